	.target	sm_103a

	.elftype	@"ET_EXEC"


//--------------------- .note.nv.tkinfo           --------------------------
	.section	.note.nv.tkinfo,"",@"SHT_NOTE"
	.sectionflags	@"SHF_NOTE_NV_TKINFO"
	.tkinfo
        /*0018*/ 	.word	0x00000002
        /*0030*/ 	.string	""
        /*0030*/ 	.string	"ptxas"
        /*0030*/ 	.string	"Cuda compilation tools, release 13.0, V13.0.88"
        /*0030*/ 	.string	"Build cuda_13.0.r13.0/compiler.36424714_0"
        /*0030*/ 	.string	"-arch sm_103a -m 64 "



//--------------------- .note.nv.cuinfo           --------------------------
	.section	.note.nv.cuinfo,"",@"SHT_NOTE"
	.sectionflags	@"SHF_NOTE_NV_CUINFO"
        /*0018*/ 	.short	0x0002
        /*001a*/ 	.short	0x0067
        /*001c*/ 	.short	0x0082
	.zero		2


//--------------------- .nv.info                  --------------------------
	.section	.nv.info,"",@"SHT_CUDA_INFO"
	.align	4


	//----- nvinfo : EIATTR_REGCOUNT
	.align		4
        /*0000*/ 	.byte	0x04, 0x2f
        /*0002*/ 	.short	(.L_39 - .L_38)
	.align		4
.L_38:
        /*0004*/ 	.word	index@(_Z16dequantize_blockILi32ELi2EXadL_ZN45_INTERNAL_8d5cb472_14_gguf_kernel_cu_cd24131915dequantize_q4_0EPKviiR7__half2EEfEvS2_PT2_i)
        /*0008*/ 	.word	0x0000000e


	//----- nvinfo : EIATTR_FRAME_SIZE
	.align		4
.L_39:
        /*000c*/ 	.byte	0x04, 0x11
        /*000e*/ 	.short	(.L_41 - .L_40)
	.align		4
.L_40:
        /*0010*/ 	.word	index@(_Z16dequantize_blockILi32ELi2EXadL_ZN45_INTERNAL_8d5cb472_14_gguf_kernel_cu_cd24131915dequantize_q4_0EPKviiR7__half2EEfEvS2_PT2_i)
        /*0014*/ 	.word	0x00000000


	//----- nvinfo : EIATTR_REGCOUNT
	.align		4
.L_41:
        /*0018*/ 	.byte	0x04, 0x2f
        /*001a*/ 	.short	(.L_43 - .L_42)
	.align		4
.L_42:
        /*001c*/ 	.word	index@(_Z16dequantize_blockILi32ELi2EXadL_ZN45_INTERNAL_8d5cb472_14_gguf_kernel_cu_cd24131915dequantize_q4_1EPKviiR7__half2EEfEvS2_PT2_i)
        /*0020*/ 	.word	0x0000000e


	//----- nvinfo : EIATTR_FRAME_SIZE
	.align		4
.L_43:
        /*0024*/ 	.byte	0x04, 0x11
        /*0026*/ 	.short	(.L_45 - .L_44)
	.align		4
.L_44:
        /*0028*/ 	.word	index@(_Z16dequantize_blockILi32ELi2EXadL_ZN45_INTERNAL_8d5cb472_14_gguf_kernel_cu_cd24131915dequantize_q4_1EPKviiR7__half2EEfEvS2_PT2_i)
        /*002c*/ 	.word	0x00000000


	//----- nvinfo : EIATTR_REGCOUNT
	.align		4
.L_45:
        /*0030*/ 	.byte	0x04, 0x2f
        /*0032*/ 	.short	(.L_47 - .L_46)
	.align		4
.L_46:
        /*0034*/ 	.word	index@(_Z16dequantize_blockILi32ELi2EXadL_ZN45_INTERNAL_8d5cb472_14_gguf_kernel_cu_cd24131915dequantize_q5_0EPKviiR7__half2EEfEvS2_PT2_i)
        /*0038*/ 	.word	0x0000000e


	//----- nvinfo : EIATTR_FRAME_SIZE
	.align		4
.L_47:
        /*003c*/ 	.byte	0x04, 0x11
        /*003e*/ 	.short	(.L_49 - .L_48)
	.align		4
.L_48:
        /*0040*/ 	.word	index@(_Z16dequantize_blockILi32ELi2EXadL_ZN45_INTERNAL_8d5cb472_14_gguf_kernel_cu_cd24131915dequantize_q5_0EPKviiR7__half2EEfEvS2_PT2_i)
        /*0044*/ 	.word	0x00000000


	//----- nvinfo : EIATTR_REGCOUNT
	.align		4
.L_49:
        /*0048*/ 	.byte	0x04, 0x2f
        /*004a*/ 	.short	(.L_51 - .L_50)
	.align		4
.L_50:
        /*004c*/ 	.word	index@(_Z16dequantize_blockILi32ELi2EXadL_ZN45_INTERNAL_8d5cb472_14_gguf_kernel_cu_cd24131915dequantize_q5_1EPKviiR7__half2EEfEvS2_PT2_i)
        /*0050*/ 	.word	0x0000000d


	//----- nvinfo : EIATTR_FRAME_SIZE
	.align		4
.L_51:
        /*0054*/ 	.byte	0x04, 0x11
        /*0056*/ 	.short	(.L_53 - .L_52)
	.align		4
.L_52:
        /*0058*/ 	.word	index@(_Z16dequantize_blockILi32ELi2EXadL_ZN45_INTERNAL_8d5cb472_14_gguf_kernel_cu_cd24131915dequantize_q5_1EPKviiR7__half2EEfEvS2_PT2_i)
        /*005c*/ 	.word	0x00000000


	//----- nvinfo : EIATTR_REGCOUNT
	.align		4
.L_53:
        /*0060*/ 	.byte	0x04, 0x2f
        /*0062*/ 	.short	(.L_55 - .L_54)
	.align		4
.L_54:
        /*0064*/ 	.word	index@(_Z16dequantize_blockILi32ELi1EXadL_ZN45_INTERNAL_8d5cb472_14_gguf_kernel_cu_cd24131915dequantize_q8_0EPKviiR7__half2EEfEvS2_PT2_i)
        /*0068*/ 	.word	0x0000000e


	//----- nvinfo : EIATTR_FRAME_SIZE
	.align		4
.L_55:
        /*006c*/ 	.byte	0x04, 0x11
        /*006e*/ 	.short	(.L_57 - .L_56)
	.align		4
.L_56:
        /*0070*/ 	.word	index@(_Z16dequantize_blockILi32ELi1EXadL_ZN45_INTERNAL_8d5cb472_14_gguf_kernel_cu_cd24131915dequantize_q8_0EPKviiR7__half2EEfEvS2_PT2_i)
        /*0074*/ 	.word	0x00000000


	//----- nvinfo : EIATTR_REGCOUNT
	.align		4
.L_57:
        /*0078*/ 	.byte	0x04, 0x2f
        /*007a*/ 	.short	(.L_59 - .L_58)
	.align		4
.L_58:
        /*007c*/ 	.word	index@(_Z21dequantize_block_q2_KIfEvPKvPT_)
        /*0080*/ 	.word	0x00000017


	//----- nvinfo : EIATTR_FRAME_SIZE
	.align		4
.L_59:
        /*0084*/ 	.byte	0x04, 0x11
        /*0086*/ 	.short	(.L_61 - .L_60)
	.align		4
.L_60:
        /*0088*/ 	.word	index@(_Z21dequantize_block_q2_KIfEvPKvPT_)
        /*008c*/ 	.word	0x00000000


	//----- nvinfo : EIATTR_REGCOUNT
	.align		4
.L_61:
        /*0090*/ 	.byte	0x04, 0x2f
        /*0092*/ 	.short	(.L_63 - .L_62)
	.align		4
.L_62:
        /*0094*/ 	.word	index@(_Z21dequantize_block_q3_KIfEvPKvPT_)
        /*0098*/ 	.word	0x0000001a


	//----- nvinfo : EIATTR_FRAME_SIZE
	.align		4
.L_63:
        /*009c*/ 	.byte	0x04, 0x11
        /*009e*/ 	.short	(.L_65 - .L_64)
	.align		4
.L_64:
        /*00a0*/ 	.word	index@(_Z21dequantize_block_q3_KIfEvPKvPT_)
        /*00a4*/ 	.word	0x00000000


	//----- nvinfo : EIATTR_REGCOUNT
	.align		4
.L_65:
        /*00a8*/ 	.byte	0x04, 0x2f
        /*00aa*/ 	.short	(.L_67 - .L_66)
	.align		4
.L_66:
        /*00ac*/ 	.word	index@(_Z21dequantize_block_q4_KIfEvPKvPT_)
        /*00b0*/ 	.word	0x0000001b


	//----- nvinfo : EIATTR_FRAME_SIZE
	.align		4
.L_67:
        /*00b4*/ 	.byte	0x04, 0x11
        /*00b6*/ 	.short	(.L_69 - .L_68)
	.align		4
.L_68:
        /*00b8*/ 	.word	index@(_Z21dequantize_block_q4_KIfEvPKvPT_)
        /*00bc*/ 	.word	0x00000000


	//----- nvinfo : EIATTR_REGCOUNT
	.align		4
.L_69:
        /*00c0*/ 	.byte	0x04, 0x2f
        /*00c2*/ 	.short	(.L_71 - .L_70)
	.align		4
.L_70:
        /*00c4*/ 	.word	index@(_Z21dequantize_block_q5_KIfEvPKvPT_)
        /*00c8*/ 	.word	0x0000001b


	//----- nvinfo : EIATTR_FRAME_SIZE
	.align		4
.L_71:
        /*00cc*/ 	.byte	0x04, 0x11
        /*00ce*/ 	.short	(.L_73 - .L_72)
	.align		4
.L_72:
        /*00d0*/ 	.word	index@(_Z21dequantize_block_q5_KIfEvPKvPT_)
        /*00d4*/ 	.word	0x00000000


	//----- nvinfo : EIATTR_REGCOUNT
	.align		4
.L_73:
        /*00d8*/ 	.byte	0x04, 0x2f
        /*00da*/ 	.short	(.L_75 - .L_74)
	.align		4
.L_74:
        /*00dc*/ 	.word	index@(_Z21dequantize_block_q6_KIfEvPKvPT_)
        /*00e0*/ 	.word	0x00000017


	//----- nvinfo : EIATTR_FRAME_SIZE
	.align		4
.L_75:
        /*00e4*/ 	.byte	0x04, 0x11
        /*00e6*/ 	.short	(.L_77 - .L_76)
	.align		4
.L_76:
        /*00e8*/ 	.word	index@(_Z21dequantize_block_q6_KIfEvPKvPT_)
        /*00ec*/ 	.word	0x00000000


	//----- nvinfo : EIATTR_REGCOUNT
	.align		4
.L_77:
        /*00f0*/ 	.byte	0x04, 0x2f
        /*00f2*/ 	.short	(.L_79 - .L_78)
	.align		4
.L_78:
        /*00f4*/ 	.word	index@(_Z24dequantize_block_iq2_xxsIfEvPKvPT_)
        /*00f8*/ 	.word	0x00000016


	//----- nvinfo : EIATTR_FRAME_SIZE
	.align		4
.L_79:
        /*00fc*/ 	.byte	0x04, 0x11
        /*00fe*/ 	.short	(.L_81 - .L_80)
	.align		4
.L_80:
        /*0100*/ 	.word	index@(_Z24dequantize_block_iq2_xxsIfEvPKvPT_)
        /*0104*/ 	.word	0x00000000


	//----- nvinfo : EIATTR_REGCOUNT
	.align		4
.L_81:
        /*0108*/ 	.byte	0x04, 0x2f
        /*010a*/ 	.short	(.L_83 - .L_82)
	.align		4
.L_82:
        /*010c*/ 	.word	index@(_Z23dequantize_block_iq2_xsIfEvPKvPT_)
        /*0110*/ 	.word	0x00000016


	//----- nvinfo : EIATTR_FRAME_SIZE
	.align		4
.L_83:
        /*0114*/ 	.byte	0x04, 0x11
        /*0116*/ 	.short	(.L_85 - .L_84)
	.align		4
.L_84:
        /*0118*/ 	.word	index@(_Z23dequantize_block_iq2_xsIfEvPKvPT_)
        /*011c*/ 	.word	0x00000000


	//----- nvinfo : EIATTR_REGCOUNT
	.align		4
.L_85:
        /*0120*/ 	.byte	0x04, 0x2f
        /*0122*/ 	.short	(.L_87 - .L_86)
	.align		4
.L_86:
        /*0124*/ 	.word	index@(_Z24dequantize_block_iq3_xxsIfEvPKvPT_)
        /*0128*/ 	.word	0x00000016


	//----- nvinfo : EIATTR_FRAME_SIZE
	.align		4
.L_87:
        /*012c*/ 	.byte	0x04, 0x11
        /*012e*/ 	.short	(.L_89 - .L_88)
	.align		4
.L_88:
        /*0130*/ 	.word	index@(_Z24dequantize_block_iq3_xxsIfEvPKvPT_)
        /*0134*/ 	.word	0x00000000


	//----- nvinfo : EIATTR_REGCOUNT
	.align		4
.L_89:
        /*0138*/ 	.byte	0x04, 0x2f
        /*013a*/ 	.short	(.L_91 - .L_90)
	.align		4
.L_90:
        /*013c*/ 	.word	index@(_Z22dequantize_block_iq1_sIfEvPKvPT_)
        /*0140*/ 	.word	0x00000016


	//----- nvinfo : EIATTR_FRAME_SIZE
	.align		4
.L_91:
        /*0144*/ 	.byte	0x04, 0x11
        /*0146*/ 	.short	(.L_93 - .L_92)
	.align		4
.L_92:
        /*0148*/ 	.word	index@(_Z22dequantize_block_iq1_sIfEvPKvPT_)
        /*014c*/ 	.word	0x00000000


	//----- nvinfo : EIATTR_REGCOUNT
	.align		4
.L_93:
        /*0150*/ 	.byte	0x04, 0x2f
        /*0152*/ 	.short	(.L_95 - .L_94)
	.align		4
.L_94:
        /*0154*/ 	.word	index@(_Z23dequantize_block_iq4_nlIfEvPKvPT_)
        /*0158*/ 	.word	0x00000018


	//----- nvinfo : EIATTR_FRAME_SIZE
	.align		4
.L_95:
        /*015c*/ 	.byte	0x04, 0x11
        /*015e*/ 	.short	(.L_97 - .L_96)
	.align		4
.L_96:
        /*0160*/ 	.word	index@(_Z23dequantize_block_iq4_nlIfEvPKvPT_)
        /*0164*/ 	.word	0x00000000


	//----- nvinfo : EIATTR_REGCOUNT
	.align		4
.L_97:
        /*0168*/ 	.byte	0x04, 0x2f
        /*016a*/ 	.short	(.L_99 - .L_98)
	.align		4
.L_98:
        /*016c*/ 	.word	index@(_Z22dequantize_block_iq3_sIfEvPKvPT_)
        /*0170*/ 	.word	0x00000017


	//----- nvinfo : EIATTR_FRAME_SIZE
	.align		4
.L_99:
        /*0174*/ 	.byte	0x04, 0x11
        /*0176*/ 	.short	(.L_101 - .L_100)
	.align		4
.L_100:
        /*0178*/ 	.word	index@(_Z22dequantize_block_iq3_sIfEvPKvPT_)
        /*017c*/ 	.word	0x00000000


	//----- nvinfo : EIATTR_REGCOUNT
	.align		4
.L_101:
        /*0180*/ 	.byte	0x04, 0x2f
        /*0182*/ 	.short	(.L_103 - .L_102)
	.align		4
.L_102:
        /*0184*/ 	.word	index@(_Z22dequantize_block_iq2_sIfEvPKvPT_)
        /*0188*/ 	.word	0x00000016


	//----- nvinfo : EIATTR_FRAME_SIZE
	.align		4
.L_103:
        /*018c*/ 	.byte	0x04, 0x11
        /*018e*/ 	.short	(.L_105 - .L_104)
	.align		4
.L_104:
        /*0190*/ 	.word	index@(_Z22dequantize_block_iq2_sIfEvPKvPT_)
        /*0194*/ 	.word	0x00000000


	//----- nvinfo : EIATTR_REGCOUNT
	.align		4
.L_105:
        /*0198*/ 	.byte	0x04, 0x2f
        /*019a*/ 	.short	(.L_107 - .L_106)
	.align		4
.L_106:
        /*019c*/ 	.word	index@(_Z23dequantize_block_iq4_xsIfEvPKvPT_)
        /*01a0*/ 	.word	0x0000001a


	//----- nvinfo : EIATTR_FRAME_SIZE
	.align		4
.L_107:
        /*01a4*/ 	.byte	0x04, 0x11
        /*01a6*/ 	.short	(.L_109 - .L_108)
	.align		4
.L_108:
        /*01a8*/ 	.word	index@(_Z23dequantize_block_iq4_xsIfEvPKvPT_)
        /*01ac*/ 	.word	0x00000000


	//----- nvinfo : EIATTR_REGCOUNT
	.align		4
.L_109:
        /*01b0*/ 	.byte	0x04, 0x2f
        /*01b2*/ 	.short	(.L_111 - .L_110)
	.align		4
.L_110:
        /*01b4*/ 	.word	index@(_Z22dequantize_block_iq1_mIfEvPKvPT_)
        /*01b8*/ 	.word	0x00000017


	//----- nvinfo : EIATTR_FRAME_SIZE
	.align		4
.L_111:
        /*01bc*/ 	.byte	0x04, 0x11
        /*01be*/ 	.short	(.L_113 - .L_112)
	.align		4
.L_112:
        /*01c0*/ 	.word	index@(_Z22dequantize_block_iq1_mIfEvPKvPT_)
        /*01c4*/ 	.word	0x00000000


	//----- nvinfo : EIATTR_REGCOUNT
	.align		4
.L_113:
        /*01c8*/ 	.byte	0x04, 0x2f
        /*01ca*/ 	.short	(.L_115 - .L_114)
	.align		4
.L_114:
        /*01cc*/ 	.word	index@(_Z16dequantize_blockILi32ELi2EXadL_ZN45_INTERNAL_8d5cb472_14_gguf_kernel_cu_cd24131915dequantize_q4_0EPKviiR7__half2EEN3c104HalfEEvS2_PT2_i)
        /*01d0*/ 	.word	0x0000000e


	//----- nvinfo : EIATTR_FRAME_SIZE
	.align		4
.L_115:
        /*01d4*/ 	.byte	0x04, 0x11
        /*01d6*/ 	.short	(.L_117 - .L_116)
	.align		4
.L_116:
        /*01d8*/ 	.word	index@(_Z16dequantize_blockILi32ELi2EXadL_ZN45_INTERNAL_8d5cb472_14_gguf_kernel_cu_cd24131915dequantize_q4_0EPKviiR7__half2EEN3c104HalfEEvS2_PT2_i)
        /*01dc*/ 	.word	0x00000000


	//----- nvinfo : EIATTR_REGCOUNT
	.align		4
.L_117:
        /*01e0*/ 	.byte	0x04, 0x2f
        /*01e2*/ 	.short	(.L_119 - .L_118)
	.align		4
.L_118:
        /*01e4*/ 	.word	index@(_Z16dequantize_blockILi32ELi2EXadL_ZN45_INTERNAL_8d5cb472_14_gguf_kernel_cu_cd24131915dequantize_q4_1EPKviiR7__half2EEN3c104HalfEEvS2_PT2_i)
        /*01e8*/ 	.word	0x0000000e


	//----- nvinfo : EIATTR_FRAME_SIZE
	.align		4
.L_119:
        /*01ec*/ 	.byte	0x04, 0x11
        /*01ee*/ 	.short	(.L_121 - .L_120)
	.align		4
.L_120:
        /*01f0*/ 	.word	index@(_Z16dequantize_blockILi32ELi2EXadL_ZN45_INTERNAL_8d5cb472_14_gguf_kernel_cu_cd24131915dequantize_q4_1EPKviiR7__half2EEN3c104HalfEEvS2_PT2_i)
        /*01f4*/ 	.word	0x00000000


	//----- nvinfo : EIATTR_REGCOUNT
	.align		4
.L_121:
        /*01f8*/ 	.byte	0x04, 0x2f
        /*01fa*/ 	.short	(.L_123 - .L_122)
	.align		4
.L_122:
        /*01fc*/ 	.word	index@(_Z16dequantize_blockILi32ELi2EXadL_ZN45_INTERNAL_8d5cb472_14_gguf_kernel_cu_cd24131915dequantize_q5_0EPKviiR7__half2EEN3c104HalfEEvS2_PT2_i)
        /*0200*/ 	.word	0x0000000e


	//----- nvinfo : EIATTR_FRAME_SIZE
	.align		4
.L_123:
        /*0204*/ 	.byte	0x04, 0x11
        /*0206*/ 	.short	(.L_125 - .L_124)
	.align		4
.L_124:
        /*0208*/ 	.word	index@(_Z16dequantize_blockILi32ELi2EXadL_ZN45_INTERNAL_8d5cb472_14_gguf_kernel_cu_cd24131915dequantize_q5_0EPKviiR7__half2EEN3c104HalfEEvS2_PT2_i)
        /*020c*/ 	.word	0x00000000


	//----- nvinfo : EIATTR_REGCOUNT
	.align		4
.L_125:
        /*0210*/ 	.byte	0x04, 0x2f
        /*0212*/ 	.short	(.L_127 - .L_126)
	.align		4
.L_126:
        /*0214*/ 	.word	index@(_Z16dequantize_blockILi32ELi2EXadL_ZN45_INTERNAL_8d5cb472_14_gguf_kernel_cu_cd24131915dequantize_q5_1EPKviiR7__half2EEN3c104HalfEEvS2_PT2_i)
        /*0218*/ 	.word	0x0000000d


	//----- nvinfo : EIATTR_FRAME_SIZE
	.align		4
.L_127:
        /*021c*/ 	.byte	0x04, 0x11
        /*021e*/ 	.short	(.L_129 - .L_128)
	.align		4
.L_128:
        /*0220*/ 	.word	index@(_Z16dequantize_blockILi32ELi2EXadL_ZN45_INTERNAL_8d5cb472_14_gguf_kernel_cu_cd24131915dequantize_q5_1EPKviiR7__half2EEN3c104HalfEEvS2_PT2_i)
        /*0224*/ 	.word	0x00000000


	//----- nvinfo : EIATTR_REGCOUNT
	.align		4
.L_129:
        /*0228*/ 	.byte	0x04, 0x2f
        /*022a*/ 	.short	(.L_131 - .L_130)
	.align		4
.L_130:
        /*022c*/ 	.word	index@(_Z16dequantize_blockILi32ELi1EXadL_ZN45_INTERNAL_8d5cb472_14_gguf_kernel_cu_cd24131915dequantize_q8_0EPKviiR7__half2EEN3c104HalfEEvS2_PT2_i)
        /*0230*/ 	.word	0x0000000e


	//----- nvinfo : EIATTR_FRAME_SIZE
	.align		4
.L_131:
        /*0234*/ 	.byte	0x04, 0x11
        /*0236*/ 	.short	(.L_133 - .L_132)
	.align		4
.L_132:
        /*0238*/ 	.word	index@(_Z16dequantize_blockILi32ELi1EXadL_ZN45_INTERNAL_8d5cb472_14_gguf_kernel_cu_cd24131915dequantize_q8_0EPKviiR7__half2EEN3c104HalfEEvS2_PT2_i)
        /*023c*/ 	.word	0x00000000


	//----- nvinfo : EIATTR_REGCOUNT
	.align		4
.L_133:
        /*0240*/ 	.byte	0x04, 0x2f
        /*0242*/ 	.short	(.L_135 - .L_134)
	.align		4
.L_134:
        /*0244*/ 	.word	index@(_Z21dequantize_block_q2_KIN3c104HalfEEvPKvPT_)
        /*0248*/ 	.word	0x00000017


	//----- nvinfo : EIATTR_FRAME_SIZE
	.align		4
.L_135:
        /*024c*/ 	.byte	0x04, 0x11
        /*024e*/ 	.short	(.L_137 - .L_136)
	.align		4
.L_136:
        /*0250*/ 	.word	index@(_Z21dequantize_block_q2_KIN3c104HalfEEvPKvPT_)
        /*0254*/ 	.word	0x00000000


	//----- nvinfo : EIATTR_REGCOUNT
	.align		4
.L_137:
        /*0258*/ 	.byte	0x04, 0x2f
        /*025a*/ 	.short	(.L_139 - .L_138)
	.align		4
.L_138:
        /*025c*/ 	.word	index@(_Z21dequantize_block_q3_KIN3c104HalfEEvPKvPT_)
        /*0260*/ 	.word	0x0000001a


	//----- nvinfo : EIATTR_FRAME_SIZE
	.align		4
.L_139:
        /*0264*/ 	.byte	0x04, 0x11
        /*0266*/ 	.short	(.L_141 - .L_140)
	.align		4
.L_140:
        /*0268*/ 	.word	index@(_Z21dequantize_block_q3_KIN3c104HalfEEvPKvPT_)
        /*026c*/ 	.word	0x00000000


	//----- nvinfo : EIATTR_REGCOUNT
	.align		4
.L_141:
        /*0270*/ 	.byte	0x04, 0x2f
        /*0272*/ 	.short	(.L_143 - .L_142)
	.align		4
.L_142:
        /*0274*/ 	.word	index@(_Z21dequantize_block_q4_KIN3c104HalfEEvPKvPT_)
        /*0278*/ 	.word	0x0000001b


	//----- nvinfo : EIATTR_FRAME_SIZE
	.align		4
.L_143:
        /*027c*/ 	.byte	0x04, 0x11
        /*027e*/ 	.short	(.L_145 - .L_144)
	.align		4
.L_144:
        /*0280*/ 	.word	index@(_Z21dequantize_block_q4_KIN3c104HalfEEvPKvPT_)
        /*0284*/ 	.word	0x00000000


	//----- nvinfo : EIATTR_REGCOUNT
	.align		4
.L_145:
        /*0288*/ 	.byte	0x04, 0x2f
        /*028a*/ 	.short	(.L_147 - .L_146)
	.align		4
.L_146:
        /*028c*/ 	.word	index@(_Z21dequantize_block_q5_KIN3c104HalfEEvPKvPT_)
        /*0290*/ 	.word	0x0000001b


	//----- nvinfo : EIATTR_FRAME_SIZE
	.align		4
.L_147:
        /*0294*/ 	.byte	0x04, 0x11
        /*0296*/ 	.short	(.L_149 - .L_148)
	.align		4
.L_148:
        /*0298*/ 	.word	index@(_Z21dequantize_block_q5_KIN3c104HalfEEvPKvPT_)
        /*029c*/ 	.word	0x00000000


	//----- nvinfo : EIATTR_REGCOUNT
	.align		4
.L_149:
        /*02a0*/ 	.byte	0x04, 0x2f
        /*02a2*/ 	.short	(.L_151 - .L_150)
	.align		4
.L_150:
        /*02a4*/ 	.word	index@(_Z21dequantize_block_q6_KIN3c104HalfEEvPKvPT_)
        /*02a8*/ 	.word	0x00000017


	//----- nvinfo : EIATTR_FRAME_SIZE
	.align		4
.L_151:
        /*02ac*/ 	.byte	0x04, 0x11
        /*02ae*/ 	.short	(.L_153 - .L_152)
	.align		4
.L_152:
        /*02b0*/ 	.word	index@(_Z21dequantize_block_q6_KIN3c104HalfEEvPKvPT_)
        /*02b4*/ 	.word	0x00000000


	//----- nvinfo : EIATTR_REGCOUNT
	.align		4
.L_153:
        /*02b8*/ 	.byte	0x04, 0x2f
        /*02ba*/ 	.short	(.L_155 - .L_154)
	.align		4
.L_154:
        /*02bc*/ 	.word	index@(_Z24dequantize_block_iq2_xxsIN3c104HalfEEvPKvPT_)
        /*02c0*/ 	.word	0x00000012


	//----- nvinfo : EIATTR_FRAME_SIZE
	.align		4
.L_155:
        /*02c4*/ 	.byte	0x04, 0x11
        /*02c6*/ 	.short	(.L_157 - .L_156)
	.align		4
.L_156:
        /*02c8*/ 	.word	index@(_Z24dequantize_block_iq2_xxsIN3c104HalfEEvPKvPT_)
        /*02cc*/ 	.word	0x00000000


	//----- nvinfo : EIATTR_REGCOUNT
	.align		4
.L_157:
        /*02d0*/ 	.byte	0x04, 0x2f
        /*02d2*/ 	.short	(.L_159 - .L_158)
	.align		4
.L_158:
        /*02d4*/ 	.word	index@(_Z23dequantize_block_iq2_xsIN3c104HalfEEvPKvPT_)
        /*02d8*/ 	.word	0x00000012


	//----- nvinfo : EIATTR_FRAME_SIZE
	.align		4
.L_159:
        /*02dc*/ 	.byte	0x04, 0x11
        /*02de*/ 	.short	(.L_161 - .L_160)
	.align		4
.L_160:
        /*02e0*/ 	.word	index@(_Z23dequantize_block_iq2_xsIN3c104HalfEEvPKvPT_)
        /*02e4*/ 	.word	0x00000000


	//----- nvinfo : EIATTR_REGCOUNT
	.align		4
.L_161:
        /*02e8*/ 	.byte	0x04, 0x2f
        /*02ea*/ 	.short	(.L_163 - .L_162)
	.align		4
.L_162:
        /*02ec*/ 	.word	index@(_Z24dequantize_block_iq3_xxsIN3c104HalfEEvPKvPT_)
        /*02f0*/ 	.word	0x00000014


	//----- nvinfo : EIATTR_FRAME_SIZE
	.align		4
.L_163:
        /*02f4*/ 	.byte	0x04, 0x11
        /*02f6*/ 	.short	(.L_165 - .L_164)
	.align		4
.L_164:
        /*02f8*/ 	.word	index@(_Z24dequantize_block_iq3_xxsIN3c104HalfEEvPKvPT_)
        /*02fc*/ 	.word	0x00000000


	//----- nvinfo : EIATTR_REGCOUNT
	.align		4
.L_165:
        /*0300*/ 	.byte	0x04, 0x2f
        /*0302*/ 	.short	(.L_167 - .L_166)
	.align		4
.L_166:
        /*0304*/ 	.word	index@(_Z22dequantize_block_iq1_sIN3c104HalfEEvPKvPT_)
        /*0308*/ 	.word	0x00000013


	//----- nvinfo : EIATTR_FRAME_SIZE
	.align		4
.L_167:
        /*030c*/ 	.byte	0x04, 0x11
        /*030e*/ 	.short	(.L_169 - .L_168)
	.align		4
.L_168:
        /*0310*/ 	.word	index@(_Z22dequantize_block_iq1_sIN3c104HalfEEvPKvPT_)
        /*0314*/ 	.word	0x00000000


	//----- nvinfo : EIATTR_REGCOUNT
	.align		4
.L_169:
        /*0318*/ 	.byte	0x04, 0x2f
        /*031a*/ 	.short	(.L_171 - .L_170)
	.align		4
.L_170:
        /*031c*/ 	.word	index@(_Z23dequantize_block_iq4_nlIN3c104HalfEEvPKvPT_)
        /*0320*/ 	.word	0x00000018


	//----- nvinfo : EIATTR_FRAME_SIZE
	.align		4
.L_171:
        /*0324*/ 	.byte	0x04, 0x11
        /*0326*/ 	.short	(.L_173 - .L_172)
	.align		4
.L_172:
        /*0328*/ 	.word	index@(_Z23dequantize_block_iq4_nlIN3c104HalfEEvPKvPT_)
        /*032c*/ 	.word	0x00000000


	//----- nvinfo : EIATTR_REGCOUNT
	.align		4
.L_173:
        /*0330*/ 	.byte	0x04, 0x2f
        /*0332*/ 	.short	(.L_175 - .L_174)
	.align		4
.L_174:
        /*0334*/ 	.word	index@(_Z22dequantize_block_iq3_sIN3c104HalfEEvPKvPT_)
        /*0338*/ 	.word	0x00000017


	//----- nvinfo : EIATTR_FRAME_SIZE
	.align		4
.L_175:
        /*033c*/ 	.byte	0x04, 0x11
        /*033e*/ 	.short	(.L_177 - .L_176)
	.align		4
.L_176:
        /*0340*/ 	.word	index@(_Z22dequantize_block_iq3_sIN3c104HalfEEvPKvPT_)
        /*0344*/ 	.word	0x00000000


	//----- nvinfo : EIATTR_REGCOUNT
	.align		4
.L_177:
        /*0348*/ 	.byte	0x04, 0x2f
        /*034a*/ 	.short	(.L_179 - .L_178)
	.align		4
.L_178:
        /*034c*/ 	.word	index@(_Z22dequantize_block_iq2_sIN3c104HalfEEvPKvPT_)
        /*0350*/ 	.word	0x00000014


	//----- nvinfo : EIATTR_FRAME_SIZE
	.align		4
.L_179:
        /*0354*/ 	.byte	0x04, 0x11
        /*0356*/ 	.short	(.L_181 - .L_180)
	.align		4
.L_180:
        /*0358*/ 	.word	index@(_Z22dequantize_block_iq2_sIN3c104HalfEEvPKvPT_)
        /*035c*/ 	.word	0x00000000


	//----- nvinfo : EIATTR_REGCOUNT
	.align		4
.L_181:
        /*0360*/ 	.byte	0x04, 0x2f
        /*0362*/ 	.short	(.L_183 - .L_182)
	.align		4
.L_182:
        /*0364*/ 	.word	index@(_Z23dequantize_block_iq4_xsIN3c104HalfEEvPKvPT_)
        /*0368*/ 	.word	0x0000001c


	//----- nvinfo : EIATTR_FRAME_SIZE
	.align		4
.L_183:
        /*036c*/ 	.byte	0x04, 0x11
        /*036e*/ 	.short	(.L_185 - .L_184)
	.align		4
.L_184:
        /*0370*/ 	.word	index@(_Z23dequantize_block_iq4_xsIN3c104HalfEEvPKvPT_)
        /*0374*/ 	.word	0x00000000


	//----- nvinfo : EIATTR_REGCOUNT
	.align		4
.L_185:
        /*0378*/ 	.byte	0x04, 0x2f
        /*037a*/ 	.short	(.L_187 - .L_186)
	.align		4
.L_186:
        /*037c*/ 	.word	index@(_Z22dequantize_block_iq1_mIN3c104HalfEEvPKvPT_)
        /*0380*/ 	.word	0x00000015


	//----- nvinfo : EIATTR_FRAME_SIZE
	.align		4
.L_187:
        /*0384*/ 	.byte	0x04, 0x11
        /*0386*/ 	.short	(.L_189 - .L_188)
	.align		4
.L_188:
        /*0388*/ 	.word	index@(_Z22dequantize_block_iq1_mIN3c104HalfEEvPKvPT_)
        /*038c*/ 	.word	0x00000000


	//----- nvinfo : EIATTR_REGCOUNT
	.align		4
.L_189:
        /*0390*/ 	.byte	0x04, 0x2f
        /*0392*/ 	.short	(.L_191 - .L_190)
	.align		4
.L_190:
        /*0394*/ 	.word	index@(_Z16dequantize_blockILi32ELi2EXadL_ZN45_INTERNAL_8d5cb472_14_gguf_kernel_cu_cd24131915dequantize_q4_0EPKviiR7__half2EEN3c108BFloat16EEvS2_PT2_i)
        /*0398*/ 	.word	0x0000000e


	//----- nvinfo : EIATTR_FRAME_SIZE
	.align		4
.L_191:
        /*039c*/ 	.byte	0x04, 0x11
        /*039e*/ 	.short	(.L_193 - .L_192)
	.align		4
.L_192:
        /*03a0*/ 	.word	index@(_Z16dequantize_blockILi32ELi2EXadL_ZN45_INTERNAL_8d5cb472_14_gguf_kernel_cu_cd24131915dequantize_q4_0EPKviiR7__half2EEN3c108BFloat16EEvS2_PT2_i)
        /*03a4*/ 	.word	0x00000000


	//----- nvinfo : EIATTR_REGCOUNT
	.align		4
.L_193:
        /*03a8*/ 	.byte	0x04, 0x2f
        /*03aa*/ 	.short	(.L_195 - .L_194)
	.align		4
.L_194:
        /*03ac*/ 	.word	index@(_Z16dequantize_blockILi32ELi2EXadL_ZN45_INTERNAL_8d5cb472_14_gguf_kernel_cu_cd24131915dequantize_q4_1EPKviiR7__half2EEN3c108BFloat16EEvS2_PT2_i)
        /*03b0*/ 	.word	0x0000000f


	//----- nvinfo : EIATTR_FRAME_SIZE
	.align		4
.L_195:
        /*03b4*/ 	.byte	0x04, 0x11
        /*03b6*/ 	.short	(.L_197 - .L_196)
	.align		4
.L_196:
        /*03b8*/ 	.word	index@(_Z16dequantize_blockILi32ELi2EXadL_ZN45_INTERNAL_8d5cb472_14_gguf_kernel_cu_cd24131915dequantize_q4_1EPKviiR7__half2EEN3c108BFloat16EEvS2_PT2_i)
        /*03bc*/ 	.word	0x00000000


	//----- nvinfo : EIATTR_REGCOUNT
	.align		4
.L_197:
        /*03c0*/ 	.byte	0x04, 0x2f
        /*03c2*/ 	.short	(.L_199 - .L_198)
	.align		4
.L_198:
        /*03c4*/ 	.word	index@(_Z16dequantize_blockILi32ELi2EXadL_ZN45_INTERNAL_8d5cb472_14_gguf_kernel_cu_cd24131915dequantize_q5_0EPKviiR7__half2EEN3c108BFloat16EEvS2_PT2_i)
        /*03c8*/ 	.word	0x0000000e


	//----- nvinfo : EIATTR_FRAME_SIZE
	.align		4
.L_199:
        /*03cc*/ 	.byte	0x04, 0x11
        /*03ce*/ 	.short	(.L_201 - .L_200)
	.align		4
.L_200:
        /*03d0*/ 	.word	index@(_Z16dequantize_blockILi32ELi2EXadL_ZN45_INTERNAL_8d5cb472_14_gguf_kernel_cu_cd24131915dequantize_q5_0EPKviiR7__half2EEN3c108BFloat16EEvS2_PT2_i)
        /*03d4*/ 	.word	0x00000000


	//----- nvinfo : EIATTR_REGCOUNT
	.align		4
.L_201:
        /*03d8*/ 	.byte	0x04, 0x2f
        /*03da*/ 	.short	(.L_203 - .L_202)
	.align		4
.L_202:
        /*03dc*/ 	.word	index@(_Z16dequantize_blockILi32ELi2EXadL_ZN45_INTERNAL_8d5cb472_14_gguf_kernel_cu_cd24131915dequantize_q5_1EPKviiR7__half2EEN3c108BFloat16EEvS2_PT2_i)
        /*03e0*/ 	.word	0x0000000e


	//----- nvinfo : EIATTR_FRAME_SIZE
	.align		4
.L_203:
        /*03e4*/ 	.byte	0x04, 0x11
        /*03e6*/ 	.short	(.L_205 - .L_204)
	.align		4
.L_204:
        /*03e8*/ 	.word	index@(_Z16dequantize_blockILi32ELi2EXadL_ZN45_INTERNAL_8d5cb472_14_gguf_kernel_cu_cd24131915dequantize_q5_1EPKviiR7__half2EEN3c108BFloat16EEvS2_PT2_i)
        /*03ec*/ 	.word	0x00000000


	//----- nvinfo : EIATTR_REGCOUNT
	.align		4
.L_205:
        /*03f0*/ 	.byte	0x04, 0x2f
        /*03f2*/ 	.short	(.L_207 - .L_206)
	.align		4
.L_206:
        /*03f4*/ 	.word	index@(_Z16dequantize_blockILi32ELi1EXadL_ZN45_INTERNAL_8d5cb472_14_gguf_kernel_cu_cd24131915dequantize_q8_0EPKviiR7__half2EEN3c108BFloat16EEvS2_PT2_i)
        /*03f8*/ 	.word	0x0000000e


	//----- nvinfo : EIATTR_FRAME_SIZE
	.align		4
.L_207:
        /*03fc*/ 	.byte	0x04, 0x11
        /*03fe*/ 	.short	(.L_209 - .L_208)
	.align		4
.L_208:
        /*0400*/ 	.word	index@(_Z16dequantize_blockILi32ELi1EXadL_ZN45_INTERNAL_8d5cb472_14_gguf_kernel_cu_cd24131915dequantize_q8_0EPKviiR7__half2EEN3c108BFloat16EEvS2_PT2_i)
        /*0404*/ 	.word	0x00000000


	//----- nvinfo : EIATTR_REGCOUNT
	.align		4
.L_209:
        /*0408*/ 	.byte	0x04, 0x2f
        /*040a*/ 	.short	(.L_211 - .L_210)
	.align		4
.L_210:
        /*040c*/ 	.word	index@(_Z21dequantize_block_q2_KIN3c108BFloat16EEvPKvPT_)
        /*0410*/ 	.word	0x00000016


	//----- nvinfo : EIATTR_FRAME_SIZE
	.align		4
.L_211:
        /*0414*/ 	.byte	0x04, 0x11
        /*0416*/ 	.short	(.L_213 - .L_212)
	.align		4
.L_212:
        /*0418*/ 	.word	index@(_Z21dequantize_block_q2_KIN3c108BFloat16EEvPKvPT_)
        /*041c*/ 	.word	0x00000000


	//----- nvinfo : EIATTR_REGCOUNT
	.align		4
.L_213:
        /*0420*/ 	.byte	0x04, 0x2f
        /*0422*/ 	.short	(.L_215 - .L_214)
	.align		4
.L_214:
        /*0424*/ 	.word	index@(_Z21dequantize_block_q3_KIN3c108BFloat16EEvPKvPT_)
        /*0428*/ 	.word	0x0000001a


	//----- nvinfo : EIATTR_FRAME_SIZE
	.align		4
.L_215:
        /*042c*/ 	.byte	0x04, 0x11
        /*042e*/ 	.short	(.L_217 - .L_216)
	.align		4
.L_216:
        /*0430*/ 	.word	index@(_Z21dequantize_block_q3_KIN3c108BFloat16EEvPKvPT_)
        /*0434*/ 	.word	0x00000000


	//----- nvinfo : EIATTR_REGCOUNT
	.align		4
.L_217:
        /*0438*/ 	.byte	0x04, 0x2f
        /*043a*/ 	.short	(.L_219 - .L_218)
	.align		4
.L_218:
        /*043c*/ 	.word	index@(_Z21dequantize_block_q4_KIN3c108BFloat16EEvPKvPT_)
        /*0440*/ 	.word	0x0000001b


	//----- nvinfo : EIATTR_FRAME_SIZE
	.align		4
.L_219:
        /*0444*/ 	.byte	0x04, 0x11
        /*0446*/ 	.short	(.L_221 - .L_220)
	.align		4
.L_220:
        /*0448*/ 	.word	index@(_Z21dequantize_block_q4_KIN3c108BFloat16EEvPKvPT_)
        /*044c*/ 	.word	0x00000000


	//----- nvinfo : EIATTR_REGCOUNT
	.align		4
.L_221:
        /*0450*/ 	.byte	0x04, 0x2f
        /*0452*/ 	.short	(.L_223 - .L_222)
	.align		4
.L_222:
        /*0454*/ 	.word	index@(_Z21dequantize_block_q5_KIN3c108BFloat16EEvPKvPT_)
        /*0458*/ 	.word	0x0000001d


	//----- nvinfo : EIATTR_FRAME_SIZE
	.align		4
.L_223:
        /*045c*/ 	.byte	0x04, 0x11
        /*045e*/ 	.short	(.L_225 - .L_224)
	.align		4
.L_224:
        /*0460*/ 	.word	index@(_Z21dequantize_block_q5_KIN3c108BFloat16EEvPKvPT_)
        /*0464*/ 	.word	0x00000000


	//----- nvinfo : EIATTR_REGCOUNT
	.align		4
.L_225:
        /*0468*/ 	.byte	0x04, 0x2f
        /*046a*/ 	.short	(.L_227 - .L_226)
	.align		4
.L_226:
        /*046c*/ 	.word	index@(_Z21dequantize_block_q6_KIN3c108BFloat16EEvPKvPT_)
        /*0470*/ 	.word	0x00000017


	//----- nvinfo : EIATTR_FRAME_SIZE
	.align		4
.L_227:
        /*0474*/ 	.byte	0x04, 0x11
        /*0476*/ 	.short	(.L_229 - .L_228)
	.align		4
.L_228:
        /*0478*/ 	.word	index@(_Z21dequantize_block_q6_KIN3c108BFloat16EEvPKvPT_)
        /*047c*/ 	.word	0x00000000


	//----- nvinfo : EIATTR_REGCOUNT
	.align		4
.L_229:
        /*0480*/ 	.byte	0x04, 0x2f
        /*0482*/ 	.short	(.L_231 - .L_230)
	.align		4
.L_230:
        /*0484*/ 	.word	index@(_Z24dequantize_block_iq2_xxsIN3c108BFloat16EEvPKvPT_)
        /*0488*/ 	.word	0x00000012


	//----- nvinfo : EIATTR_FRAME_SIZE
	.align		4
.L_231:
        /*048c*/ 	.byte	0x04, 0x11
        /*048e*/ 	.short	(.L_233 - .L_232)
	.align		4
.L_232:
        /*0490*/ 	.word	index@(_Z24dequantize_block_iq2_xxsIN3c108BFloat16EEvPKvPT_)
        /*0494*/ 	.word	0x00000000


	//----- nvinfo : EIATTR_REGCOUNT
	.align		4
.L_233:
        /*0498*/ 	.byte	0x04, 0x2f
        /*049a*/ 	.short	(.L_235 - .L_234)
	.align		4
.L_234:
        /*049c*/ 	.word	index@(_Z23dequantize_block_iq2_xsIN3c108BFloat16EEvPKvPT_)
        /*04a0*/ 	.word	0x00000012


	//----- nvinfo : EIATTR_FRAME_SIZE
	.align		4
.L_235:
        /*04a4*/ 	.byte	0x04, 0x11
        /*04a6*/ 	.short	(.L_237 - .L_236)
	.align		4
.L_236:
        /*04a8*/ 	.word	index@(_Z23dequantize_block_iq2_xsIN3c108BFloat16EEvPKvPT_)
        /*04ac*/ 	.word	0x00000000


	//----- nvinfo : EIATTR_REGCOUNT
	.align		4
.L_237:
        /*04b0*/ 	.byte	0x04, 0x2f
        /*04b2*/ 	.short	(.L_239 - .L_238)
	.align		4
.L_238:
        /*04b4*/ 	.word	index@(_Z24dequantize_block_iq3_xxsIN3c108BFloat16EEvPKvPT_)
        /*04b8*/ 	.word	0x00000014


	//----- nvinfo : EIATTR_FRAME_SIZE
	.align		4
.L_239:
        /*04bc*/ 	.byte	0x04, 0x11
        /*04be*/ 	.short	(.L_241 - .L_240)
	.align		4
.L_240:
        /*04c0*/ 	.word	index@(_Z24dequantize_block_iq3_xxsIN3c108BFloat16EEvPKvPT_)
        /*04c4*/ 	.word	0x00000000


	//----- nvinfo : EIATTR_REGCOUNT
	.align		4
.L_241:
        /*04c8*/ 	.byte	0x04, 0x2f
        /*04ca*/ 	.short	(.L_243 - .L_242)
	.align		4
.L_242:
        /*04cc*/ 	.word	index@(_Z22dequantize_block_iq1_sIN3c108BFloat16EEvPKvPT_)
        /*04d0*/ 	.word	0x00000013


	//----- nvinfo : EIATTR_FRAME_SIZE
	.align		4
.L_243:
        /*04d4*/ 	.byte	0x04, 0x11
        /*04d6*/ 	.short	(.L_245 - .L_244)
	.align		4
.L_244:
        /*04d8*/ 	.word	index@(_Z22dequantize_block_iq1_sIN3c108BFloat16EEvPKvPT_)
        /*04dc*/ 	.word	0x00000000


	//----- nvinfo : EIATTR_REGCOUNT
	.align		4
.L_245:
        /*04e0*/ 	.byte	0x04, 0x2f
        /*04e2*/ 	.short	(.L_247 - .L_246)
	.align		4
.L_246:
        /*04e4*/ 	.word	index@(_Z23dequantize_block_iq4_nlIN3c108BFloat16EEvPKvPT_)
        /*04e8*/ 	.word	0x00000018


	//----- nvinfo : EIATTR_FRAME_SIZE
	.align		4
.L_247:
        /*04ec*/ 	.byte	0x04, 0x11
        /*04ee*/ 	.short	(.L_249 - .L_248)
	.align		4
.L_248:
        /*04f0*/ 	.word	index@(_Z23dequantize_block_iq4_nlIN3c108BFloat16EEvPKvPT_)
        /*04f4*/ 	.word	0x00000000


	//----- nvinfo : EIATTR_REGCOUNT
	.align		4
.L_249:
        /*04f8*/ 	.byte	0x04, 0x2f
        /*04fa*/ 	.short	(.L_251 - .L_250)
	.align		4
.L_250:
        /*04fc*/ 	.word	index@(_Z22dequantize_block_iq3_sIN3c108BFloat16EEvPKvPT_)
        /*0500*/ 	.word	0x00000017


	//----- nvinfo : EIATTR_FRAME_SIZE
	.align		4
.L_251:
        /*0504*/ 	.byte	0x04, 0x11
        /*0506*/ 	.short	(.L_253 - .L_252)
	.align		4
.L_252:
        /*0508*/ 	.word	index@(_Z22dequantize_block_iq3_sIN3c108BFloat16EEvPKvPT_)
        /*050c*/ 	.word	0x00000000


	//----- nvinfo : EIATTR_REGCOUNT
	.align		4
.L_253:
        /*0510*/ 	.byte	0x04, 0x2f
        /*0512*/ 	.short	(.L_255 - .L_254)
	.align		4
.L_254:
        /*0514*/ 	.word	index@(_Z22dequantize_block_iq2_sIN3c108BFloat16EEvPKvPT_)
        /*0518*/ 	.word	0x00000014


	//----- nvinfo : EIATTR_FRAME_SIZE
	.align		4
.L_255:
        /*051c*/ 	.byte	0x04, 0x11
        /*051e*/ 	.short	(.L_257 - .L_256)
	.align		4
.L_256:
        /*0520*/ 	.word	index@(_Z22dequantize_block_iq2_sIN3c108BFloat16EEvPKvPT_)
        /*0524*/ 	.word	0x00000000


	//----- nvinfo : EIATTR_REGCOUNT
	.align		4
.L_257:
        /*0528*/ 	.byte	0x04, 0x2f
        /*052a*/ 	.short	(.L_259 - .L_258)
	.align		4
.L_258:
        /*052c*/ 	.word	index@(_Z23dequantize_block_iq4_xsIN3c108BFloat16EEvPKvPT_)
        /*0530*/ 	.word	0x0000001c


	//----- nvinfo : EIATTR_FRAME_SIZE
	.align		4
.L_259:
        /*0534*/ 	.byte	0x04, 0x11
        /*0536*/ 	.short	(.L_261 - .L_260)
	.align		4
.L_260:
        /*0538*/ 	.word	index@(_Z23dequantize_block_iq4_xsIN3c108BFloat16EEvPKvPT_)
        /*053c*/ 	.word	0x00000000


	//----- nvinfo : EIATTR_REGCOUNT
	.align		4
.L_261:
        /*0540*/ 	.byte	0x04, 0x2f
        /*0542*/ 	.short	(.L_263 - .L_262)
	.align		4
.L_262:
        /*0544*/ 	.word	index@(_Z22dequantize_block_iq1_mIN3c108BFloat16EEvPKvPT_)
        /*0548*/ 	.word	0x00000015


	//----- nvinfo : EIATTR_FRAME_SIZE
	.align		4
.L_263:
        /*054c*/ 	.byte	0x04, 0x11
        /*054e*/ 	.short	(.L_265 - .L_264)
	.align		4
.L_264:
        /*0550*/ 	.word	index@(_Z22dequantize_block_iq1_mIN3c108BFloat16EEvPKvPT_)
        /*0554*/ 	.word	0x00000000


	//----- nvinfo : EIATTR_REGCOUNT
	.align		4
.L_265:
        /*0558*/ 	.byte	0x04, 0x2f
        /*055a*/ 	.short	(.L_267 - .L_266)
	.align		4
.L_266:
        /*055c*/ 	.word	index@(_Z13quantize_q8_1IfEvPKT_Pvii)
        /*0560*/ 	.word	0x00000010


	//----- nvinfo : EIATTR_FRAME_SIZE
	.align		4
.L_267:
        /*0564*/ 	.byte	0x04, 0x11
        /*0566*/ 	.short	(.L_269 - .L_268)
	.align		4
.L_268:
        /*0568*/ 	.word	index@(_Z13quantize_q8_1IfEvPKT_Pvii)
        /*056c*/ 	.word	0x00000000


	//----- nvinfo : EIATTR_REGCOUNT
	.align		4
.L_269:
        /*0570*/ 	.byte	0x04, 0x2f
        /*0572*/ 	.short	(.L_271 - .L_270)
	.align		4
.L_270:
        /*0574*/ 	.word	index@(_Z13mul_mat_vec_qIfLi32ELi4E10block_q4_0Li2EXadL_ZN45_INTERNAL_8d5cb472_14_gguf_kernel_cu_cd24131917vec_dot_q4_0_q8_1EPKvPK10block_q8_1RKiEEEvS3_S3_PT_iii)
        /*0578*/ 	.word	0x00000020


	//----- nvinfo : EIATTR_FRAME_SIZE
	.align		4
.L_271:
        /*057c*/ 	.byte	0x04, 0x11
        /*057e*/ 	.short	(.L_273 - .L_272)
	.align		4
.L_272:
        /*0580*/ 	.word	index@(_Z13mul_mat_vec_qIfLi32ELi4E10block_q4_0Li2EXadL_ZN45_INTERNAL_8d5cb472_14_gguf_kernel_cu_cd24131917vec_dot_q4_0_q8_1EPKvPK10block_q8_1RKiEEEvS3_S3_PT_iii)
        /*0584*/ 	.word	0x00000000


	//----- nvinfo : EIATTR_REGCOUNT
	.align		4
.L_273:
        /*0588*/ 	.byte	0x04, 0x2f
        /*058a*/ 	.short	(.L_275 - .L_274)
	.align		4
.L_274:
        /*058c*/ 	.word	index@(_Z13mul_mat_vec_qIfLi32ELi4E10block_q4_1Li2EXadL_ZN45_INTERNAL_8d5cb472_14_gguf_kernel_cu_cd24131917vec_dot_q4_1_q8_1EPKvPK10block_q8_1RKiEEEvS3_S3_PT_iii)
        /*0590*/ 	.word	0x00000020


	//----- nvinfo : EIATTR_FRAME_SIZE
	.align		4
.L_275:
        /*0594*/ 	.byte	0x04, 0x11
        /*0596*/ 	.short	(.L_277 - .L_276)
	.align		4
.L_276:
        /*0598*/ 	.word	index@(_Z13mul_mat_vec_qIfLi32ELi4E10block_q4_1Li2EXadL_ZN45_INTERNAL_8d5cb472_14_gguf_kernel_cu_cd24131917vec_dot_q4_1_q8_1EPKvPK10block_q8_1RKiEEEvS3_S3_PT_iii)
        /*059c*/ 	.word	0x00000000


	//----- nvinfo : EIATTR_REGCOUNT
	.align		4
.L_277:
        /*05a0*/ 	.byte	0x04, 0x2f
        /*05a2*/ 	.short	(.L_279 - .L_278)
	.align		4
.L_278:
        /*05a4*/ 	.word	index@(_Z13mul_mat_vec_qIfLi32ELi4E10block_q5_0Li2EXadL_ZN45_INTERNAL_8d5cb472_14_gguf_kernel_cu_cd24131917vec_dot_q5_0_q8_1EPKvPK10block_q8_1RKiEEEvS3_S3_PT_iii)
        /*05a8*/ 	.word	0x0000001f


	//----- nvinfo : EIATTR_FRAME_SIZE
	.align		4
.L_279:
        /*05ac*/ 	.byte	0x04, 0x11
        /*05ae*/ 	.short	(.L_281 - .L_280)
	.align		4
.L_280:
        /*05b0*/ 	.word	index@(_Z13mul_mat_vec_qIfLi32ELi4E10block_q5_0Li2EXadL_ZN45_INTERNAL_8d5cb472_14_gguf_kernel_cu_cd24131917vec_dot_q5_0_q8_1EPKvPK10block_q8_1RKiEEEvS3_S3_PT_iii)
        /*05b4*/ 	.word	0x00000000


	//----- nvinfo : EIATTR_REGCOUNT
	.align		4
.L_281:
        /*05b8*/ 	.byte	0x04, 0x2f
        /*05ba*/ 	.short	(.L_283 - .L_282)
	.align		4
.L_282:
        /*05bc*/ 	.word	index@(_Z13mul_mat_vec_qIfLi32ELi4E10block_q5_1Li2EXadL_ZN45_INTERNAL_8d5cb472_14_gguf_kernel_cu_cd24131917vec_dot_q5_1_q8_1EPKvPK10block_q8_1RKiEEEvS3_S3_PT_iii)
        /*05c0*/ 	.word	0x0000001e


	//----- nvinfo : EIATTR_FRAME_SIZE
	.align		4
.L_283:
        /*05c4*/ 	.byte	0x04, 0x11
        /*05c6*/ 	.short	(.L_285 - .L_284)
	.align		4
.L_284:
        /*05c8*/ 	.word	index@(_Z13mul_mat_vec_qIfLi32ELi4E10block_q5_1Li2EXadL_ZN45_INTERNAL_8d5cb472_14_gguf_kernel_cu_cd24131917vec_dot_q5_1_q8_1EPKvPK10block_q8_1RKiEEEvS3_S3_PT_iii)
        /*05cc*/ 	.word	0x00000000


	//----- nvinfo : EIATTR_REGCOUNT
	.align		4
.L_285:
        /*05d0*/ 	.byte	0x04, 0x2f
        /*05d2*/ 	.short	(.L_287 - .L_286)
	.align		4
.L_286:
        /*05d4*/ 	.word	index@(_Z13mul_mat_vec_qIfLi32ELi8E10block_q8_0Li2EXadL_ZN45_INTERNAL_8d5cb472_14_gguf_kernel_cu_cd24131917vec_dot_q8_0_q8_1EPKvPK10block_q8_1RKiEEEvS3_S3_PT_iii)
        /*05d8*/ 	.word	0x0000001f


	//----- nvinfo : EIATTR_FRAME_SIZE
	.align		4
.L_287:
        /*05dc*/ 	.byte	0x04, 0x11
        /*05de*/ 	.short	(.L_289 - .L_288)
	.align		4
.L_288:
        /*05e0*/ 	.word	index@(_Z13mul_mat_vec_qIfLi32ELi8E10block_q8_0Li2EXadL_ZN45_INTERNAL_8d5cb472_14_gguf_kernel_cu_cd24131917vec_dot_q8_0_q8_1EPKvPK10block_q8_1RKiEEEvS3_S3_PT_iii)
        /*05e4*/ 	.word	0x00000000


	//----- nvinfo : EIATTR_REGCOUNT
	.align		4
.L_289:
        /*05e8*/ 	.byte	0x04, 0x2f
        /*05ea*/ 	.short	(.L_291 - .L_290)
	.align		4
.L_290:
        /*05ec*/ 	.word	index@(_Z13mul_mat_vec_qIfLi256ELi16E10block_q2_KLi1EXadL_ZN45_INTERNAL_8d5cb472_14_gguf_kernel_cu_cd24131917vec_dot_q2_K_q8_1EPKvPK10block_q8_1RKiEEEvS3_S3_PT_iii)
        /*05f0*/ 	.word	0x00000020


	//----- nvinfo : EIATTR_FRAME_SIZE
	.align		4
.L_291:
        /*05f4*/ 	.byte	0x04, 0x11
        /*05f6*/ 	.short	(.L_293 - .L_292)
	.align		4
.L_292:
        /*05f8*/ 	.word	index@(_Z13mul_mat_vec_qIfLi256ELi16E10block_q2_KLi1EXadL_ZN45_INTERNAL_8d5cb472_14_gguf_kernel_cu_cd24131917vec_dot_q2_K_q8_1EPKvPK10block_q8_1RKiEEEvS3_S3_PT_iii)
        /*05fc*/ 	.word	0x00000000


	//----- nvinfo : EIATTR_REGCOUNT
	.align		4
.L_293:
        /*0600*/ 	.byte	0x04, 0x2f
        /*0602*/ 	.short	(.L_295 - .L_294)
	.align		4
.L_294:
        /*0604*/ 	.word	index@(_Z13mul_mat_vec_qIfLi256ELi16E10block_q3_KLi1EXadL_ZN45_INTERNAL_8d5cb472_14_gguf_kernel_cu_cd24131917vec_dot_q3_K_q8_1EPKvPK10block_q8_1RKiEEEvS3_S3_PT_iii)
        /*0608*/ 	.word	0x00000020


	//----- nvinfo : EIATTR_FRAME_SIZE
	.align		4
.L_295:
        /*060c*/ 	.byte	0x04, 0x11
        /*060e*/ 	.short	(.L_297 - .L_296)
	.align		4
.L_296:
        /*0610*/ 	.word	index@(_Z13mul_mat_vec_qIfLi256ELi16E10block_q3_KLi1EXadL_ZN45_INTERNAL_8d5cb472_14_gguf_kernel_cu_cd24131917vec_dot_q3_K_q8_1EPKvPK10block_q8_1RKiEEEvS3_S3_PT_iii)
        /*0614*/ 	.word	0x00000000


	//----- nvinfo : EIATTR_REGCOUNT
	.align		4
.L_297:
        /*0618*/ 	.byte	0x04, 0x2f
        /*061a*/ 	.short	(.L_299 - .L_298)
	.align		4
.L_298:
        /*061c*/ 	.word	index@(_Z13mul_mat_vec_qIfLi256ELi32E10block_q4_KLi2EXadL_ZN45_INTERNAL_8d5cb472_14_gguf_kernel_cu_cd24131917vec_dot_q4_K_q8_1EPKvPK10block_q8_1RKiEEEvS3_S3_PT_iii)
        /*0620*/ 	.word	0x00000020


	//----- nvinfo : EIATTR_FRAME_SIZE
	.align		4
.L_299:
        /*0624*/ 	.byte	0x04, 0x11
        /*0626*/ 	.short	(.L_301 - .L_300)
	.align		4
.L_300:
        /*0628*/ 	.word	index@(_Z13mul_mat_vec_qIfLi256ELi32E10block_q4_KLi2EXadL_ZN45_INTERNAL_8d5cb472_14_gguf_kernel_cu_cd24131917vec_dot_q4_K_q8_1EPKvPK10block_q8_1RKiEEEvS3_S3_PT_iii)
        /*062c*/ 	.word	0x00000000


	//----- nvinfo : EIATTR_REGCOUNT
	.align		4
.L_301:
        /*0630*/ 	.byte	0x04, 0x2f
        /*0632*/ 	.short	(.L_303 - .L_302)
	.align		4
.L_302:
        /*0634*/ 	.word	index@(_Z13mul_mat_vec_qIfLi256ELi32E10block_q5_KLi2EXadL_ZN45_INTERNAL_8d5cb472_14_gguf_kernel_cu_cd24131917vec_dot_q5_K_q8_1EPKvPK10block_q8_1RKiEEEvS3_S3_PT_iii)
        /*0638*/ 	.word	0x00000020


	//----- nvinfo : EIATTR_FRAME_SIZE
	.align		4
.L_303:
        /*063c*/ 	.byte	0x04, 0x11
        /*063e*/ 	.short	(.L_305 - .L_304)
	.align		4
.L_304:
        /*0640*/ 	.word	index@(_Z13mul_mat_vec_qIfLi256ELi32E10block_q5_KLi2EXadL_ZN45_INTERNAL_8d5cb472_14_gguf_kernel_cu_cd24131917vec_dot_q5_K_q8_1EPKvPK10block_q8_1RKiEEEvS3_S3_PT_iii)
        /*0644*/ 	.word	0x00000000


	//----- nvinfo : EIATTR_REGCOUNT
	.align		4
.L_305:
        /*0648*/ 	.byte	0x04, 0x2f
        /*064a*/ 	.short	(.L_307 - .L_306)
	.align		4
.L_306:
        /*064c*/ 	.word	index@(_Z13mul_mat_vec_qIfLi256ELi32E10block_q6_KLi1EXadL_ZN45_INTERNAL_8d5cb472_14_gguf_kernel_cu_cd24131917vec_dot_q6_K_q8_1EPKvPK10block_q8_1RKiEEEvS3_S3_PT_iii)
        /*0650*/ 	.word	0x00000020


	//----- nvinfo : EIATTR_FRAME_SIZE
	.align		4
.L_307:
        /*0654*/ 	.byte	0x04, 0x11
        /*0656*/ 	.short	(.L_309 - .L_308)
	.align		4
.L_308:
        /*0658*/ 	.word	index@(_Z13mul_mat_vec_qIfLi256ELi32E10block_q6_KLi1EXadL_ZN45_INTERNAL_8d5cb472_14_gguf_kernel_cu_cd24131917vec_dot_q6_K_q8_1EPKvPK10block_q8_1RKiEEEvS3_S3_PT_iii)
        /*065c*/ 	.word	0x00000000


	//----- nvinfo : EIATTR_REGCOUNT
	.align		4
.L_309:
        /*0660*/ 	.byte	0x04, 0x2f
        /*0662*/ 	.short	(.L_311 - .L_310)
	.align		4
.L_310:
        /*0664*/ 	.word	index@(_Z13mul_mat_vec_qIfLi256ELi8E13block_iq2_xxsLi1EXadL_ZN45_INTERNAL_8d5cb472_14_gguf_kernel_cu_cd24131920vec_dot_iq2_xxs_q8_1EPKvPK10block_q8_1RKiEEEvS3_S3_PT_iii)
        /*0668*/ 	.word	0x00000020


	//----- nvinfo : EIATTR_FRAME_SIZE
	.align		4
.L_311:
        /*066c*/ 	.byte	0x04, 0x11
        /*066e*/ 	.short	(.L_313 - .L_312)
	.align		4
.L_312:
        /*0670*/ 	.word	index@(_Z13mul_mat_vec_qIfLi256ELi8E13block_iq2_xxsLi1EXadL_ZN45_INTERNAL_8d5cb472_14_gguf_kernel_cu_cd24131920vec_dot_iq2_xxs_q8_1EPKvPK10block_q8_1RKiEEEvS3_S3_PT_iii)
        /*0674*/ 	.word	0x00000000


	//----- nvinfo : EIATTR_REGCOUNT
	.align		4
.L_313:
        /*0678*/ 	.byte	0x04, 0x2f
        /*067a*/ 	.short	(.L_315 - .L_314)
	.align		4
.L_314:
        /*067c*/ 	.word	index@(_Z13mul_mat_vec_qIfLi256ELi8E12block_iq2_xsLi1EXadL_ZN45_INTERNAL_8d5cb472_14_gguf_kernel_cu_cd24131919vec_dot_iq2_xs_q8_1EPKvPK10block_q8_1RKiEEEvS3_S3_PT_iii)
        /*0680*/ 	.word	0x00000020


	//----- nvinfo : EIATTR_FRAME_SIZE
	.align		4
.L_315:
        /*0684*/ 	.byte	0x04, 0x11
        /*0686*/ 	.short	(.L_317 - .L_316)
	.align		4
.L_316:
        /*0688*/ 	.word	index@(_Z13mul_mat_vec_qIfLi256ELi8E12block_iq2_xsLi1EXadL_ZN45_INTERNAL_8d5cb472_14_gguf_kernel_cu_cd24131919vec_dot_iq2_xs_q8_1EPKvPK10block_q8_1RKiEEEvS3_S3_PT_iii)
        /*068c*/ 	.word	0x00000000


	//----- nvinfo : EIATTR_REGCOUNT
	.align		4
.L_317:
        /*0690*/ 	.byte	0x04, 0x2f
        /*0692*/ 	.short	(.L_319 - .L_318)
	.align		4
.L_318:
        /*0694*/ 	.word	index@(_Z13mul_mat_vec_qIfLi256ELi8E13block_iq3_xxsLi1EXadL_ZN45_INTERNAL_8d5cb472_14_gguf_kernel_cu_cd24131920vec_dot_iq3_xxs_q8_1EPKvPK10block_q8_1RKiEEEvS3_S3_PT_iii)
        /*0698*/ 	.word	0x00000020


	//----- nvinfo : EIATTR_FRAME_SIZE
	.align		4
.L_319:
        /*069c*/ 	.byte	0x04, 0x11
        /*069e*/ 	.short	(.L_321 - .L_320)
	.align		4
.L_320:
        /*06a0*/ 	.word	index@(_Z13mul_mat_vec_qIfLi256ELi8E13block_iq3_xxsLi1EXadL_ZN45_INTERNAL_8d5cb472_14_gguf_kernel_cu_cd24131920vec_dot_iq3_xxs_q8_1EPKvPK10block_q8_1RKiEEEvS3_S3_PT_iii)
        /*06a4*/ 	.word	0x00000000


	//----- nvinfo : EIATTR_REGCOUNT
	.align		4
.L_321:
        /*06a8*/ 	.byte	0x04, 0x2f
        /*06aa*/ 	.short	(.L_323 - .L_322)
	.align		4
.L_322:
        /*06ac*/ 	.word	index@(_Z13mul_mat_vec_qIfLi256ELi8E11block_iq1_sLi1EXadL_ZN45_INTERNAL_8d5cb472_14_gguf_kernel_cu_cd24131918vec_dot_iq1_s_q8_1EPKvPK10block_q8_1RKiEEEvS3_S3_PT_iii)
        /*06b0*/ 	.word	0x00000020


	//----- nvinfo : EIATTR_FRAME_SIZE
	.align		4
.L_323:
        /*06b4*/ 	.byte	0x04, 0x11
        /*06b6*/ 	.short	(.L_325 - .L_324)
	.align		4
.L_324:
        /*06b8*/ 	.word	index@(_Z13mul_mat_vec_qIfLi256ELi8E11block_iq1_sLi1EXadL_ZN45_INTERNAL_8d5cb472_14_gguf_kernel_cu_cd24131918vec_dot_iq1_s_q8_1EPKvPK10block_q8_1RKiEEEvS3_S3_PT_iii)
        /*06bc*/ 	.word	0x00000000


	//----- nvinfo : EIATTR_REGCOUNT
	.align		4
.L_325:
        /*06c0*/ 	.byte	0x04, 0x2f
        /*06c2*/ 	.short	(.L_327 - .L_326)
	.align		4
.L_326:
        /*06c4*/ 	.word	index@(_Z13mul_mat_vec_qIfLi32ELi4E12block_iq4_nlLi2EXadL_ZN45_INTERNAL_8d5cb472_14_gguf_kernel_cu_cd24131919vec_dot_iq4_nl_q8_1EPKvPK10block_q8_1RKiEEEvS3_S3_PT_iii)
        /*06c8*/ 	.word	0x00000020


	//----- nvinfo : EIATTR_FRAME_SIZE
	.align		4
.L_327:
        /*06cc*/ 	.byte	0x04, 0x11
        /*06ce*/ 	.short	(.L_329 - .L_328)
	.align		4
.L_328:
        /*06d0*/ 	.word	index@(_Z13mul_mat_vec_qIfLi32ELi4E12block_iq4_nlLi2EXadL_ZN45_INTERNAL_8d5cb472_14_gguf_kernel_cu_cd24131919vec_dot_iq4_nl_q8_1EPKvPK10block_q8_1RKiEEEvS3_S3_PT_iii)
        /*06d4*/ 	.word	0x00000000


	//----- nvinfo : EIATTR_REGCOUNT
	.align		4
.L_329:
        /*06d8*/ 	.byte	0x04, 0x2f
        /*06da*/ 	.short	(.L_331 - .L_330)
	.align		4
.L_330:
        /*06dc*/ 	.word	index@(_Z13mul_mat_vec_qIfLi256ELi8E11block_iq3_sLi1EXadL_ZN45_INTERNAL_8d5cb472_14_gguf_kernel_cu_cd24131918vec_dot_iq3_s_q8_1EPKvPK10block_q8_1RKiEEEvS3_S3_PT_iii)
        /*06e0*/ 	.word	0x00000020


	//----- nvinfo : EIATTR_FRAME_SIZE
	.align		4
.L_331:
        /*06e4*/ 	.byte	0x04, 0x11
        /*06e6*/ 	.short	(.L_333 - .L_332)
	.align		4
.L_332:
        /*06e8*/ 	.word	index@(_Z13mul_mat_vec_qIfLi256ELi8E11block_iq3_sLi1EXadL_ZN45_INTERNAL_8d5cb472_14_gguf_kernel_cu_cd24131918vec_dot_iq3_s_q8_1EPKvPK10block_q8_1RKiEEEvS3_S3_PT_iii)
        /*06ec*/ 	.word	0x00000000


	//----- nvinfo : EIATTR_REGCOUNT
	.align		4
.L_333:
        /*06f0*/ 	.byte	0x04, 0x2f
        /*06f2*/ 	.short	(.L_335 - .L_334)
	.align		4
.L_334:
        /*06f4*/ 	.word	index@(_Z13mul_mat_vec_qIfLi256ELi8E11block_iq2_sLi1EXadL_ZN45_INTERNAL_8d5cb472_14_gguf_kernel_cu_cd24131918vec_dot_iq2_s_q8_1EPKvPK10block_q8_1RKiEEEvS3_S3_PT_iii)
        /*06f8*/ 	.word	0x00000020


	//----- nvinfo : EIATTR_FRAME_SIZE
	.align		4
.L_335:
        /*06fc*/ 	.byte	0x04, 0x11
        /*06fe*/ 	.short	(.L_337 - .L_336)
	.align		4
.L_336:
        /*0700*/ 	.word	index@(_Z13mul_mat_vec_qIfLi256ELi8E11block_iq2_sLi1EXadL_ZN45_INTERNAL_8d5cb472_14_gguf_kernel_cu_cd24131918vec_dot_iq2_s_q8_1EPKvPK10block_q8_1RKiEEEvS3_S3_PT_iii)
        /*0704*/ 	.word	0x00000000


	//----- nvinfo : EIATTR_REGCOUNT
	.align		4
.L_337:
        /*0708*/ 	.byte	0x04, 0x2f
        /*070a*/ 	.short	(.L_339 - .L_338)
	.align		4
.L_338:
        /*070c*/ 	.word	index@(_Z13mul_mat_vec_qIfLi256ELi8E12block_iq4_xsLi1EXadL_ZN45_INTERNAL_8d5cb472_14_gguf_kernel_cu_cd24131919vec_dot_iq4_xs_q8_1EPKvPK10block_q8_1RKiEEEvS3_S3_PT_iii)
        /*0710*/ 	.word	0x00000020


	//----- nvinfo : EIATTR_FRAME_SIZE
	.align		4
.L_339:
        /*0714*/ 	.byte	0x04, 0x11
        /*0716*/ 	.short	(.L_341 - .L_340)
	.align		4
.L_340:
        /*0718*/ 	.word	index@(_Z13mul_mat_vec_qIfLi256ELi8E12block_iq4_xsLi1EXadL_ZN45_INTERNAL_8d5cb472_14_gguf_kernel_cu_cd24131919vec_dot_iq4_xs_q8_1EPKvPK10block_q8_1RKiEEEvS3_S3_PT_iii)
        /*071c*/ 	.word	0x00000000


	//----- nvinfo : EIATTR_REGCOUNT
	.align		4
.L_341:
        /*0720*/ 	.byte	0x04, 0x2f
        /*0722*/ 	.short	(.L_343 - .L_342)
	.align		4
.L_342:
        /*0724*/ 	.word	index@(_Z13mul_mat_vec_qIfLi256ELi8E11block_iq1_mLi1EXadL_ZN45_INTERNAL_8d5cb472_14_gguf_kernel_cu_cd24131918vec_dot_iq1_m_q8_1EPKvPK10block_q8_1RKiEEEvS3_S3_PT_iii)
        /*0728*/ 	.word	0x00000020


	//----- nvinfo : EIATTR_FRAME_SIZE
	.align		4
.L_343:
        /*072c*/ 	.byte	0x04, 0x11
        /*072e*/ 	.short	(.L_345 - .L_344)
	.align		4
.L_344:
        /*0730*/ 	.word	index@(_Z13mul_mat_vec_qIfLi256ELi8E11block_iq1_mLi1EXadL_ZN45_INTERNAL_8d5cb472_14_gguf_kernel_cu_cd24131918vec_dot_iq1_m_q8_1EPKvPK10block_q8_1RKiEEEvS3_S3_PT_iii)
        /*0734*/ 	.word	0x00000000


	//----- nvinfo : EIATTR_REGCOUNT
	.align		4
.L_345:
        /*0738*/ 	.byte	0x04, 0x2f
        /*073a*/ 	.short	(.L_347 - .L_346)
	.align		4
.L_346:
        /*073c*/ 	.word	index@(_Z13quantize_q8_1IN3c104HalfEEvPKT_Pvii)
        /*0740*/ 	.word	0x00000010


	//----- nvinfo : EIATTR_FRAME_SIZE
	.align		4
.L_347:
        /*0744*/ 	.byte	0x04, 0x11
        /*0746*/ 	.short	(.L_349 - .L_348)
	.align		4
.L_348:
        /*0748*/ 	.word	index@(_Z13quantize_q8_1IN3c104HalfEEvPKT_Pvii)
        /*074c*/ 	.word	0x00000000


	//----- nvinfo : EIATTR_REGCOUNT
	.align		4
.L_349:
        /*0750*/ 	.byte	0x04, 0x2f
        /*0752*/ 	.short	(.L_351 - .L_350)
	.align		4
.L_350:
        /*0754*/ 	.word	index@(_Z13mul_mat_vec_qIN3c104HalfELi32ELi4E10block_q4_0Li2EXadL_ZN45_INTERNAL_8d5cb472_14_gguf_kernel_cu_cd24131917vec_dot_q4_0_q8_1EPKvPK10block_q8_1RKiEEEvS5_S5_PT_iii)
        /*0758*/ 	.word	0x00000020


	//----- nvinfo : EIATTR_FRAME_SIZE
	.align		4
.L_351:
        /*075c*/ 	.byte	0x04, 0x11
        /*075e*/ 	.short	(.L_353 - .L_352)
	.align		4
.L_352:
        /*0760*/ 	.word	index@(_Z13mul_mat_vec_qIN3c104HalfELi32ELi4E10block_q4_0Li2EXadL_ZN45_INTERNAL_8d5cb472_14_gguf_kernel_cu_cd24131917vec_dot_q4_0_q8_1EPKvPK10block_q8_1RKiEEEvS5_S5_PT_iii)
        /*0764*/ 	.word	0x00000000


	//----- nvinfo : EIATTR_REGCOUNT
	.align		4
.L_353:
        /*0768*/ 	.byte	0x04, 0x2f
        /*076a*/ 	.short	(.L_355 - .L_354)
	.align		4
.L_354:
        /*076c*/ 	.word	index@(_Z13mul_mat_vec_qIN3c104HalfELi32ELi4E10block_q4_1Li2EXadL_ZN45_INTERNAL_8d5cb472_14_gguf_kernel_cu_cd24131917vec_dot_q4_1_q8_1EPKvPK10block_q8_1RKiEEEvS5_S5_PT_iii)
        /*0770*/ 	.word	0x00000020


	//----- nvinfo : EIATTR_FRAME_SIZE
	.align		4
.L_355:
        /*0774*/ 	.byte	0x04, 0x11
        /*0776*/ 	.short	(.L_357 - .L_356)
	.align		4
.L_356:
        /*0778*/ 	.word	index@(_Z13mul_mat_vec_qIN3c104HalfELi32ELi4E10block_q4_1Li2EXadL_ZN45_INTERNAL_8d5cb472_14_gguf_kernel_cu_cd24131917vec_dot_q4_1_q8_1EPKvPK10block_q8_1RKiEEEvS5_S5_PT_iii)
        /*077c*/ 	.word	0x00000000


	//----- nvinfo : EIATTR_REGCOUNT
	.align		4
.L_357:
        /*0780*/ 	.byte	0x04, 0x2f
        /*0782*/ 	.short	(.L_359 - .L_358)
	.align		4
.L_358:
        /*0784*/ 	.word	index@(_Z13mul_mat_vec_qIN3c104HalfELi32ELi4E10block_q5_0Li2EXadL_ZN45_INTERNAL_8d5cb472_14_gguf_kernel_cu_cd24131917vec_dot_q5_0_q8_1EPKvPK10block_q8_1RKiEEEvS5_S5_PT_iii)
        /*0788*/ 	.word	0x0000001f


	//----- nvinfo : EIATTR_FRAME_SIZE
	.align		4
.L_359:
        /*078c*/ 	.byte	0x04, 0x11
        /*078e*/ 	.short	(.L_361 - .L_360)
	.align		4
.L_360:
        /*0790*/ 	.word	index@(_Z13mul_mat_vec_qIN3c104HalfELi32ELi4E10block_q5_0Li2EXadL_ZN45_INTERNAL_8d5cb472_14_gguf_kernel_cu_cd24131917vec_dot_q5_0_q8_1EPKvPK10block_q8_1RKiEEEvS5_S5_PT_iii)
        /*0794*/ 	.word	0x00000000


	//----- nvinfo : EIATTR_REGCOUNT
	.align		4
.L_361:
        /*0798*/ 	.byte	0x04, 0x2f
        /*079a*/ 	.short	(.L_363 - .L_362)
	.align		4
.L_362:
        /*079c*/ 	.word	index@(_Z13mul_mat_vec_qIN3c104HalfELi32ELi4E10block_q5_1Li2EXadL_ZN45_INTERNAL_8d5cb472_14_gguf_kernel_cu_cd24131917vec_dot_q5_1_q8_1EPKvPK10block_q8_1RKiEEEvS5_S5_PT_iii)
        /*07a0*/ 	.word	0x0000001e


	//----- nvinfo : EIATTR_FRAME_SIZE
	.align		4
.L_363:
        /*07a4*/ 	.byte	0x04, 0x11
        /*07a6*/ 	.short	(.L_365 - .L_364)
	.align		4
.L_364:
        /*07a8*/ 	.word	index@(_Z13mul_mat_vec_qIN3c104HalfELi32ELi4E10block_q5_1Li2EXadL_ZN45_INTERNAL_8d5cb472_14_gguf_kernel_cu_cd24131917vec_dot_q5_1_q8_1EPKvPK10block_q8_1RKiEEEvS5_S5_PT_iii)
        /*07ac*/ 	.word	0x00000000


	//----- nvinfo : EIATTR_REGCOUNT
	.align		4
.L_365:
        /*07b0*/ 	.byte	0x04, 0x2f
        /*07b2*/ 	.short	(.L_367 - .L_366)
	.align		4
.L_366:
        /*07b4*/ 	.word	index@(_Z13mul_mat_vec_qIN3c104HalfELi32ELi8E10block_q8_0Li2EXadL_ZN45_INTERNAL_8d5cb472_14_gguf_kernel_cu_cd24131917vec_dot_q8_0_q8_1EPKvPK10block_q8_1RKiEEEvS5_S5_PT_iii)
        /*07b8*/ 	.word	0x0000001f


	//----- nvinfo : EIATTR_FRAME_SIZE
	.align		4
.L_367:
        /*07bc*/ 	.byte	0x04, 0x11
        /*07be*/ 	.short	(.L_369 - .L_368)
	.align		4
.L_368:
        /*07c0*/ 	.word	index@(_Z13mul_mat_vec_qIN3c104HalfELi32ELi8E10block_q8_0Li2EXadL_ZN45_INTERNAL_8d5cb472_14_gguf_kernel_cu_cd24131917vec_dot_q8_0_q8_1EPKvPK10block_q8_1RKiEEEvS5_S5_PT_iii)
        /*07c4*/ 	.word	0x00000000


	//----- nvinfo : EIATTR_REGCOUNT
	.align		4
.L_369:
        /*07c8*/ 	.byte	0x04, 0x2f
        /*07ca*/ 	.short	(.L_371 - .L_370)
	.align		4
.L_370:
        /*07cc*/ 	.word	index@(_Z13mul_mat_vec_qIN3c104HalfELi256ELi16E10block_q2_KLi1EXadL_ZN45_INTERNAL_8d5cb472_14_gguf_kernel_cu_cd24131917vec_dot_q2_K_q8_1EPKvPK10block_q8_1RKiEEEvS5_S5_PT_iii)
        /*07d0*/ 	.word	0x00000020


	//----- nvinfo : EIATTR_FRAME_SIZE
	.align		4
.L_371:
        /*07d4*/ 	.byte	0x04, 0x11
        /*07d6*/ 	.short	(.L_373 - .L_372)
	.align		4
.L_372:
        /*07d8*/ 	.word	index@(_Z13mul_mat_vec_qIN3c104HalfELi256ELi16E10block_q2_KLi1EXadL_ZN45_INTERNAL_8d5cb472_14_gguf_kernel_cu_cd24131917vec_dot_q2_K_q8_1EPKvPK10block_q8_1RKiEEEvS5_S5_PT_iii)
        /*07dc*/ 	.word	0x00000000


	//----- nvinfo : EIATTR_REGCOUNT
	.align		4
.L_373:
        /*07e0*/ 	.byte	0x04, 0x2f
        /*07e2*/ 	.short	(.L_375 - .L_374)
	.align		4
.L_374:
        /*07e4*/ 	.word	index@(_Z13mul_mat_vec_qIN3c104HalfELi256ELi16E10block_q3_KLi1EXadL_ZN45_INTERNAL_8d5cb472_14_gguf_kernel_cu_cd24131917vec_dot_q3_K_q8_1EPKvPK10block_q8_1RKiEEEvS5_S5_PT_iii)
        /*07e8*/ 	.word	0x00000020


	//----- nvinfo : EIATTR_FRAME_SIZE
	.align		4
.L_375:
        /*07ec*/ 	.byte	0x04, 0x11
        /*07ee*/ 	.short	(.L_377 - .L_376)
	.align		4
.L_376:
        /*07f0*/ 	.word	index@(_Z13mul_mat_vec_qIN3c104HalfELi256ELi16E10block_q3_KLi1EXadL_ZN45_INTERNAL_8d5cb472_14_gguf_kernel_cu_cd24131917vec_dot_q3_K_q8_1EPKvPK10block_q8_1RKiEEEvS5_S5_PT_iii)
        /*07f4*/ 	.word	0x00000000


	//----- nvinfo : EIATTR_REGCOUNT
	.align		4
.L_377:
        /*07f8*/ 	.byte	0x04, 0x2f
        /*07fa*/ 	.short	(.L_379 - .L_378)
	.align		4
.L_378:
        /*07fc*/ 	.word	index@(_Z13mul_mat_vec_qIN3c104HalfELi256ELi32E10block_q4_KLi2EXadL_ZN45_INTERNAL_8d5cb472_14_gguf_kernel_cu_cd24131917vec_dot_q4_K_q8_1EPKvPK10block_q8_1RKiEEEvS5_S5_PT_iii)
        /*0800*/ 	.word	0x00000020


	//----- nvinfo : EIATTR_FRAME_SIZE
	.align		4
.L_379:
        /*0804*/ 	.byte	0x04, 0x11
        /*0806*/ 	.short	(.L_381 - .L_380)
	.align		4
.L_380:
        /*0808*/ 	.word	index@(_Z13mul_mat_vec_qIN3c104HalfELi256ELi32E10block_q4_KLi2EXadL_ZN45_INTERNAL_8d5cb472_14_gguf_kernel_cu_cd24131917vec_dot_q4_K_q8_1EPKvPK10block_q8_1RKiEEEvS5_S5_PT_iii)
        /*080c*/ 	.word	0x00000000


	//----- nvinfo : EIATTR_REGCOUNT
	.align		4
.L_381:
        /*0810*/ 	.byte	0x04, 0x2f
        /*0812*/ 	.short	(.L_383 - .L_382)
	.align		4
.L_382:
        /*0814*/ 	.word	index@(_Z13mul_mat_vec_qIN3c104HalfELi256ELi32E10block_q5_KLi2EXadL_ZN45_INTERNAL_8d5cb472_14_gguf_kernel_cu_cd24131917vec_dot_q5_K_q8_1EPKvPK10block_q8_1RKiEEEvS5_S5_PT_iii)
        /*0818*/ 	.word	0x00000020


	//----- nvinfo : EIATTR_FRAME_SIZE
	.align		4
.L_383:
        /*081c*/ 	.byte	0x04, 0x11
        /*081e*/ 	.short	(.L_385 - .L_384)
	.align		4
.L_384:
        /*0820*/ 	.word	index@(_Z13mul_mat_vec_qIN3c104HalfELi256ELi32E10block_q5_KLi2EXadL_ZN45_INTERNAL_8d5cb472_14_gguf_kernel_cu_cd24131917vec_dot_q5_K_q8_1EPKvPK10block_q8_1RKiEEEvS5_S5_PT_iii)
        /*0824*/ 	.word	0x00000000


	//----- nvinfo : EIATTR_REGCOUNT
	.align		4
.L_385:
        /*0828*/ 	.byte	0x04, 0x2f
        /*082a*/ 	.short	(.L_387 - .L_386)
	.align		4
.L_386:
        /*082c*/ 	.word	index@(_Z13mul_mat_vec_qIN3c104HalfELi256ELi32E10block_q6_KLi1EXadL_ZN45_INTERNAL_8d5cb472_14_gguf_kernel_cu_cd24131917vec_dot_q6_K_q8_1EPKvPK10block_q8_1RKiEEEvS5_S5_PT_iii)
        /*0830*/ 	.word	0x00000020


	//----- nvinfo : EIATTR_FRAME_SIZE
	.align		4
.L_387:
        /*0834*/ 	.byte	0x04, 0x11
        /*0836*/ 	.short	(.L_389 - .L_388)
	.align		4
.L_388:
        /*0838*/ 	.word	index@(_Z13mul_mat_vec_qIN3c104HalfELi256ELi32E10block_q6_KLi1EXadL_ZN45_INTERNAL_8d5cb472_14_gguf_kernel_cu_cd24131917vec_dot_q6_K_q8_1EPKvPK10block_q8_1RKiEEEvS5_S5_PT_iii)
        /*083c*/ 	.word	0x00000000


	//----- nvinfo : EIATTR_REGCOUNT
	.align		4
.L_389:
        /*0840*/ 	.byte	0x04, 0x2f
        /*0842*/ 	.short	(.L_391 - .L_390)
	.align		4
.L_390:
        /*0844*/ 	.word	index@(_Z13mul_mat_vec_qIN3c104HalfELi256ELi8E13block_iq2_xxsLi1EXadL_ZN45_INTERNAL_8d5cb472_14_gguf_kernel_cu_cd24131920vec_dot_iq2_xxs_q8_1EPKvPK10block_q8_1RKiEEEvS5_S5_PT_iii)
        /*0848*/ 	.word	0x00000020


	//----- nvinfo : EIATTR_FRAME_SIZE
	.align		4
.L_391:
        /*084c*/ 	.byte	0x04, 0x11
        /*084e*/ 	.short	(.L_393 - .L_392)
	.align		4
.L_392:
        /*0850*/ 	.word	index@(_Z13mul_mat_vec_qIN3c104HalfELi256ELi8E13block_iq2_xxsLi1EXadL_ZN45_INTERNAL_8d5cb472_14_gguf_kernel_cu_cd24131920vec_dot_iq2_xxs_q8_1EPKvPK10block_q8_1RKiEEEvS5_S5_PT_iii)
        /*0854*/ 	.word	0x00000000


	//----- nvinfo : EIATTR_REGCOUNT
	.align		4
.L_393:
        /*0858*/ 	.byte	0x04, 0x2f
        /*085a*/ 	.short	(.L_395 - .L_394)
	.align		4
.L_394:
        /*085c*/ 	.word	index@(_Z13mul_mat_vec_qIN3c104HalfELi256ELi8E12block_iq2_xsLi1EXadL_ZN45_INTERNAL_8d5cb472_14_gguf_kernel_cu_cd24131919vec_dot_iq2_xs_q8_1EPKvPK10block_q8_1RKiEEEvS5_S5_PT_iii)
        /*0860*/ 	.word	0x00000020


	//----- nvinfo : EIATTR_FRAME_SIZE
	.align		4
.L_395:
        /*0864*/ 	.byte	0x04, 0x11
        /*0866*/ 	.short	(.L_397 - .L_396)
	.align		4
.L_396:
        /*0868*/ 	.word	index@(_Z13mul_mat_vec_qIN3c104HalfELi256ELi8E12block_iq2_xsLi1EXadL_ZN45_INTERNAL_8d5cb472_14_gguf_kernel_cu_cd24131919vec_dot_iq2_xs_q8_1EPKvPK10block_q8_1RKiEEEvS5_S5_PT_iii)
        /*086c*/ 	.word	0x00000000


	//----- nvinfo : EIATTR_REGCOUNT
	.align		4
.L_397:
        /*0870*/ 	.byte	0x04, 0x2f
        /*0872*/ 	.short	(.L_399 - .L_398)
	.align		4
.L_398:
        /*0874*/ 	.word	index@(_Z13mul_mat_vec_qIN3c104HalfELi256ELi8E13block_iq3_xxsLi1EXadL_ZN45_INTERNAL_8d5cb472_14_gguf_kernel_cu_cd24131920vec_dot_iq3_xxs_q8_1EPKvPK10block_q8_1RKiEEEvS5_S5_PT_iii)
        /*0878*/ 	.word	0x00000020


	//----- nvinfo : EIATTR_FRAME_SIZE
	.align		4
.L_399:
        /*087c*/ 	.byte	0x04, 0x11
        /*087e*/ 	.short	(.L_401 - .L_400)
	.align		4
.L_400:
        /*0880*/ 	.word	index@(_Z13mul_mat_vec_qIN3c104HalfELi256ELi8E13block_iq3_xxsLi1EXadL_ZN45_INTERNAL_8d5cb472_14_gguf_kernel_cu_cd24131920vec_dot_iq3_xxs_q8_1EPKvPK10block_q8_1RKiEEEvS5_S5_PT_iii)
        /*0884*/ 	.word	0x00000000


	//----- nvinfo : EIATTR_REGCOUNT
	.align		4
.L_401:
        /*0888*/ 	.byte	0x04, 0x2f
        /*088a*/ 	.short	(.L_403 - .L_402)
	.align		4
.L_402:
        /*088c*/ 	.word	index@(_Z13mul_mat_vec_qIN3c104HalfELi256ELi8E11block_iq1_sLi1EXadL_ZN45_INTERNAL_8d5cb472_14_gguf_kernel_cu_cd24131918vec_dot_iq1_s_q8_1EPKvPK10block_q8_1RKiEEEvS5_S5_PT_iii)
        /*0890*/ 	.word	0x00000020


	//----- nvinfo : EIATTR_FRAME_SIZE
	.align		4
.L_403:
        /*0894*/ 	.byte	0x04, 0x11
        /*0896*/ 	.short	(.L_405 - .L_404)
	.align		4
.L_404:
        /*0898*/ 	.word	index@(_Z13mul_mat_vec_qIN3c104HalfELi256ELi8E11block_iq1_sLi1EXadL_ZN45_INTERNAL_8d5cb472_14_gguf_kernel_cu_cd24131918vec_dot_iq1_s_q8_1EPKvPK10block_q8_1RKiEEEvS5_S5_PT_iii)
        /*089c*/ 	.word	0x00000000


	//----- nvinfo : EIATTR_REGCOUNT
	.align		4
.L_405:
        /*08a0*/ 	.byte	0x04, 0x2f
        /*08a2*/ 	.short	(.L_407 - .L_406)
	.align		4
.L_406:
        /*08a4*/ 	.word	index@(_Z13mul_mat_vec_qIN3c104HalfELi32ELi4E12block_iq4_nlLi2EXadL_ZN45_INTERNAL_8d5cb472_14_gguf_kernel_cu_cd24131919vec_dot_iq4_nl_q8_1EPKvPK10block_q8_1RKiEEEvS5_S5_PT_iii)
        /*08a8*/ 	.word	0x00000020


	//----- nvinfo : EIATTR_FRAME_SIZE
	.align		4
.L_407:
        /*08ac*/ 	.byte	0x04, 0x11
        /*08ae*/ 	.short	(.L_409 - .L_408)
	.align		4
.L_408:
        /*08b0*/ 	.word	index@(_Z13mul_mat_vec_qIN3c104HalfELi32ELi4E12block_iq4_nlLi2EXadL_ZN45_INTERNAL_8d5cb472_14_gguf_kernel_cu_cd24131919vec_dot_iq4_nl_q8_1EPKvPK10block_q8_1RKiEEEvS5_S5_PT_iii)
        /*08b4*/ 	.word	0x00000000


	//----- nvinfo : EIATTR_REGCOUNT
	.align		4
.L_409:
        /*08b8*/ 	.byte	0x04, 0x2f
        /*08ba*/ 	.short	(.L_411 - .L_410)
	.align		4
.L_410:
        /*08bc*/ 	.word	index@(_Z13mul_mat_vec_qIN3c104HalfELi256ELi8E11block_iq3_sLi1EXadL_ZN45_INTERNAL_8d5cb472_14_gguf_kernel_cu_cd24131918vec_dot_iq3_s_q8_1EPKvPK10block_q8_1RKiEEEvS5_S5_PT_iii)
        /*08c0*/ 	.word	0x00000020


	//----- nvinfo : EIATTR_FRAME_SIZE
	.align		4
.L_411:
        /*08c4*/ 	.byte	0x04, 0x11
        /*08c6*/ 	.short	(.L_413 - .L_412)
	.align		4
.L_412:
        /*08c8*/ 	.word	index@(_Z13mul_mat_vec_qIN3c104HalfELi256ELi8E11block_iq3_sLi1EXadL_ZN45_INTERNAL_8d5cb472_14_gguf_kernel_cu_cd24131918vec_dot_iq3_s_q8_1EPKvPK10block_q8_1RKiEEEvS5_S5_PT_iii)
        /*08cc*/ 	.word	0x00000000


	//----- nvinfo : EIATTR_REGCOUNT
	.align		4
.L_413:
        /*08d0*/ 	.byte	0x04, 0x2f
        /*08d2*/ 	.short	(.L_415 - .L_414)
	.align		4
.L_414:
        /*08d4*/ 	.word	index@(_Z13mul_mat_vec_qIN3c104HalfELi256ELi8E11block_iq2_sLi1EXadL_ZN45_INTERNAL_8d5cb472_14_gguf_kernel_cu_cd24131918vec_dot_iq2_s_q8_1EPKvPK10block_q8_1RKiEEEvS5_S5_PT_iii)
        /*08d8*/ 	.word	0x00000020


	//----- nvinfo : EIATTR_FRAME_SIZE
	.align		4
.L_415:
        /*08dc*/ 	.byte	0x04, 0x11
        /*08de*/ 	.short	(.L_417 - .L_416)
	.align		4
.L_416:
        /*08e0*/ 	.word	index@(_Z13mul_mat_vec_qIN3c104HalfELi256ELi8E11block_iq2_sLi1EXadL_ZN45_INTERNAL_8d5cb472_14_gguf_kernel_cu_cd24131918vec_dot_iq2_s_q8_1EPKvPK10block_q8_1RKiEEEvS5_S5_PT_iii)
        /*08e4*/ 	.word	0x00000000


	//----- nvinfo : EIATTR_REGCOUNT
	.align		4
.L_417:
        /*08e8*/ 	.byte	0x04, 0x2f
        /*08ea*/ 	.short	(.L_419 - .L_418)
	.align		4
.L_418:
        /*08ec*/ 	.word	index@(_Z13mul_mat_vec_qIN3c104HalfELi256ELi8E12block_iq4_xsLi1EXadL_ZN45_INTERNAL_8d5cb472_14_gguf_kernel_cu_cd24131919vec_dot_iq4_xs_q8_1EPKvPK10block_q8_1RKiEEEvS5_S5_PT_iii)
        /*08f0*/ 	.word	0x00000020


	//----- nvinfo : EIATTR_FRAME_SIZE
	.align		4
.L_419:
        /*08f4*/ 	.byte	0x04, 0x11
        /*08f6*/ 	.short	(.L_421 - .L_420)
	.align		4
.L_420:
        /*08f8*/ 	.word	index@(_Z13mul_mat_vec_qIN3c104HalfELi256ELi8E12block_iq4_xsLi1EXadL_ZN45_INTERNAL_8d5cb472_14_gguf_kernel_cu_cd24131919vec_dot_iq4_xs_q8_1EPKvPK10block_q8_1RKiEEEvS5_S5_PT_iii)
        /*08fc*/ 	.word	0x00000000


	//----- nvinfo : EIATTR_REGCOUNT
	.align		4
.L_421:
        /*0900*/ 	.byte	0x04, 0x2f
        /*0902*/ 	.short	(.L_423 - .L_422)
	.align		4
.L_422:
        /*0904*/ 	.word	index@(_Z13mul_mat_vec_qIN3c104HalfELi256ELi8E11block_iq1_mLi1EXadL_ZN45_INTERNAL_8d5cb472_14_gguf_kernel_cu_cd24131918vec_dot_iq1_m_q8_1EPKvPK10block_q8_1RKiEEEvS5_S5_PT_iii)
        /*0908*/ 	.word	0x00000020


	//----- nvinfo : EIATTR_FRAME_SIZE
	.align		4
.L_423:
        /*090c*/ 	.byte	0x04, 0x11
        /*090e*/ 	.short	(.L_425 - .L_424)
	.align		4
.L_424:
        /*0910*/ 	.word	index@(_Z13mul_mat_vec_qIN3c104HalfELi256ELi8E11block_iq1_mLi1EXadL_ZN45_INTERNAL_8d5cb472_14_gguf_kernel_cu_cd24131918vec_dot_iq1_m_q8_1EPKvPK10block_q8_1RKiEEEvS5_S5_PT_iii)
        /*0914*/ 	.word	0x00000000


	//----- nvinfo : EIATTR_REGCOUNT
	.align		4
.L_425:
        /*0918*/ 	.byte	0x04, 0x2f
        /*091a*/ 	.short	(.L_427 - .L_426)
	.align		4
.L_426:
        /*091c*/ 	.word	index@(_Z13quantize_q8_1IN3c108BFloat16EEvPKT_Pvii)
        /*0920*/ 	.word	0x00000010


	//----- nvinfo : EIATTR_FRAME_SIZE
	.align		4
.L_427:
        /*0924*/ 	.byte	0x04, 0x11
        /*0926*/ 	.short	(.L_429 - .L_428)
	.align		4
.L_428:
        /*0928*/ 	.word	index@(_Z13quantize_q8_1IN3c108BFloat16EEvPKT_Pvii)
        /*092c*/ 	.word	0x00000000


	//----- nvinfo : EIATTR_REGCOUNT
	.align		4
.L_429:
        /*0930*/ 	.byte	0x04, 0x2f
        /*0932*/ 	.short	(.L_431 - .L_430)
	.align		4
.L_430:
        /*0934*/ 	.word	index@(_Z13mul_mat_vec_qIN3c108BFloat16ELi32ELi4E10block_q4_0Li2EXadL_ZN45_INTERNAL_8d5cb472_14_gguf_kernel_cu_cd24131917vec_dot_q4_0_q8_1EPKvPK10block_q8_1RKiEEEvS5_S5_PT_iii)
        /*0938*/ 	.word	0x00000020


	//----- nvinfo : EIATTR_FRAME_SIZE
	.align		4
.L_431:
        /*093c*/ 	.byte	0x04, 0x11
        /*093e*/ 	.short	(.L_433 - .L_432)
	.align		4
.L_432:
        /*0940*/ 	.word	index@(_Z13mul_mat_vec_qIN3c108BFloat16ELi32ELi4E10block_q4_0Li2EXadL_ZN45_INTERNAL_8d5cb472_14_gguf_kernel_cu_cd24131917vec_dot_q4_0_q8_1EPKvPK10block_q8_1RKiEEEvS5_S5_PT_iii)
        /*0944*/ 	.word	0x00000000


	//----- nvinfo : EIATTR_REGCOUNT
	.align		4
.L_433:
        /*0948*/ 	.byte	0x04, 0x2f
        /*094a*/ 	.short	(.L_435 - .L_434)
	.align		4
.L_434:
        /*094c*/ 	.word	index@(_Z13mul_mat_vec_qIN3c108BFloat16ELi32ELi4E10block_q4_1Li2EXadL_ZN45_INTERNAL_8d5cb472_14_gguf_kernel_cu_cd24131917vec_dot_q4_1_q8_1EPKvPK10block_q8_1RKiEEEvS5_S5_PT_iii)
        /*0950*/ 	.word	0x00000020


	//----- nvinfo : EIATTR_FRAME_SIZE
	.align		4
.L_435:
        /*0954*/ 	.byte	0x04, 0x11
        /*0956*/ 	.short	(.L_437 - .L_436)
	.align		4
.L_436:
        /*0958*/ 	.word	index@(_Z13mul_mat_vec_qIN3c108BFloat16ELi32ELi4E10block_q4_1Li2EXadL_ZN45_INTERNAL_8d5cb472_14_gguf_kernel_cu_cd24131917vec_dot_q4_1_q8_1EPKvPK10block_q8_1RKiEEEvS5_S5_PT_iii)
        /*095c*/ 	.word	0x00000000


	//----- nvinfo : EIATTR_REGCOUNT
	.align		4
.L_437:
        /*0960*/ 	.byte	0x04, 0x2f
        /*0962*/ 	.short	(.L_439 - .L_438)
	.align		4
.L_438:
        /*0964*/ 	.word	index@(_Z13mul_mat_vec_qIN3c108BFloat16ELi32ELi4E10block_q5_0Li2EXadL_ZN45_INTERNAL_8d5cb472_14_gguf_kernel_cu_cd24131917vec_dot_q5_0_q8_1EPKvPK10block_q8_1RKiEEEvS5_S5_PT_iii)
        /*0968*/ 	.word	0x0000001f


	//----- nvinfo : EIATTR_FRAME_SIZE
	.align		4
.L_439:
        /*096c*/ 	.byte	0x04, 0x11
        /*096e*/ 	.short	(.L_441 - .L_440)
	.align		4
.L_440:
        /*0970*/ 	.word	index@(_Z13mul_mat_vec_qIN3c108BFloat16ELi32ELi4E10block_q5_0Li2EXadL_ZN45_INTERNAL_8d5cb472_14_gguf_kernel_cu_cd24131917vec_dot_q5_0_q8_1EPKvPK10block_q8_1RKiEEEvS5_S5_PT_iii)
        /*0974*/ 	.word	0x00000000


	//----- nvinfo : EIATTR_REGCOUNT
	.align		4
.L_441:
        /*0978*/ 	.byte	0x04, 0x2f
        /*097a*/ 	.short	(.L_443 - .L_442)
	.align		4
.L_442:
        /*097c*/ 	.word	index@(_Z13mul_mat_vec_qIN3c108BFloat16ELi32ELi4E10block_q5_1Li2EXadL_ZN45_INTERNAL_8d5cb472_14_gguf_kernel_cu_cd24131917vec_dot_q5_1_q8_1EPKvPK10block_q8_1RKiEEEvS5_S5_PT_iii)
        /*0980*/ 	.word	0x0000001e


	//----- nvinfo : EIATTR_FRAME_SIZE
	.align		4
.L_443:
        /*0984*/ 	.byte	0x04, 0x11
        /*0986*/ 	.short	(.L_445 - .L_444)
	.align		4
.L_444:
        /*0988*/ 	.word	index@(_Z13mul_mat_vec_qIN3c108BFloat16ELi32ELi4E10block_q5_1Li2EXadL_ZN45_INTERNAL_8d5cb472_14_gguf_kernel_cu_cd24131917vec_dot_q5_1_q8_1EPKvPK10block_q8_1RKiEEEvS5_S5_PT_iii)
        /*098c*/ 	.word	0x00000000


	//----- nvinfo : EIATTR_REGCOUNT
	.align		4
.L_445:
        /*0990*/ 	.byte	0x04, 0x2f
        /*0992*/ 	.short	(.L_447 - .L_446)
	.align		4
.L_446:
        /*0994*/ 	.word	index@(_Z13mul_mat_vec_qIN3c108BFloat16ELi32ELi8E10block_q8_0Li2EXadL_ZN45_INTERNAL_8d5cb472_14_gguf_kernel_cu_cd24131917vec_dot_q8_0_q8_1EPKvPK10block_q8_1RKiEEEvS5_S5_PT_iii)
        /*0998*/ 	.word	0x0000001f


	//----- nvinfo : EIATTR_FRAME_SIZE
	.align		4
.L_447:
        /*099c*/ 	.byte	0x04, 0x11
        /*099e*/ 	.short	(.L_449 - .L_448)
	.align		4
.L_448:
        /*09a0*/ 	.word	index@(_Z13mul_mat_vec_qIN3c108BFloat16ELi32ELi8E10block_q8_0Li2EXadL_ZN45_INTERNAL_8d5cb472_14_gguf_kernel_cu_cd24131917vec_dot_q8_0_q8_1EPKvPK10block_q8_1RKiEEEvS5_S5_PT_iii)
        /*09a4*/ 	.word	0x00000000


	//----- nvinfo : EIATTR_REGCOUNT
	.align		4
.L_449:
        /*09a8*/ 	.byte	0x04, 0x2f
        /*09aa*/ 	.short	(.L_451 - .L_450)
	.align		4
.L_450:
        /*09ac*/ 	.word	index@(_Z13mul_mat_vec_qIN3c108BFloat16ELi256ELi16E10block_q2_KLi1EXadL_ZN45_INTERNAL_8d5cb472_14_gguf_kernel_cu_cd24131917vec_dot_q2_K_q8_1EPKvPK10block_q8_1RKiEEEvS5_S5_PT_iii)
        /*09b0*/ 	.word	0x00000020


	//----- nvinfo : EIATTR_FRAME_SIZE
	.align		4
.L_451:
        /*09b4*/ 	.byte	0x04, 0x11
        /*09b6*/ 	.short	(.L_453 - .L_452)
	.align		4
.L_452:
        /*09b8*/ 	.word	index@(_Z13mul_mat_vec_qIN3c108BFloat16ELi256ELi16E10block_q2_KLi1EXadL_ZN45_INTERNAL_8d5cb472_14_gguf_kernel_cu_cd24131917vec_dot_q2_K_q8_1EPKvPK10block_q8_1RKiEEEvS5_S5_PT_iii)
        /*09bc*/ 	.word	0x00000000


	//----- nvinfo : EIATTR_REGCOUNT
	.align		4
.L_453:
        /*09c0*/ 	.byte	0x04, 0x2f
        /*09c2*/ 	.short	(.L_455 - .L_454)
	.align		4
.L_454:
        /*09c4*/ 	.word	index@(_Z13mul_mat_vec_qIN3c108BFloat16ELi256ELi16E10block_q3_KLi1EXadL_ZN45_INTERNAL_8d5cb472_14_gguf_kernel_cu_cd24131917vec_dot_q3_K_q8_1EPKvPK10block_q8_1RKiEEEvS5_S5_PT_iii)
        /*09c8*/ 	.word	0x00000020


	//----- nvinfo : EIATTR_FRAME_SIZE
	.align		4
.L_455:
        /*09cc*/ 	.byte	0x04, 0x11
        /*09ce*/ 	.short	(.L_457 - .L_456)
	.align		4
.L_456:
        /*09d0*/ 	.word	index@(_Z13mul_mat_vec_qIN3c108BFloat16ELi256ELi16E10block_q3_KLi1EXadL_ZN45_INTERNAL_8d5cb472_14_gguf_kernel_cu_cd24131917vec_dot_q3_K_q8_1EPKvPK10block_q8_1RKiEEEvS5_S5_PT_iii)
        /*09d4*/ 	.word	0x00000000


	//----- nvinfo : EIATTR_REGCOUNT
	.align		4
.L_457:
        /*09d8*/ 	.byte	0x04, 0x2f
        /*09da*/ 	.short	(.L_459 - .L_458)
	.align		4
.L_458:
        /*09dc*/ 	.word	index@(_Z13mul_mat_vec_qIN3c108BFloat16ELi256ELi32E10block_q4_KLi2EXadL_ZN45_INTERNAL_8d5cb472_14_gguf_kernel_cu_cd24131917vec_dot_q4_K_q8_1EPKvPK10block_q8_1RKiEEEvS5_S5_PT_iii)
        /*09e0*/ 	.word	0x00000020


	//----- nvinfo : EIATTR_FRAME_SIZE
	.align		4
.L_459:
        /*09e4*/ 	.byte	0x04, 0x11
        /*09e6*/ 	.short	(.L_461 - .L_460)
	.align		4
.L_460:
        /*09e8*/ 	.word	index@(_Z13mul_mat_vec_qIN3c108BFloat16ELi256ELi32E10block_q4_KLi2EXadL_ZN45_INTERNAL_8d5cb472_14_gguf_kernel_cu_cd24131917vec_dot_q4_K_q8_1EPKvPK10block_q8_1RKiEEEvS5_S5_PT_iii)
        /*09ec*/ 	.word	0x00000000


	//----- nvinfo : EIATTR_REGCOUNT
	.align		4
.L_461:
        /*09f0*/ 	.byte	0x04, 0x2f
        /*09f2*/ 	.short	(.L_463 - .L_462)
	.align		4
.L_462:
        /*09f4*/ 	.word	index@(_Z13mul_mat_vec_qIN3c108BFloat16ELi256ELi32E10block_q5_KLi2EXadL_ZN45_INTERNAL_8d5cb472_14_gguf_kernel_cu_cd24131917vec_dot_q5_K_q8_1EPKvPK10block_q8_1RKiEEEvS5_S5_PT_iii)
        /*09f8*/ 	.word	0x00000020


	//----- nvinfo : EIATTR_FRAME_SIZE
	.align		4
.L_463:
        /*09fc*/ 	.byte	0x04, 0x11
        /*09fe*/ 	.short	(.L_465 - .L_464)
	.align		4
.L_464:
        /*0a00*/ 	.word	index@(_Z13mul_mat_vec_qIN3c108BFloat16ELi256ELi32E10block_q5_KLi2EXadL_ZN45_INTERNAL_8d5cb472_14_gguf_kernel_cu_cd24131917vec_dot_q5_K_q8_1EPKvPK10block_q8_1RKiEEEvS5_S5_PT_iii)
        /*0a04*/ 	.word	0x00000000


	//----- nvinfo : EIATTR_REGCOUNT
	.align		4
.L_465:
        /*0a08*/ 	.byte	0x04, 0x2f
        /*0a0a*/ 	.short	(.L_467 - .L_466)
	.align		4
.L_466:
        /*0a0c*/ 	.word	index@(_Z13mul_mat_vec_qIN3c108BFloat16ELi256ELi32E10block_q6_KLi1EXadL_ZN45_INTERNAL_8d5cb472_14_gguf_kernel_cu_cd24131917vec_dot_q6_K_q8_1EPKvPK10block_q8_1RKiEEEvS5_S5_PT_iii)
        /*0a10*/ 	.word	0x00000020


	//----- nvinfo : EIATTR_FRAME_SIZE
	.align		4
.L_467:
        /*0a14*/ 	.byte	0x04, 0x11
        /*0a16*/ 	.short	(.L_469 - .L_468)
	.align		4
.L_468:
        /*0a18*/ 	.word	index@(_Z13mul_mat_vec_qIN3c108BFloat16ELi256ELi32E10block_q6_KLi1EXadL_ZN45_INTERNAL_8d5cb472_14_gguf_kernel_cu_cd24131917vec_dot_q6_K_q8_1EPKvPK10block_q8_1RKiEEEvS5_S5_PT_iii)
        /*0a1c*/ 	.word	0x00000000


	//----- nvinfo : EIATTR_REGCOUNT
	.align		4
.L_469:
        /*0a20*/ 	.byte	0x04, 0x2f
        /*0a22*/ 	.short	(.L_471 - .L_470)
	.align		4
.L_470:
        /*0a24*/ 	.word	index@(_Z13mul_mat_vec_qIN3c108BFloat16ELi256ELi8E13block_iq2_xxsLi1EXadL_ZN45_INTERNAL_8d5cb472_14_gguf_kernel_cu_cd24131920vec_dot_iq2_xxs_q8_1EPKvPK10block_q8_1RKiEEEvS5_S5_PT_iii)
        /*0a28*/ 	.word	0x00000020


	//----- nvinfo : EIATTR_FRAME_SIZE
	.align		4
.L_471:
        /*0a2c*/ 	.byte	0x04, 0x11
        /*0a2e*/ 	.short	(.L_473 - .L_472)
	.align		4
.L_472:
        /*0a30*/ 	.word	index@(_Z13mul_mat_vec_qIN3c108BFloat16ELi256ELi8E13block_iq2_xxsLi1EXadL_ZN45_INTERNAL_8d5cb472_14_gguf_kernel_cu_cd24131920vec_dot_iq2_xxs_q8_1EPKvPK10block_q8_1RKiEEEvS5_S5_PT_iii)
        /*0a34*/ 	.word	0x00000000


	//----- nvinfo : EIATTR_REGCOUNT
	.align		4
.L_473:
        /*0a38*/ 	.byte	0x04, 0x2f
        /*0a3a*/ 	.short	(.L_475 - .L_474)
	.align		4
.L_474:
        /*0a3c*/ 	.word	index@(_Z13mul_mat_vec_qIN3c108BFloat16ELi256ELi8E12block_iq2_xsLi1EXadL_ZN45_INTERNAL_8d5cb472_14_gguf_kernel_cu_cd24131919vec_dot_iq2_xs_q8_1EPKvPK10block_q8_1RKiEEEvS5_S5_PT_iii)
        /*0a40*/ 	.word	0x00000020


	//----- nvinfo : EIATTR_FRAME_SIZE
	.align		4
.L_475:
        /*0a44*/ 	.byte	0x04, 0x11
        /*0a46*/ 	.short	(.L_477 - .L_476)
	.align		4
.L_476:
        /*0a48*/ 	.word	index@(_Z13mul_mat_vec_qIN3c108BFloat16ELi256ELi8E12block_iq2_xsLi1EXadL_ZN45_INTERNAL_8d5cb472_14_gguf_kernel_cu_cd24131919vec_dot_iq2_xs_q8_1EPKvPK10block_q8_1RKiEEEvS5_S5_PT_iii)
        /*0a4c*/ 	.word	0x00000000


	//----- nvinfo : EIATTR_REGCOUNT
	.align		4
.L_477:
        /*0a50*/ 	.byte	0x04, 0x2f
        /*0a52*/ 	.short	(.L_479 - .L_478)
	.align		4
.L_478:
        /*0a54*/ 	.word	index@(_Z13mul_mat_vec_qIN3c108BFloat16ELi256ELi8E13block_iq3_xxsLi1EXadL_ZN45_INTERNAL_8d5cb472_14_gguf_kernel_cu_cd24131920vec_dot_iq3_xxs_q8_1EPKvPK10block_q8_1RKiEEEvS5_S5_PT_iii)
        /*0a58*/ 	.word	0x00000020


	//----- nvinfo : EIATTR_FRAME_SIZE
	.align		4
.L_479:
        /*0a5c*/ 	.byte	0x04, 0x11
        /*0a5e*/ 	.short	(.L_481 - .L_480)
	.align		4
.L_480:
        /*0a60*/ 	.word	index@(_Z13mul_mat_vec_qIN3c108BFloat16ELi256ELi8E13block_iq3_xxsLi1EXadL_ZN45_INTERNAL_8d5cb472_14_gguf_kernel_cu_cd24131920vec_dot_iq3_xxs_q8_1EPKvPK10block_q8_1RKiEEEvS5_S5_PT_iii)
        /*0a64*/ 	.word	0x00000000


	//----- nvinfo : EIATTR_REGCOUNT
	.align		4
.L_481:
        /*0a68*/ 	.byte	0x04, 0x2f
        /*0a6a*/ 	.short	(.L_483 - .L_482)
	.align		4
.L_482:
        /*0a6c*/ 	.word	index@(_Z13mul_mat_vec_qIN3c108BFloat16ELi256ELi8E11block_iq1_sLi1EXadL_ZN45_INTERNAL_8d5cb472_14_gguf_kernel_cu_cd24131918vec_dot_iq1_s_q8_1EPKvPK10block_q8_1RKiEEEvS5_S5_PT_iii)
        /*0a70*/ 	.word	0x00000020


	//----- nvinfo : EIATTR_FRAME_SIZE
	.align		4
.L_483:
        /*0a74*/ 	.byte	0x04, 0x11
        /*0a76*/ 	.short	(.L_485 - .L_484)
	.align		4
.L_484:
        /*0a78*/ 	.word	index@(_Z13mul_mat_vec_qIN3c108BFloat16ELi256ELi8E11block_iq1_sLi1EXadL_ZN45_INTERNAL_8d5cb472_14_gguf_kernel_cu_cd24131918vec_dot_iq1_s_q8_1EPKvPK10block_q8_1RKiEEEvS5_S5_PT_iii)
        /*0a7c*/ 	.word	0x00000000


	//----- nvinfo : EIATTR_REGCOUNT
	.align		4
.L_485:
        /*0a80*/ 	.byte	0x04, 0x2f
        /*0a82*/ 	.short	(.L_487 - .L_486)
	.align		4
.L_486:
        /*0a84*/ 	.word	index@(_Z13mul_mat_vec_qIN3c108BFloat16ELi32ELi4E12block_iq4_nlLi2EXadL_ZN45_INTERNAL_8d5cb472_14_gguf_kernel_cu_cd24131919vec_dot_iq4_nl_q8_1EPKvPK10block_q8_1RKiEEEvS5_S5_PT_iii)
        /*0a88*/ 	.word	0x00000020


	//----- nvinfo : EIATTR_FRAME_SIZE
	.align		4
.L_487:
        /*0a8c*/ 	.byte	0x04, 0x11
        /*0a8e*/ 	.short	(.L_489 - .L_488)
	.align		4
.L_488:
        /*0a90*/ 	.word	index@(_Z13mul_mat_vec_qIN3c108BFloat16ELi32ELi4E12block_iq4_nlLi2EXadL_ZN45_INTERNAL_8d5cb472_14_gguf_kernel_cu_cd24131919vec_dot_iq4_nl_q8_1EPKvPK10block_q8_1RKiEEEvS5_S5_PT_iii)
        /*0a94*/ 	.word	0x00000000


	//----- nvinfo : EIATTR_REGCOUNT
	.align		4
.L_489:
        /*0a98*/ 	.byte	0x04, 0x2f
        /*0a9a*/ 	.short	(.L_491 - .L_490)
	.align		4
.L_490:
        /*0a9c*/ 	.word	index@(_Z13mul_mat_vec_qIN3c108BFloat16ELi256ELi8E11block_iq3_sLi1EXadL_ZN45_INTERNAL_8d5cb472_14_gguf_kernel_cu_cd24131918vec_dot_iq3_s_q8_1EPKvPK10block_q8_1RKiEEEvS5_S5_PT_iii)
        /*0aa0*/ 	.word	0x00000020


	//----- nvinfo : EIATTR_FRAME_SIZE
	.align		4
.L_491:
        /*0aa4*/ 	.byte	0x04, 0x11
        /*0aa6*/ 	.short	(.L_493 - .L_492)
	.align		4
.L_492:
        /*0aa8*/ 	.word	index@(_Z13mul_mat_vec_qIN3c108BFloat16ELi256ELi8E11block_iq3_sLi1EXadL_ZN45_INTERNAL_8d5cb472_14_gguf_kernel_cu_cd24131918vec_dot_iq3_s_q8_1EPKvPK10block_q8_1RKiEEEvS5_S5_PT_iii)
        /*0aac*/ 	.word	0x00000000


	//----- nvinfo : EIATTR_REGCOUNT
	.align		4
.L_493:
        /*0ab0*/ 	.byte	0x04, 0x2f
        /*0ab2*/ 	.short	(.L_495 - .L_494)
	.align		4
.L_494:
        /*0ab4*/ 	.word	index@(_Z13mul_mat_vec_qIN3c108BFloat16ELi256ELi8E11block_iq2_sLi1EXadL_ZN45_INTERNAL_8d5cb472_14_gguf_kernel_cu_cd24131918vec_dot_iq2_s_q8_1EPKvPK10block_q8_1RKiEEEvS5_S5_PT_iii)
        /*0ab8*/ 	.word	0x00000020


	//----- nvinfo : EIATTR_FRAME_SIZE
	.align		4
.L_495:
        /*0abc*/ 	.byte	0x04, 0x11
        /*0abe*/ 	.short	(.L_497 - .L_496)
	.align		4
.L_496:
        /*0ac0*/ 	.word	index@(_Z13mul_mat_vec_qIN3c108BFloat16ELi256ELi8E11block_iq2_sLi1EXadL_ZN45_INTERNAL_8d5cb472_14_gguf_kernel_cu_cd24131918vec_dot_iq2_s_q8_1EPKvPK10block_q8_1RKiEEEvS5_S5_PT_iii)
        /*0ac4*/ 	.word	0x00000000


	//----- nvinfo : EIATTR_REGCOUNT
	.align		4
.L_497:
        /*0ac8*/ 	.byte	0x04, 0x2f
        /*0aca*/ 	.short	(.L_499 - .L_498)
	.align		4
.L_498:
        /*0acc*/ 	.word	index@(_Z13mul_mat_vec_qIN3c108BFloat16ELi256ELi8E12block_iq4_xsLi1EXadL_ZN45_INTERNAL_8d5cb472_14_gguf_kernel_cu_cd24131919vec_dot_iq4_xs_q8_1EPKvPK10block_q8_1RKiEEEvS5_S5_PT_iii)
        /*0ad0*/ 	.word	0x00000020


	//----- nvinfo : EIATTR_FRAME_SIZE
	.align		4
.L_499:
        /*0ad4*/ 	.byte	0x04, 0x11
        /*0ad6*/ 	.short	(.L_501 - .L_500)
	.align		4
.L_500:
        /*0ad8*/ 	.word	index@(_Z13mul_mat_vec_qIN3c108BFloat16ELi256ELi8E12block_iq4_xsLi1EXadL_ZN45_INTERNAL_8d5cb472_14_gguf_kernel_cu_cd24131919vec_dot_iq4_xs_q8_1EPKvPK10block_q8_1RKiEEEvS5_S5_PT_iii)
        /*0adc*/ 	.word	0x00000000


	//----- nvinfo : EIATTR_REGCOUNT
	.align		4
.L_501:
        /*0ae0*/ 	.byte	0x04, 0x2f
        /*0ae2*/ 	.short	(.L_503 - .L_502)
	.align		4
.L_502:
        /*0ae4*/ 	.word	index@(_Z13mul_mat_vec_qIN3c108BFloat16ELi256ELi8E11block_iq1_mLi1EXadL_ZN45_INTERNAL_8d5cb472_14_gguf_kernel_cu_cd24131918vec_dot_iq1_m_q8_1EPKvPK10block_q8_1RKiEEEvS5_S5_PT_iii)
        /*0ae8*/ 	.word	0x00000020


	//----- nvinfo : EIATTR_FRAME_SIZE
	.align		4
.L_503:
        /*0aec*/ 	.byte	0x04, 0x11
        /*0aee*/ 	.short	(.L_505 - .L_504)
	.align		4
.L_504:
        /*0af0*/ 	.word	index@(_Z13mul_mat_vec_qIN3c108BFloat16ELi256ELi8E11block_iq1_mLi1EXadL_ZN45_INTERNAL_8d5cb472_14_gguf_kernel_cu_cd24131918vec_dot_iq1_m_q8_1EPKvPK10block_q8_1RKiEEEvS5_S5_PT_iii)
        /*0af4*/ 	.word	0x00000000


	//----- nvinfo : EIATTR_REGCOUNT
	.align		4
.L_505:
        /*0af8*/ 	.byte	0x04, 0x2f
        /*0afa*/ 	.short	(.L_507 - .L_506)
	.align		4
.L_506:
        /*0afc*/ 	.word	index@(_Z12mul_mat_q4_0IfLb0EEvPKvS1_PT_iiiii)
        /*0b00*/ 	.word	0x00000038


	//----- nvinfo : EIATTR_FRAME_SIZE
	.align		4
.L_507:
        /*0b04*/ 	.byte	0x04, 0x11
        /*0b06*/ 	.short	(.L_509 - .L_508)
	.align		4
.L_508:
        /*0b08*/ 	.word	index@(_Z12mul_mat_q4_0IfLb0EEvPKvS1_PT_iiiii)
        /*0b0c*/ 	.word	0x00000000


	//----- nvinfo : EIATTR_REGCOUNT
	.align		4
.L_509:
        /*0b10*/ 	.byte	0x04, 0x2f
        /*0b12*/ 	.short	(.L_511 - .L_510)
	.align		4
.L_510:
        /*0b14*/ 	.word	index@(_Z12mul_mat_q4_0IfLb1EEvPKvS1_PT_iiiii)
        /*0b18*/ 	.word	0x00000048


	//----- nvinfo : EIATTR_FRAME_SIZE
	.align		4
.L_511:
        /*0b1c*/ 	.byte	0x04, 0x11
        /*0b1e*/ 	.short	(.L_513 - .L_512)
	.align		4
.L_512:
        /*0b20*/ 	.word	index@(_Z12mul_mat_q4_0IfLb1EEvPKvS1_PT_iiiii)
        /*0b24*/ 	.word	0x00000000


	//----- nvinfo : EIATTR_REGCOUNT
	.align		4
.L_513:
        /*0b28*/ 	.byte	0x04, 0x2f
        /*0b2a*/ 	.short	(.L_515 - .L_514)
	.align		4
.L_514:
        /*0b2c*/ 	.word	index@(_Z12mul_mat_q4_1IfLb0EEvPKvS1_PT_iiiii)
        /*0b30*/ 	.word	0x00000038


	//----- nvinfo : EIATTR_FRAME_SIZE
	.align		4
.L_515:
        /*0b34*/ 	.byte	0x04, 0x11
        /*0b36*/ 	.short	(.L_517 - .L_516)
	.align		4
.L_516:
        /*0b38*/ 	.word	index@(_Z12mul_mat_q4_1IfLb0EEvPKvS1_PT_iiiii)
        /*0b3c*/ 	.word	0x00000000


	//----- nvinfo : EIATTR_REGCOUNT
	.align		4
.L_517:
        /*0b40*/ 	.byte	0x04, 0x2f
        /*0b42*/ 	.short	(.L_519 - .L_518)
	.align		4
.L_518:
        /*0b44*/ 	.word	index@(_Z12mul_mat_q4_1IfLb1EEvPKvS1_PT_iiiii)
        /*0b48*/ 	.word	0x00000040


	//----- nvinfo : EIATTR_FRAME_SIZE
	.align		4
.L_519:
        /*0b4c*/ 	.byte	0x04, 0x11
        /*0b4e*/ 	.short	(.L_521 - .L_520)
	.align		4
.L_520:
        /*0b50*/ 	.word	index@(_Z12mul_mat_q4_1IfLb1EEvPKvS1_PT_iiiii)
        /*0b54*/ 	.word	0x00000000


	//----- nvinfo : EIATTR_REGCOUNT
	.align		4
.L_521:
        /*0b58*/ 	.byte	0x04, 0x2f
        /*0b5a*/ 	.short	(.L_523 - .L_522)
	.align		4
.L_522:
        /*0b5c*/ 	.word	index@(_Z12mul_mat_q5_0IfLb0EEvPKvS1_PT_iiiii)
        /*0b60*/ 	.word	0x00000028


	//----- nvinfo : EIATTR_FRAME_SIZE
	.align		4
.L_523:
        /*0b64*/ 	.byte	0x04, 0x11
        /*0b66*/ 	.short	(.L_525 - .L_524)
	.align		4
.L_524:
        /*0b68*/ 	.word	index@(_Z12mul_mat_q5_0IfLb0EEvPKvS1_PT_iiiii)
        /*0b6c*/ 	.word	0x00000000


	//----- nvinfo : EIATTR_REGCOUNT
	.align		4
.L_525:
        /*0b70*/ 	.byte	0x04, 0x2f
        /*0b72*/ 	.short	(.L_527 - .L_526)
	.align		4
.L_526:
        /*0b74*/ 	.word	index@(_Z12mul_mat_q5_0IfLb1EEvPKvS1_PT_iiiii)
        /*0b78*/ 	.word	0x00000050


	//----- nvinfo : EIATTR_FRAME_SIZE
	.align		4
.L_527:
        /*0b7c*/ 	.byte	0x04, 0x11
        /*0b7e*/ 	.short	(.L_529 - .L_528)
	.align		4
.L_528:
        /*0b80*/ 	.word	index@(_Z12mul_mat_q5_0IfLb1EEvPKvS1_PT_iiiii)
        /*0b84*/ 	.word	0x00000000


	//----- nvinfo : EIATTR_REGCOUNT
	.align		4
.L_529:
        /*0b88*/ 	.byte	0x04, 0x2f
        /*0b8a*/ 	.short	(.L_531 - .L_530)
	.align		4
.L_530:
        /*0b8c*/ 	.word	index@(_Z12mul_mat_q5_1IfLb0EEvPKvS1_PT_iiiii)
        /*0b90*/ 	.word	0x00000028


	//----- nvinfo : EIATTR_FRAME_SIZE
	.align		4
.L_531:
        /*0b94*/ 	.byte	0x04, 0x11
        /*0b96*/ 	.short	(.L_533 - .L_532)
	.align		4
.L_532:
        /*0b98*/ 	.word	index@(_Z12mul_mat_q5_1IfLb0EEvPKvS1_PT_iiiii)
        /*0b9c*/ 	.word	0x00000000


	//----- nvinfo : EIATTR_REGCOUNT
	.align		4
.L_533:
        /*0ba0*/ 	.byte	0x04, 0x2f
        /*0ba2*/ 	.short	(.L_535 - .L_534)
	.align		4
.L_534:
        /*0ba4*/ 	.word	index@(_Z12mul_mat_q5_1IfLb1EEvPKvS1_PT_iiiii)
        /*0ba8*/ 	.word	0x00000050


	//----- nvinfo : EIATTR_FRAME_SIZE
	.align		4
.L_535:
        /*0bac*/ 	.byte	0x04, 0x11
        /*0bae*/ 	.short	(.L_537 - .L_536)
	.align		4
.L_536:
        /*0bb0*/ 	.word	index@(_Z12mul_mat_q5_1IfLb1EEvPKvS1_PT_iiiii)
        /*0bb4*/ 	.word	0x00000000


	//----- nvinfo : EIATTR_REGCOUNT
	.align		4
.L_537:
        /*0bb8*/ 	.byte	0x04, 0x2f
        /*0bba*/ 	.short	(.L_539 - .L_538)
	.align		4
.L_538:
        /*0bbc*/ 	.word	index@(_Z12mul_mat_q8_0IfLb0EEvPKvS1_PT_iiiii)
        /*0bc0*/ 	.word	0x00000030


	//----- nvinfo : EIATTR_FRAME_SIZE
	.align		4
.L_539:
        /*0bc4*/ 	.byte	0x04, 0x11
        /*0bc6*/ 	.short	(.L_541 - .L_540)
	.align		4
.L_540:
        /*0bc8*/ 	.word	index@(_Z12mul_mat_q8_0IfLb0EEvPKvS1_PT_iiiii)
        /*0bcc*/ 	.word	0x00000000


	//----- nvinfo : EIATTR_REGCOUNT
	.align		4
.L_541:
        /*0bd0*/ 	.byte	0x04, 0x2f
        /*0bd2*/ 	.short	(.L_543 - .L_542)
	.align		4
.L_542:
        /*0bd4*/ 	.word	index@(_Z12mul_mat_q8_0IfLb1EEvPKvS1_PT_iiiii)
        /*0bd8*/ 	.word	0x00000040


	//----- nvinfo : EIATTR_FRAME_SIZE
	.align		4
.L_543:
        /*0bdc*/ 	.byte	0x04, 0x11
        /*0bde*/ 	.short	(.L_545 - .L_544)
	.align		4
.L_544:
        /*0be0*/ 	.word	index@(_Z12mul_mat_q8_0IfLb1EEvPKvS1_PT_iiiii)
        /*0be4*/ 	.word	0x00000000


	//----- nvinfo : EIATTR_REGCOUNT
	.align		4
.L_545:
        /*0be8*/ 	.byte	0x04, 0x2f
        /*0bea*/ 	.short	(.L_547 - .L_546)
	.align		4
.L_546:
        /*0bec*/ 	.word	index@(_Z12mul_mat_q2_KIfLb0EEvPKvS1_PT_iiiii)
        /*0bf0*/ 	.word	0x00000038


	//----- nvinfo : EIATTR_FRAME_SIZE
	.align		4
.L_547:
        /*0bf4*/ 	.byte	0x04, 0x11
        /*0bf6*/ 	.short	(.L_549 - .L_548)
	.align		4
.L_548:
        /*0bf8*/ 	.word	index@(_Z12mul_mat_q2_KIfLb0EEvPKvS1_PT_iiiii)
        /*0bfc*/ 	.word	0x00000000


	//----- nvinfo : EIATTR_REGCOUNT
	.align		4
.L_549:
        /*0c00*/ 	.byte	0x04, 0x2f
        /*0c02*/ 	.short	(.L_551 - .L_550)
	.align		4
.L_550:
        /*0c04*/ 	.word	index@(_Z12mul_mat_q2_KIfLb1EEvPKvS1_PT_iiiii)
        /*0c08*/ 	.word	0x0000005d


	//----- nvinfo : EIATTR_FRAME_SIZE
	.align		4
.L_551:
        /*0c0c*/ 	.byte	0x04, 0x11
        /*0c0e*/ 	.short	(.L_553 - .L_552)
	.align		4
.L_552:
        /*0c10*/ 	.word	index@(_Z12mul_mat_q2_KIfLb1EEvPKvS1_PT_iiiii)
        /*0c14*/ 	.word	0x00000000


	//----- nvinfo : EIATTR_REGCOUNT
	.align		4
.L_553:
        /*0c18*/ 	.byte	0x04, 0x2f
        /*0c1a*/ 	.short	(.L_555 - .L_554)
	.align		4
.L_554:
        /*0c1c*/ 	.word	index@(_Z12mul_mat_q3_KIfLb0EEvPKvS1_PT_iiiii)
        /*0c20*/ 	.word	0x00000030


	//----- nvinfo : EIATTR_FRAME_SIZE
	.align		4
.L_555:
        /*0c24*/ 	.byte	0x04, 0x11
        /*0c26*/ 	.short	(.L_557 - .L_556)
	.align		4
.L_556:
        /*0c28*/ 	.word	index@(_Z12mul_mat_q3_KIfLb0EEvPKvS1_PT_iiiii)
        /*0c2c*/ 	.word	0x00000000


	//----- nvinfo : EIATTR_REGCOUNT
	.align		4
.L_557:
        /*0c30*/ 	.byte	0x04, 0x2f
        /*0c32*/ 	.short	(.L_559 - .L_558)
	.align		4
.L_558:
        /*0c34*/ 	.word	index@(_Z12mul_mat_q3_KIfLb1EEvPKvS1_PT_iiiii)
        /*0c38*/ 	.word	0x00000048


	//----- nvinfo : EIATTR_FRAME_SIZE
	.align		4
.L_559:
        /*0c3c*/ 	.byte	0x04, 0x11
        /*0c3e*/ 	.short	(.L_561 - .L_560)
	.align		4
.L_560:
        /*0c40*/ 	.word	index@(_Z12mul_mat_q3_KIfLb1EEvPKvS1_PT_iiiii)
        /*0c44*/ 	.word	0x00000000


	//----- nvinfo : EIATTR_REGCOUNT
	.align		4
.L_561:
        /*0c48*/ 	.byte	0x04, 0x2f
        /*0c4a*/ 	.short	(.L_563 - .L_562)
	.align		4
.L_562:
        /*0c4c*/ 	.word	index@(_Z12mul_mat_q4_KIfLb0EEvPKvS1_PT_iiiii)
        /*0c50*/ 	.word	0x00000028


	//----- nvinfo : EIATTR_FRAME_SIZE
	.align		4
.L_563:
        /*0c54*/ 	.byte	0x04, 0x11
        /*0c56*/ 	.short	(.L_565 - .L_564)
	.align		4
.L_564:
        /*0c58*/ 	.word	index@(_Z12mul_mat_q4_KIfLb0EEvPKvS1_PT_iiiii)
        /*0c5c*/ 	.word	0x00000000


	//----- nvinfo : EIATTR_REGCOUNT
	.align		4
.L_565:
        /*0c60*/ 	.byte	0x04, 0x2f
        /*0c62*/ 	.short	(.L_567 - .L_566)
	.align		4
.L_566:
        /*0c64*/ 	.word	index@(_Z12mul_mat_q4_KIfLb1EEvPKvS1_PT_iiiii)
        /*0c68*/ 	.word	0x00000030


	//----- nvinfo : EIATTR_FRAME_SIZE
	.align		4
.L_567:
        /*0c6c*/ 	.byte	0x04, 0x11
        /*0c6e*/ 	.short	(.L_569 - .L_568)
	.align		4
.L_568:
        /*0c70*/ 	.word	index@(_Z12mul_mat_q4_KIfLb1EEvPKvS1_PT_iiiii)
        /*0c74*/ 	.word	0x00000000


	//----- nvinfo : EIATTR_REGCOUNT
	.align		4
.L_569:
        /*0c78*/ 	.byte	0x04, 0x2f
        /*0c7a*/ 	.short	(.L_571 - .L_570)
	.align		4
.L_570:
        /*0c7c*/ 	.word	index@(_Z12mul_mat_q5_KIfLb0EEvPKvS1_PT_iiiii)
        /*0c80*/ 	.word	0x00000028


	//----- nvinfo : EIATTR_FRAME_SIZE
	.align		4
.L_571:
        /*0c84*/ 	.byte	0x04, 0x11
        /*0c86*/ 	.short	(.L_573 - .L_572)
	.align		4
.L_572:
        /*0c88*/ 	.word	index@(_Z12mul_mat_q5_KIfLb0EEvPKvS1_PT_iiiii)
        /*0c8c*/ 	.word	0x00000000


	//----- nvinfo : EIATTR_REGCOUNT
	.align		4
.L_573:
        /*0c90*/ 	.byte	0x04, 0x2f
        /*0c92*/ 	.short	(.L_575 - .L_574)
	.align		4
.L_574:
        /*0c94*/ 	.word	index@(_Z12mul_mat_q5_KIfLb1EEvPKvS1_PT_iiiii)
        /*0c98*/ 	.word	0x00000030


	//----- nvinfo : EIATTR_FRAME_SIZE
	.align		4
.L_575:
        /*0c9c*/ 	.byte	0x04, 0x11
        /*0c9e*/ 	.short	(.L_577 - .L_576)
	.align		4
.L_576:
        /*0ca0*/ 	.word	index@(_Z12mul_mat_q5_KIfLb1EEvPKvS1_PT_iiiii)
        /*0ca4*/ 	.word	0x00000000


	//----- nvinfo : EIATTR_REGCOUNT
	.align		4
.L_577:
        /*0ca8*/ 	.byte	0x04, 0x2f
        /*0caa*/ 	.short	(.L_579 - .L_578)
	.align		4
.L_578:
        /*0cac*/ 	.word	index@(_Z12mul_mat_q6_KIfLb0EEvPKvS1_PT_iiiii)
        /*0cb0*/ 	.word	0x00000028


	//----- nvinfo : EIATTR_FRAME_SIZE
	.align		4
.L_579:
        /*0cb4*/ 	.byte	0x04, 0x11
        /*0cb6*/ 	.short	(.L_581 - .L_580)
	.align		4
.L_580:
        /*0cb8*/ 	.word	index@(_Z12mul_mat_q6_KIfLb0EEvPKvS1_PT_iiiii)
        /*0cbc*/ 	.word	0x00000000


	//----- nvinfo : EIATTR_REGCOUNT
	.align		4
.L_581:
        /*0cc0*/ 	.byte	0x04, 0x2f
        /*0cc2*/ 	.short	(.L_583 - .L_582)
	.align		4
.L_582:
        /*0cc4*/ 	.word	index@(_Z12mul_mat_q6_KIfLb1EEvPKvS1_PT_iiiii)
        /*0cc8*/ 	.word	0x00000030


	//----- nvinfo : EIATTR_FRAME_SIZE
	.align		4
.L_583:
        /*0ccc*/ 	.byte	0x04, 0x11
        /*0cce*/ 	.short	(.L_585 - .L_584)
	.align		4
.L_584:
        /*0cd0*/ 	.word	index@(_Z12mul_mat_q6_KIfLb1EEvPKvS1_PT_iiiii)
        /*0cd4*/ 	.word	0x00000000


	//----- nvinfo : EIATTR_REGCOUNT
	.align		4
.L_585:
        /*0cd8*/ 	.byte	0x04, 0x2f
        /*0cda*/ 	.short	(.L_587 - .L_586)
	.align		4
.L_586:
        /*0cdc*/ 	.word	index@(_Z12mul_mat_q4_0IN3c104HalfELb0EEvPKvS3_PT_iiiii)
        /*0ce0*/ 	.word	0x00000038


	//----- nvinfo : EIATTR_FRAME_SIZE
	.align		4
.L_587:
        /*0ce4*/ 	.byte	0x04, 0x11
        /*0ce6*/ 	.short	(.L_589 - .L_588)
	.align		4
.L_588:
        /*0ce8*/ 	.word	index@(_Z12mul_mat_q4_0IN3c104HalfELb0EEvPKvS3_PT_iiiii)
        /*0cec*/ 	.word	0x00000000


	//----- nvinfo : EIATTR_REGCOUNT
	.align		4
.L_589:
        /*0cf0*/ 	.byte	0x04, 0x2f
        /*0cf2*/ 	.short	(.L_591 - .L_590)
	.align		4
.L_590:
        /*0cf4*/ 	.word	index@(_Z12mul_mat_q4_0IN3c104HalfELb1EEvPKvS3_PT_iiiii)
        /*0cf8*/ 	.word	0x00000048


	//----- nvinfo : EIATTR_FRAME_SIZE
	.align		4
.L_591:
        /*0cfc*/ 	.byte	0x04, 0x11
        /*0cfe*/ 	.short	(.L_593 - .L_592)
	.align		4
.L_592:
        /*0d00*/ 	.word	index@(_Z12mul_mat_q4_0IN3c104HalfELb1EEvPKvS3_PT_iiiii)
        /*0d04*/ 	.word	0x00000000


	//----- nvinfo : EIATTR_REGCOUNT
	.align		4
.L_593:
        /*0d08*/ 	.byte	0x04, 0x2f
        /*0d0a*/ 	.short	(.L_595 - .L_594)
	.align		4
.L_594:
        /*0d0c*/ 	.word	index@(_Z12mul_mat_q4_1IN3c104HalfELb0EEvPKvS3_PT_iiiii)
        /*0d10*/ 	.word	0x00000038


	//----- nvinfo : EIATTR_FRAME_SIZE
	.align		4
.L_595:
        /*0d14*/ 	.byte	0x04, 0x11
        /*0d16*/ 	.short	(.L_597 - .L_596)
	.align		4
.L_596:
        /*0d18*/ 	.word	index@(_Z12mul_mat_q4_1IN3c104HalfELb0EEvPKvS3_PT_iiiii)
        /*0d1c*/ 	.word	0x00000000


	//----- nvinfo : EIATTR_REGCOUNT
	.align		4
.L_597:
        /*0d20*/ 	.byte	0x04, 0x2f
        /*0d22*/ 	.short	(.L_599 - .L_598)
	.align		4
.L_598:
        /*0d24*/ 	.word	index@(_Z12mul_mat_q4_1IN3c104HalfELb1EEvPKvS3_PT_iiiii)
        /*0d28*/ 	.word	0x00000040


	//----- nvinfo : EIATTR_FRAME_SIZE
	.align		4
.L_599:
        /*0d2c*/ 	.byte	0x04, 0x11
        /*0d2e*/ 	.short	(.L_601 - .L_600)
	.align		4
.L_600:
        /*0d30*/ 	.word	index@(_Z12mul_mat_q4_1IN3c104HalfELb1EEvPKvS3_PT_iiiii)
        /*0d34*/ 	.word	0x00000000


	//----- nvinfo : EIATTR_REGCOUNT
	.align		4
.L_601:
        /*0d38*/ 	.byte	0x04, 0x2f
        /*0d3a*/ 	.short	(.L_603 - .L_602)
	.align		4
.L_602:
        /*0d3c*/ 	.word	index@(_Z12mul_mat_q5_0IN3c104HalfELb0EEvPKvS3_PT_iiiii)
        /*0d40*/ 	.word	0x00000028


	//----- nvinfo : EIATTR_FRAME_SIZE
	.align		4
.L_603:
        /*0d44*/ 	.byte	0x04, 0x11
        /*0d46*/ 	.short	(.L_605 - .L_604)
	.align		4
.L_604:
        /*0d48*/ 	.word	index@(_Z12mul_mat_q5_0IN3c104HalfELb0EEvPKvS3_PT_iiiii)
        /*0d4c*/ 	.word	0x00000000


	//----- nvinfo : EIATTR_REGCOUNT
	.align		4
.L_605:
        /*0d50*/ 	.byte	0x04, 0x2f
        /*0d52*/ 	.short	(.L_607 - .L_606)
	.align		4
.L_606:
        /*0d54*/ 	.word	index@(_Z12mul_mat_q5_0IN3c104HalfELb1EEvPKvS3_PT_iiiii)
        /*0d58*/ 	.word	0x00000050


	//----- nvinfo : EIATTR_FRAME_SIZE
	.align		4
.L_607:
        /*0d5c*/ 	.byte	0x04, 0x11
        /*0d5e*/ 	.short	(.L_609 - .L_608)
	.align		4
.L_608:
        /*0d60*/ 	.word	index@(_Z12mul_mat_q5_0IN3c104HalfELb1EEvPKvS3_PT_iiiii)
        /*0d64*/ 	.word	0x00000000


	//----- nvinfo : EIATTR_REGCOUNT
	.align		4
.L_609:
        /*0d68*/ 	.byte	0x04, 0x2f
        /*0d6a*/ 	.short	(.L_611 - .L_610)
	.align		4
.L_610:
        /*0d6c*/ 	.word	index@(_Z12mul_mat_q5_1IN3c104HalfELb0EEvPKvS3_PT_iiiii)
        /*0d70*/ 	.word	0x00000028


	//----- nvinfo : EIATTR_FRAME_SIZE
	.align		4
.L_611:
        /*0d74*/ 	.byte	0x04, 0x11
        /*0d76*/ 	.short	(.L_613 - .L_612)
	.align		4
.L_612:
        /*0d78*/ 	.word	index@(_Z12mul_mat_q5_1IN3c104HalfELb0EEvPKvS3_PT_iiiii)
        /*0d7c*/ 	.word	0x00000000


	//----- nvinfo : EIATTR_REGCOUNT
	.align		4
.L_613:
        /*0d80*/ 	.byte	0x04, 0x2f
        /*0d82*/ 	.short	(.L_615 - .L_614)
	.align		4
.L_614:
        /*0d84*/ 	.word	index@(_Z12mul_mat_q5_1IN3c104HalfELb1EEvPKvS3_PT_iiiii)
        /*0d88*/ 	.word	0x00000050


	//----- nvinfo : EIATTR_FRAME_SIZE
	.align		4
.L_615:
        /*0d8c*/ 	.byte	0x04, 0x11
        /*0d8e*/ 	.short	(.L_617 - .L_616)
	.align		4
.L_616:
        /*0d90*/ 	.word	index@(_Z12mul_mat_q5_1IN3c104HalfELb1EEvPKvS3_PT_iiiii)
        /*0d94*/ 	.word	0x00000000


	//----- nvinfo : EIATTR_REGCOUNT
	.align		4
.L_617:
        /*0d98*/ 	.byte	0x04, 0x2f
        /*0d9a*/ 	.short	(.L_619 - .L_618)
	.align		4
.L_618:
        /*0d9c*/ 	.word	index@(_Z12mul_mat_q8_0IN3c104HalfELb0EEvPKvS3_PT_iiiii)
        /*0da0*/ 	.word	0x00000030


	//----- nvinfo : EIATTR_FRAME_SIZE
	.align		4
.L_619:
        /*0da4*/ 	.byte	0x04, 0x11
        /*0da6*/ 	.short	(.L_621 - .L_620)
	.align		4
.L_620:
        /*0da8*/ 	.word	index@(_Z12mul_mat_q8_0IN3c104HalfELb0EEvPKvS3_PT_iiiii)
        /*0dac*/ 	.word	0x00000000


	//----- nvinfo : EIATTR_REGCOUNT
	.align		4
.L_621:
        /*0db0*/ 	.byte	0x04, 0x2f
        /*0db2*/ 	.short	(.L_623 - .L_622)
	.align		4
.L_622:
        /*0db4*/ 	.word	index@(_Z12mul_mat_q8_0IN3c104HalfELb1EEvPKvS3_PT_iiiii)
        /*0db8*/ 	.word	0x00000040


	//----- nvinfo : EIATTR_FRAME_SIZE
	.align		4
.L_623:
        /*0dbc*/ 	.byte	0x04, 0x11
        /*0dbe*/ 	.short	(.L_625 - .L_624)
	.align		4
.L_624:
        /*0dc0*/ 	.word	index@(_Z12mul_mat_q8_0IN3c104HalfELb1EEvPKvS3_PT_iiiii)
        /*0dc4*/ 	.word	0x00000000


	//----- nvinfo : EIATTR_REGCOUNT
	.align		4
.L_625:
        /*0dc8*/ 	.byte	0x04, 0x2f
        /*0dca*/ 	.short	(.L_627 - .L_626)
	.align		4
.L_626:
        /*0dcc*/ 	.word	index@(_Z12mul_mat_q2_KIN3c104HalfELb0EEvPKvS3_PT_iiiii)
        /*0dd0*/ 	.word	0x00000038


	//----- nvinfo : EIATTR_FRAME_SIZE
	.align		4
.L_627:
        /*0dd4*/ 	.byte	0x04, 0x11
        /*0dd6*/ 	.short	(.L_629 - .L_628)
	.align		4
.L_628:
        /*0dd8*/ 	.word	index@(_Z12mul_mat_q2_KIN3c104HalfELb0EEvPKvS3_PT_iiiii)
        /*0ddc*/ 	.word	0x00000000


	//----- nvinfo : EIATTR_REGCOUNT
	.align		4
.L_629:
        /*0de0*/ 	.byte	0x04, 0x2f
        /*0de2*/ 	.short	(.L_631 - .L_630)
	.align		4
.L_630:
        /*0de4*/ 	.word	index@(_Z12mul_mat_q2_KIN3c104HalfELb1EEvPKvS3_PT_iiiii)
        /*0de8*/ 	.word	0x0000005d


	//----- nvinfo : EIATTR_FRAME_SIZE
	.align		4
.L_631:
        /*0dec*/ 	.byte	0x04, 0x11
        /*0dee*/ 	.short	(.L_633 - .L_632)
	.align		4
.L_632:
        /*0df0*/ 	.word	index@(_Z12mul_mat_q2_KIN3c104HalfELb1EEvPKvS3_PT_iiiii)
        /*0df4*/ 	.word	0x00000000


	//----- nvinfo : EIATTR_REGCOUNT
	.align		4
.L_633:
        /*0df8*/ 	.byte	0x04, 0x2f
        /*0dfa*/ 	.short	(.L_635 - .L_634)
	.align		4
.L_634:
        /*0dfc*/ 	.word	index@(_Z12mul_mat_q3_KIN3c104HalfELb0EEvPKvS3_PT_iiiii)
        /*0e00*/ 	.word	0x00000030


	//----- nvinfo : EIATTR_FRAME_SIZE
	.align		4
.L_635:
        /*0e04*/ 	.byte	0x04, 0x11
        /*0e06*/ 	.short	(.L_637 - .L_636)
	.align		4
.L_636:
        /*0e08*/ 	.word	index@(_Z12mul_mat_q3_KIN3c104HalfELb0EEvPKvS3_PT_iiiii)
        /*0e0c*/ 	.word	0x00000000


	//----- nvinfo : EIATTR_REGCOUNT
	.align		4
.L_637:
        /*0e10*/ 	.byte	0x04, 0x2f
        /*0e12*/ 	.short	(.L_639 - .L_638)
	.align		4
.L_638:
        /*0e14*/ 	.word	index@(_Z12mul_mat_q3_KIN3c104HalfELb1EEvPKvS3_PT_iiiii)
        /*0e18*/ 	.word	0x00000048


	//----- nvinfo : EIATTR_FRAME_SIZE
	.align		4
.L_639:
        /*0e1c*/ 	.byte	0x04, 0x11
        /*0e1e*/ 	.short	(.L_641 - .L_640)
	.align		4
.L_640:
        /*0e20*/ 	.word	index@(_Z12mul_mat_q3_KIN3c104HalfELb1EEvPKvS3_PT_iiiii)
        /*0e24*/ 	.word	0x00000000


	//----- nvinfo : EIATTR_REGCOUNT
	.align		4
.L_641:
        /*0e28*/ 	.byte	0x04, 0x2f
        /*0e2a*/ 	.short	(.L_643 - .L_642)
	.align		4
.L_642:
        /*0e2c*/ 	.word	index@(_Z12mul_mat_q4_KIN3c104HalfELb0EEvPKvS3_PT_iiiii)
        /*0e30*/ 	.word	0x00000028


	//----- nvinfo : EIATTR_FRAME_SIZE
	.align		4
.L_643:
        /*0e34*/ 	.byte	0x04, 0x11
        /*0e36*/ 	.short	(.L_645 - .L_644)
	.align		4
.L_644:
        /*0e38*/ 	.word	index@(_Z12mul_mat_q4_KIN3c104HalfELb0EEvPKvS3_PT_iiiii)
        /*0e3c*/ 	.word	0x00000000


	//----- nvinfo : EIATTR_REGCOUNT
	.align		4
.L_645:
        /*0e40*/ 	.byte	0x04, 0x2f
        /*0e42*/ 	.short	(.L_647 - .L_646)
	.align		4
.L_646:
        /*0e44*/ 	.word	index@(_Z12mul_mat_q4_KIN3c104HalfELb1EEvPKvS3_PT_iiiii)
        /*0e48*/ 	.word	0x00000030


	//----- nvinfo : EIATTR_FRAME_SIZE
	.align		4
.L_647:
        /*0e4c*/ 	.byte	0x04, 0x11
        /*0e4e*/ 	.short	(.L_649 - .L_648)
	.align		4
.L_648:
        /*0e50*/ 	.word	index@(_Z12mul_mat_q4_KIN3c104HalfELb1EEvPKvS3_PT_iiiii)
        /*0e54*/ 	.word	0x00000000


	//----- nvinfo : EIATTR_REGCOUNT
	.align		4
.L_649:
        /*0e58*/ 	.byte	0x04, 0x2f
        /*0e5a*/ 	.short	(.L_651 - .L_650)
	.align		4
.L_650:
        /*0e5c*/ 	.word	index@(_Z12mul_mat_q5_KIN3c104HalfELb0EEvPKvS3_PT_iiiii)
        /*0e60*/ 	.word	0x00000028


	//----- nvinfo : EIATTR_FRAME_SIZE
	.align		4
.L_651:
        /*0e64*/ 	.byte	0x04, 0x11
        /*0e66*/ 	.short	(.L_653 - .L_652)
	.align		4
.L_652:
        /*0e68*/ 	.word	index@(_Z12mul_mat_q5_KIN3c104HalfELb0EEvPKvS3_PT_iiiii)
        /*0e6c*/ 	.word	0x00000000


	//----- nvinfo : EIATTR_REGCOUNT
	.align		4
.L_653:
        /*0e70*/ 	.byte	0x04, 0x2f
        /*0e72*/ 	.short	(.L_655 - .L_654)
	.align		4
.L_654:
        /*0e74*/ 	.word	index@(_Z12mul_mat_q5_KIN3c104HalfELb1EEvPKvS3_PT_iiiii)
        /*0e78*/ 	.word	0x00000030


	//----- nvinfo : EIATTR_FRAME_SIZE
	.align		4
.L_655:
        /*0e7c*/ 	.byte	0x04, 0x11
        /*0e7e*/ 	.short	(.L_657 - .L_656)
	.align		4
.L_656:
        /*0e80*/ 	.word	index@(_Z12mul_mat_q5_KIN3c104HalfELb1EEvPKvS3_PT_iiiii)
        /*0e84*/ 	.word	0x00000000


	//----- nvinfo : EIATTR_REGCOUNT
	.align		4
.L_657:
        /*0e88*/ 	.byte	0x04, 0x2f
        /*0e8a*/ 	.short	(.L_659 - .L_658)
	.align		4
.L_658:
        /*0e8c*/ 	.word	index@(_Z12mul_mat_q6_KIN3c104HalfELb0EEvPKvS3_PT_iiiii)
        /*0e90*/ 	.word	0x00000028


	//----- nvinfo : EIATTR_FRAME_SIZE
	.align		4
.L_659:
        /*0e94*/ 	.byte	0x04, 0x11
        /*0e96*/ 	.short	(.L_661 - .L_660)
	.align		4
.L_660:
        /*0e98*/ 	.word	index@(_Z12mul_mat_q6_KIN3c104HalfELb0EEvPKvS3_PT_iiiii)
        /*0e9c*/ 	.word	0x00000000


	//----- nvinfo : EIATTR_REGCOUNT
	.align		4
.L_661:
        /*0ea0*/ 	.byte	0x04, 0x2f
        /*0ea2*/ 	.short	(.L_663 - .L_662)
	.align		4
.L_662:
        /*0ea4*/ 	.word	index@(_Z12mul_mat_q6_KIN3c104HalfELb1EEvPKvS3_PT_iiiii)
        /*0ea8*/ 	.word	0x00000030


	//----- nvinfo : EIATTR_FRAME_SIZE
	.align		4
.L_663:
        /*0eac*/ 	.byte	0x04, 0x11
        /*0eae*/ 	.short	(.L_665 - .L_664)
	.align		4
.L_664:
        /*0eb0*/ 	.word	index@(_Z12mul_mat_q6_KIN3c104HalfELb1EEvPKvS3_PT_iiiii)
        /*0eb4*/ 	.word	0x00000000


	//----- nvinfo : EIATTR_REGCOUNT
	.align		4
.L_665:
        /*0eb8*/ 	.byte	0x04, 0x2f
        /*0eba*/ 	.short	(.L_667 - .L_666)
	.align		4
.L_666:
        /*0ebc*/ 	.word	index@(_Z12mul_mat_q4_0IN3c108BFloat16ELb0EEvPKvS3_PT_iiiii)
        /*0ec0*/ 	.word	0x00000038


	//----- nvinfo : EIATTR_FRAME_SIZE
	.align		4
.L_667:
        /*0ec4*/ 	.byte	0x04, 0x11
        /*0ec6*/ 	.short	(.L_669 - .L_668)
	.align		4
.L_668:
        /*0ec8*/ 	.word	index@(_Z12mul_mat_q4_0IN3c108BFloat16ELb0EEvPKvS3_PT_iiiii)
        /*0ecc*/ 	.word	0x00000000


	//----- nvinfo : EIATTR_REGCOUNT
	.align		4
.L_669:
        /*0ed0*/ 	.byte	0x04, 0x2f
        /*0ed2*/ 	.short	(.L_671 - .L_670)
	.align		4
.L_670:
        /*0ed4*/ 	.word	index@(_Z12mul_mat_q4_0IN3c108BFloat16ELb1EEvPKvS3_PT_iiiii)
        /*0ed8*/ 	.word	0x00000048


	//----- nvinfo : EIATTR_FRAME_SIZE
	.align		4
.L_671:
        /*0edc*/ 	.byte	0x04, 0x11
        /*0ede*/ 	.short	(.L_673 - .L_672)
	.align		4
.L_672:
        /*0ee0*/ 	.word	index@(_Z12mul_mat_q4_0IN3c108BFloat16ELb1EEvPKvS3_PT_iiiii)
        /*0ee4*/ 	.word	0x00000000


	//----- nvinfo : EIATTR_REGCOUNT
	.align		4
.L_673:
        /*0ee8*/ 	.byte	0x04, 0x2f
        /*0eea*/ 	.short	(.L_675 - .L_674)
	.align		4
.L_674:
        /*0eec*/ 	.word	index@(_Z12mul_mat_q4_1IN3c108BFloat16ELb0EEvPKvS3_PT_iiiii)
        /*0ef0*/ 	.word	0x00000038


	//----- nvinfo : EIATTR_FRAME_SIZE
	.align		4
.L_675:
        /*0ef4*/ 	.byte	0x04, 0x11
        /*0ef6*/ 	.short	(.L_677 - .L_676)
	.align		4
.L_676:
        /*0ef8*/ 	.word	index@(_Z12mul_mat_q4_1IN3c108BFloat16ELb0EEvPKvS3_PT_iiiii)
        /*0efc*/ 	.word	0x00000000


	//----- nvinfo : EIATTR_REGCOUNT
	.align		4
.L_677:
        /*0f00*/ 	.byte	0x04, 0x2f
        /*0f02*/ 	.short	(.L_679 - .L_678)
	.align		4
.L_678:
        /*0f04*/ 	.word	index@(_Z12mul_mat_q4_1IN3c108BFloat16ELb1EEvPKvS3_PT_iiiii)
        /*0f08*/ 	.word	0x00000040


	//----- nvinfo : EIATTR_FRAME_SIZE
	.align		4
.L_679:
        /*0f0c*/ 	.byte	0x04, 0x11
        /*0f0e*/ 	.short	(.L_681 - .L_680)
	.align		4
.L_680:
        /*0f10*/ 	.word	index@(_Z12mul_mat_q4_1IN3c108BFloat16ELb1EEvPKvS3_PT_iiiii)
        /*0f14*/ 	.word	0x00000000


	//----- nvinfo : EIATTR_REGCOUNT
	.align		4
.L_681:
        /*0f18*/ 	.byte	0x04, 0x2f
        /*0f1a*/ 	.short	(.L_683 - .L_682)
	.align		4
.L_682:
        /*0f1c*/ 	.word	index@(_Z12mul_mat_q5_0IN3c108BFloat16ELb0EEvPKvS3_PT_iiiii)
        /*0f20*/ 	.word	0x00000028


	//----- nvinfo : EIATTR_FRAME_SIZE
	.align		4
.L_683:
        /*0f24*/ 	.byte	0x04, 0x11
        /*0f26*/ 	.short	(.L_685 - .L_684)
	.align		4
.L_684:
        /*0f28*/ 	.word	index@(_Z12mul_mat_q5_0IN3c108BFloat16ELb0EEvPKvS3_PT_iiiii)
        /*0f2c*/ 	.word	0x00000000


	//----- nvinfo : EIATTR_REGCOUNT
	.align		4
.L_685:
        /*0f30*/ 	.byte	0x04, 0x2f
        /*0f32*/ 	.short	(.L_687 - .L_686)
	.align		4
.L_686:
        /*0f34*/ 	.word	index@(_Z12mul_mat_q5_0IN3c108BFloat16ELb1EEvPKvS3_PT_iiiii)
        /*0f38*/ 	.word	0x00000050


	//----- nvinfo : EIATTR_FRAME_SIZE
	.align		4
.L_687:
        /*0f3c*/ 	.byte	0x04, 0x11
        /*0f3e*/ 	.short	(.L_689 - .L_688)
	.align		4
.L_688:
        /*0f40*/ 	.word	index@(_Z12mul_mat_q5_0IN3c108BFloat16ELb1EEvPKvS3_PT_iiiii)
        /*0f44*/ 	.word	0x00000000


	//----- nvinfo : EIATTR_REGCOUNT
	.align		4
.L_689:
        /*0f48*/ 	.byte	0x04, 0x2f
        /*0f4a*/ 	.short	(.L_691 - .L_690)
	.align		4
.L_690:
        /*0f4c*/ 	.word	index@(_Z12mul_mat_q5_1IN3c108BFloat16ELb0EEvPKvS3_PT_iiiii)
        /*0f50*/ 	.word	0x00000028


	//----- nvinfo : EIATTR_FRAME_SIZE
	.align		4
.L_691:
        /*0f54*/ 	.byte	0x04, 0x11
        /*0f56*/ 	.short	(.L_693 - .L_692)
	.align		4
.L_692:
        /*0f58*/ 	.word	index@(_Z12mul_mat_q5_1IN3c108BFloat16ELb0EEvPKvS3_PT_iiiii)
        /*0f5c*/ 	.word	0x00000000


	//----- nvinfo : EIATTR_REGCOUNT
	.align		4
.L_693:
        /*0f60*/ 	.byte	0x04, 0x2f
        /*0f62*/ 	.short	(.L_695 - .L_694)
	.align		4
.L_694:
        /*0f64*/ 	.word	index@(_Z12mul_mat_q5_1IN3c108BFloat16ELb1EEvPKvS3_PT_iiiii)
        /*0f68*/ 	.word	0x00000050


	//----- nvinfo : EIATTR_FRAME_SIZE
	.align		4
.L_695:
        /*0f6c*/ 	.byte	0x04, 0x11
        /*0f6e*/ 	.short	(.L_697 - .L_696)
	.align		4
.L_696:
        /*0f70*/ 	.word	index@(_Z12mul_mat_q5_1IN3c108BFloat16ELb1EEvPKvS3_PT_iiiii)
        /*0f74*/ 	.word	0x00000000


	//----- nvinfo : EIATTR_REGCOUNT
	.align		4
.L_697:
        /*0f78*/ 	.byte	0x04, 0x2f
        /*0f7a*/ 	.short	(.L_699 - .L_698)
	.align		4
.L_698:
        /*0f7c*/ 	.word	index@(_Z12mul_mat_q8_0IN3c108BFloat16ELb0EEvPKvS3_PT_iiiii)
        /*0f80*/ 	.word	0x00000030


	//----- nvinfo : EIATTR_FRAME_SIZE
	.align		4
.L_699:
        /*0f84*/ 	.byte	0x04, 0x11
        /*0f86*/ 	.short	(.L_701 - .L_700)
	.align		4
.L_700:
        /*0f88*/ 	.word	index@(_Z12mul_mat_q8_0IN3c108BFloat16ELb0EEvPKvS3_PT_iiiii)
        /*0f8c*/ 	.word	0x00000000


	//----- nvinfo : EIATTR_REGCOUNT
	.align		4
.L_701:
        /*0f90*/ 	.byte	0x04, 0x2f
        /*0f92*/ 	.short	(.L_703 - .L_702)
	.align		4
.L_702:
        /*0f94*/ 	.word	index@(_Z12mul_mat_q8_0IN3c108BFloat16ELb1EEvPKvS3_PT_iiiii)
        /*0f98*/ 	.word	0x00000040


	//----- nvinfo : EIATTR_FRAME_SIZE
	.align		4
.L_703:
        /*0f9c*/ 	.byte	0x04, 0x11
        /*0f9e*/ 	.short	(.L_705 - .L_704)
	.align		4
.L_704:
        /*0fa0*/ 	.word	index@(_Z12mul_mat_q8_0IN3c108BFloat16ELb1EEvPKvS3_PT_iiiii)
        /*0fa4*/ 	.word	0x00000000


	//----- nvinfo : EIATTR_REGCOUNT
	.align		4
.L_705:
        /*0fa8*/ 	.byte	0x04, 0x2f
        /*0faa*/ 	.short	(.L_707 - .L_706)
	.align		4
.L_706:
        /*0fac*/ 	.word	index@(_Z12mul_mat_q2_KIN3c108BFloat16ELb0EEvPKvS3_PT_iiiii)
        /*0fb0*/ 	.word	0x00000038


	//----- nvinfo : EIATTR_FRAME_SIZE
	.align		4
.L_707:
        /*0fb4*/ 	.byte	0x04, 0x11
        /*0fb6*/ 	.short	(.L_709 - .L_708)
	.align		4
.L_708:
        /*0fb8*/ 	.word	index@(_Z12mul_mat_q2_KIN3c108BFloat16ELb0EEvPKvS3_PT_iiiii)
        /*0fbc*/ 	.word	0x00000000


	//----- nvinfo : EIATTR_REGCOUNT
	.align		4
.L_709:
        /*0fc0*/ 	.byte	0x04, 0x2f
        /*0fc2*/ 	.short	(.L_711 - .L_710)
	.align		4
.L_710:
        /*0fc4*/ 	.word	index@(_Z12mul_mat_q2_KIN3c108BFloat16ELb1EEvPKvS3_PT_iiiii)
        /*0fc8*/ 	.word	0x0000005d


	//----- nvinfo : EIATTR_FRAME_SIZE
	.align		4
.L_711:
        /*0fcc*/ 	.byte	0x04, 0x11
        /*0fce*/ 	.short	(.L_713 - .L_712)
	.align		4
.L_712:
        /*0fd0*/ 	.word	index@(_Z12mul_mat_q2_KIN3c108BFloat16ELb1EEvPKvS3_PT_iiiii)
        /*0fd4*/ 	.word	0x00000000


	//----- nvinfo : EIATTR_REGCOUNT
	.align		4
.L_713:
        /*0fd8*/ 	.byte	0x04, 0x2f
        /*0fda*/ 	.short	(.L_715 - .L_714)
	.align		4
.L_714:
        /*0fdc*/ 	.word	index@(_Z12mul_mat_q3_KIN3c108BFloat16ELb0EEvPKvS3_PT_iiiii)
        /*0fe0*/ 	.word	0x00000030


	//----- nvinfo : EIATTR_FRAME_SIZE
	.align		4
.L_715:
        /*0fe4*/ 	.byte	0x04, 0x11
        /*0fe6*/ 	.short	(.L_717 - .L_716)
	.align		4
.L_716:
        /*0fe8*/ 	.word	index@(_Z12mul_mat_q3_KIN3c108BFloat16ELb0EEvPKvS3_PT_iiiii)
        /*0fec*/ 	.word	0x00000000


	//----- nvinfo : EIATTR_REGCOUNT
	.align		4
.L_717:
        /*0ff0*/ 	.byte	0x04, 0x2f
        /*0ff2*/ 	.short	(.L_719 - .L_718)
	.align		4
.L_718:
        /*0ff4*/ 	.word	index@(_Z12mul_mat_q3_KIN3c108BFloat16ELb1EEvPKvS3_PT_iiiii)
        /*0ff8*/ 	.word	0x00000048


	//----- nvinfo : EIATTR_FRAME_SIZE
	.align		4
.L_719:
        /*0ffc*/ 	.byte	0x04, 0x11
        /*0ffe*/ 	.short	(.L_721 - .L_720)
	.align		4
.L_720:
        /*1000*/ 	.word	index@(_Z12mul_mat_q3_KIN3c108BFloat16ELb1EEvPKvS3_PT_iiiii)
        /*1004*/ 	.word	0x00000000


	//----- nvinfo : EIATTR_REGCOUNT
	.align		4
.L_721:
        /*1008*/ 	.byte	0x04, 0x2f
        /*100a*/ 	.short	(.L_723 - .L_722)
	.align		4
.L_722:
        /*100c*/ 	.word	index@(_Z12mul_mat_q4_KIN3c108BFloat16ELb0EEvPKvS3_PT_iiiii)
        /*1010*/ 	.word	0x00000028


	//----- nvinfo : EIATTR_FRAME_SIZE
	.align		4
.L_723:
        /*1014*/ 	.byte	0x04, 0x11
        /*1016*/ 	.short	(.L_725 - .L_724)
	.align		4
.L_724:
        /*1018*/ 	.word	index@(_Z12mul_mat_q4_KIN3c108BFloat16ELb0EEvPKvS3_PT_iiiii)
        /*101c*/ 	.word	0x00000000


	//----- nvinfo : EIATTR_REGCOUNT
	.align		4
.L_725:
        /*1020*/ 	.byte	0x04, 0x2f
        /*1022*/ 	.short	(.L_727 - .L_726)
	.align		4
.L_726:
        /*1024*/ 	.word	index@(_Z12mul_mat_q4_KIN3c108BFloat16ELb1EEvPKvS3_PT_iiiii)
        /*1028*/ 	.word	0x00000030


	//----- nvinfo : EIATTR_FRAME_SIZE
	.align		4
.L_727:
        /*102c*/ 	.byte	0x04, 0x11
        /*102e*/ 	.short	(.L_729 - .L_728)
	.align		4
.L_728:
        /*1030*/ 	.word	index@(_Z12mul_mat_q4_KIN3c108BFloat16ELb1EEvPKvS3_PT_iiiii)
        /*1034*/ 	.word	0x00000000


	//----- nvinfo : EIATTR_REGCOUNT
	.align		4
.L_729:
        /*1038*/ 	.byte	0x04, 0x2f
        /*103a*/ 	.short	(.L_731 - .L_730)
	.align		4
.L_730:
        /*103c*/ 	.word	index@(_Z12mul_mat_q5_KIN3c108BFloat16ELb0EEvPKvS3_PT_iiiii)
        /*1040*/ 	.word	0x00000028


	//----- nvinfo : EIATTR_FRAME_SIZE
	.align		4
.L_731:
        /*1044*/ 	.byte	0x04, 0x11
        /*1046*/ 	.short	(.L_733 - .L_732)
	.align		4
.L_732:
        /*1048*/ 	.word	index@(_Z12mul_mat_q5_KIN3c108BFloat16ELb0EEvPKvS3_PT_iiiii)
        /*104c*/ 	.word	0x00000000


	//----- nvinfo : EIATTR_REGCOUNT
	.align		4
.L_733:
        /*1050*/ 	.byte	0x04, 0x2f
        /*1052*/ 	.short	(.L_735 - .L_734)
	.align		4
.L_734:
        /*1054*/ 	.word	index@(_Z12mul_mat_q5_KIN3c108BFloat16ELb1EEvPKvS3_PT_iiiii)
        /*1058*/ 	.word	0x00000030


	//----- nvinfo : EIATTR_FRAME_SIZE
	.align		4
.L_735:
        /*105c*/ 	.byte	0x04, 0x11
        /*105e*/ 	.short	(.L_737 - .L_736)
	.align		4
.L_736:
        /*1060*/ 	.word	index@(_Z12mul_mat_q5_KIN3c108BFloat16ELb1EEvPKvS3_PT_iiiii)
        /*1064*/ 	.word	0x00000000


	//----- nvinfo : EIATTR_REGCOUNT
	.align		4
.L_737:
        /*1068*/ 	.byte	0x04, 0x2f
        /*106a*/ 	.short	(.L_739 - .L_738)
	.align		4
.L_738:
        /*106c*/ 	.word	index@(_Z12mul_mat_q6_KIN3c108BFloat16ELb0EEvPKvS3_PT_iiiii)
        /*1070*/ 	.word	0x00000028


	//----- nvinfo : EIATTR_FRAME_SIZE
	.align		4
.L_739:
        /*1074*/ 	.byte	0x04, 0x11
        /*1076*/ 	.short	(.L_741 - .L_740)
	.align		4
.L_740:
        /*1078*/ 	.word	index@(_Z12mul_mat_q6_KIN3c108BFloat16ELb0EEvPKvS3_PT_iiiii)
        /*107c*/ 	.word	0x00000000


	//----- nvinfo : EIATTR_REGCOUNT
	.align		4
.L_741:
        /*1080*/ 	.byte	0x04, 0x2f
        /*1082*/ 	.short	(.L_743 - .L_742)
	.align		4
.L_742:
        /*1084*/ 	.word	index@(_Z12mul_mat_q6_KIN3c108BFloat16ELb1EEvPKvS3_PT_iiiii)
        /*1088*/ 	.word	0x00000030


	//----- nvinfo : EIATTR_FRAME_SIZE
	.align		4
.L_743:
        /*108c*/ 	.byte	0x04, 0x11
        /*108e*/ 	.short	(.L_745 - .L_744)
	.align		4
.L_744:
        /*1090*/ 	.word	index@(_Z12mul_mat_q6_KIN3c108BFloat16ELb1EEvPKvS3_PT_iiiii)
        /*1094*/ 	.word	0x00000000


	//----- nvinfo : EIATTR_REGCOUNT
	.align		4
.L_745:
        /*1098*/ 	.byte	0x04, 0x2f
        /*109a*/ 	.short	(.L_747 - .L_746)
	.align		4
.L_746:
        /*109c*/ 	.word	index@(_Z8moe_q4_0IfLb0EEvPKvS1_PT_PKiS5_S5_iiiiiii)
        /*10a0*/ 	.word	0x00000028


	//----- nvinfo : EIATTR_FRAME_SIZE
	.align		4
.L_747:
        /*10a4*/ 	.byte	0x04, 0x11
        /*10a6*/ 	.short	(.L_749 - .L_748)
	.align		4
.L_748:
        /*10a8*/ 	.word	index@(_Z8moe_q4_0IfLb0EEvPKvS1_PT_PKiS5_S5_iiiiiii)
        /*10ac*/ 	.word	0x00000000


	//----- nvinfo : EIATTR_REGCOUNT
	.align		4
.L_749:
        /*10b0*/ 	.byte	0x04, 0x2f
        /*10b2*/ 	.short	(.L_751 - .L_750)
	.align		4
.L_750:
        /*10b4*/ 	.word	index@(_Z8moe_q4_0IfLb1EEvPKvS1_PT_PKiS5_S5_iiiiiii)
        /*10b8*/ 	.word	0x00000040


	//----- nvinfo : EIATTR_FRAME_SIZE
	.align		4
.L_751:
        /*10bc*/ 	.byte	0x04, 0x11
        /*10be*/ 	.short	(.L_753 - .L_752)
	.align		4
.L_752:
        /*10c0*/ 	.word	index@(_Z8moe_q4_0IfLb1EEvPKvS1_PT_PKiS5_S5_iiiiiii)
        /*10c4*/ 	.word	0x00000000


	//----- nvinfo : EIATTR_REGCOUNT
	.align		4
.L_753:
        /*10c8*/ 	.byte	0x04, 0x2f
        /*10ca*/ 	.short	(.L_755 - .L_754)
	.align		4
.L_754:
        /*10cc*/ 	.word	index@(_Z8moe_q4_1IfLb0EEvPKvS1_PT_PKiS5_S5_iiiiiii)
        /*10d0*/ 	.word	0x00000028


	//----- nvinfo : EIATTR_FRAME_SIZE
	.align		4
.L_755:
        /*10d4*/ 	.byte	0x04, 0x11
        /*10d6*/ 	.short	(.L_757 - .L_756)
	.align		4
.L_756:
        /*10d8*/ 	.word	index@(_Z8moe_q4_1IfLb0EEvPKvS1_PT_PKiS5_S5_iiiiiii)
        /*10dc*/ 	.word	0x00000000


	//----- nvinfo : EIATTR_REGCOUNT
	.align		4
.L_757:
        /*10e0*/ 	.byte	0x04, 0x2f
        /*10e2*/ 	.short	(.L_759 - .L_758)
	.align		4
.L_758:
        /*10e4*/ 	.word	index@(_Z8moe_q4_1IfLb1EEvPKvS1_PT_PKiS5_S5_iiiiiii)
        /*10e8*/ 	.word	0x00000040


	//----- nvinfo : EIATTR_FRAME_SIZE
	.align		4
.L_759:
        /*10ec*/ 	.byte	0x04, 0x11
        /*10ee*/ 	.short	(.L_761 - .L_760)
	.align		4
.L_760:
        /*10f0*/ 	.word	index@(_Z8moe_q4_1IfLb1EEvPKvS1_PT_PKiS5_S5_iiiiiii)
        /*10f4*/ 	.word	0x00000000


	//----- nvinfo : EIATTR_REGCOUNT
	.align		4
.L_761:
        /*10f8*/ 	.byte	0x04, 0x2f
        /*10fa*/ 	.short	(.L_763 - .L_762)
	.align		4
.L_762:
        /*10fc*/ 	.word	index@(_Z8moe_q5_0IfLb0EEvPKvS1_PT_PKiS5_S5_iiiiiii)
        /*1100*/ 	.word	0x00000020


	//----- nvinfo : EIATTR_FRAME_SIZE
	.align		4
.L_763:
        /*1104*/ 	.byte	0x04, 0x11
        /*1106*/ 	.short	(.L_765 - .L_764)
	.align		4
.L_764:
        /*1108*/ 	.word	index@(_Z8moe_q5_0IfLb0EEvPKvS1_PT_PKiS5_S5_iiiiiii)
        /*110c*/ 	.word	0x00000000


	//----- nvinfo : EIATTR_REGCOUNT
	.align		4
.L_765:
        /*1110*/ 	.byte	0x04, 0x2f
        /*1112*/ 	.short	(.L_767 - .L_766)
	.align		4
.L_766:
        /*1114*/ 	.word	index@(_Z8moe_q5_0IfLb1EEvPKvS1_PT_PKiS5_S5_iiiiiii)
        /*1118*/ 	.word	0x00000038


	//----- nvinfo : EIATTR_FRAME_SIZE
	.align		4
.L_767:
        /*111c*/ 	.byte	0x04, 0x11
        /*111e*/ 	.short	(.L_769 - .L_768)
	.align		4
.L_768:
        /*1120*/ 	.word	index@(_Z8moe_q5_0IfLb1EEvPKvS1_PT_PKiS5_S5_iiiiiii)
        /*1124*/ 	.word	0x00000000


	//----- nvinfo : EIATTR_REGCOUNT
	.align		4
.L_769:
        /*1128*/ 	.byte	0x04, 0x2f
        /*112a*/ 	.short	(.L_771 - .L_770)
	.align		4
.L_770:
        /*112c*/ 	.word	index@(_Z8moe_q5_1IfLb0EEvPKvS1_PT_PKiS5_S5_iiiiiii)
        /*1130*/ 	.word	0x00000020


	//----- nvinfo : EIATTR_FRAME_SIZE
	.align		4
.L_771:
        /*1134*/ 	.byte	0x04, 0x11
        /*1136*/ 	.short	(.L_773 - .L_772)
	.align		4
.L_772:
        /*1138*/ 	.word	index@(_Z8moe_q5_1IfLb0EEvPKvS1_PT_PKiS5_S5_iiiiiii)
        /*113c*/ 	.word	0x00000000


	//----- nvinfo : EIATTR_REGCOUNT
	.align		4
.L_773:
        /*1140*/ 	.byte	0x04, 0x2f
        /*1142*/ 	.short	(.L_775 - .L_774)
	.align		4
.L_774:
        /*1144*/ 	.word	index@(_Z8moe_q5_1IfLb1EEvPKvS1_PT_PKiS5_S5_iiiiiii)
        /*1148*/ 	.word	0x00000040


	//----- nvinfo : EIATTR_FRAME_SIZE
	.align		4
.L_775:
        /*114c*/ 	.byte	0x04, 0x11
        /*114e*/ 	.short	(.L_777 - .L_776)
	.align		4
.L_776:
        /*1150*/ 	.word	index@(_Z8moe_q5_1IfLb1EEvPKvS1_PT_PKiS5_S5_iiiiiii)
        /*1154*/ 	.word	0x00000000


	//----- nvinfo : EIATTR_REGCOUNT
	.align		4
.L_777:
        /*1158*/ 	.byte	0x04, 0x2f
        /*115a*/ 	.short	(.L_779 - .L_778)
	.align		4
.L_778:
        /*115c*/ 	.word	index@(_Z8moe_q8_0IfLb0EEvPKvS1_PT_PKiS5_S5_iiiiiii)
        /*1160*/ 	.word	0x00000030


	//----- nvinfo : EIATTR_FRAME_SIZE
	.align		4
.L_779:
        /*1164*/ 	.byte	0x04, 0x11
        /*1166*/ 	.short	(.L_781 - .L_780)
	.align		4
.L_780:
        /*1168*/ 	.word	index@(_Z8moe_q8_0IfLb0EEvPKvS1_PT_PKiS5_S5_iiiiiii)
        /*116c*/ 	.word	0x00000000


	//----- nvinfo : EIATTR_REGCOUNT
	.align		4
.L_781:
        /*1170*/ 	.byte	0x04, 0x2f
        /*1172*/ 	.short	(.L_783 - .L_782)
	.align		4
.L_782:
        /*1174*/ 	.word	index@(_Z8moe_q8_0IfLb1EEvPKvS1_PT_PKiS5_S5_iiiiiii)
        /*1178*/ 	.word	0x00000040


	//----- nvinfo : EIATTR_FRAME_SIZE
	.align		4
.L_783:
        /*117c*/ 	.byte	0x04, 0x11
        /*117e*/ 	.short	(.L_785 - .L_784)
	.align		4
.L_784:
        /*1180*/ 	.word	index@(_Z8moe_q8_0IfLb1EEvPKvS1_PT_PKiS5_S5_iiiiiii)
        /*1184*/ 	.word	0x00000000


	//----- nvinfo : EIATTR_REGCOUNT
	.align		4
.L_785:
        /*1188*/ 	.byte	0x04, 0x2f
        /*118a*/ 	.short	(.L_787 - .L_786)
	.align		4
.L_786:
        /*118c*/ 	.word	index@(_Z8moe_q2_KIfLb0EEvPKvS1_PT_PKiS5_S5_iiiiiii)
        /*1190*/ 	.word	0x00000037


	//----- nvinfo : EIATTR_FRAME_SIZE
	.align		4
.L_787:
        /*1194*/ 	.byte	0x04, 0x11
        /*1196*/ 	.short	(.L_789 - .L_788)
	.align		4
.L_788:
        /*1198*/ 	.word	index@(_Z8moe_q2_KIfLb0EEvPKvS1_PT_PKiS5_S5_iiiiiii)
        /*119c*/ 	.word	0x00000000


	//----- nvinfo : EIATTR_REGCOUNT
	.align		4
.L_789:
        /*11a0*/ 	.byte	0x04, 0x2f
        /*11a2*/ 	.short	(.L_791 - .L_790)
	.align		4
.L_790:
        /*11a4*/ 	.word	index@(_Z8moe_q2_KIfLb1EEvPKvS1_PT_PKiS5_S5_iiiiiii)
        /*11a8*/ 	.word	0x0000005b


	//----- nvinfo : EIATTR_FRAME_SIZE
	.align		4
.L_791:
        /*11ac*/ 	.byte	0x04, 0x11
        /*11ae*/ 	.short	(.L_793 - .L_792)
	.align		4
.L_792:
        /*11b0*/ 	.word	index@(_Z8moe_q2_KIfLb1EEvPKvS1_PT_PKiS5_S5_iiiiiii)
        /*11b4*/ 	.word	0x00000000


	//----- nvinfo : EIATTR_REGCOUNT
	.align		4
.L_793:
        /*11b8*/ 	.byte	0x04, 0x2f
        /*11ba*/ 	.short	(.L_795 - .L_794)
	.align		4
.L_794:
        /*11bc*/ 	.word	index@(_Z8moe_q3_KIfLb0EEvPKvS1_PT_PKiS5_S5_iiiiiii)
        /*11c0*/ 	.word	0x00000028


	//----- nvinfo : EIATTR_FRAME_SIZE
	.align		4
.L_795:
        /*11c4*/ 	.byte	0x04, 0x11
        /*11c6*/ 	.short	(.L_797 - .L_796)
	.align		4
.L_796:
        /*11c8*/ 	.word	index@(_Z8moe_q3_KIfLb0EEvPKvS1_PT_PKiS5_S5_iiiiiii)
        /*11cc*/ 	.word	0x00000000


	//----- nvinfo : EIATTR_REGCOUNT
	.align		4
.L_797:
        /*11d0*/ 	.byte	0x04, 0x2f
        /*11d2*/ 	.short	(.L_799 - .L_798)
	.align		4
.L_798:
        /*11d4*/ 	.word	index@(_Z8moe_q3_KIfLb1EEvPKvS1_PT_PKiS5_S5_iiiiiii)
        /*11d8*/ 	.word	0x00000038


	//----- nvinfo : EIATTR_FRAME_SIZE
	.align		4
.L_799:
        /*11dc*/ 	.byte	0x04, 0x11
        /*11de*/ 	.short	(.L_801 - .L_800)
	.align		4
.L_800:
        /*11e0*/ 	.word	index@(_Z8moe_q3_KIfLb1EEvPKvS1_PT_PKiS5_S5_iiiiiii)
        /*11e4*/ 	.word	0x00000000


	//----- nvinfo : EIATTR_REGCOUNT
	.align		4
.L_801:
        /*11e8*/ 	.byte	0x04, 0x2f
        /*11ea*/ 	.short	(.L_803 - .L_802)
	.align		4
.L_802:
        /*11ec*/ 	.word	index@(_Z8moe_q4_KIfLb0EEvPKvS1_PT_PKiS5_S5_iiiiiii)
        /*11f0*/ 	.word	0x00000028


	//----- nvinfo : EIATTR_FRAME_SIZE
	.align		4
.L_803:
        /*11f4*/ 	.byte	0x04, 0x11
        /*11f6*/ 	.short	(.L_805 - .L_804)
	.align		4
.L_804:
        /*11f8*/ 	.word	index@(_Z8moe_q4_KIfLb0EEvPKvS1_PT_PKiS5_S5_iiiiiii)
        /*11fc*/ 	.word	0x00000000


	//----- nvinfo : EIATTR_REGCOUNT
	.align		4
.L_805:
        /*1200*/ 	.byte	0x04, 0x2f
        /*1202*/ 	.short	(.L_807 - .L_806)
	.align		4
.L_806:
        /*1204*/ 	.word	index@(_Z8moe_q4_KIfLb1EEvPKvS1_PT_PKiS5_S5_iiiiiii)
        /*1208*/ 	.word	0x00000038


	//----- nvinfo : EIATTR_FRAME_SIZE
	.align		4
.L_807:
        /*120c*/ 	.byte	0x04, 0x11
        /*120e*/ 	.short	(.L_809 - .L_808)
	.align		4
.L_808:
        /*1210*/ 	.word	index@(_Z8moe_q4_KIfLb1EEvPKvS1_PT_PKiS5_S5_iiiiiii)
        /*1214*/ 	.word	0x00000000


	//----- nvinfo : EIATTR_REGCOUNT
	.align		4
.L_809:
        /*1218*/ 	.byte	0x04, 0x2f
        /*121a*/ 	.short	(.L_811 - .L_810)
	.align		4
.L_810:
        /*121c*/ 	.word	index@(_Z8moe_q5_KIfLb0EEvPKvS1_PT_PKiS5_S5_iiiiiii)
        /*1220*/ 	.word	0x00000028


	//----- nvinfo : EIATTR_FRAME_SIZE
	.align		4
.L_811:
        /*1224*/ 	.byte	0x04, 0x11
        /*1226*/ 	.short	(.L_813 - .L_812)
	.align		4
.L_812:
        /*1228*/ 	.word	index@(_Z8moe_q5_KIfLb0EEvPKvS1_PT_PKiS5_S5_iiiiiii)
        /*122c*/ 	.word	0x00000000


	//----- nvinfo : EIATTR_REGCOUNT
	.align		4
.L_813:
        /*1230*/ 	.byte	0x04, 0x2f
        /*1232*/ 	.short	(.L_815 - .L_814)
	.align		4
.L_814:
        /*1234*/ 	.word	index@(_Z8moe_q5_KIfLb1EEvPKvS1_PT_PKiS5_S5_iiiiiii)
        /*1238*/ 	.word	0x00000048


	//----- nvinfo : EIATTR_FRAME_SIZE
	.align		4
.L_815:
        /*123c*/ 	.byte	0x04, 0x11
        /*123e*/ 	.short	(.L_817 - .L_816)
	.align		4
.L_816:
        /*1240*/ 	.word	index@(_Z8moe_q5_KIfLb1EEvPKvS1_PT_PKiS5_S5_iiiiiii)
        /*1244*/ 	.word	0x00000000


	//----- nvinfo : EIATTR_REGCOUNT
	.align		4
.L_817:
        /*1248*/ 	.byte	0x04, 0x2f
        /*124a*/ 	.short	(.L_819 - .L_818)
	.align		4
.L_818:
        /*124c*/ 	.word	index@(_Z8moe_q6_KIfLb0EEvPKvS1_PT_PKiS5_S5_iiiiiii)
        /*1250*/ 	.word	0x00000028


	//----- nvinfo : EIATTR_FRAME_SIZE
	.align		4
.L_819:
        /*1254*/ 	.byte	0x04, 0x11
        /*1256*/ 	.short	(.L_821 - .L_820)
	.align		4
.L_820:
        /*1258*/ 	.word	index@(_Z8moe_q6_KIfLb0EEvPKvS1_PT_PKiS5_S5_iiiiiii)
        /*125c*/ 	.word	0x00000000


	//----- nvinfo : EIATTR_REGCOUNT
	.align		4
.L_821:
        /*1260*/ 	.byte	0x04, 0x2f
        /*1262*/ 	.short	(.L_823 - .L_822)
	.align		4
.L_822:
        /*1264*/ 	.word	index@(_Z8moe_q6_KIfLb1EEvPKvS1_PT_PKiS5_S5_iiiiiii)
        /*1268*/ 	.word	0x00000038


	//----- nvinfo : EIATTR_FRAME_SIZE
	.align		4
.L_823:
        /*126c*/ 	.byte	0x04, 0x11
        /*126e*/ 	.short	(.L_825 - .L_824)
	.align		4
.L_824:
        /*1270*/ 	.word	index@(_Z8moe_q6_KIfLb1EEvPKvS1_PT_PKiS5_S5_iiiiiii)
        /*1274*/ 	.word	0x00000000


	//----- nvinfo : EIATTR_REGCOUNT
	.align		4
.L_825:
        /*1278*/ 	.byte	0x04, 0x2f
        /*127a*/ 	.short	(.L_827 - .L_826)
	.align		4
.L_826:
        /*127c*/ 	.word	index@(_Z8moe_q4_0IN3c104HalfELb0EEvPKvS3_PT_PKiS7_S7_iiiiiii)
        /*1280*/ 	.word	0x00000028


	//----- nvinfo : EIATTR_FRAME_SIZE
	.align		4
.L_827:
        /*1284*/ 	.byte	0x04, 0x11
        /*1286*/ 	.short	(.L_829 - .L_828)
	.align		4
.L_828:
        /*1288*/ 	.word	index@(_Z8moe_q4_0IN3c104HalfELb0EEvPKvS3_PT_PKiS7_S7_iiiiiii)
        /*128c*/ 	.word	0x00000000


	//----- nvinfo : EIATTR_REGCOUNT
	.align		4
.L_829:
        /*1290*/ 	.byte	0x04, 0x2f
        /*1292*/ 	.short	(.L_831 - .L_830)
	.align		4
.L_830:
        /*1294*/ 	.word	index@(_Z8moe_q4_0IN3c104HalfELb1EEvPKvS3_PT_PKiS7_S7_iiiiiii)
        /*1298*/ 	.word	0x00000040


	//----- nvinfo : EIATTR_FRAME_SIZE
	.align		4
.L_831:
        /*129c*/ 	.byte	0x04, 0x11
        /*129e*/ 	.short	(.L_833 - .L_832)
	.align		4
.L_832:
        /*12a0*/ 	.word	index@(_Z8moe_q4_0IN3c104HalfELb1EEvPKvS3_PT_PKiS7_S7_iiiiiii)
        /*12a4*/ 	.word	0x00000000


	//----- nvinfo : EIATTR_REGCOUNT
	.align		4
.L_833:
        /*12a8*/ 	.byte	0x04, 0x2f
        /*12aa*/ 	.short	(.L_835 - .L_834)
	.align		4
.L_834:
        /*12ac*/ 	.word	index@(_Z8moe_q4_1IN3c104HalfELb0EEvPKvS3_PT_PKiS7_S7_iiiiiii)
        /*12b0*/ 	.word	0x00000028


	//----- nvinfo : EIATTR_FRAME_SIZE
	.align		4
.L_835:
        /*12b4*/ 	.byte	0x04, 0x11
        /*12b6*/ 	.short	(.L_837 - .L_836)
	.align		4
.L_836:
        /*12b8*/ 	.word	index@(_Z8moe_q4_1IN3c104HalfELb0EEvPKvS3_PT_PKiS7_S7_iiiiiii)
        /*12bc*/ 	.word	0x00000000


	//----- nvinfo : EIATTR_REGCOUNT
	.align		4
.L_837:
        /*12c0*/ 	.byte	0x04, 0x2f
        /*12c2*/ 	.short	(.L_839 - .L_838)
	.align		4
.L_838:
        /*12c4*/ 	.word	index@(_Z8moe_q4_1IN3c104HalfELb1EEvPKvS3_PT_PKiS7_S7_iiiiiii)
        /*12c8*/ 	.word	0x00000040


	//----- nvinfo : EIATTR_FRAME_SIZE
	.align		4
.L_839:
        /*12cc*/ 	.byte	0x04, 0x11
        /*12ce*/ 	.short	(.L_841 - .L_840)
	.align		4
.L_840:
        /*12d0*/ 	.word	index@(_Z8moe_q4_1IN3c104HalfELb1EEvPKvS3_PT_PKiS7_S7_iiiiiii)
        /*12d4*/ 	.word	0x00000000


	//----- nvinfo : EIATTR_REGCOUNT
	.align		4
.L_841:
        /*12d8*/ 	.byte	0x04, 0x2f
        /*12da*/ 	.short	(.L_843 - .L_842)
	.align		4
.L_842:
        /*12dc*/ 	.word	index@(_Z8moe_q5_0IN3c104HalfELb0EEvPKvS3_PT_PKiS7_S7_iiiiiii)
        /*12e0*/ 	.word	0x00000020


	//----- nvinfo : EIATTR_FRAME_SIZE
	.align		4
.L_843:
        /*12e4*/ 	.byte	0x04, 0x11
        /*12e6*/ 	.short	(.L_845 - .L_844)
	.align		4
.L_844:
        /*12e8*/ 	.word	index@(_Z8moe_q5_0IN3c104HalfELb0EEvPKvS3_PT_PKiS7_S7_iiiiiii)
        /*12ec*/ 	.word	0x00000000


	//----- nvinfo : EIATTR_REGCOUNT
	.align		4
.L_845:
        /*12f0*/ 	.byte	0x04, 0x2f
        /*12f2*/ 	.short	(.L_847 - .L_846)
	.align		4
.L_846:
        /*12f4*/ 	.word	index@(_Z8moe_q5_0IN3c104HalfELb1EEvPKvS3_PT_PKiS7_S7_iiiiiii)
        /*12f8*/ 	.word	0x00000038


	//----- nvinfo : EIATTR_FRAME_SIZE
	.align		4
.L_847:
        /*12fc*/ 	.byte	0x04, 0x11
        /*12fe*/ 	.short	(.L_849 - .L_848)
	.align		4
.L_848:
        /*1300*/ 	.word	index@(_Z8moe_q5_0IN3c104HalfELb1EEvPKvS3_PT_PKiS7_S7_iiiiiii)
        /*1304*/ 	.word	0x00000000


	//----- nvinfo : EIATTR_REGCOUNT
	.align		4
.L_849:
        /*1308*/ 	.byte	0x04, 0x2f
        /*130a*/ 	.short	(.L_851 - .L_850)
	.align		4
.L_850:
        /*130c*/ 	.word	index@(_Z8moe_q5_1IN3c104HalfELb0EEvPKvS3_PT_PKiS7_S7_iiiiiii)
        /*1310*/ 	.word	0x00000020


	//----- nvinfo : EIATTR_FRAME_SIZE
	.align		4
.L_851:
        /*1314*/ 	.byte	0x04, 0x11
        /*1316*/ 	.short	(.L_853 - .L_852)
	.align		4
.L_852:
        /*1318*/ 	.word	index@(_Z8moe_q5_1IN3c104HalfELb0EEvPKvS3_PT_PKiS7_S7_iiiiiii)
        /*131c*/ 	.word	0x00000000


	//----- nvinfo : EIATTR_REGCOUNT
	.align		4
.L_853:
        /*1320*/ 	.byte	0x04, 0x2f
        /*1322*/ 	.short	(.L_855 - .L_854)
	.align		4
.L_854:
        /*1324*/ 	.word	index@(_Z8moe_q5_1IN3c104HalfELb1EEvPKvS3_PT_PKiS7_S7_iiiiiii)
        /*1328*/ 	.word	0x00000040


	//----- nvinfo : EIATTR_FRAME_SIZE
	.align		4
.L_855:
        /*132c*/ 	.byte	0x04, 0x11
        /*132e*/ 	.short	(.L_857 - .L_856)
	.align		4
.L_856:
        /*1330*/ 	.word	index@(_Z8moe_q5_1IN3c104HalfELb1EEvPKvS3_PT_PKiS7_S7_iiiiiii)
        /*1334*/ 	.word	0x00000000


	//----- nvinfo : EIATTR_REGCOUNT
	.align		4
.L_857:
        /*1338*/ 	.byte	0x04, 0x2f
        /*133a*/ 	.short	(.L_859 - .L_858)
	.align		4
.L_858:
        /*133c*/ 	.word	index@(_Z8moe_q8_0IN3c104HalfELb0EEvPKvS3_PT_PKiS7_S7_iiiiiii)
        /*1340*/ 	.word	0x00000030


	//----- nvinfo : EIATTR_FRAME_SIZE
	.align		4
.L_859:
        /*1344*/ 	.byte	0x04, 0x11
        /*1346*/ 	.short	(.L_861 - .L_860)
	.align		4
.L_860:
        /*1348*/ 	.word	index@(_Z8moe_q8_0IN3c104HalfELb0EEvPKvS3_PT_PKiS7_S7_iiiiiii)
        /*134c*/ 	.word	0x00000000


	//----- nvinfo : EIATTR_REGCOUNT
	.align		4
.L_861:
        /*1350*/ 	.byte	0x04, 0x2f
        /*1352*/ 	.short	(.L_863 - .L_862)
	.align		4
.L_862:
        /*1354*/ 	.word	index@(_Z8moe_q8_0IN3c104HalfELb1EEvPKvS3_PT_PKiS7_S7_iiiiiii)
        /*1358*/ 	.word	0x00000040


	//----- nvinfo : EIATTR_FRAME_SIZE
	.align		4
.L_863:
        /*135c*/ 	.byte	0x04, 0x11
        /*135e*/ 	.short	(.L_865 - .L_864)
	.align		4
.L_864:
        /*1360*/ 	.word	index@(_Z8moe_q8_0IN3c104HalfELb1EEvPKvS3_PT_PKiS7_S7_iiiiiii)
        /*1364*/ 	.word	0x00000000


	//----- nvinfo : EIATTR_REGCOUNT
	.align		4
.L_865:
        /*1368*/ 	.byte	0x04, 0x2f
        /*136a*/ 	.short	(.L_867 - .L_866)
	.align		4
.L_866:
        /*136c*/ 	.word	index@(_Z8moe_q2_KIN3c104HalfELb0EEvPKvS3_PT_PKiS7_S7_iiiiiii)
        /*1370*/ 	.word	0x00000037


	//----- nvinfo : EIATTR_FRAME_SIZE
	.align		4
.L_867:
        /*1374*/ 	.byte	0x04, 0x11
        /*1376*/ 	.short	(.L_869 - .L_868)
	.align		4
.L_868:
        /*1378*/ 	.word	index@(_Z8moe_q2_KIN3c104HalfELb0EEvPKvS3_PT_PKiS7_S7_iiiiiii)
        /*137c*/ 	.word	0x00000000


	//----- nvinfo : EIATTR_REGCOUNT
	.align		4
.L_869:
        /*1380*/ 	.byte	0x04, 0x2f
        /*1382*/ 	.short	(.L_871 - .L_870)
	.align		4
.L_870:
        /*1384*/ 	.word	index@(_Z8moe_q2_KIN3c104HalfELb1EEvPKvS3_PT_PKiS7_S7_iiiiiii)
        /*1388*/ 	.word	0x0000005b


	//----- nvinfo : EIATTR_FRAME_SIZE
	.align		4
.L_871:
        /*138c*/ 	.byte	0x04, 0x11
        /*138e*/ 	.short	(.L_873 - .L_872)
	.align		4
.L_872:
        /*1390*/ 	.word	index@(_Z8moe_q2_KIN3c104HalfELb1EEvPKvS3_PT_PKiS7_S7_iiiiiii)
        /*1394*/ 	.word	0x00000000


	//----- nvinfo : EIATTR_REGCOUNT
	.align		4
.L_873:
        /*1398*/ 	.byte	0x04, 0x2f
        /*139a*/ 	.short	(.L_875 - .L_874)
	.align		4
.L_874:
        /*139c*/ 	.word	index@(_Z8moe_q3_KIN3c104HalfELb0EEvPKvS3_PT_PKiS7_S7_iiiiiii)
        /*13a0*/ 	.word	0x00000028


	//----- nvinfo : EIATTR_FRAME_SIZE
	.align		4
.L_875:
        /*13a4*/ 	.byte	0x04, 0x11
        /*13a6*/ 	.short	(.L_877 - .L_876)
	.align		4
.L_876:
        /*13a8*/ 	.word	index@(_Z8moe_q3_KIN3c104HalfELb0EEvPKvS3_PT_PKiS7_S7_iiiiiii)
        /*13ac*/ 	.word	0x00000000


	//----- nvinfo : EIATTR_REGCOUNT
	.align		4
.L_877:
        /*13b0*/ 	.byte	0x04, 0x2f
        /*13b2*/ 	.short	(.L_879 - .L_878)
	.align		4
.L_878:
        /*13b4*/ 	.word	index@(_Z8moe_q3_KIN3c104HalfELb1EEvPKvS3_PT_PKiS7_S7_iiiiiii)
        /*13b8*/ 	.word	0x00000038


	//----- nvinfo : EIATTR_FRAME_SIZE
	.align		4
.L_879:
        /*13bc*/ 	.byte	0x04, 0x11
        /*13be*/ 	.short	(.L_881 - .L_880)
	.align		4
.L_880:
        /*13c0*/ 	.word	index@(_Z8moe_q3_KIN3c104HalfELb1EEvPKvS3_PT_PKiS7_S7_iiiiiii)
        /*13c4*/ 	.word	0x00000000


	//----- nvinfo : EIATTR_REGCOUNT
	.align		4
.L_881:
        /*13c8*/ 	.byte	0x04, 0x2f
        /*13ca*/ 	.short	(.L_883 - .L_882)
	.align		4
.L_882:
        /*13cc*/ 	.word	index@(_Z8moe_q4_KIN3c104HalfELb0EEvPKvS3_PT_PKiS7_S7_iiiiiii)
        /*13d0*/ 	.word	0x00000028


	//----- nvinfo : EIATTR_FRAME_SIZE
	.align		4
.L_883:
        /*13d4*/ 	.byte	0x04, 0x11
        /*13d6*/ 	.short	(.L_885 - .L_884)
	.align		4
.L_884:
        /*13d8*/ 	.word	index@(_Z8moe_q4_KIN3c104HalfELb0EEvPKvS3_PT_PKiS7_S7_iiiiiii)
        /*13dc*/ 	.word	0x00000000


	//----- nvinfo : EIATTR_REGCOUNT
	.align		4
.L_885:
        /*13e0*/ 	.byte	0x04, 0x2f
        /*13e2*/ 	.short	(.L_887 - .L_886)
	.align		4
.L_886:
        /*13e4*/ 	.word	index@(_Z8moe_q4_KIN3c104HalfELb1EEvPKvS3_PT_PKiS7_S7_iiiiiii)
        /*13e8*/ 	.word	0x00000038


	//----- nvinfo : EIATTR_FRAME_SIZE
	.align		4
.L_887:
        /*13ec*/ 	.byte	0x04, 0x11
        /*13ee*/ 	.short	(.L_889 - .L_888)
	.align		4
.L_888:
        /*13f0*/ 	.word	index@(_Z8moe_q4_KIN3c104HalfELb1EEvPKvS3_PT_PKiS7_S7_iiiiiii)
        /*13f4*/ 	.word	0x00000000


	//----- nvinfo : EIATTR_REGCOUNT
	.align		4
.L_889:
        /*13f8*/ 	.byte	0x04, 0x2f
        /*13fa*/ 	.short	(.L_891 - .L_890)
	.align		4
.L_890:
        /*13fc*/ 	.word	index@(_Z8moe_q5_KIN3c104HalfELb0EEvPKvS3_PT_PKiS7_S7_iiiiiii)
        /*1400*/ 	.word	0x00000028


	//----- nvinfo : EIATTR_FRAME_SIZE
	.align		4
.L_891:
        /*1404*/ 	.byte	0x04, 0x11
        /*1406*/ 	.short	(.L_893 - .L_892)
	.align		4
.L_892:
        /*1408*/ 	.word	index@(_Z8moe_q5_KIN3c104HalfELb0EEvPKvS3_PT_PKiS7_S7_iiiiiii)
        /*140c*/ 	.word	0x00000000


	//----- nvinfo : EIATTR_REGCOUNT
	.align		4
.L_893:
        /*1410*/ 	.byte	0x04, 0x2f
        /*1412*/ 	.short	(.L_895 - .L_894)
	.align		4
.L_894:
        /*1414*/ 	.word	index@(_Z8moe_q5_KIN3c104HalfELb1EEvPKvS3_PT_PKiS7_S7_iiiiiii)
        /*1418*/ 	.word	0x00000048


	//----- nvinfo : EIATTR_FRAME_SIZE
	.align		4
.L_895:
        /*141c*/ 	.byte	0x04, 0x11
        /*141e*/ 	.short	(.L_897 - .L_896)
	.align		4
.L_896:
        /*1420*/ 	.word	index@(_Z8moe_q5_KIN3c104HalfELb1EEvPKvS3_PT_PKiS7_S7_iiiiiii)
        /*1424*/ 	.word	0x00000000


	//----- nvinfo : EIATTR_REGCOUNT
	.align		4
.L_897:
        /*1428*/ 	.byte	0x04, 0x2f
        /*142a*/ 	.short	(.L_899 - .L_898)
	.align		4
.L_898:
        /*142c*/ 	.word	index@(_Z8moe_q6_KIN3c104HalfELb0EEvPKvS3_PT_PKiS7_S7_iiiiiii)
        /*1430*/ 	.word	0x00000028


	//----- nvinfo : EIATTR_FRAME_SIZE
	.align		4
.L_899:
        /*1434*/ 	.byte	0x04, 0x11
        /*1436*/ 	.short	(.L_901 - .L_900)
	.align		4
.L_900:
        /*1438*/ 	.word	index@(_Z8moe_q6_KIN3c104HalfELb0EEvPKvS3_PT_PKiS7_S7_iiiiiii)
        /*143c*/ 	.word	0x00000000


	//----- nvinfo : EIATTR_REGCOUNT
	.align		4
.L_901:
        /*1440*/ 	.byte	0x04, 0x2f
        /*1442*/ 	.short	(.L_903 - .L_902)
	.align		4
.L_902:
        /*1444*/ 	.word	index@(_Z8moe_q6_KIN3c104HalfELb1EEvPKvS3_PT_PKiS7_S7_iiiiiii)
        /*1448*/ 	.word	0x00000038


	//----- nvinfo : EIATTR_FRAME_SIZE
	.align		4
.L_903:
        /*144c*/ 	.byte	0x04, 0x11
        /*144e*/ 	.short	(.L_905 - .L_904)
	.align		4
.L_904:
        /*1450*/ 	.word	index@(_Z8moe_q6_KIN3c104HalfELb1EEvPKvS3_PT_PKiS7_S7_iiiiiii)
        /*1454*/ 	.word	0x00000000


	//----- nvinfo : EIATTR_REGCOUNT
	.align		4
.L_905:
        /*1458*/ 	.byte	0x04, 0x2f
        /*145a*/ 	.short	(.L_907 - .L_906)
	.align		4
.L_906:
        /*145c*/ 	.word	index@(_Z8moe_q4_0IN3c108BFloat16ELb0EEvPKvS3_PT_PKiS7_S7_iiiiiii)
        /*1460*/ 	.word	0x00000028


	//----- nvinfo : EIATTR_FRAME_SIZE
	.align		4
.L_907:
        /*1464*/ 	.byte	0x04, 0x11
        /*1466*/ 	.short	(.L_909 - .L_908)
	.align		4
.L_908:
        /*1468*/ 	.word	index@(_Z8moe_q4_0IN3c108BFloat16ELb0EEvPKvS3_PT_PKiS7_S7_iiiiiii)
        /*146c*/ 	.word	0x00000000


	//----- nvinfo : EIATTR_REGCOUNT
	.align		4
.L_909:
        /*1470*/ 	.byte	0x04, 0x2f
        /*1472*/ 	.short	(.L_911 - .L_910)
	.align		4
.L_910:
        /*1474*/ 	.word	index@(_Z8moe_q4_0IN3c108BFloat16ELb1EEvPKvS3_PT_PKiS7_S7_iiiiiii)
        /*1478*/ 	.word	0x00000040


	//----- nvinfo : EIATTR_FRAME_SIZE
	.align		4
.L_911:
        /*147c*/ 	.byte	0x04, 0x11
        /*147e*/ 	.short	(.L_913 - .L_912)
	.align		4
.L_912:
        /*1480*/ 	.word	index@(_Z8moe_q4_0IN3c108BFloat16ELb1EEvPKvS3_PT_PKiS7_S7_iiiiiii)
        /*1484*/ 	.word	0x00000000


	//----- nvinfo : EIATTR_REGCOUNT
	.align		4
.L_913:
        /*1488*/ 	.byte	0x04, 0x2f
        /*148a*/ 	.short	(.L_915 - .L_914)
	.align		4
.L_914:
        /*148c*/ 	.word	index@(_Z8moe_q4_1IN3c108BFloat16ELb0EEvPKvS3_PT_PKiS7_S7_iiiiiii)
        /*1490*/ 	.word	0x00000028


	//----- nvinfo : EIATTR_FRAME_SIZE
	.align		4
.L_915:
        /*1494*/ 	.byte	0x04, 0x11
        /*1496*/ 	.short	(.L_917 - .L_916)
	.align		4
.L_916:
        /*1498*/ 	.word	index@(_Z8moe_q4_1IN3c108BFloat16ELb0EEvPKvS3_PT_PKiS7_S7_iiiiiii)
        /*149c*/ 	.word	0x00000000


	//----- nvinfo : EIATTR_REGCOUNT
	.align		4
.L_917:
        /*14a0*/ 	.byte	0x04, 0x2f
        /*14a2*/ 	.short	(.L_919 - .L_918)
	.align		4
.L_918:
        /*14a4*/ 	.word	index@(_Z8moe_q4_1IN3c108BFloat16ELb1EEvPKvS3_PT_PKiS7_S7_iiiiiii)
        /*14a8*/ 	.word	0x00000040


	//----- nvinfo : EIATTR_FRAME_SIZE
	.align		4
.L_919:
        /*14ac*/ 	.byte	0x04, 0x11
        /*14ae*/ 	.short	(.L_921 - .L_920)
	.align		4
.L_920:
        /*14b0*/ 	.word	index@(_Z8moe_q4_1IN3c108BFloat16ELb1EEvPKvS3_PT_PKiS7_S7_iiiiiii)
        /*14b4*/ 	.word	0x00000000


	//----- nvinfo : EIATTR_REGCOUNT
	.align		4
.L_921:
        /*14b8*/ 	.byte	0x04, 0x2f
        /*14ba*/ 	.short	(.L_923 - .L_922)
	.align		4
.L_922:
        /*14bc*/ 	.word	index@(_Z8moe_q5_0IN3c108BFloat16ELb0EEvPKvS3_PT_PKiS7_S7_iiiiiii)
        /*14c0*/ 	.word	0x00000020


	//----- nvinfo : EIATTR_FRAME_SIZE
	.align		4
.L_923:
        /*14c4*/ 	.byte	0x04, 0x11
        /*14c6*/ 	.short	(.L_925 - .L_924)
	.align		4
.L_924:
        /*14c8*/ 	.word	index@(_Z8moe_q5_0IN3c108BFloat16ELb0EEvPKvS3_PT_PKiS7_S7_iiiiiii)
        /*14cc*/ 	.word	0x00000000


	//----- nvinfo : EIATTR_REGCOUNT
	.align		4
.L_925:
        /*14d0*/ 	.byte	0x04, 0x2f
        /*14d2*/ 	.short	(.L_927 - .L_926)
	.align		4
.L_926:
        /*14d4*/ 	.word	index@(_Z8moe_q5_0IN3c108BFloat16ELb1EEvPKvS3_PT_PKiS7_S7_iiiiiii)
        /*14d8*/ 	.word	0x00000038


	//----- nvinfo : EIATTR_FRAME_SIZE
	.align		4
.L_927:
        /*14dc*/ 	.byte	0x04, 0x11
        /*14de*/ 	.short	(.L_929 - .L_928)
	.align		4
.L_928:
        /*14e0*/ 	.word	index@(_Z8moe_q5_0IN3c108BFloat16ELb1EEvPKvS3_PT_PKiS7_S7_iiiiiii)
        /*14e4*/ 	.word	0x00000000


	//----- nvinfo : EIATTR_REGCOUNT
	.align		4
.L_929:
        /*14e8*/ 	.byte	0x04, 0x2f
        /*14ea*/ 	.short	(.L_931 - .L_930)
	.align		4
.L_930:
        /*14ec*/ 	.word	index@(_Z8moe_q5_1IN3c108BFloat16ELb0EEvPKvS3_PT_PKiS7_S7_iiiiiii)
        /*14f0*/ 	.word	0x00000020


	//----- nvinfo : EIATTR_FRAME_SIZE
	.align		4
.L_931:
        /*14f4*/ 	.byte	0x04, 0x11
        /*14f6*/ 	.short	(.L_933 - .L_932)
	.align		4
.L_932:
        /*14f8*/ 	.word	index@(_Z8moe_q5_1IN3c108BFloat16ELb0EEvPKvS3_PT_PKiS7_S7_iiiiiii)
        /*14fc*/ 	.word	0x00000000


	//----- nvinfo : EIATTR_REGCOUNT
	.align		4
.L_933:
        /*1500*/ 	.byte	0x04, 0x2f
        /*1502*/ 	.short	(.L_935 - .L_934)
	.align		4
.L_934:
        /*1504*/ 	.word	index@(_Z8moe_q5_1IN3c108BFloat16ELb1EEvPKvS3_PT_PKiS7_S7_iiiiiii)
        /*1508*/ 	.word	0x00000040


	//----- nvinfo : EIATTR_FRAME_SIZE
	.align		4
.L_935:
        /*150c*/ 	.byte	0x04, 0x11
        /*150e*/ 	.short	(.L_937 - .L_936)
	.align		4
.L_936:
        /*1510*/ 	.word	index@(_Z8moe_q5_1IN3c108BFloat16ELb1EEvPKvS3_PT_PKiS7_S7_iiiiiii)
        /*1514*/ 	.word	0x00000000


	//----- nvinfo : EIATTR_REGCOUNT
	.align		4
.L_937:
        /*1518*/ 	.byte	0x04, 0x2f
        /*151a*/ 	.short	(.L_939 - .L_938)
	.align		4
.L_938:
        /*151c*/ 	.word	index@(_Z8moe_q8_0IN3c108BFloat16ELb0EEvPKvS3_PT_PKiS7_S7_iiiiiii)
        /*1520*/ 	.word	0x00000030


	//----- nvinfo : EIATTR_FRAME_SIZE
	.align		4
.L_939:
        /*1524*/ 	.byte	0x04, 0x11
        /*1526*/ 	.short	(.L_941 - .L_940)
	.align		4
.L_940:
        /*1528*/ 	.word	index@(_Z8moe_q8_0IN3c108BFloat16ELb0EEvPKvS3_PT_PKiS7_S7_iiiiiii)
        /*152c*/ 	.word	0x00000000


	//----- nvinfo : EIATTR_REGCOUNT
	.align		4
.L_941:
        /*1530*/ 	.byte	0x04, 0x2f
        /*1532*/ 	.short	(.L_943 - .L_942)
	.align		4
.L_942:
        /*1534*/ 	.word	index@(_Z8moe_q8_0IN3c108BFloat16ELb1EEvPKvS3_PT_PKiS7_S7_iiiiiii)
        /*1538*/ 	.word	0x00000040


	//----- nvinfo : EIATTR_FRAME_SIZE
	.align		4
.L_943:
        /*153c*/ 	.byte	0x04, 0x11
        /*153e*/ 	.short	(.L_945 - .L_944)
	.align		4
.L_944:
        /*1540*/ 	.word	index@(_Z8moe_q8_0IN3c108BFloat16ELb1EEvPKvS3_PT_PKiS7_S7_iiiiiii)
        /*1544*/ 	.word	0x00000000


	//----- nvinfo : EIATTR_REGCOUNT
	.align		4
.L_945:
        /*1548*/ 	.byte	0x04, 0x2f
        /*154a*/ 	.short	(.L_947 - .L_946)
	.align		4
.L_946:
        /*154c*/ 	.word	index@(_Z8moe_q2_KIN3c108BFloat16ELb0EEvPKvS3_PT_PKiS7_S7_iiiiiii)
        /*1550*/ 	.word	0x00000037


	//----- nvinfo : EIATTR_FRAME_SIZE
	.align		4
.L_947:
        /*1554*/ 	.byte	0x04, 0x11
        /*1556*/ 	.short	(.L_949 - .L_948)
	.align		4
.L_948:
        /*1558*/ 	.word	index@(_Z8moe_q2_KIN3c108BFloat16ELb0EEvPKvS3_PT_PKiS7_S7_iiiiiii)
        /*155c*/ 	.word	0x00000000


	//----- nvinfo : EIATTR_REGCOUNT
	.align		4
.L_949:
        /*1560*/ 	.byte	0x04, 0x2f
        /*1562*/ 	.short	(.L_951 - .L_950)
	.align		4
.L_950:
        /*1564*/ 	.word	index@(_Z8moe_q2_KIN3c108BFloat16ELb1EEvPKvS3_PT_PKiS7_S7_iiiiiii)
        /*1568*/ 	.word	0x0000005b


	//----- nvinfo : EIATTR_FRAME_SIZE
	.align		4
.L_951:
        /*156c*/ 	.byte	0x04, 0x11
        /*156e*/ 	.short	(.L_953 - .L_952)
	.align		4
.L_952:
        /*1570*/ 	.word	index@(_Z8moe_q2_KIN3c108BFloat16ELb1EEvPKvS3_PT_PKiS7_S7_iiiiiii)
        /*1574*/ 	.word	0x00000000


	//----- nvinfo : EIATTR_REGCOUNT
	.align		4
.L_953:
        /*1578*/ 	.byte	0x04, 0x2f
        /*157a*/ 	.short	(.L_955 - .L_954)
	.align		4
.L_954:
        /*157c*/ 	.word	index@(_Z8moe_q3_KIN3c108BFloat16ELb0EEvPKvS3_PT_PKiS7_S7_iiiiiii)
        /*1580*/ 	.word	0x00000028


	//----- nvinfo : EIATTR_FRAME_SIZE
	.align		4
.L_955:
        /*1584*/ 	.byte	0x04, 0x11
        /*1586*/ 	.short	(.L_957 - .L_956)
	.align		4
.L_956:
        /*1588*/ 	.word	index@(_Z8moe_q3_KIN3c108BFloat16ELb0EEvPKvS3_PT_PKiS7_S7_iiiiiii)
        /*158c*/ 	.word	0x00000000


	//----- nvinfo : EIATTR_REGCOUNT
	.align		4
.L_957:
        /*1590*/ 	.byte	0x04, 0x2f
        /*1592*/ 	.short	(.L_959 - .L_958)
	.align		4
.L_958:
        /*1594*/ 	.word	index@(_Z8moe_q3_KIN3c108BFloat16ELb1EEvPKvS3_PT_PKiS7_S7_iiiiiii)
        /*1598*/ 	.word	0x00000038


	//----- nvinfo : EIATTR_FRAME_SIZE
	.align		4
.L_959:
        /*159c*/ 	.byte	0x04, 0x11
        /*159e*/ 	.short	(.L_961 - .L_960)
	.align		4
.L_960:
        /*15a0*/ 	.word	index@(_Z8moe_q3_KIN3c108BFloat16ELb1EEvPKvS3_PT_PKiS7_S7_iiiiiii)
        /*15a4*/ 	.word	0x00000000


	//----- nvinfo : EIATTR_REGCOUNT
	.align		4
.L_961:
        /*15a8*/ 	.byte	0x04, 0x2f
        /*15aa*/ 	.short	(.L_963 - .L_962)
	.align		4
.L_962:
        /*15ac*/ 	.word	index@(_Z8moe_q4_KIN3c108BFloat16ELb0EEvPKvS3_PT_PKiS7_S7_iiiiiii)
        /*15b0*/ 	.word	0x00000028


	//----- nvinfo : EIATTR_FRAME_SIZE
	.align		4
.L_963:
        /*15b4*/ 	.byte	0x04, 0x11
        /*15b6*/ 	.short	(.L_965 - .L_964)
	.align		4
.L_964:
        /*15b8*/ 	.word	index@(_Z8moe_q4_KIN3c108BFloat16ELb0EEvPKvS3_PT_PKiS7_S7_iiiiiii)
        /*15bc*/ 	.word	0x00000000


	//----- nvinfo : EIATTR_REGCOUNT
	.align		4
.L_965:
        /*15c0*/ 	.byte	0x04, 0x2f
        /*15c2*/ 	.short	(.L_967 - .L_966)
	.align		4
.L_966:
        /*15c4*/ 	.word	index@(_Z8moe_q4_KIN3c108BFloat16ELb1EEvPKvS3_PT_PKiS7_S7_iiiiiii)
        /*15c8*/ 	.word	0x00000038


	//----- nvinfo : EIATTR_FRAME_SIZE
	.align		4
.L_967:
        /*15cc*/ 	.byte	0x04, 0x11
        /*15ce*/ 	.short	(.L_969 - .L_968)
	.align		4
.L_968:
        /*15d0*/ 	.word	index@(_Z8moe_q4_KIN3c108BFloat16ELb1EEvPKvS3_PT_PKiS7_S7_iiiiiii)
        /*15d4*/ 	.word	0x00000000


	//----- nvinfo : EIATTR_REGCOUNT
	.align		4
.L_969:
        /*15d8*/ 	.byte	0x04, 0x2f
        /*15da*/ 	.short	(.L_971 - .L_970)
	.align		4
.L_970:
        /*15dc*/ 	.word	index@(_Z8moe_q5_KIN3c108BFloat16ELb0EEvPKvS3_PT_PKiS7_S7_iiiiiii)
        /*15e0*/ 	.word	0x00000028


	//----- nvinfo : EIATTR_FRAME_SIZE
	.align		4
.L_971:
        /*15e4*/ 	.byte	0x04, 0x11
        /*15e6*/ 	.short	(.L_973 - .L_972)
	.align		4
.L_972:
        /*15e8*/ 	.word	index@(_Z8moe_q5_KIN3c108BFloat16ELb0EEvPKvS3_PT_PKiS7_S7_iiiiiii)
        /*15ec*/ 	.word	0x00000000


	//----- nvinfo : EIATTR_REGCOUNT
	.align		4
.L_973:
        /*15f0*/ 	.byte	0x04, 0x2f
        /*15f2*/ 	.short	(.L_975 - .L_974)
	.align		4
.L_974:
        /*15f4*/ 	.word	index@(_Z8moe_q5_KIN3c108BFloat16ELb1EEvPKvS3_PT_PKiS7_S7_iiiiiii)
        /*15f8*/ 	.word	0x00000048


	//----- nvinfo : EIATTR_FRAME_SIZE
	.align		4
.L_975:
        /*15fc*/ 	.byte	0x04, 0x11
        /*15fe*/ 	.short	(.L_977 - .L_976)
	.align		4
.L_976:
        /*1600*/ 	.word	index@(_Z8moe_q5_KIN3c108BFloat16ELb1EEvPKvS3_PT_PKiS7_S7_iiiiiii)
        /*1604*/ 	.word	0x00000000


	//----- nvinfo : EIATTR_REGCOUNT
	.align		4
.L_977:
        /*1608*/ 	.byte	0x04, 0x2f
        /*160a*/ 	.short	(.L_979 - .L_978)
	.align		4
.L_978:
        /*160c*/ 	.word	index@(_Z8moe_q6_KIN3c108BFloat16ELb0EEvPKvS3_PT_PKiS7_S7_iiiiiii)
        /*1610*/ 	.word	0x00000028


	//----- nvinfo : EIATTR_FRAME_SIZE
	.align		4
.L_979:
        /*1614*/ 	.byte	0x04, 0x11
        /*1616*/ 	.short	(.L_981 - .L_980)
	.align		4
.L_980:
        /*1618*/ 	.word	index@(_Z8moe_q6_KIN3c108BFloat16ELb0EEvPKvS3_PT_PKiS7_S7_iiiiiii)
        /*161c*/ 	.word	0x00000000


	//----- nvinfo : EIATTR_REGCOUNT
	.align		4
.L_981:
        /*1620*/ 	.byte	0x04, 0x2f
        /*1622*/ 	.short	(.L_983 - .L_982)
	.align		4
.L_982:
        /*1624*/ 	.word	index@(_Z8moe_q6_KIN3c108BFloat16ELb1EEvPKvS3_PT_PKiS7_S7_iiiiiii)
        /*1628*/ 	.word	0x00000038


	//----- nvinfo : EIATTR_FRAME_SIZE
	.align		4
.L_983:
        /*162c*/ 	.byte	0x04, 0x11
        /*162e*/ 	.short	(.L_985 - .L_984)
	.align		4
.L_984:
        /*1630*/ 	.word	index@(_Z8moe_q6_KIN3c108BFloat16ELb1EEvPKvS3_PT_PKiS7_S7_iiiiiii)
        /*1634*/ 	.word	0x00000000


	//----- nvinfo : EIATTR_REGCOUNT
	.align		4
.L_985:
        /*1638*/ 	.byte	0x04, 0x2f
        /*163a*/ 	.short	(.L_987 - .L_986)
	.align		4
.L_986:
        /*163c*/ 	.word	index@(_Z9moe_vec_qIfLi32ELi4E10block_q4_0Li2EXadL_ZN45_INTERNAL_8d5cb472_14_gguf_kernel_cu_cd24131917vec_dot_q4_0_q8_1EPKvPK10block_q8_1RKiEEEvS3_S3_PT_PS7_iiii)
        /*1640*/ 	.word	0x00000020


	//----- nvinfo : EIATTR_FRAME_SIZE
	.align		4
.L_987:
        /*1644*/ 	.byte	0x04, 0x11
        /*1646*/ 	.short	(.L_989 - .L_988)
	.align		4
.L_988:
        /*1648*/ 	.word	index@(_Z9moe_vec_qIfLi32ELi4E10block_q4_0Li2EXadL_ZN45_INTERNAL_8d5cb472_14_gguf_kernel_cu_cd24131917vec_dot_q4_0_q8_1EPKvPK10block_q8_1RKiEEEvS3_S3_PT_PS7_iiii)
        /*164c*/ 	.word	0x00000000


	//----- nvinfo : EIATTR_REGCOUNT
	.align		4
.L_989:
        /*1650*/ 	.byte	0x04, 0x2f
        /*1652*/ 	.short	(.L_991 - .L_990)
	.align		4
.L_990:
        /*1654*/ 	.word	index@(_Z9moe_vec_qIfLi32ELi4E10block_q4_1Li2EXadL_ZN45_INTERNAL_8d5cb472_14_gguf_kernel_cu_cd24131917vec_dot_q4_1_q8_1EPKvPK10block_q8_1RKiEEEvS3_S3_PT_PS7_iiii)
        /*1658*/ 	.word	0x00000020


	//----- nvinfo : EIATTR_FRAME_SIZE
	.align		4
.L_991:
        /*165c*/ 	.byte	0x04, 0x11
        /*165e*/ 	.short	(.L_993 - .L_992)
	.align		4
.L_992:
        /*1660*/ 	.word	index@(_Z9moe_vec_qIfLi32ELi4E10block_q4_1Li2EXadL_ZN45_INTERNAL_8d5cb472_14_gguf_kernel_cu_cd24131917vec_dot_q4_1_q8_1EPKvPK10block_q8_1RKiEEEvS3_S3_PT_PS7_iiii)
        /*1664*/ 	.word	0x00000000


	//----- nvinfo : EIATTR_REGCOUNT
	.align		4
.L_993:
        /*1668*/ 	.byte	0x04, 0x2f
        /*166a*/ 	.short	(.L_995 - .L_994)
	.align		4
.L_994:
        /*166c*/ 	.word	index@(_Z9moe_vec_qIfLi32ELi4E10block_q5_0Li2EXadL_ZN45_INTERNAL_8d5cb472_14_gguf_kernel_cu_cd24131917vec_dot_q5_0_q8_1EPKvPK10block_q8_1RKiEEEvS3_S3_PT_PS7_iiii)
        /*1670*/ 	.word	0x00000020


	//----- nvinfo : EIATTR_FRAME_SIZE
	.align		4
.L_995:
        /*1674*/ 	.byte	0x04, 0x11
        /*1676*/ 	.short	(.L_997 - .L_996)
	.align		4
.L_996:
        /*1678*/ 	.word	index@(_Z9moe_vec_qIfLi32ELi4E10block_q5_0Li2EXadL_ZN45_INTERNAL_8d5cb472_14_gguf_kernel_cu_cd24131917vec_dot_q5_0_q8_1EPKvPK10block_q8_1RKiEEEvS3_S3_PT_PS7_iiii)
        /*167c*/ 	.word	0x00000000


	//----- nvinfo : EIATTR_REGCOUNT
	.align		4
.L_997:
        /*1680*/ 	.byte	0x04, 0x2f
        /*1682*/ 	.short	(.L_999 - .L_998)
	.align		4
.L_998:
        /*1684*/ 	.word	index@(_Z9moe_vec_qIfLi32ELi4E10block_q5_1Li2EXadL_ZN45_INTERNAL_8d5cb472_14_gguf_kernel_cu_cd24131917vec_dot_q5_1_q8_1EPKvPK10block_q8_1RKiEEEvS3_S3_PT_PS7_iiii)
        /*1688*/ 	.word	0x00000020


	//----- nvinfo : EIATTR_FRAME_SIZE
	.align		4
.L_999:
        /*168c*/ 	.byte	0x04, 0x11
        /*168e*/ 	.short	(.L_1001 - .L_1000)
	.align		4
.L_1000:
        /*1690*/ 	.word	index@(_Z9moe_vec_qIfLi32ELi4E10block_q5_1Li2EXadL_ZN45_INTERNAL_8d5cb472_14_gguf_kernel_cu_cd24131917vec_dot_q5_1_q8_1EPKvPK10block_q8_1RKiEEEvS3_S3_PT_PS7_iiii)
        /*1694*/ 	.word	0x00000000


	//----- nvinfo : EIATTR_REGCOUNT
	.align		4
.L_1001:
        /*1698*/ 	.byte	0x04, 0x2f
        /*169a*/ 	.short	(.L_1003 - .L_1002)
	.align		4
.L_1002:
        /*169c*/ 	.word	index@(_Z9moe_vec_qIfLi32ELi8E10block_q8_0Li2EXadL_ZN45_INTERNAL_8d5cb472_14_gguf_kernel_cu_cd24131917vec_dot_q8_0_q8_1EPKvPK10block_q8_1RKiEEEvS3_S3_PT_PS7_iiii)
        /*16a0*/ 	.word	0x00000020


	//----- nvinfo : EIATTR_FRAME_SIZE
	.align		4
.L_1003:
        /*16a4*/ 	.byte	0x04, 0x11
        /*16a6*/ 	.short	(.L_1005 - .L_1004)
	.align		4
.L_1004:
        /*16a8*/ 	.word	index@(_Z9moe_vec_qIfLi32ELi8E10block_q8_0Li2EXadL_ZN45_INTERNAL_8d5cb472_14_gguf_kernel_cu_cd24131917vec_dot_q8_0_q8_1EPKvPK10block_q8_1RKiEEEvS3_S3_PT_PS7_iiii)
        /*16ac*/ 	.word	0x00000000


	//----- nvinfo : EIATTR_REGCOUNT
	.align		4
.L_1005:
        /*16b0*/ 	.byte	0x04, 0x2f
        /*16b2*/ 	.short	(.L_1007 - .L_1006)
	.align		4
.L_1006:
        /*16b4*/ 	.word	index@(_Z9moe_vec_qIfLi256ELi16E10block_q2_KLi1EXadL_ZN45_INTERNAL_8d5cb472_14_gguf_kernel_cu_cd24131917vec_dot_q2_K_q8_1EPKvPK10block_q8_1RKiEEEvS3_S3_PT_PS7_iiii)
        /*16b8*/ 	.word	0x00000020


	//----- nvinfo : EIATTR_FRAME_SIZE
	.align		4
.L_1007:
        /*16bc*/ 	.byte	0x04, 0x11
        /*16be*/ 	.short	(.L_1009 - .L_1008)
	.align		4
.L_1008:
        /*16c0*/ 	.word	index@(_Z9moe_vec_qIfLi256ELi16E10block_q2_KLi1EXadL_ZN45_INTERNAL_8d5cb472_14_gguf_kernel_cu_cd24131917vec_dot_q2_K_q8_1EPKvPK10block_q8_1RKiEEEvS3_S3_PT_PS7_iiii)
        /*16c4*/ 	.word	0x00000000


	//----- nvinfo : EIATTR_REGCOUNT
	.align		4
.L_1009:
        /*16c8*/ 	.byte	0x04, 0x2f
        /*16ca*/ 	.short	(.L_1011 - .L_1010)
	.align		4
.L_1010:
        /*16cc*/ 	.word	index@(_Z9moe_vec_qIfLi256ELi16E10block_q3_KLi1EXadL_ZN45_INTERNAL_8d5cb472_14_gguf_kernel_cu_cd24131917vec_dot_q3_K_q8_1EPKvPK10block_q8_1RKiEEEvS3_S3_PT_PS7_iiii)
        /*16d0*/ 	.word	0x00000028


	//----- nvinfo : EIATTR_FRAME_SIZE
	.align		4
.L_1011:
        /*16d4*/ 	.byte	0x04, 0x11
        /*16d6*/ 	.short	(.L_1013 - .L_1012)
	.align		4
.L_1012:
        /*16d8*/ 	.word	index@(_Z9moe_vec_qIfLi256ELi16E10block_q3_KLi1EXadL_ZN45_INTERNAL_8d5cb472_14_gguf_kernel_cu_cd24131917vec_dot_q3_K_q8_1EPKvPK10block_q8_1RKiEEEvS3_S3_PT_PS7_iiii)
        /*16dc*/ 	.word	0x00000000


	//----- nvinfo : EIATTR_REGCOUNT
	.align		4
.L_1013:
        /*16e0*/ 	.byte	0x04, 0x2f
        /*16e2*/ 	.short	(.L_1015 - .L_1014)
	.align		4
.L_1014:
        /*16e4*/ 	.word	index@(_Z9moe_vec_qIfLi256ELi32E10block_q4_KLi2EXadL_ZN45_INTERNAL_8d5cb472_14_gguf_kernel_cu_cd24131917vec_dot_q4_K_q8_1EPKvPK10block_q8_1RKiEEEvS3_S3_PT_PS7_iiii)
        /*16e8*/ 	.word	0x00000020


	//----- nvinfo : EIATTR_FRAME_SIZE
	.align		4
.L_1015:
        /*16ec*/ 	.byte	0x04, 0x11
        /*16ee*/ 	.short	(.L_1017 - .L_1016)
	.align		4
.L_1016:
        /*16f0*/ 	.word	index@(_Z9moe_vec_qIfLi256ELi32E10block_q4_KLi2EXadL_ZN45_INTERNAL_8d5cb472_14_gguf_kernel_cu_cd24131917vec_dot_q4_K_q8_1EPKvPK10block_q8_1RKiEEEvS3_S3_PT_PS7_iiii)
        /*16f4*/ 	.word	0x00000000


	//----- nvinfo : EIATTR_REGCOUNT
	.align		4
.L_1017:
        /*16f8*/ 	.byte	0x04, 0x2f
        /*16fa*/ 	.short	(.L_1019 - .L_1018)
	.align		4
.L_1018:
        /*16fc*/ 	.word	index@(_Z9moe_vec_qIfLi256ELi32E10block_q5_KLi2EXadL_ZN45_INTERNAL_8d5cb472_14_gguf_kernel_cu_cd24131917vec_dot_q5_K_q8_1EPKvPK10block_q8_1RKiEEEvS3_S3_PT_PS7_iiii)
        /*1700*/ 	.word	0x00000020


	//----- nvinfo : EIATTR_FRAME_SIZE
	.align		4
.L_1019:
        /*1704*/ 	.byte	0x04, 0x11
        /*1706*/ 	.short	(.L_1021 - .L_1020)
	.align		4
.L_1020:
        /*1708*/ 	.word	index@(_Z9moe_vec_qIfLi256ELi32E10block_q5_KLi2EXadL_ZN45_INTERNAL_8d5cb472_14_gguf_kernel_cu_cd24131917vec_dot_q5_K_q8_1EPKvPK10block_q8_1RKiEEEvS3_S3_PT_PS7_iiii)
        /*170c*/ 	.word	0x00000000


	//----- nvinfo : EIATTR_REGCOUNT
	.align		4
.L_1021:
        /*1710*/ 	.byte	0x04, 0x2f
        /*1712*/ 	.short	(.L_1023 - .L_1022)
	.align		4
.L_1022:
        /*1714*/ 	.word	index@(_Z9moe_vec_qIfLi256ELi32E10block_q6_KLi1EXadL_ZN45_INTERNAL_8d5cb472_14_gguf_kernel_cu_cd24131917vec_dot_q6_K_q8_1EPKvPK10block_q8_1RKiEEEvS3_S3_PT_PS7_iiii)
        /*1718*/ 	.word	0x00000020


	//----- nvinfo : EIATTR_FRAME_SIZE
	.align		4
.L_1023:
        /*171c*/ 	.byte	0x04, 0x11
        /*171e*/ 	.short	(.L_1025 - .L_1024)
	.align		4
.L_1024:
        /*1720*/ 	.word	index@(_Z9moe_vec_qIfLi256ELi32E10block_q6_KLi1EXadL_ZN45_INTERNAL_8d5cb472_14_gguf_kernel_cu_cd24131917vec_dot_q6_K_q8_1EPKvPK10block_q8_1RKiEEEvS3_S3_PT_PS7_iiii)
        /*1724*/ 	.word	0x00000000


	//----- nvinfo : EIATTR_REGCOUNT
	.align		4
.L_1025:
        /*1728*/ 	.byte	0x04, 0x2f
        /*172a*/ 	.short	(.L_1027 - .L_1026)
	.align		4
.L_1026:
        /*172c*/ 	.word	index@(_Z9moe_vec_qIfLi256ELi8E13block_iq2_xxsLi1EXadL_ZN45_INTERNAL_8d5cb472_14_gguf_kernel_cu_cd24131920vec_dot_iq2_xxs_q8_1EPKvPK10block_q8_1RKiEEEvS3_S3_PT_PS7_iiii)
        /*1730*/ 	.word	0x00000028


	//----- nvinfo : EIATTR_FRAME_SIZE
	.align		4
.L_1027:
        /*1734*/ 	.byte	0x04, 0x11
        /*1736*/ 	.short	(.L_1029 - .L_1028)
	.align		4
.L_1028:
        /*1738*/ 	.word	index@(_Z9moe_vec_qIfLi256ELi8E13block_iq2_xxsLi1EXadL_ZN45_INTERNAL_8d5cb472_14_gguf_kernel_cu_cd24131920vec_dot_iq2_xxs_q8_1EPKvPK10block_q8_1RKiEEEvS3_S3_PT_PS7_iiii)
        /*173c*/ 	.word	0x00000000


	//----- nvinfo : EIATTR_REGCOUNT
	.align		4
.L_1029:
        /*1740*/ 	.byte	0x04, 0x2f
        /*1742*/ 	.short	(.L_1031 - .L_1030)
	.align		4
.L_1030:
        /*1744*/ 	.word	index@(_Z9moe_vec_qIfLi256ELi8E12block_iq2_xsLi1EXadL_ZN45_INTERNAL_8d5cb472_14_gguf_kernel_cu_cd24131919vec_dot_iq2_xs_q8_1EPKvPK10block_q8_1RKiEEEvS3_S3_PT_PS7_iiii)
        /*1748*/ 	.word	0x00000020


	//----- nvinfo : EIATTR_FRAME_SIZE
	.align		4
.L_1031:
        /*174c*/ 	.byte	0x04, 0x11
        /*174e*/ 	.short	(.L_1033 - .L_1032)
	.align		4
.L_1032:
        /*1750*/ 	.word	index@(_Z9moe_vec_qIfLi256ELi8E12block_iq2_xsLi1EXadL_ZN45_INTERNAL_8d5cb472_14_gguf_kernel_cu_cd24131919vec_dot_iq2_xs_q8_1EPKvPK10block_q8_1RKiEEEvS3_S3_PT_PS7_iiii)
        /*1754*/ 	.word	0x00000000


	//----- nvinfo : EIATTR_REGCOUNT
	.align		4
.L_1033:
        /*1758*/ 	.byte	0x04, 0x2f
        /*175a*/ 	.short	(.L_1035 - .L_1034)
	.align		4
.L_1034:
        /*175c*/ 	.word	index@(_Z9moe_vec_qIfLi256ELi8E13block_iq3_xxsLi1EXadL_ZN45_INTERNAL_8d5cb472_14_gguf_kernel_cu_cd24131920vec_dot_iq3_xxs_q8_1EPKvPK10block_q8_1RKiEEEvS3_S3_PT_PS7_iiii)
        /*1760*/ 	.word	0x00000020


	//----- nvinfo : EIATTR_FRAME_SIZE
	.align		4
.L_1035:
        /*1764*/ 	.byte	0x04, 0x11
        /*1766*/ 	.short	(.L_1037 - .L_1036)
	.align		4
.L_1036:
        /*1768*/ 	.word	index@(_Z9moe_vec_qIfLi256ELi8E13block_iq3_xxsLi1EXadL_ZN45_INTERNAL_8d5cb472_14_gguf_kernel_cu_cd24131920vec_dot_iq3_xxs_q8_1EPKvPK10block_q8_1RKiEEEvS3_S3_PT_PS7_iiii)
        /*176c*/ 	.word	0x00000000


	//----- nvinfo : EIATTR_REGCOUNT
	.align		4
.L_1037:
        /*1770*/ 	.byte	0x04, 0x2f
        /*1772*/ 	.short	(.L_1039 - .L_1038)
	.align		4
.L_1038:
        /*1774*/ 	.word	index@(_Z9moe_vec_qIfLi256ELi8E11block_iq1_sLi1EXadL_ZN45_INTERNAL_8d5cb472_14_gguf_kernel_cu_cd24131918vec_dot_iq1_s_q8_1EPKvPK10block_q8_1RKiEEEvS3_S3_PT_PS7_iiii)
        /*1778*/ 	.word	0x00000020


	//----- nvinfo : EIATTR_FRAME_SIZE
	.align		4
.L_1039:
        /*177c*/ 	.byte	0x04, 0x11
        /*177e*/ 	.short	(.L_1041 - .L_1040)
	.align		4
.L_1040:
        /*1780*/ 	.word	index@(_Z9moe_vec_qIfLi256ELi8E11block_iq1_sLi1EXadL_ZN45_INTERNAL_8d5cb472_14_gguf_kernel_cu_cd24131918vec_dot_iq1_s_q8_1EPKvPK10block_q8_1RKiEEEvS3_S3_PT_PS7_iiii)
        /*1784*/ 	.word	0x00000000


	//----- nvinfo : EIATTR_REGCOUNT
	.align		4
.L_1041:
        /*1788*/ 	.byte	0x04, 0x2f
        /*178a*/ 	.short	(.L_1043 - .L_1042)
	.align		4
.L_1042:
        /*178c*/ 	.word	index@(_Z9moe_vec_qIfLi32ELi4E12block_iq4_nlLi2EXadL_ZN45_INTERNAL_8d5cb472_14_gguf_kernel_cu_cd24131919vec_dot_iq4_nl_q8_1EPKvPK10block_q8_1RKiEEEvS3_S3_PT_PS7_iiii)
        /*1790*/ 	.word	0x00000020


	//----- nvinfo : EIATTR_FRAME_SIZE
	.align		4
.L_1043:
        /*1794*/ 	.byte	0x04, 0x11
        /*1796*/ 	.short	(.L_1045 - .L_1044)
	.align		4
.L_1044:
        /*1798*/ 	.word	index@(_Z9moe_vec_qIfLi32ELi4E12block_iq4_nlLi2EXadL_ZN45_INTERNAL_8d5cb472_14_gguf_kernel_cu_cd24131919vec_dot_iq4_nl_q8_1EPKvPK10block_q8_1RKiEEEvS3_S3_PT_PS7_iiii)
        /*179c*/ 	.word	0x00000000


	//----- nvinfo : EIATTR_REGCOUNT
	.align		4
.L_1045:
        /*17a0*/ 	.byte	0x04, 0x2f
        /*17a2*/ 	.short	(.L_1047 - .L_1046)
	.align		4
.L_1046:
        /*17a4*/ 	.word	index@(_Z9moe_vec_qIfLi256ELi8E11block_iq3_sLi1EXadL_ZN45_INTERNAL_8d5cb472_14_gguf_kernel_cu_cd24131918vec_dot_iq3_s_q8_1EPKvPK10block_q8_1RKiEEEvS3_S3_PT_PS7_iiii)
        /*17a8*/ 	.word	0x0000001f


	//----- nvinfo : EIATTR_FRAME_SIZE
	.align		4
.L_1047:
        /*17ac*/ 	.byte	0x04, 0x11
        /*17ae*/ 	.short	(.L_1049 - .L_1048)
	.align		4
.L_1048:
        /*17b0*/ 	.word	index@(_Z9moe_vec_qIfLi256ELi8E11block_iq3_sLi1EXadL_ZN45_INTERNAL_8d5cb472_14_gguf_kernel_cu_cd24131918vec_dot_iq3_s_q8_1EPKvPK10block_q8_1RKiEEEvS3_S3_PT_PS7_iiii)
        /*17b4*/ 	.word	0x00000000


	//----- nvinfo : EIATTR_REGCOUNT
	.align		4
.L_1049:
        /*17b8*/ 	.byte	0x04, 0x2f
        /*17ba*/ 	.short	(.L_1051 - .L_1050)
	.align		4
.L_1050:
        /*17bc*/ 	.word	index@(_Z9moe_vec_qIfLi256ELi8E11block_iq2_sLi1EXadL_ZN45_INTERNAL_8d5cb472_14_gguf_kernel_cu_cd24131918vec_dot_iq2_s_q8_1EPKvPK10block_q8_1RKiEEEvS3_S3_PT_PS7_iiii)
        /*17c0*/ 	.word	0x00000020


	//----- nvinfo : EIATTR_FRAME_SIZE
	.align		4
.L_1051:
        /*17c4*/ 	.byte	0x04, 0x11
        /*17c6*/ 	.short	(.L_1053 - .L_1052)
	.align		4
.L_1052:
        /*17c8*/ 	.word	index@(_Z9moe_vec_qIfLi256ELi8E11block_iq2_sLi1EXadL_ZN45_INTERNAL_8d5cb472_14_gguf_kernel_cu_cd24131918vec_dot_iq2_s_q8_1EPKvPK10block_q8_1RKiEEEvS3_S3_PT_PS7_iiii)
        /*17cc*/ 	.word	0x00000000


	//----- nvinfo : EIATTR_REGCOUNT
	.align		4
.L_1053:
        /*17d0*/ 	.byte	0x04, 0x2f
        /*17d2*/ 	.short	(.L_1055 - .L_1054)
	.align		4
.L_1054:
        /*17d4*/ 	.word	index@(_Z9moe_vec_qIfLi256ELi8E12block_iq4_xsLi1EXadL_ZN45_INTERNAL_8d5cb472_14_gguf_kernel_cu_cd24131919vec_dot_iq4_xs_q8_1EPKvPK10block_q8_1RKiEEEvS3_S3_PT_PS7_iiii)
        /*17d8*/ 	.word	0x00000020


	//----- nvinfo : EIATTR_FRAME_SIZE
	.align		4
.L_1055:
        /*17dc*/ 	.byte	0x04, 0x11
        /*17de*/ 	.short	(.L_1057 - .L_1056)
	.align		4
.L_1056:
        /*17e0*/ 	.word	index@(_Z9moe_vec_qIfLi256ELi8E12block_iq4_xsLi1EXadL_ZN45_INTERNAL_8d5cb472_14_gguf_kernel_cu_cd24131919vec_dot_iq4_xs_q8_1EPKvPK10block_q8_1RKiEEEvS3_S3_PT_PS7_iiii)
        /*17e4*/ 	.word	0x00000000


	//----- nvinfo : EIATTR_REGCOUNT
	.align		4
.L_1057:
        /*17e8*/ 	.byte	0x04, 0x2f
        /*17ea*/ 	.short	(.L_1059 - .L_1058)
	.align		4
.L_1058:
        /*17ec*/ 	.word	index@(_Z9moe_vec_qIfLi256ELi8E11block_iq1_mLi1EXadL_ZN45_INTERNAL_8d5cb472_14_gguf_kernel_cu_cd24131918vec_dot_iq1_m_q8_1EPKvPK10block_q8_1RKiEEEvS3_S3_PT_PS7_iiii)
        /*17f0*/ 	.word	0x00000020


	//----- nvinfo : EIATTR_FRAME_SIZE
	.align		4
.L_1059:
        /*17f4*/ 	.byte	0x04, 0x11
        /*17f6*/ 	.short	(.L_1061 - .L_1060)
	.align		4
.L_1060:
        /*17f8*/ 	.word	index@(_Z9moe_vec_qIfLi256ELi8E11block_iq1_mLi1EXadL_ZN45_INTERNAL_8d5cb472_14_gguf_kernel_cu_cd24131918vec_dot_iq1_m_q8_1EPKvPK10block_q8_1RKiEEEvS3_S3_PT_PS7_iiii)
        /*17fc*/ 	.word	0x00000000


	//----- nvinfo : EIATTR_REGCOUNT
	.align		4
.L_1061:
        /*1800*/ 	.byte	0x04, 0x2f
        /*1802*/ 	.short	(.L_1063 - .L_1062)
	.align		4
.L_1062:
        /*1804*/ 	.word	index@(_Z9moe_vec_qIN3c104HalfELi32ELi4E10block_q4_0Li2EXadL_ZN45_INTERNAL_8d5cb472_14_gguf_kernel_cu_cd24131917vec_dot_q4_0_q8_1EPKvPK10block_q8_1RKiEEEvS5_S5_PT_PS9_iiii)
        /*1808*/ 	.word	0x00000020


	//----- nvinfo : EIATTR_FRAME_SIZE
	.align		4
.L_1063:
        /*180c*/ 	.byte	0x04, 0x11
        /*180e*/ 	.short	(.L_1065 - .L_1064)
	.align		4
.L_1064:
        /*1810*/ 	.word	index@(_Z9moe_vec_qIN3c104HalfELi32ELi4E10block_q4_0Li2EXadL_ZN45_INTERNAL_8d5cb472_14_gguf_kernel_cu_cd24131917vec_dot_q4_0_q8_1EPKvPK10block_q8_1RKiEEEvS5_S5_PT_PS9_iiii)
        /*1814*/ 	.word	0x00000000


	//----- nvinfo : EIATTR_REGCOUNT
	.align		4
.L_1065:
        /*1818*/ 	.byte	0x04, 0x2f
        /*181a*/ 	.short	(.L_1067 - .L_1066)
	.align		4
.L_1066:
        /*181c*/ 	.word	index@(_Z9moe_vec_qIN3c104HalfELi32ELi4E10block_q4_1Li2EXadL_ZN45_INTERNAL_8d5cb472_14_gguf_kernel_cu_cd24131917vec_dot_q4_1_q8_1EPKvPK10block_q8_1RKiEEEvS5_S5_PT_PS9_iiii)
        /*1820*/ 	.word	0x00000020


	//----- nvinfo : EIATTR_FRAME_SIZE
	.align		4
.L_1067:
        /*1824*/ 	.byte	0x04, 0x11
        /*1826*/ 	.short	(.L_1069 - .L_1068)
	.align		4
.L_1068:
        /*1828*/ 	.word	index@(_Z9moe_vec_qIN3c104HalfELi32ELi4E10block_q4_1Li2EXadL_ZN45_INTERNAL_8d5cb472_14_gguf_kernel_cu_cd24131917vec_dot_q4_1_q8_1EPKvPK10block_q8_1RKiEEEvS5_S5_PT_PS9_iiii)
        /*182c*/ 	.word	0x00000000


	//----- nvinfo : EIATTR_REGCOUNT
	.align		4
.L_1069:
        /*1830*/ 	.byte	0x04, 0x2f
        /*1832*/ 	.short	(.L_1071 - .L_1070)
	.align		4
.L_1070:
        /*1834*/ 	.word	index@(_Z9moe_vec_qIN3c104HalfELi32ELi4E10block_q5_0Li2EXadL_ZN45_INTERNAL_8d5cb472_14_gguf_kernel_cu_cd24131917vec_dot_q5_0_q8_1EPKvPK10block_q8_1RKiEEEvS5_S5_PT_PS9_iiii)
        /*1838*/ 	.word	0x00000020


	//----- nvinfo : EIATTR_FRAME_SIZE
	.align		4
.L_1071:
        /*183c*/ 	.byte	0x04, 0x11
        /*183e*/ 	.short	(.L_1073 - .L_1072)
	.align		4
.L_1072:
        /*1840*/ 	.word	index@(_Z9moe_vec_qIN3c104HalfELi32ELi4E10block_q5_0Li2EXadL_ZN45_INTERNAL_8d5cb472_14_gguf_kernel_cu_cd24131917vec_dot_q5_0_q8_1EPKvPK10block_q8_1RKiEEEvS5_S5_PT_PS9_iiii)
        /*1844*/ 	.word	0x00000000


	//----- nvinfo : EIATTR_REGCOUNT
	.align		4
.L_1073:
        /*1848*/ 	.byte	0x04, 0x2f
        /*184a*/ 	.short	(.L_1075 - .L_1074)
	.align		4
.L_1074:
        /*184c*/ 	.word	index@(_Z9moe_vec_qIN3c104HalfELi32ELi4E10block_q5_1Li2EXadL_ZN45_INTERNAL_8d5cb472_14_gguf_kernel_cu_cd24131917vec_dot_q5_1_q8_1EPKvPK10block_q8_1RKiEEEvS5_S5_PT_PS9_iiii)
        /*1850*/ 	.word	0x00000020


	//----- nvinfo : EIATTR_FRAME_SIZE
	.align		4
.L_1075:
        /*1854*/ 	.byte	0x04, 0x11
        /*1856*/ 	.short	(.L_1077 - .L_1076)
	.align		4
.L_1076:
        /*1858*/ 	.word	index@(_Z9moe_vec_qIN3c104HalfELi32ELi4E10block_q5_1Li2EXadL_ZN45_INTERNAL_8d5cb472_14_gguf_kernel_cu_cd24131917vec_dot_q5_1_q8_1EPKvPK10block_q8_1RKiEEEvS5_S5_PT_PS9_iiii)
        /*185c*/ 	.word	0x00000000


	//----- nvinfo : EIATTR_REGCOUNT
	.align		4
.L_1077:
        /*1860*/ 	.byte	0x04, 0x2f
        /*1862*/ 	.short	(.L_1079 - .L_1078)
	.align		4
.L_1078:
        /*1864*/ 	.word	index@(_Z9moe_vec_qIN3c104HalfELi32ELi8E10block_q8_0Li2EXadL_ZN45_INTERNAL_8d5cb472_14_gguf_kernel_cu_cd24131917vec_dot_q8_0_q8_1EPKvPK10block_q8_1RKiEEEvS5_S5_PT_PS9_iiii)
        /*1868*/ 	.word	0x00000020


	//----- nvinfo : EIATTR_FRAME_SIZE
	.align		4
.L_1079:
        /*186c*/ 	.byte	0x04, 0x11
        /*186e*/ 	.short	(.L_1081 - .L_1080)
	.align		4
.L_1080:
        /*1870*/ 	.word	index@(_Z9moe_vec_qIN3c104HalfELi32ELi8E10block_q8_0Li2EXadL_ZN45_INTERNAL_8d5cb472_14_gguf_kernel_cu_cd24131917vec_dot_q8_0_q8_1EPKvPK10block_q8_1RKiEEEvS5_S5_PT_PS9_iiii)
        /*1874*/ 	.word	0x00000000


	//----- nvinfo : EIATTR_REGCOUNT
	.align		4
.L_1081:
        /*1878*/ 	.byte	0x04, 0x2f
        /*187a*/ 	.short	(.L_1083 - .L_1082)
	.align		4
.L_1082:
        /*187c*/ 	.word	index@(_Z9moe_vec_qIN3c104HalfELi256ELi16E10block_q2_KLi1EXadL_ZN45_INTERNAL_8d5cb472_14_gguf_kernel_cu_cd24131917vec_dot_q2_K_q8_1EPKvPK10block_q8_1RKiEEEvS5_S5_PT_PS9_iiii)
        /*1880*/ 	.word	0x00000020


	//----- nvinfo : EIATTR_FRAME_SIZE
	.align		4
.L_1083:
        /*1884*/ 	.byte	0x04, 0x11
        /*1886*/ 	.short	(.L_1085 - .L_1084)
	.align		4
.L_1084:
        /*1888*/ 	.word	index@(_Z9moe_vec_qIN3c104HalfELi256ELi16E10block_q2_KLi1EXadL_ZN45_INTERNAL_8d5cb472_14_gguf_kernel_cu_cd24131917vec_dot_q2_K_q8_1EPKvPK10block_q8_1RKiEEEvS5_S5_PT_PS9_iiii)
        /*188c*/ 	.word	0x00000000


	//----- nvinfo : EIATTR_REGCOUNT
	.align		4
.L_1085:
        /*1890*/ 	.byte	0x04, 0x2f
        /*1892*/ 	.short	(.L_1087 - .L_1086)
	.align		4
.L_1086:
        /*1894*/ 	.word	index@(_Z9moe_vec_qIN3c104HalfELi256ELi16E10block_q3_KLi1EXadL_ZN45_INTERNAL_8d5cb472_14_gguf_kernel_cu_cd24131917vec_dot_q3_K_q8_1EPKvPK10block_q8_1RKiEEEvS5_S5_PT_PS9_iiii)
        /*1898*/ 	.word	0x00000028


	//----- nvinfo : EIATTR_FRAME_SIZE
	.align		4
.L_1087:
        /*189c*/ 	.byte	0x04, 0x11
        /*189e*/ 	.short	(.L_1089 - .L_1088)
	.align		4
.L_1088:
        /*18a0*/ 	.word	index@(_Z9moe_vec_qIN3c104HalfELi256ELi16E10block_q3_KLi1EXadL_ZN45_INTERNAL_8d5cb472_14_gguf_kernel_cu_cd24131917vec_dot_q3_K_q8_1EPKvPK10block_q8_1RKiEEEvS5_S5_PT_PS9_iiii)
        /*18a4*/ 	.word	0x00000000


	//----- nvinfo : EIATTR_REGCOUNT
	.align		4
.L_1089:
        /*18a8*/ 	.byte	0x04, 0x2f
        /*18aa*/ 	.short	(.L_1091 - .L_1090)
	.align		4
.L_1090:
        /*18ac*/ 	.word	index@(_Z9moe_vec_qIN3c104HalfELi256ELi32E10block_q4_KLi2EXadL_ZN45_INTERNAL_8d5cb472_14_gguf_kernel_cu_cd24131917vec_dot_q4_K_q8_1EPKvPK10block_q8_1RKiEEEvS5_S5_PT_PS9_iiii)
        /*18b0*/ 	.word	0x00000020


	//----- nvinfo : EIATTR_FRAME_SIZE
	.align		4
.L_1091:
        /*18b4*/ 	.byte	0x04, 0x11
        /*18b6*/ 	.short	(.L_1093 - .L_1092)
	.align		4
.L_1092:
        /*18b8*/ 	.word	index@(_Z9moe_vec_qIN3c104HalfELi256ELi32E10block_q4_KLi2EXadL_ZN45_INTERNAL_8d5cb472_14_gguf_kernel_cu_cd24131917vec_dot_q4_K_q8_1EPKvPK10block_q8_1RKiEEEvS5_S5_PT_PS9_iiii)
        /*18bc*/ 	.word	0x00000000


	//----- nvinfo : EIATTR_REGCOUNT
	.align		4
.L_1093:
        /*18c0*/ 	.byte	0x04, 0x2f
        /*18c2*/ 	.short	(.L_1095 - .L_1094)
	.align		4
.L_1094:
        /*18c4*/ 	.word	index@(_Z9moe_vec_qIN3c104HalfELi256ELi32E10block_q5_KLi2EXadL_ZN45_INTERNAL_8d5cb472_14_gguf_kernel_cu_cd24131917vec_dot_q5_K_q8_1EPKvPK10block_q8_1RKiEEEvS5_S5_PT_PS9_iiii)
        /*18c8*/ 	.word	0x00000020


	//----- nvinfo : EIATTR_FRAME_SIZE
	.align		4
.L_1095:
        /*18cc*/ 	.byte	0x04, 0x11
        /*18ce*/ 	.short	(.L_1097 - .L_1096)
	.align		4
.L_1096:
        /*18d0*/ 	.word	index@(_Z9moe_vec_qIN3c104HalfELi256ELi32E10block_q5_KLi2EXadL_ZN45_INTERNAL_8d5cb472_14_gguf_kernel_cu_cd24131917vec_dot_q5_K_q8_1EPKvPK10block_q8_1RKiEEEvS5_S5_PT_PS9_iiii)
        /*18d4*/ 	.word	0x00000000


	//----- nvinfo : EIATTR_REGCOUNT
	.align		4
.L_1097:
        /*18d8*/ 	.byte	0x04, 0x2f
        /*18da*/ 	.short	(.L_1099 - .L_1098)
	.align		4
.L_1098:
        /*18dc*/ 	.word	index@(_Z9moe_vec_qIN3c104HalfELi256ELi32E10block_q6_KLi1EXadL_ZN45_INTERNAL_8d5cb472_14_gguf_kernel_cu_cd24131917vec_dot_q6_K_q8_1EPKvPK10block_q8_1RKiEEEvS5_S5_PT_PS9_iiii)
        /*18e0*/ 	.word	0x00000020


	//----- nvinfo : EIATTR_FRAME_SIZE
	.align		4
.L_1099:
        /*18e4*/ 	.byte	0x04, 0x11
        /*18e6*/ 	.short	(.L_1101 - .L_1100)
	.align		4
.L_1100:
        /*18e8*/ 	.word	index@(_Z9moe_vec_qIN3c104HalfELi256ELi32E10block_q6_KLi1EXadL_ZN45_INTERNAL_8d5cb472_14_gguf_kernel_cu_cd24131917vec_dot_q6_K_q8_1EPKvPK10block_q8_1RKiEEEvS5_S5_PT_PS9_iiii)
        /*18ec*/ 	.word	0x00000000


	//----- nvinfo : EIATTR_REGCOUNT
	.align		4
.L_1101:
        /*18f0*/ 	.byte	0x04, 0x2f
        /*18f2*/ 	.short	(.L_1103 - .L_1102)
	.align		4
.L_1102:
        /*18f4*/ 	.word	index@(_Z9moe_vec_qIN3c104HalfELi256ELi8E13block_iq2_xxsLi1EXadL_ZN45_INTERNAL_8d5cb472_14_gguf_kernel_cu_cd24131920vec_dot_iq2_xxs_q8_1EPKvPK10block_q8_1RKiEEEvS5_S5_PT_PS9_iiii)
        /*18f8*/ 	.word	0x00000028


	//----- nvinfo : EIATTR_FRAME_SIZE
	.align		4
.L_1103:
        /*18fc*/ 	.byte	0x04, 0x11
        /*18fe*/ 	.short	(.L_1105 - .L_1104)
	.align		4
.L_1104:
        /*1900*/ 	.word	index@(_Z9moe_vec_qIN3c104HalfELi256ELi8E13block_iq2_xxsLi1EXadL_ZN45_INTERNAL_8d5cb472_14_gguf_kernel_cu_cd24131920vec_dot_iq2_xxs_q8_1EPKvPK10block_q8_1RKiEEEvS5_S5_PT_PS9_iiii)
        /*1904*/ 	.word	0x00000000


	//----- nvinfo : EIATTR_REGCOUNT
	.align		4
.L_1105:
        /*1908*/ 	.byte	0x04, 0x2f
        /*190a*/ 	.short	(.L_1107 - .L_1106)
	.align		4
.L_1106:
        /*190c*/ 	.word	index@(_Z9moe_vec_qIN3c104HalfELi256ELi8E12block_iq2_xsLi1EXadL_ZN45_INTERNAL_8d5cb472_14_gguf_kernel_cu_cd24131919vec_dot_iq2_xs_q8_1EPKvPK10block_q8_1RKiEEEvS5_S5_PT_PS9_iiii)
        /*1910*/ 	.word	0x00000020


	//----- nvinfo : EIATTR_FRAME_SIZE
	.align		4
.L_1107:
        /*1914*/ 	.byte	0x04, 0x11
        /*1916*/ 	.short	(.L_1109 - .L_1108)
	.align		4
.L_1108:
        /*1918*/ 	.word	index@(_Z9moe_vec_qIN3c104HalfELi256ELi8E12block_iq2_xsLi1EXadL_ZN45_INTERNAL_8d5cb472_14_gguf_kernel_cu_cd24131919vec_dot_iq2_xs_q8_1EPKvPK10block_q8_1RKiEEEvS5_S5_PT_PS9_iiii)
        /*191c*/ 	.word	0x00000000


	//----- nvinfo : EIATTR_REGCOUNT
	.align		4
.L_1109:
        /*1920*/ 	.byte	0x04, 0x2f
        /*1922*/ 	.short	(.L_1111 - .L_1110)
	.align		4
.L_1110:
        /*1924*/ 	.word	index@(_Z9moe_vec_qIN3c104HalfELi256ELi8E13block_iq3_xxsLi1EXadL_ZN45_INTERNAL_8d5cb472_14_gguf_kernel_cu_cd24131920vec_dot_iq3_xxs_q8_1EPKvPK10block_q8_1RKiEEEvS5_S5_PT_PS9_iiii)
        /*1928*/ 	.word	0x00000020


	//----- nvinfo : EIATTR_FRAME_SIZE
	.align		4
.L_1111:
        /*192c*/ 	.byte	0x04, 0x11
        /*192e*/ 	.short	(.L_1113 - .L_1112)
	.align		4
.L_1112:
        /*1930*/ 	.word	index@(_Z9moe_vec_qIN3c104HalfELi256ELi8E13block_iq3_xxsLi1EXadL_ZN45_INTERNAL_8d5cb472_14_gguf_kernel_cu_cd24131920vec_dot_iq3_xxs_q8_1EPKvPK10block_q8_1RKiEEEvS5_S5_PT_PS9_iiii)
        /*1934*/ 	.word	0x00000000


	//----- nvinfo : EIATTR_REGCOUNT
	.align		4
.L_1113:
        /*1938*/ 	.byte	0x04, 0x2f
        /*193a*/ 	.short	(.L_1115 - .L_1114)
	.align		4
.L_1114:
        /*193c*/ 	.word	index@(_Z9moe_vec_qIN3c104HalfELi256ELi8E11block_iq1_sLi1EXadL_ZN45_INTERNAL_8d5cb472_14_gguf_kernel_cu_cd24131918vec_dot_iq1_s_q8_1EPKvPK10block_q8_1RKiEEEvS5_S5_PT_PS9_iiii)
        /*1940*/ 	.word	0x00000020


	//----- nvinfo : EIATTR_FRAME_SIZE
	.align		4
.L_1115:
        /*1944*/ 	.byte	0x04, 0x11
        /*1946*/ 	.short	(.L_1117 - .L_1116)
	.align		4
.L_1116:
        /*1948*/ 	.word	index@(_Z9moe_vec_qIN3c104HalfELi256ELi8E11block_iq1_sLi1EXadL_ZN45_INTERNAL_8d5cb472_14_gguf_kernel_cu_cd24131918vec_dot_iq1_s_q8_1EPKvPK10block_q8_1RKiEEEvS5_S5_PT_PS9_iiii)
        /*194c*/ 	.word	0x00000000


	//----- nvinfo : EIATTR_REGCOUNT
	.align		4
.L_1117:
        /*1950*/ 	.byte	0x04, 0x2f
        /*1952*/ 	.short	(.L_1119 - .L_1118)
	.align		4
.L_1118:
        /*1954*/ 	.word	index@(_Z9moe_vec_qIN3c104HalfELi32ELi4E12block_iq4_nlLi2EXadL_ZN45_INTERNAL_8d5cb472_14_gguf_kernel_cu_cd24131919vec_dot_iq4_nl_q8_1EPKvPK10block_q8_1RKiEEEvS5_S5_PT_PS9_iiii)
        /*1958*/ 	.word	0x00000020


	//----- nvinfo : EIATTR_FRAME_SIZE
	.align		4
.L_1119:
        /*195c*/ 	.byte	0x04, 0x11
        /*195e*/ 	.short	(.L_1121 - .L_1120)
	.align		4
.L_1120:
        /*1960*/ 	.word	index@(_Z9moe_vec_qIN3c104HalfELi32ELi4E12block_iq4_nlLi2EXadL_ZN45_INTERNAL_8d5cb472_14_gguf_kernel_cu_cd24131919vec_dot_iq4_nl_q8_1EPKvPK10block_q8_1RKiEEEvS5_S5_PT_PS9_iiii)
        /*1964*/ 	.word	0x00000000


	//----- nvinfo : EIATTR_REGCOUNT
	.align		4
.L_1121:
        /*1968*/ 	.byte	0x04, 0x2f
        /*196a*/ 	.short	(.L_1123 - .L_1122)
	.align		4
.L_1122:
        /*196c*/ 	.word	index@(_Z9moe_vec_qIN3c104HalfELi256ELi8E11block_iq3_sLi1EXadL_ZN45_INTERNAL_8d5cb472_14_gguf_kernel_cu_cd24131918vec_dot_iq3_s_q8_1EPKvPK10block_q8_1RKiEEEvS5_S5_PT_PS9_iiii)
        /*1970*/ 	.word	0x0000001f


	//----- nvinfo : EIATTR_FRAME_SIZE
	.align		4
.L_1123:
        /*1974*/ 	.byte	0x04, 0x11
        /*1976*/ 	.short	(.L_1125 - .L_1124)
	.align		4
.L_1124:
        /*1978*/ 	.word	index@(_Z9moe_vec_qIN3c104HalfELi256ELi8E11block_iq3_sLi1EXadL_ZN45_INTERNAL_8d5cb472_14_gguf_kernel_cu_cd24131918vec_dot_iq3_s_q8_1EPKvPK10block_q8_1RKiEEEvS5_S5_PT_PS9_iiii)
        /*197c*/ 	.word	0x00000000


	//----- nvinfo : EIATTR_REGCOUNT
	.align		4
.L_1125:
        /*1980*/ 	.byte	0x04, 0x2f
        /*1982*/ 	.short	(.L_1127 - .L_1126)
	.align		4
.L_1126:
        /*1984*/ 	.word	index@(_Z9moe_vec_qIN3c104HalfELi256ELi8E11block_iq2_sLi1EXadL_ZN45_INTERNAL_8d5cb472_14_gguf_kernel_cu_cd24131918vec_dot_iq2_s_q8_1EPKvPK10block_q8_1RKiEEEvS5_S5_PT_PS9_iiii)
        /*1988*/ 	.word	0x00000020


	//----- nvinfo : EIATTR_FRAME_SIZE
	.align		4
.L_1127:
        /*198c*/ 	.byte	0x04, 0x11
        /*198e*/ 	.short	(.L_1129 - .L_1128)
	.align		4
.L_1128:
        /*1990*/ 	.word	index@(_Z9moe_vec_qIN3c104HalfELi256ELi8E11block_iq2_sLi1EXadL_ZN45_INTERNAL_8d5cb472_14_gguf_kernel_cu_cd24131918vec_dot_iq2_s_q8_1EPKvPK10block_q8_1RKiEEEvS5_S5_PT_PS9_iiii)
        /*1994*/ 	.word	0x00000000


	//----- nvinfo : EIATTR_REGCOUNT
	.align		4
.L_1129:
        /*1998*/ 	.byte	0x04, 0x2f
        /*199a*/ 	.short	(.L_1131 - .L_1130)
	.align		4
.L_1130:
        /*199c*/ 	.word	index@(_Z9moe_vec_qIN3c104HalfELi256ELi8E12block_iq4_xsLi1EXadL_ZN45_INTERNAL_8d5cb472_14_gguf_kernel_cu_cd24131919vec_dot_iq4_xs_q8_1EPKvPK10block_q8_1RKiEEEvS5_S5_PT_PS9_iiii)
        /*19a0*/ 	.word	0x00000020


	//----- nvinfo : EIATTR_FRAME_SIZE
	.align		4
.L_1131:
        /*19a4*/ 	.byte	0x04, 0x11
        /*19a6*/ 	.short	(.L_1133 - .L_1132)
	.align		4
.L_1132:
        /*19a8*/ 	.word	index@(_Z9moe_vec_qIN3c104HalfELi256ELi8E12block_iq4_xsLi1EXadL_ZN45_INTERNAL_8d5cb472_14_gguf_kernel_cu_cd24131919vec_dot_iq4_xs_q8_1EPKvPK10block_q8_1RKiEEEvS5_S5_PT_PS9_iiii)
        /*19ac*/ 	.word	0x00000000


	//----- nvinfo : EIATTR_REGCOUNT
	.align		4
.L_1133:
        /*19b0*/ 	.byte	0x04, 0x2f
        /*19b2*/ 	.short	(.L_1135 - .L_1134)
	.align		4
.L_1134:
        /*19b4*/ 	.word	index@(_Z9moe_vec_qIN3c104HalfELi256ELi8E11block_iq1_mLi1EXadL_ZN45_INTERNAL_8d5cb472_14_gguf_kernel_cu_cd24131918vec_dot_iq1_m_q8_1EPKvPK10block_q8_1RKiEEEvS5_S5_PT_PS9_iiii)
        /*19b8*/ 	.word	0x00000020


	//----- nvinfo : EIATTR_FRAME_SIZE
	.align		4
.L_1135:
        /*19bc*/ 	.byte	0x04, 0x11
        /*19be*/ 	.short	(.L_1137 - .L_1136)
	.align		4
.L_1136:
        /*19c0*/ 	.word	index@(_Z9moe_vec_qIN3c104HalfELi256ELi8E11block_iq1_mLi1EXadL_ZN45_INTERNAL_8d5cb472_14_gguf_kernel_cu_cd24131918vec_dot_iq1_m_q8_1EPKvPK10block_q8_1RKiEEEvS5_S5_PT_PS9_iiii)
        /*19c4*/ 	.word	0x00000000


	//----- nvinfo : EIATTR_REGCOUNT
	.align		4
.L_1137:
        /*19c8*/ 	.byte	0x04, 0x2f
        /*19ca*/ 	.short	(.L_1139 - .L_1138)
	.align		4
.L_1138:
        /*19cc*/ 	.word	index@(_Z9moe_vec_qIN3c108BFloat16ELi32ELi4E10block_q4_0Li2EXadL_ZN45_INTERNAL_8d5cb472_14_gguf_kernel_cu_cd24131917vec_dot_q4_0_q8_1EPKvPK10block_q8_1RKiEEEvS5_S5_PT_PS9_iiii)
        /*19d0*/ 	.word	0x00000020


	//----- nvinfo : EIATTR_FRAME_SIZE
	.align		4
.L_1139:
        /*19d4*/ 	.byte	0x04, 0x11
        /*19d6*/ 	.short	(.L_1141 - .L_1140)
	.align		4
.L_1140:
        /*19d8*/ 	.word	index@(_Z9moe_vec_qIN3c108BFloat16ELi32ELi4E10block_q4_0Li2EXadL_ZN45_INTERNAL_8d5cb472_14_gguf_kernel_cu_cd24131917vec_dot_q4_0_q8_1EPKvPK10block_q8_1RKiEEEvS5_S5_PT_PS9_iiii)
        /*19dc*/ 	.word	0x00000000


	//----- nvinfo : EIATTR_REGCOUNT
	.align		4
.L_1141:
        /*19e0*/ 	.byte	0x04, 0x2f
        /*19e2*/ 	.short	(.L_1143 - .L_1142)
	.align		4
.L_1142:
        /*19e4*/ 	.word	index@(_Z9moe_vec_qIN3c108BFloat16ELi32ELi4E10block_q4_1Li2EXadL_ZN45_INTERNAL_8d5cb472_14_gguf_kernel_cu_cd24131917vec_dot_q4_1_q8_1EPKvPK10block_q8_1RKiEEEvS5_S5_PT_PS9_iiii)
        /*19e8*/ 	.word	0x00000020


	//----- nvinfo : EIATTR_FRAME_SIZE
	.align		4
.L_1143:
        /*19ec*/ 	.byte	0x04, 0x11
        /*19ee*/ 	.short	(.L_1145 - .L_1144)
	.align		4
.L_1144:
        /*19f0*/ 	.word	index@(_Z9moe_vec_qIN3c108BFloat16ELi32ELi4E10block_q4_1Li2EXadL_ZN45_INTERNAL_8d5cb472_14_gguf_kernel_cu_cd24131917vec_dot_q4_1_q8_1EPKvPK10block_q8_1RKiEEEvS5_S5_PT_PS9_iiii)
        /*19f4*/ 	.word	0x00000000


	//----- nvinfo : EIATTR_REGCOUNT
	.align		4
.L_1145:
        /*19f8*/ 	.byte	0x04, 0x2f
        /*19fa*/ 	.short	(.L_1147 - .L_1146)
	.align		4
.L_1146:
        /*19fc*/ 	.word	index@(_Z9moe_vec_qIN3c108BFloat16ELi32ELi4E10block_q5_0Li2EXadL_ZN45_INTERNAL_8d5cb472_14_gguf_kernel_cu_cd24131917vec_dot_q5_0_q8_1EPKvPK10block_q8_1RKiEEEvS5_S5_PT_PS9_iiii)
        /*1a00*/ 	.word	0x00000020


	//----- nvinfo : EIATTR_FRAME_SIZE
	.align		4
.L_1147:
        /*1a04*/ 	.byte	0x04, 0x11
        /*1a06*/ 	.short	(.L_1149 - .L_1148)
	.align		4
.L_1148:
        /*1a08*/ 	.word	index@(_Z9moe_vec_qIN3c108BFloat16ELi32ELi4E10block_q5_0Li2EXadL_ZN45_INTERNAL_8d5cb472_14_gguf_kernel_cu_cd24131917vec_dot_q5_0_q8_1EPKvPK10block_q8_1RKiEEEvS5_S5_PT_PS9_iiii)
        /*1a0c*/ 	.word	0x00000000


	//----- nvinfo : EIATTR_REGCOUNT
	.align		4
.L_1149:
        /*1a10*/ 	.byte	0x04, 0x2f
        /*1a12*/ 	.short	(.L_1151 - .L_1150)
	.align		4
.L_1150:
        /*1a14*/ 	.word	index@(_Z9moe_vec_qIN3c108BFloat16ELi32ELi4E10block_q5_1Li2EXadL_ZN45_INTERNAL_8d5cb472_14_gguf_kernel_cu_cd24131917vec_dot_q5_1_q8_1EPKvPK10block_q8_1RKiEEEvS5_S5_PT_PS9_iiii)
        /*1a18*/ 	.word	0x00000020


	//----- nvinfo : EIATTR_FRAME_SIZE
	.align		4
.L_1151:
        /*1a1c*/ 	.byte	0x04, 0x11
        /*1a1e*/ 	.short	(.L_1153 - .L_1152)
	.align		4
.L_1152:
        /*1a20*/ 	.word	index@(_Z9moe_vec_qIN3c108BFloat16ELi32ELi4E10block_q5_1Li2EXadL_ZN45_INTERNAL_8d5cb472_14_gguf_kernel_cu_cd24131917vec_dot_q5_1_q8_1EPKvPK10block_q8_1RKiEEEvS5_S5_PT_PS9_iiii)
        /*1a24*/ 	.word	0x00000000


	//----- nvinfo : EIATTR_REGCOUNT
	.align		4
.L_1153:
        /*1a28*/ 	.byte	0x04, 0x2f
        /*1a2a*/ 	.short	(.L_1155 - .L_1154)
	.align		4
.L_1154:
        /*1a2c*/ 	.word	index@(_Z9moe_vec_qIN3c108BFloat16ELi32ELi8E10block_q8_0Li2EXadL_ZN45_INTERNAL_8d5cb472_14_gguf_kernel_cu_cd24131917vec_dot_q8_0_q8_1EPKvPK10block_q8_1RKiEEEvS5_S5_PT_PS9_iiii)
        /*1a30*/ 	.word	0x00000020


	//----- nvinfo : EIATTR_FRAME_SIZE
	.align		4
.L_1155:
        /*1a34*/ 	.byte	0x04, 0x11
        /*1a36*/ 	.short	(.L_1157 - .L_1156)
	.align		4
.L_1156:
        /*1a38*/ 	.word	index@(_Z9moe_vec_qIN3c108BFloat16ELi32ELi8E10block_q8_0Li2EXadL_ZN45_INTERNAL_8d5cb472_14_gguf_kernel_cu_cd24131917vec_dot_q8_0_q8_1EPKvPK10block_q8_1RKiEEEvS5_S5_PT_PS9_iiii)
        /*1a3c*/ 	.word	0x00000000


	//----- nvinfo : EIATTR_REGCOUNT
	.align		4
.L_1157:
        /*1a40*/ 	.byte	0x04, 0x2f
        /*1a42*/ 	.short	(.L_1159 - .L_1158)
	.align		4
.L_1158:
        /*1a44*/ 	.word	index@(_Z9moe_vec_qIN3c108BFloat16ELi256ELi16E10block_q2_KLi1EXadL_ZN45_INTERNAL_8d5cb472_14_gguf_kernel_cu_cd24131917vec_dot_q2_K_q8_1EPKvPK10block_q8_1RKiEEEvS5_S5_PT_PS9_iiii)
        /*1a48*/ 	.word	0x00000020


	//----- nvinfo : EIATTR_FRAME_SIZE
	.align		4
.L_1159:
        /*1a4c*/ 	.byte	0x04, 0x11
        /*1a4e*/ 	.short	(.L_1161 - .L_1160)
	.align		4
.L_1160:
        /*1a50*/ 	.word	index@(_Z9moe_vec_qIN3c108BFloat16ELi256ELi16E10block_q2_KLi1EXadL_ZN45_INTERNAL_8d5cb472_14_gguf_kernel_cu_cd24131917vec_dot_q2_K_q8_1EPKvPK10block_q8_1RKiEEEvS5_S5_PT_PS9_iiii)
        /*1a54*/ 	.word	0x00000000


	//----- nvinfo : EIATTR_REGCOUNT
	.align		4
.L_1161:
        /*1a58*/ 	.byte	0x04, 0x2f
        /*1a5a*/ 	.short	(.L_1163 - .L_1162)
	.align		4
.L_1162:
        /*1a5c*/ 	.word	index@(_Z9moe_vec_qIN3c108BFloat16ELi256ELi16E10block_q3_KLi1EXadL_ZN45_INTERNAL_8d5cb472_14_gguf_kernel_cu_cd24131917vec_dot_q3_K_q8_1EPKvPK10block_q8_1RKiEEEvS5_S5_PT_PS9_iiii)
        /*1a60*/ 	.word	0x00000028


	//----- nvinfo : EIATTR_FRAME_SIZE
	.align		4
.L_1163:
        /*1a64*/ 	.byte	0x04, 0x11
        /*1a66*/ 	.short	(.L_1165 - .L_1164)
	.align		4
.L_1164:
        /*1a68*/ 	.word	index@(_Z9moe_vec_qIN3c108BFloat16ELi256ELi16E10block_q3_KLi1EXadL_ZN45_INTERNAL_8d5cb472_14_gguf_kernel_cu_cd24131917vec_dot_q3_K_q8_1EPKvPK10block_q8_1RKiEEEvS5_S5_PT_PS9_iiii)
        /*1a6c*/ 	.word	0x00000000


	//----- nvinfo : EIATTR_REGCOUNT
	.align		4
.L_1165:
        /*1a70*/ 	.byte	0x04, 0x2f
        /*1a72*/ 	.short	(.L_1167 - .L_1166)
	.align		4
.L_1166:
        /*1a74*/ 	.word	index@(_Z9moe_vec_qIN3c108BFloat16ELi256ELi32E10block_q4_KLi2EXadL_ZN45_INTERNAL_8d5cb472_14_gguf_kernel_cu_cd24131917vec_dot_q4_K_q8_1EPKvPK10block_q8_1RKiEEEvS5_S5_PT_PS9_iiii)
        /*1a78*/ 	.word	0x00000020


	//----- nvinfo : EIATTR_FRAME_SIZE
	.align		4
.L_1167:
        /*1a7c*/ 	.byte	0x04, 0x11
        /*1a7e*/ 	.short	(.L_1169 - .L_1168)
	.align		4
.L_1168:
        /*1a80*/ 	.word	index@(_Z9moe_vec_qIN3c108BFloat16ELi256ELi32E10block_q4_KLi2EXadL_ZN45_INTERNAL_8d5cb472_14_gguf_kernel_cu_cd24131917vec_dot_q4_K_q8_1EPKvPK10block_q8_1RKiEEEvS5_S5_PT_PS9_iiii)
        /*1a84*/ 	.word	0x00000000


	//----- nvinfo : EIATTR_REGCOUNT
	.align		4
.L_1169:
        /*1a88*/ 	.byte	0x04, 0x2f
        /*1a8a*/ 	.short	(.L_1171 - .L_1170)
	.align		4
.L_1170:
        /*1a8c*/ 	.word	index@(_Z9moe_vec_qIN3c108BFloat16ELi256ELi32E10block_q5_KLi2EXadL_ZN45_INTERNAL_8d5cb472_14_gguf_kernel_cu_cd24131917vec_dot_q5_K_q8_1EPKvPK10block_q8_1RKiEEEvS5_S5_PT_PS9_iiii)
        /*1a90*/ 	.word	0x00000020


	//----- nvinfo : EIATTR_FRAME_SIZE
	.align		4
.L_1171:
        /*1a94*/ 	.byte	0x04, 0x11
        /*1a96*/ 	.short	(.L_1173 - .L_1172)
	.align		4
.L_1172:
        /*1a98*/ 	.word	index@(_Z9moe_vec_qIN3c108BFloat16ELi256ELi32E10block_q5_KLi2EXadL_ZN45_INTERNAL_8d5cb472_14_gguf_kernel_cu_cd24131917vec_dot_q5_K_q8_1EPKvPK10block_q8_1RKiEEEvS5_S5_PT_PS9_iiii)
        /*1a9c*/ 	.word	0x00000000


	//----- nvinfo : EIATTR_REGCOUNT
	.align		4
.L_1173:
        /*1aa0*/ 	.byte	0x04, 0x2f
        /*1aa2*/ 	.short	(.L_1175 - .L_1174)
	.align		4
.L_1174:
        /*1aa4*/ 	.word	index@(_Z9moe_vec_qIN3c108BFloat16ELi256ELi32E10block_q6_KLi1EXadL_ZN45_INTERNAL_8d5cb472_14_gguf_kernel_cu_cd24131917vec_dot_q6_K_q8_1EPKvPK10block_q8_1RKiEEEvS5_S5_PT_PS9_iiii)
        /*1aa8*/ 	.word	0x00000020


	//----- nvinfo : EIATTR_FRAME_SIZE
	.align		4
.L_1175:
        /*1aac*/ 	.byte	0x04, 0x11
        /*1aae*/ 	.short	(.L_1177 - .L_1176)
	.align		4
.L_1176:
        /*1ab0*/ 	.word	index@(_Z9moe_vec_qIN3c108BFloat16ELi256ELi32E10block_q6_KLi1EXadL_ZN45_INTERNAL_8d5cb472_14_gguf_kernel_cu_cd24131917vec_dot_q6_K_q8_1EPKvPK10block_q8_1RKiEEEvS5_S5_PT_PS9_iiii)
        /*1ab4*/ 	.word	0x00000000


	//----- nvinfo : EIATTR_REGCOUNT
	.align		4
.L_1177:
        /*1ab8*/ 	.byte	0x04, 0x2f
        /*1aba*/ 	.short	(.L_1179 - .L_1178)
	.align		4
.L_1178:
        /*1abc*/ 	.word	index@(_Z9moe_vec_qIN3c108BFloat16ELi256ELi8E13block_iq2_xxsLi1EXadL_ZN45_INTERNAL_8d5cb472_14_gguf_kernel_cu_cd24131920vec_dot_iq2_xxs_q8_1EPKvPK10block_q8_1RKiEEEvS5_S5_PT_PS9_iiii)
        /*1ac0*/ 	.word	0x00000028


	//----- nvinfo : EIATTR_FRAME_SIZE
	.align		4
.L_1179:
        /*1ac4*/ 	.byte	0x04, 0x11
        /*1ac6*/ 	.short	(.L_1181 - .L_1180)
	.align		4
.L_1180:
        /*1ac8*/ 	.word	index@(_Z9moe_vec_qIN3c108BFloat16ELi256ELi8E13block_iq2_xxsLi1EXadL_ZN45_INTERNAL_8d5cb472_14_gguf_kernel_cu_cd24131920vec_dot_iq2_xxs_q8_1EPKvPK10block_q8_1RKiEEEvS5_S5_PT_PS9_iiii)
        /*1acc*/ 	.word	0x00000000


	//----- nvinfo : EIATTR_REGCOUNT
	.align		4
.L_1181:
        /*1ad0*/ 	.byte	0x04, 0x2f
        /*1ad2*/ 	.short	(.L_1183 - .L_1182)
	.align		4
.L_1182:
        /*1ad4*/ 	.word	index@(_Z9moe_vec_qIN3c108BFloat16ELi256ELi8E12block_iq2_xsLi1EXadL_ZN45_INTERNAL_8d5cb472_14_gguf_kernel_cu_cd24131919vec_dot_iq2_xs_q8_1EPKvPK10block_q8_1RKiEEEvS5_S5_PT_PS9_iiii)
        /*1ad8*/ 	.word	0x00000020


	//----- nvinfo : EIATTR_FRAME_SIZE
	.align		4
.L_1183:
        /*1adc*/ 	.byte	0x04, 0x11
        /*1ade*/ 	.short	(.L_1185 - .L_1184)
	.align		4
.L_1184:
        /*1ae0*/ 	.word	index@(_Z9moe_vec_qIN3c108BFloat16ELi256ELi8E12block_iq2_xsLi1EXadL_ZN45_INTERNAL_8d5cb472_14_gguf_kernel_cu_cd24131919vec_dot_iq2_xs_q8_1EPKvPK10block_q8_1RKiEEEvS5_S5_PT_PS9_iiii)
        /*1ae4*/ 	.word	0x00000000


	//----- nvinfo : EIATTR_REGCOUNT
	.align		4
.L_1185:
        /*1ae8*/ 	.byte	0x04, 0x2f
        /*1aea*/ 	.short	(.L_1187 - .L_1186)
	.align		4
.L_1186:
        /*1aec*/ 	.word	index@(_Z9moe_vec_qIN3c108BFloat16ELi256ELi8E13block_iq3_xxsLi1EXadL_ZN45_INTERNAL_8d5cb472_14_gguf_kernel_cu_cd24131920vec_dot_iq3_xxs_q8_1EPKvPK10block_q8_1RKiEEEvS5_S5_PT_PS9_iiii)
        /*1af0*/ 	.word	0x00000020


	//----- nvinfo : EIATTR_FRAME_SIZE
	.align		4
.L_1187:
        /*1af4*/ 	.byte	0x04, 0x11
        /*1af6*/ 	.short	(.L_1189 - .L_1188)
	.align		4
.L_1188:
        /*1af8*/ 	.word	index@(_Z9moe_vec_qIN3c108BFloat16ELi256ELi8E13block_iq3_xxsLi1EXadL_ZN45_INTERNAL_8d5cb472_14_gguf_kernel_cu_cd24131920vec_dot_iq3_xxs_q8_1EPKvPK10block_q8_1RKiEEEvS5_S5_PT_PS9_iiii)
        /*1afc*/ 	.word	0x00000000


	//----- nvinfo : EIATTR_REGCOUNT
	.align		4
.L_1189:
        /*1b00*/ 	.byte	0x04, 0x2f
        /*1b02*/ 	.short	(.L_1191 - .L_1190)
	.align		4
.L_1190:
        /*1b04*/ 	.word	index@(_Z9moe_vec_qIN3c108BFloat16ELi256ELi8E11block_iq1_sLi1EXadL_ZN45_INTERNAL_8d5cb472_14_gguf_kernel_cu_cd24131918vec_dot_iq1_s_q8_1EPKvPK10block_q8_1RKiEEEvS5_S5_PT_PS9_iiii)
        /*1b08*/ 	.word	0x00000020


	//----- nvinfo : EIATTR_FRAME_SIZE
	.align		4
.L_1191:
        /*1b0c*/ 	.byte	0x04, 0x11
        /*1b0e*/ 	.short	(.L_1193 - .L_1192)
	.align		4
.L_1192:
        /*1b10*/ 	.word	index@(_Z9moe_vec_qIN3c108BFloat16ELi256ELi8E11block_iq1_sLi1EXadL_ZN45_INTERNAL_8d5cb472_14_gguf_kernel_cu_cd24131918vec_dot_iq1_s_q8_1EPKvPK10block_q8_1RKiEEEvS5_S5_PT_PS9_iiii)
        /*1b14*/ 	.word	0x00000000


	//----- nvinfo : EIATTR_REGCOUNT
	.align		4
.L_1193:
        /*1b18*/ 	.byte	0x04, 0x2f
        /*1b1a*/ 	.short	(.L_1195 - .L_1194)
	.align		4
.L_1194:
        /*1b1c*/ 	.word	index@(_Z9moe_vec_qIN3c108BFloat16ELi32ELi4E12block_iq4_nlLi2EXadL_ZN45_INTERNAL_8d5cb472_14_gguf_kernel_cu_cd24131919vec_dot_iq4_nl_q8_1EPKvPK10block_q8_1RKiEEEvS5_S5_PT_PS9_iiii)
        /*1b20*/ 	.word	0x00000020


	//----- nvinfo : EIATTR_FRAME_SIZE
	.align		4
.L_1195:
        /*1b24*/ 	.byte	0x04, 0x11
        /*1b26*/ 	.short	(.L_1197 - .L_1196)
	.align		4
.L_1196:
        /*1b28*/ 	.word	index@(_Z9moe_vec_qIN3c108BFloat16ELi32ELi4E12block_iq4_nlLi2EXadL_ZN45_INTERNAL_8d5cb472_14_gguf_kernel_cu_cd24131919vec_dot_iq4_nl_q8_1EPKvPK10block_q8_1RKiEEEvS5_S5_PT_PS9_iiii)
        /*1b2c*/ 	.word	0x00000000


	//----- nvinfo : EIATTR_REGCOUNT
	.align		4
.L_1197:
        /*1b30*/ 	.byte	0x04, 0x2f
        /*1b32*/ 	.short	(.L_1199 - .L_1198)
	.align		4
.L_1198:
        /*1b34*/ 	.word	index@(_Z9moe_vec_qIN3c108BFloat16ELi256ELi8E11block_iq3_sLi1EXadL_ZN45_INTERNAL_8d5cb472_14_gguf_kernel_cu_cd24131918vec_dot_iq3_s_q8_1EPKvPK10block_q8_1RKiEEEvS5_S5_PT_PS9_iiii)
        /*1b38*/ 	.word	0x0000001f


	//----- nvinfo : EIATTR_FRAME_SIZE
	.align		4
.L_1199:
        /*1b3c*/ 	.byte	0x04, 0x11
        /*1b3e*/ 	.short	(.L_1201 - .L_1200)
	.align		4
.L_1200:
        /*1b40*/ 	.word	index@(_Z9moe_vec_qIN3c108BFloat16ELi256ELi8E11block_iq3_sLi1EXadL_ZN45_INTERNAL_8d5cb472_14_gguf_kernel_cu_cd24131918vec_dot_iq3_s_q8_1EPKvPK10block_q8_1RKiEEEvS5_S5_PT_PS9_iiii)
        /*1b44*/ 	.word	0x00000000


	//----- nvinfo : EIATTR_REGCOUNT
	.align		4
.L_1201:
        /*1b48*/ 	.byte	0x04, 0x2f
        /*1b4a*/ 	.short	(.L_1203 - .L_1202)
	.align		4
.L_1202:
        /*1b4c*/ 	.word	index@(_Z9moe_vec_qIN3c108BFloat16ELi256ELi8E11block_iq2_sLi1EXadL_ZN45_INTERNAL_8d5cb472_14_gguf_kernel_cu_cd24131918vec_dot_iq2_s_q8_1EPKvPK10block_q8_1RKiEEEvS5_S5_PT_PS9_iiii)
        /*1b50*/ 	.word	0x00000020


	//----- nvinfo : EIATTR_FRAME_SIZE
	.align		4
.L_1203:
        /*1b54*/ 	.byte	0x04, 0x11
        /*1b56*/ 	.short	(.L_1205 - .L_1204)
	.align		4
.L_1204:
        /*1b58*/ 	.word	index@(_Z9moe_vec_qIN3c108BFloat16ELi256ELi8E11block_iq2_sLi1EXadL_ZN45_INTERNAL_8d5cb472_14_gguf_kernel_cu_cd24131918vec_dot_iq2_s_q8_1EPKvPK10block_q8_1RKiEEEvS5_S5_PT_PS9_iiii)
        /*1b5c*/ 	.word	0x00000000


	//----- nvinfo : EIATTR_REGCOUNT
	.align		4
.L_1205:
        /*1b60*/ 	.byte	0x04, 0x2f
        /*1b62*/ 	.short	(.L_1207 - .L_1206)
	.align		4
.L_1206:
        /*1b64*/ 	.word	index@(_Z9moe_vec_qIN3c108BFloat16ELi256ELi8E12block_iq4_xsLi1EXadL_ZN45_INTERNAL_8d5cb472_14_gguf_kernel_cu_cd24131919vec_dot_iq4_xs_q8_1EPKvPK10block_q8_1RKiEEEvS5_S5_PT_PS9_iiii)
        /*1b68*/ 	.word	0x00000020


	//----- nvinfo : EIATTR_FRAME_SIZE
	.align		4
.L_1207:
        /*1b6c*/ 	.byte	0x04, 0x11
        /*1b6e*/ 	.short	(.L_1209 - .L_1208)
	.align		4
.L_1208:
        /*1b70*/ 	.word	index@(_Z9moe_vec_qIN3c108BFloat16ELi256ELi8E12block_iq4_xsLi1EXadL_ZN45_INTERNAL_8d5cb472_14_gguf_kernel_cu_cd24131919vec_dot_iq4_xs_q8_1EPKvPK10block_q8_1RKiEEEvS5_S5_PT_PS9_iiii)
        /*1b74*/ 	.word	0x00000000


	//----- nvinfo : EIATTR_REGCOUNT
	.align		4
.L_1209:
        /*1b78*/ 	.byte	0x04, 0x2f
        /*1b7a*/ 	.short	(.L_1211 - .L_1210)
	.align		4
.L_1210:
        /*1b7c*/ 	.word	index@(_Z9moe_vec_qIN3c108BFloat16ELi256ELi8E11block_iq1_mLi1EXadL_ZN45_INTERNAL_8d5cb472_14_gguf_kernel_cu_cd24131918vec_dot_iq1_m_q8_1EPKvPK10block_q8_1RKiEEEvS5_S5_PT_PS9_iiii)
        /*1b80*/ 	.word	0x00000020


	//----- nvinfo : EIATTR_FRAME_SIZE
	.align		4
.L_1211:
        /*1b84*/ 	.byte	0x04, 0x11
        /*1b86*/ 	.short	(.L_1213 - .L_1212)
	.align		4
.L_1212:
        /*1b88*/ 	.word	index@(_Z9moe_vec_qIN3c108BFloat16ELi256ELi8E11block_iq1_mLi1EXadL_ZN45_INTERNAL_8d5cb472_14_gguf_kernel_cu_cd24131918vec_dot_iq1_m_q8_1EPKvPK10block_q8_1RKiEEEvS5_S5_PT_PS9_iiii)
        /*1b8c*/ 	.word	0x00000000


	//----- nvinfo : EIATTR_MIN_STACK_SIZE
	.align		4
.L_1213:
        /*1b90*/ 	.byte	0x04, 0x12
        /*1b92*/ 	.short	(.L_1215 - .L_1214)
	.align		4
.L_1214:
        /*1b94*/ 	.word	index@(_Z9moe_vec_qIN3c108BFloat16ELi256ELi8E11block_iq1_mLi1EXadL_ZN45_INTERNAL_8d5cb472_14_gguf_kernel_cu_cd24131918vec_dot_iq1_m_q8_1EPKvPK10block_q8_1RKiEEEvS5_S5_PT_PS9_iiii)
        /*1b98*/ 	.word	0x00000000


	//----- nvinfo : EIATTR_MIN_STACK_SIZE
	.align		4
.L_1215:
        /*1b9c*/ 	.byte	0x04, 0x12
        /*1b9e*/ 	.short	(.L_1217 - .L_1216)
	.align		4
.L_1216:
        /*1ba0*/ 	.word	index@(_Z9moe_vec_qIN3c108BFloat16ELi256ELi8E12block_iq4_xsLi1EXadL_ZN45_INTERNAL_8d5cb472_14_gguf_kernel_cu_cd24131919vec_dot_iq4_xs_q8_1EPKvPK10block_q8_1RKiEEEvS5_S5_PT_PS9_iiii)
        /*1ba4*/ 	.word	0x00000000


	//----- nvinfo : EIATTR_MIN_STACK_SIZE
	.align		4
.L_1217:
        /*1ba8*/ 	.byte	0x04, 0x12
        /*1baa*/ 	.short	(.L_1219 - .L_1218)
	.align		4
.L_1218:
        /*1bac*/ 	.word	index@(_Z9moe_vec_qIN3c108BFloat16ELi256ELi8E11block_iq2_sLi1EXadL_ZN45_INTERNAL_8d5cb472_14_gguf_kernel_cu_cd24131918vec_dot_iq2_s_q8_1EPKvPK10block_q8_1RKiEEEvS5_S5_PT_PS9_iiii)
        /*1bb0*/ 	.word	0x00000000


	//----- nvinfo : EIATTR_MIN_STACK_SIZE
	.align		4
.L_1219:
        /*1bb4*/ 	.byte	0x04, 0x12
        /*1bb6*/ 	.short	(.L_1221 - .L_1220)
	.align		4
.L_1220:
        /*1bb8*/ 	.word	index@(_Z9moe_vec_qIN3c108BFloat16ELi256ELi8E11block_iq3_sLi1EXadL_ZN45_INTERNAL_8d5cb472_14_gguf_kernel_cu_cd24131918vec_dot_iq3_s_q8_1EPKvPK10block_q8_1RKiEEEvS5_S5_PT_PS9_iiii)
        /*1bbc*/ 	.word	0x00000000


	//----- nvinfo : EIATTR_MIN_STACK_SIZE
	.align		4
.L_1221:
        /*1bc0*/ 	.byte	0x04, 0x12
        /*1bc2*/ 	.short	(.L_1223 - .L_1222)
	.align		4
.L_1222:
        /*1bc4*/ 	.word	index@(_Z9moe_vec_qIN3c108BFloat16ELi32ELi4E12block_iq4_nlLi2EXadL_ZN45_INTERNAL_8d5cb472_14_gguf_kernel_cu_cd24131919vec_dot_iq4_nl_q8_1EPKvPK10block_q8_1RKiEEEvS5_S5_PT_PS9_iiii)
        /*1bc8*/ 	.word	0x00000000


	//----- nvinfo : EIATTR_MIN_STACK_SIZE
	.align		4
.L_1223:
        /*1bcc*/ 	.byte	0x04, 0x12
        /*1bce*/ 	.short	(.L_1225 - .L_1224)
	.align		4
.L_1224:
        /*1bd0*/ 	.word	index@(_Z9moe_vec_qIN3c108BFloat16ELi256ELi8E11block_iq1_sLi1EXadL_ZN45_INTERNAL_8d5cb472_14_gguf_kernel_cu_cd24131918vec_dot_iq1_s_q8_1EPKvPK10block_q8_1RKiEEEvS5_S5_PT_PS9_iiii)
        /*1bd4*/ 	.word	0x00000000


	//----- nvinfo : EIATTR_MIN_STACK_SIZE
	.align		4
.L_1225:
        /*1bd8*/ 	.byte	0x04, 0x12
        /*1bda*/ 	.short	(.L_1227 - .L_1226)
	.align		4
.L_1226:
        /*1bdc*/ 	.word	index@(_Z9moe_vec_qIN3c108BFloat16ELi256ELi8E13block_iq3_xxsLi1EXadL_ZN45_INTERNAL_8d5cb472_14_gguf_kernel_cu_cd24131920vec_dot_iq3_xxs_q8_1EPKvPK10block_q8_1RKiEEEvS5_S5_PT_PS9_iiii)
        /*1be0*/ 	.word	0x00000000


	//----- nvinfo : EIATTR_MIN_STACK_SIZE
	.align		4
.L_1227:
        /*1be4*/ 	.byte	0x04, 0x12
        /*1be6*/ 	.short	(.L_1229 - .L_1228)
	.align		4
.L_1228:
        /*1be8*/ 	.word	index@(_Z9moe_vec_qIN3c108BFloat16ELi256ELi8E12block_iq2_xsLi1EXadL_ZN45_INTERNAL_8d5cb472_14_gguf_kernel_cu_cd24131919vec_dot_iq2_xs_q8_1EPKvPK10block_q8_1RKiEEEvS5_S5_PT_PS9_iiii)
        /*1bec*/ 	.word	0x00000000


	//----- nvinfo : EIATTR_MIN_STACK_SIZE
	.align		4
.L_1229:
        /*1bf0*/ 	.byte	0x04, 0x12
        /*1bf2*/ 	.short	(.L_1231 - .L_1230)
	.align		4
.L_1230:
        /*1bf4*/ 	.word	index@(_Z9moe_vec_qIN3c108BFloat16ELi256ELi8E13block_iq2_xxsLi1EXadL_ZN45_INTERNAL_8d5cb472_14_gguf_kernel_cu_cd24131920vec_dot_iq2_xxs_q8_1EPKvPK10block_q8_1RKiEEEvS5_S5_PT_PS9_iiii)
        /*1bf8*/ 	.word	0x00000000


	//----- nvinfo : EIATTR_MIN_STACK_SIZE
	.align		4
.L_1231:
        /*1bfc*/ 	.byte	0x04, 0x12
        /*1bfe*/ 	.short	(.L_1233 - .L_1232)
	.align		4
.L_1232:
        /*1c00*/ 	.word	index@(_Z9moe_vec_qIN3c108BFloat16ELi256ELi32E10block_q6_KLi1EXadL_ZN45_INTERNAL_8d5cb472_14_gguf_kernel_cu_cd24131917vec_dot_q6_K_q8_1EPKvPK10block_q8_1RKiEEEvS5_S5_PT_PS9_iiii)
        /*1c04*/ 	.word	0x00000000


	//----- nvinfo : EIATTR_MIN_STACK_SIZE
	.align		4
.L_1233:
        /*1c08*/ 	.byte	0x04, 0x12
        /*1c0a*/ 	.short	(.L_1235 - .L_1234)
	.align		4
.L_1234:
        /*1c0c*/ 	.word	index@(_Z9moe_vec_qIN3c108BFloat16ELi256ELi32E10block_q5_KLi2EXadL_ZN45_INTERNAL_8d5cb472_14_gguf_kernel_cu_cd24131917vec_dot_q5_K_q8_1EPKvPK10block_q8_1RKiEEEvS5_S5_PT_PS9_iiii)
        /*1c10*/ 	.word	0x00000000


	//----- nvinfo : EIATTR_MIN_STACK_SIZE
	.align		4
.L_1235:
        /*1c14*/ 	.byte	0x04, 0x12
        /*1c16*/ 	.short	(.L_1237 - .L_1236)
	.align		4
.L_1236:
        /*1c18*/ 	.word	index@(_Z9moe_vec_qIN3c108BFloat16ELi256ELi32E10block_q4_KLi2EXadL_ZN45_INTERNAL_8d5cb472_14_gguf_kernel_cu_cd24131917vec_dot_q4_K_q8_1EPKvPK10block_q8_1RKiEEEvS5_S5_PT_PS9_iiii)
        /*1c1c*/ 	.word	0x00000000


	//----- nvinfo : EIATTR_MIN_STACK_SIZE
	.align		4
.L_1237:
        /*1c20*/ 	.byte	0x04, 0x12
        /*1c22*/ 	.short	(.L_1239 - .L_1238)
	.align		4
.L_1238:
        /*1c24*/ 	.word	index@(_Z9moe_vec_qIN3c108BFloat16ELi256ELi16E10block_q3_KLi1EXadL_ZN45_INTERNAL_8d5cb472_14_gguf_kernel_cu_cd24131917vec_dot_q3_K_q8_1EPKvPK10block_q8_1RKiEEEvS5_S5_PT_PS9_iiii)
        /*1c28*/ 	.word	0x00000000


	//----- nvinfo : EIATTR_MIN_STACK_SIZE
	.align		4
.L_1239:
        /*1c2c*/ 	.byte	0x04, 0x12
        /*1c2e*/ 	.short	(.L_1241 - .L_1240)
	.align		4
.L_1240:
        /*1c30*/ 	.word	index@(_Z9moe_vec_qIN3c108BFloat16ELi256ELi16E10block_q2_KLi1EXadL_ZN45_INTERNAL_8d5cb472_14_gguf_kernel_cu_cd24131917vec_dot_q2_K_q8_1EPKvPK10block_q8_1RKiEEEvS5_S5_PT_PS9_iiii)
        /*1c34*/ 	.word	0x00000000


	//----- nvinfo : EIATTR_MIN_STACK_SIZE
	.align		4
.L_1241:
        /*1c38*/ 	.byte	0x04, 0x12
        /*1c3a*/ 	.short	(.L_1243 - .L_1242)
	.align		4
.L_1242:
        /*1c3c*/ 	.word	index@(_Z9moe_vec_qIN3c108BFloat16ELi32ELi8E10block_q8_0Li2EXadL_ZN45_INTERNAL_8d5cb472_14_gguf_kernel_cu_cd24131917vec_dot_q8_0_q8_1EPKvPK10block_q8_1RKiEEEvS5_S5_PT_PS9_iiii)
        /*1c40*/ 	.word	0x00000000


	//----- nvinfo : EIATTR_MIN_STACK_SIZE
	.align		4
.L_1243:
        /*1c44*/ 	.byte	0x04, 0x12
        /*1c46*/ 	.short	(.L_1245 - .L_1244)
	.align		4
.L_1244:
        /*1c48*/ 	.word	index@(_Z9moe_vec_qIN3c108BFloat16ELi32ELi4E10block_q5_1Li2EXadL_ZN45_INTERNAL_8d5cb472_14_gguf_kernel_cu_cd24131917vec_dot_q5_1_q8_1EPKvPK10block_q8_1RKiEEEvS5_S5_PT_PS9_iiii)
        /*1c4c*/ 	.word	0x00000000


	//----- nvinfo : EIATTR_MIN_STACK_SIZE
	.align		4
.L_1245:
        /*1c50*/ 	.byte	0x04, 0x12
        /*1c52*/ 	.short	(.L_1247 - .L_1246)
	.align		4
.L_1246:
        /*1c54*/ 	.word	index@(_Z9moe_vec_qIN3c108BFloat16ELi32ELi4E10block_q5_0Li2EXadL_ZN45_INTERNAL_8d5cb472_14_gguf_kernel_cu_cd24131917vec_dot_q5_0_q8_1EPKvPK10block_q8_1RKiEEEvS5_S5_PT_PS9_iiii)
        /*1c58*/ 	.word	0x00000000


	//----- nvinfo : EIATTR_MIN_STACK_SIZE
	.align		4
.L_1247:
        /*1c5c*/ 	.byte	0x04, 0x12
        /*1c5e*/ 	.short	(.L_1249 - .L_1248)
	.align		4
.L_1248:
        /*1c60*/ 	.word	index@(_Z9moe_vec_qIN3c108BFloat16ELi32ELi4E10block_q4_1Li2EXadL_ZN45_INTERNAL_8d5cb472_14_gguf_kernel_cu_cd24131917vec_dot_q4_1_q8_1EPKvPK10block_q8_1RKiEEEvS5_S5_PT_PS9_iiii)
        /*1c64*/ 	.word	0x00000000


	//----- nvinfo : EIATTR_MIN_STACK_SIZE
	.align		4
.L_1249:
        /*1c68*/ 	.byte	0x04, 0x12
        /*1c6a*/ 	.short	(.L_1251 - .L_1250)
	.align		4
.L_1250:
        /*1c6c*/ 	.word	index@(_Z9moe_vec_qIN3c108BFloat16ELi32ELi4E10block_q4_0Li2EXadL_ZN45_INTERNAL_8d5cb472_14_gguf_kernel_cu_cd24131917vec_dot_q4_0_q8_1EPKvPK10block_q8_1RKiEEEvS5_S5_PT_PS9_iiii)
        /*1c70*/ 	.word	0x00000000


	//----- nvinfo : EIATTR_MIN_STACK_SIZE
	.align		4
.L_1251:
        /*1c74*/ 	.byte	0x04, 0x12
        /*1c76*/ 	.short	(.L_1253 - .L_1252)
	.align		4
.L_1252:
        /*1c78*/ 	.word	index@(_Z9moe_vec_qIN3c104HalfELi256ELi8E11block_iq1_mLi1EXadL_ZN45_INTERNAL_8d5cb472_14_gguf_kernel_cu_cd24131918vec_dot_iq1_m_q8_1EPKvPK10block_q8_1RKiEEEvS5_S5_PT_PS9_iiii)
        /*1c7c*/ 	.word	0x00000000


	//----- nvinfo : EIATTR_MIN_STACK_SIZE
	.align		4
.L_1253:
        /*1c80*/ 	.byte	0x04, 0x12
        /*1c82*/ 	.short	(.L_1255 - .L_1254)
	.align		4
.L_1254:
        /*1c84*/ 	.word	index@(_Z9moe_vec_qIN3c104HalfELi256ELi8E12block_iq4_xsLi1EXadL_ZN45_INTERNAL_8d5cb472_14_gguf_kernel_cu_cd24131919vec_dot_iq4_xs_q8_1EPKvPK10block_q8_1RKiEEEvS5_S5_PT_PS9_iiii)
        /*1c88*/ 	.word	0x00000000


	//----- nvinfo : EIATTR_MIN_STACK_SIZE
	.align		4
.L_1255:
        /*1c8c*/ 	.byte	0x04, 0x12
        /*1c8e*/ 	.short	(.L_1257 - .L_1256)
	.align		4
.L_1256:
        /*1c90*/ 	.word	index@(_Z9moe_vec_qIN3c104HalfELi256ELi8E11block_iq2_sLi1EXadL_ZN45_INTERNAL_8d5cb472_14_gguf_kernel_cu_cd24131918vec_dot_iq2_s_q8_1EPKvPK10block_q8_1RKiEEEvS5_S5_PT_PS9_iiii)
        /*1c94*/ 	.word	0x00000000


	//----- nvinfo : EIATTR_MIN_STACK_SIZE
	.align		4
.L_1257:
        /*1c98*/ 	.byte	0x04, 0x12
        /*1c9a*/ 	.short	(.L_1259 - .L_1258)
	.align		4
.L_1258:
        /*1c9c*/ 	.word	index@(_Z9moe_vec_qIN3c104HalfELi256ELi8E11block_iq3_sLi1EXadL_ZN45_INTERNAL_8d5cb472_14_gguf_kernel_cu_cd24131918vec_dot_iq3_s_q8_1EPKvPK10block_q8_1RKiEEEvS5_S5_PT_PS9_iiii)
        /*1ca0*/ 	.word	0x00000000


	//----- nvinfo : EIATTR_MIN_STACK_SIZE
	.align		4
.L_1259:
        /*1ca4*/ 	.byte	0x04, 0x12
        /*1ca6*/ 	.short	(.L_1261 - .L_1260)
	.align		4
.L_1260:
        /*1ca8*/ 	.word	index@(_Z9moe_vec_qIN3c104HalfELi32ELi4E12block_iq4_nlLi2EXadL_ZN45_INTERNAL_8d5cb472_14_gguf_kernel_cu_cd24131919vec_dot_iq4_nl_q8_1EPKvPK10block_q8_1RKiEEEvS5_S5_PT_PS9_iiii)
        /*1cac*/ 	.word	0x00000000


	//----- nvinfo : EIATTR_MIN_STACK_SIZE
	.align		4
.L_1261:
        /*1cb0*/ 	.byte	0x04, 0x12
        /*1cb2*/ 	.short	(.L_1263 - .L_1262)
	.align		4
.L_1262:
        /*1cb4*/ 	.word	index@(_Z9moe_vec_qIN3c104HalfELi256ELi8E11block_iq1_sLi1EXadL_ZN45_INTERNAL_8d5cb472_14_gguf_kernel_cu_cd24131918vec_dot_iq1_s_q8_1EPKvPK10block_q8_1RKiEEEvS5_S5_PT_PS9_iiii)
        /*1cb8*/ 	.word	0x00000000


	//----- nvinfo : EIATTR_MIN_STACK_SIZE
	.align		4
.L_1263:
        /*1cbc*/ 	.byte	0x04, 0x12
        /*1cbe*/ 	.short	(.L_1265 - .L_1264)
	.align		4
.L_1264:
        /*1cc0*/ 	.word	index@(_Z9moe_vec_qIN3c104HalfELi256ELi8E13block_iq3_xxsLi1EXadL_ZN45_INTERNAL_8d5cb472_14_gguf_kernel_cu_cd24131920vec_dot_iq3_xxs_q8_1EPKvPK10block_q8_1RKiEEEvS5_S5_PT_PS9_iiii)
        /*1cc4*/ 	.word	0x00000000


	//----- nvinfo : EIATTR_MIN_STACK_SIZE
	.align		4
.L_1265:
        /*1cc8*/ 	.byte	0x04, 0x12
        /*1cca*/ 	.short	(.L_1267 - .L_1266)
	.align		4
.L_1266:
        /*1ccc*/ 	.word	index@(_Z9moe_vec_qIN3c104HalfELi256ELi8E12block_iq2_xsLi1EXadL_ZN45_INTERNAL_8d5cb472_14_gguf_kernel_cu_cd24131919vec_dot_iq2_xs_q8_1EPKvPK10block_q8_1RKiEEEvS5_S5_PT_PS9_iiii)
        /*1cd0*/ 	.word	0x00000000


	//----- nvinfo : EIATTR_MIN_STACK_SIZE
	.align		4
.L_1267:
        /*1cd4*/ 	.byte	0x04, 0x12
        /*1cd6*/ 	.short	(.L_1269 - .L_1268)
	.align		4
.L_1268:
        /*1cd8*/ 	.word	index@(_Z9moe_vec_qIN3c104HalfELi256ELi8E13block_iq2_xxsLi1EXadL_ZN45_INTERNAL_8d5cb472_14_gguf_kernel_cu_cd24131920vec_dot_iq2_xxs_q8_1EPKvPK10block_q8_1RKiEEEvS5_S5_PT_PS9_iiii)
        /*1cdc*/ 	.word	0x00000000


	//----- nvinfo : EIATTR_MIN_STACK_SIZE
	.align		4
.L_1269:
        /*1ce0*/ 	.byte	0x04, 0x12
        /*1ce2*/ 	.short	(.L_1271 - .L_1270)
	.align		4
.L_1270:
        /*1ce4*/ 	.word	index@(_Z9moe_vec_qIN3c104HalfELi256ELi32E10block_q6_KLi1EXadL_ZN45_INTERNAL_8d5cb472_14_gguf_kernel_cu_cd24131917vec_dot_q6_K_q8_1EPKvPK10block_q8_1RKiEEEvS5_S5_PT_PS9_iiii)
        /*1ce8*/ 	.word	0x00000000


	//----- nvinfo : EIATTR_MIN_STACK_SIZE
	.align		4
.L_1271:
        /*1cec*/ 	.byte	0x04, 0x12
        /*1cee*/ 	.short	(.L_1273 - .L_1272)
	.align		4
.L_1272:
        /*1cf0*/ 	.word	index@(_Z9moe_vec_qIN3c104HalfELi256ELi32E10block_q5_KLi2EXadL_ZN45_INTERNAL_8d5cb472_14_gguf_kernel_cu_cd24131917vec_dot_q5_K_q8_1EPKvPK10block_q8_1RKiEEEvS5_S5_PT_PS9_iiii)
        /*1cf4*/ 	.word	0x00000000


	//----- nvinfo : EIATTR_MIN_STACK_SIZE
	.align		4
.L_1273:
        /*1cf8*/ 	.byte	0x04, 0x12
        /*1cfa*/ 	.short	(.L_1275 - .L_1274)
	.align		4
.L_1274:
        /*1cfc*/ 	.word	index@(_Z9moe_vec_qIN3c104HalfELi256ELi32E10block_q4_KLi2EXadL_ZN45_INTERNAL_8d5cb472_14_gguf_kernel_cu_cd24131917vec_dot_q4_K_q8_1EPKvPK10block_q8_1RKiEEEvS5_S5_PT_PS9_iiii)
        /*1d00*/ 	.word	0x00000000


	//----- nvinfo : EIATTR_MIN_STACK_SIZE
	.align		4
.L_1275:
        /*1d04*/ 	.byte	0x04, 0x12
        /*1d06*/ 	.short	(.L_1277 - .L_1276)
	.align		4
.L_1276:
        /*1d08*/ 	.word	index@(_Z9moe_vec_qIN3c104HalfELi256ELi16E10block_q3_KLi1EXadL_ZN45_INTERNAL_8d5cb472_14_gguf_kernel_cu_cd24131917vec_dot_q3_K_q8_1EPKvPK10block_q8_1RKiEEEvS5_S5_PT_PS9_iiii)
        /*1d0c*/ 	.word	0x00000000


	//----- nvinfo : EIATTR_MIN_STACK_SIZE
	.align		4
.L_1277:
        /*1d10*/ 	.byte	0x04, 0x12
        /*1d12*/ 	.short	(.L_1279 - .L_1278)
	.align		4
.L_1278:
        /*1d14*/ 	.word	index@(_Z9moe_vec_qIN3c104HalfELi256ELi16E10block_q2_KLi1EXadL_ZN45_INTERNAL_8d5cb472_14_gguf_kernel_cu_cd24131917vec_dot_q2_K_q8_1EPKvPK10block_q8_1RKiEEEvS5_S5_PT_PS9_iiii)
        /*1d18*/ 	.word	0x00000000


	//----- nvinfo : EIATTR_MIN_STACK_SIZE
	.align		4
.L_1279:
        /*1d1c*/ 	.byte	0x04, 0x12
        /*1d1e*/ 	.short	(.L_1281 - .L_1280)
	.align		4
.L_1280:
        /*1d20*/ 	.word	index@(_Z9moe_vec_qIN3c104HalfELi32ELi8E10block_q8_0Li2EXadL_ZN45_INTERNAL_8d5cb472_14_gguf_kernel_cu_cd24131917vec_dot_q8_0_q8_1EPKvPK10block_q8_1RKiEEEvS5_S5_PT_PS9_iiii)
        /*1d24*/ 	.word	0x00000000


	//----- nvinfo : EIATTR_MIN_STACK_SIZE
	.align		4
.L_1281:
        /*1d28*/ 	.byte	0x04, 0x12
        /*1d2a*/ 	.short	(.L_1283 - .L_1282)
	.align		4
.L_1282:
        /*1d2c*/ 	.word	index@(_Z9moe_vec_qIN3c104HalfELi32ELi4E10block_q5_1Li2EXadL_ZN45_INTERNAL_8d5cb472_14_gguf_kernel_cu_cd24131917vec_dot_q5_1_q8_1EPKvPK10block_q8_1RKiEEEvS5_S5_PT_PS9_iiii)
        /*1d30*/ 	.word	0x00000000


	//----- nvinfo : EIATTR_MIN_STACK_SIZE
	.align		4
.L_1283:
        /*1d34*/ 	.byte	0x04, 0x12
        /*1d36*/ 	.short	(.L_1285 - .L_1284)
	.align		4
.L_1284:
        /*1d38*/ 	.word	index@(_Z9moe_vec_qIN3c104HalfELi32ELi4E10block_q5_0Li2EXadL_ZN45_INTERNAL_8d5cb472_14_gguf_kernel_cu_cd24131917vec_dot_q5_0_q8_1EPKvPK10block_q8_1RKiEEEvS5_S5_PT_PS9_iiii)
        /*1d3c*/ 	.word	0x00000000


	//----- nvinfo : EIATTR_MIN_STACK_SIZE
	.align		4
.L_1285:
        /*1d40*/ 	.byte	0x04, 0x12
        /*1d42*/ 	.short	(.L_1287 - .L_1286)
	.align		4
.L_1286:
        /*1d44*/ 	.word	index@(_Z9moe_vec_qIN3c104HalfELi32ELi4E10block_q4_1Li2EXadL_ZN45_INTERNAL_8d5cb472_14_gguf_kernel_cu_cd24131917vec_dot_q4_1_q8_1EPKvPK10block_q8_1RKiEEEvS5_S5_PT_PS9_iiii)
        /*1d48*/ 	.word	0x00000000


	//----- nvinfo : EIATTR_MIN_STACK_SIZE
	.align		4
.L_1287:
        /*1d4c*/ 	.byte	0x04, 0x12
        /*1d4e*/ 	.short	(.L_1289 - .L_1288)
	.align		4
.L_1288:
        /*1d50*/ 	.word	index@(_Z9moe_vec_qIN3c104HalfELi32ELi4E10block_q4_0Li2EXadL_ZN45_INTERNAL_8d5cb472_14_gguf_kernel_cu_cd24131917vec_dot_q4_0_q8_1EPKvPK10block_q8_1RKiEEEvS5_S5_PT_PS9_iiii)
        /*1d54*/ 	.word	0x00000000


	//----- nvinfo : EIATTR_MIN_STACK_SIZE
	.align		4
.L_1289:
        /*1d58*/ 	.byte	0x04, 0x12
        /*1d5a*/ 	.short	(.L_1291 - .L_1290)
	.align		4
.L_1290:
        /*1d5c*/ 	.word	index@(_Z9moe_vec_qIfLi256ELi8E11block_iq1_mLi1EXadL_ZN45_INTERNAL_8d5cb472_14_gguf_kernel_cu_cd24131918vec_dot_iq1_m_q8_1EPKvPK10block_q8_1RKiEEEvS3_S3_PT_PS7_iiii)
        /*1d60*/ 	.word	0x00000000


	//----- nvinfo : EIATTR_MIN_STACK_SIZE
	.align		4
.L_1291:
        /*1d64*/ 	.byte	0x04, 0x12
        /*1d66*/ 	.short	(.L_1293 - .L_1292)
	.align		4
.L_1292:
        /*1d68*/ 	.word	index@(_Z9moe_vec_qIfLi256ELi8E12block_iq4_xsLi1EXadL_ZN45_INTERNAL_8d5cb472_14_gguf_kernel_cu_cd24131919vec_dot_iq4_xs_q8_1EPKvPK10block_q8_1RKiEEEvS3_S3_PT_PS7_iiii)
        /*1d6c*/ 	.word	0x00000000


	//----- nvinfo : EIATTR_MIN_STACK_SIZE
	.align		4
.L_1293:
        /*1d70*/ 	.byte	0x04, 0x12
        /*1d72*/ 	.short	(.L_1295 - .L_1294)
	.align		4
.L_1294:
        /*1d74*/ 	.word	index@(_Z9moe_vec_qIfLi256ELi8E11block_iq2_sLi1EXadL_ZN45_INTERNAL_8d5cb472_14_gguf_kernel_cu_cd24131918vec_dot_iq2_s_q8_1EPKvPK10block_q8_1RKiEEEvS3_S3_PT_PS7_iiii)
        /*1d78*/ 	.word	0x00000000


	//----- nvinfo : EIATTR_MIN_STACK_SIZE
	.align		4
.L_1295:
        /*1d7c*/ 	.byte	0x04, 0x12
        /*1d7e*/ 	.short	(.L_1297 - .L_1296)
	.align		4
.L_1296:
        /*1d80*/ 	.word	index@(_Z9moe_vec_qIfLi256ELi8E11block_iq3_sLi1EXadL_ZN45_INTERNAL_8d5cb472_14_gguf_kernel_cu_cd24131918vec_dot_iq3_s_q8_1EPKvPK10block_q8_1RKiEEEvS3_S3_PT_PS7_iiii)
        /*1d84*/ 	.word	0x00000000


	//----- nvinfo : EIATTR_MIN_STACK_SIZE
	.align		4
.L_1297:
        /*1d88*/ 	.byte	0x04, 0x12
        /*1d8a*/ 	.short	(.L_1299 - .L_1298)
	.align		4
.L_1298:
        /*1d8c*/ 	.word	index@(_Z9moe_vec_qIfLi32ELi4E12block_iq4_nlLi2EXadL_ZN45_INTERNAL_8d5cb472_14_gguf_kernel_cu_cd24131919vec_dot_iq4_nl_q8_1EPKvPK10block_q8_1RKiEEEvS3_S3_PT_PS7_iiii)
        /*1d90*/ 	.word	0x00000000


	//----- nvinfo : EIATTR_MIN_STACK_SIZE
	.align		4
.L_1299:
        /*1d94*/ 	.byte	0x04, 0x12
        /*1d96*/ 	.short	(.L_1301 - .L_1300)
	.align		4
.L_1300:
        /*1d98*/ 	.word	index@(_Z9moe_vec_qIfLi256ELi8E11block_iq1_sLi1EXadL_ZN45_INTERNAL_8d5cb472_14_gguf_kernel_cu_cd24131918vec_dot_iq1_s_q8_1EPKvPK10block_q8_1RKiEEEvS3_S3_PT_PS7_iiii)
        /*1d9c*/ 	.word	0x00000000


	//----- nvinfo : EIATTR_MIN_STACK_SIZE
	.align		4
.L_1301:
        /*1da0*/ 	.byte	0x04, 0x12
        /*1da2*/ 	.short	(.L_1303 - .L_1302)
	.align		4
.L_1302:
        /*1da4*/ 	.word	index@(_Z9moe_vec_qIfLi256ELi8E13block_iq3_xxsLi1EXadL_ZN45_INTERNAL_8d5cb472_14_gguf_kernel_cu_cd24131920vec_dot_iq3_xxs_q8_1EPKvPK10block_q8_1RKiEEEvS3_S3_PT_PS7_iiii)
        /*1da8*/ 	.word	0x00000000


	//----- nvinfo : EIATTR_MIN_STACK_SIZE
	.align		4
.L_1303:
        /*1dac*/ 	.byte	0x04, 0x12
        /*1dae*/ 	.short	(.L_1305 - .L_1304)
	.align		4
.L_1304:
        /*1db0*/ 	.word	index@(_Z9moe_vec_qIfLi256ELi8E12block_iq2_xsLi1EXadL_ZN45_INTERNAL_8d5cb472_14_gguf_kernel_cu_cd24131919vec_dot_iq2_xs_q8_1EPKvPK10block_q8_1RKiEEEvS3_S3_PT_PS7_iiii)
        /*1db4*/ 	.word	0x00000000


	//----- nvinfo : EIATTR_MIN_STACK_SIZE
	.align		4
.L_1305:
        /*1db8*/ 	.byte	0x04, 0x12
        /*1dba*/ 	.short	(.L_1307 - .L_1306)
	.align		4
.L_1306:
        /*1dbc*/ 	.word	index@(_Z9moe_vec_qIfLi256ELi8E13block_iq2_xxsLi1EXadL_ZN45_INTERNAL_8d5cb472_14_gguf_kernel_cu_cd24131920vec_dot_iq2_xxs_q8_1EPKvPK10block_q8_1RKiEEEvS3_S3_PT_PS7_iiii)
        /*1dc0*/ 	.word	0x00000000


	//----- nvinfo : EIATTR_MIN_STACK_SIZE
	.align		4
.L_1307:
        /*1dc4*/ 	.byte	0x04, 0x12
        /*1dc6*/ 	.short	(.L_1309 - .L_1308)
	.align		4
.L_1308:
        /*1dc8*/ 	.word	index@(_Z9moe_vec_qIfLi256ELi32E10block_q6_KLi1EXadL_ZN45_INTERNAL_8d5cb472_14_gguf_kernel_cu_cd24131917vec_dot_q6_K_q8_1EPKvPK10block_q8_1RKiEEEvS3_S3_PT_PS7_iiii)
        /*1dcc*/ 	.word	0x00000000


	//----- nvinfo : EIATTR_MIN_STACK_SIZE
	.align		4
.L_1309:
        /*1dd0*/ 	.byte	0x04, 0x12
        /*1dd2*/ 	.short	(.L_1311 - .L_1310)
	.align		4
.L_1310:
        /*1dd4*/ 	.word	index@(_Z9moe_vec_qIfLi256ELi32E10block_q5_KLi2EXadL_ZN45_INTERNAL_8d5cb472_14_gguf_kernel_cu_cd24131917vec_dot_q5_K_q8_1EPKvPK10block_q8_1RKiEEEvS3_S3_PT_PS7_iiii)
        /*1dd8*/ 	.word	0x00000000


	//----- nvinfo : EIATTR_MIN_STACK_SIZE
	.align		4
.L_1311:
        /*1ddc*/ 	.byte	0x04, 0x12
        /*1dde*/ 	.short	(.L_1313 - .L_1312)
	.align		4
.L_1312:
        /*1de0*/ 	.word	index@(_Z9moe_vec_qIfLi256ELi32E10block_q4_KLi2EXadL_ZN45_INTERNAL_8d5cb472_14_gguf_kernel_cu_cd24131917vec_dot_q4_K_q8_1EPKvPK10block_q8_1RKiEEEvS3_S3_PT_PS7_iiii)
        /*1de4*/ 	.word	0x00000000


	//----- nvinfo : EIATTR_MIN_STACK_SIZE
	.align		4
.L_1313:
        /*1de8*/ 	.byte	0x04, 0x12
        /*1dea*/ 	.short	(.L_1315 - .L_1314)
	.align		4
.L_1314:
        /*1dec*/ 	.word	index@(_Z9moe_vec_qIfLi256ELi16E10block_q3_KLi1EXadL_ZN45_INTERNAL_8d5cb472_14_gguf_kernel_cu_cd24131917vec_dot_q3_K_q8_1EPKvPK10block_q8_1RKiEEEvS3_S3_PT_PS7_iiii)
        /*1df0*/ 	.word	0x00000000


	//----- nvinfo : EIATTR_MIN_STACK_SIZE
	.align		4
.L_1315:
        /*1df4*/ 	.byte	0x04, 0x12
        /*1df6*/ 	.short	(.L_1317 - .L_1316)
	.align		4
.L_1316:
        /*1df8*/ 	.word	index@(_Z9moe_vec_qIfLi256ELi16E10block_q2_KLi1EXadL_ZN45_INTERNAL_8d5cb472_14_gguf_kernel_cu_cd24131917vec_dot_q2_K_q8_1EPKvPK10block_q8_1RKiEEEvS3_S3_PT_PS7_iiii)
        /*1dfc*/ 	.word	0x00000000


	//----- nvinfo : EIATTR_MIN_STACK_SIZE
	.align		4
.L_1317:
        /*1e00*/ 	.byte	0x04, 0x12
        /*1e02*/ 	.short	(.L_1319 - .L_1318)
	.align		4
.L_1318:
        /*1e04*/ 	.word	index@(_Z9moe_vec_qIfLi32ELi8E10block_q8_0Li2EXadL_ZN45_INTERNAL_8d5cb472_14_gguf_kernel_cu_cd24131917vec_dot_q8_0_q8_1EPKvPK10block_q8_1RKiEEEvS3_S3_PT_PS7_iiii)
        /*1e08*/ 	.word	0x00000000


	//----- nvinfo : EIATTR_MIN_STACK_SIZE
	.align		4
.L_1319:
        /*1e0c*/ 	.byte	0x04, 0x12
        /*1e0e*/ 	.short	(.L_1321 - .L_1320)
	.align		4
.L_1320:
        /*1e10*/ 	.word	index@(_Z9moe_vec_qIfLi32ELi4E10block_q5_1Li2EXadL_ZN45_INTERNAL_8d5cb472_14_gguf_kernel_cu_cd24131917vec_dot_q5_1_q8_1EPKvPK10block_q8_1RKiEEEvS3_S3_PT_PS7_iiii)
        /*1e14*/ 	.word	0x00000000


	//----- nvinfo : EIATTR_MIN_STACK_SIZE
	.align		4
.L_1321:
        /*1e18*/ 	.byte	0x04, 0x12
        /*1e1a*/ 	.short	(.L_1323 - .L_1322)
	.align		4
.L_1322:
        /*1e1c*/ 	.word	index@(_Z9moe_vec_qIfLi32ELi4E10block_q5_0Li2EXadL_ZN45_INTERNAL_8d5cb472_14_gguf_kernel_cu_cd24131917vec_dot_q5_0_q8_1EPKvPK10block_q8_1RKiEEEvS3_S3_PT_PS7_iiii)
        /*1e20*/ 	.word	0x00000000


	//----- nvinfo : EIATTR_MIN_STACK_SIZE
	.align		4
.L_1323:
        /*1e24*/ 	.byte	0x04, 0x12
        /*1e26*/ 	.short	(.L_1325 - .L_1324)
	.align		4
.L_1324:
        /*1e28*/ 	.word	index@(_Z9moe_vec_qIfLi32ELi4E10block_q4_1Li2EXadL_ZN45_INTERNAL_8d5cb472_14_gguf_kernel_cu_cd24131917vec_dot_q4_1_q8_1EPKvPK10block_q8_1RKiEEEvS3_S3_PT_PS7_iiii)
        /*1e2c*/ 	.word	0x00000000


	//----- nvinfo : EIATTR_MIN_STACK_SIZE
	.align		4
.L_1325:
        /*1e30*/ 	.byte	0x04, 0x12
        /*1e32*/ 	.short	(.L_1327 - .L_1326)
	.align		4
.L_1326:
        /*1e34*/ 	.word	index@(_Z9moe_vec_qIfLi32ELi4E10block_q4_0Li2EXadL_ZN45_INTERNAL_8d5cb472_14_gguf_kernel_cu_cd24131917vec_dot_q4_0_q8_1EPKvPK10block_q8_1RKiEEEvS3_S3_PT_PS7_iiii)
        /*1e38*/ 	.word	0x00000000


	//----- nvinfo : EIATTR_MIN_STACK_SIZE
	.align		4
.L_1327:
        /*1e3c*/ 	.byte	0x04, 0x12
        /*1e3e*/ 	.short	(.L_1329 - .L_1328)
	.align		4
.L_1328:
        /*1e40*/ 	.word	index@(_Z8moe_q6_KIN3c108BFloat16ELb1EEvPKvS3_PT_PKiS7_S7_iiiiiii)
        /*1e44*/ 	.word	0x00000000


	//----- nvinfo : EIATTR_MIN_STACK_SIZE
	.align		4
.L_1329:
        /*1e48*/ 	.byte	0x04, 0x12
        /*1e4a*/ 	.short	(.L_1331 - .L_1330)
	.align		4
.L_1330:
        /*1e4c*/ 	.word	index@(_Z8moe_q6_KIN3c108BFloat16ELb0EEvPKvS3_PT_PKiS7_S7_iiiiiii)
        /*1e50*/ 	.word	0x00000000


	//----- nvinfo : EIATTR_MIN_STACK_SIZE
	.align		4
.L_1331:
        /*1e54*/ 	.byte	0x04, 0x12
        /*1e56*/ 	.short	(.L_1333 - .L_1332)
	.align		4
.L_1332:
        /*1e58*/ 	.word	index@(_Z8moe_q5_KIN3c108BFloat16ELb1EEvPKvS3_PT_PKiS7_S7_iiiiiii)
        /*1e5c*/ 	.word	0x00000000


	//----- nvinfo : EIATTR_MIN_STACK_SIZE
	.align		4
.L_1333:
        /*1e60*/ 	.byte	0x04, 0x12
        /*1e62*/ 	.short	(.L_1335 - .L_1334)
	.align		4
.L_1334:
        /*1e64*/ 	.word	index@(_Z8moe_q5_KIN3c108BFloat16ELb0EEvPKvS3_PT_PKiS7_S7_iiiiiii)
        /*1e68*/ 	.word	0x00000000


	//----- nvinfo : EIATTR_MIN_STACK_SIZE
	.align		4
.L_1335:
        /*1e6c*/ 	.byte	0x04, 0x12
        /*1e6e*/ 	.short	(.L_1337 - .L_1336)
	.align		4
.L_1336:
        /*1e70*/ 	.word	index@(_Z8moe_q4_KIN3c108BFloat16ELb1EEvPKvS3_PT_PKiS7_S7_iiiiiii)
        /*1e74*/ 	.word	0x00000000


	//----- nvinfo : EIATTR_MIN_STACK_SIZE
	.align		4
.L_1337:
        /*1e78*/ 	.byte	0x04, 0x12
        /*1e7a*/ 	.short	(.L_1339 - .L_1338)
	.align		4
.L_1338:
        /*1e7c*/ 	.word	index@(_Z8moe_q4_KIN3c108BFloat16ELb0EEvPKvS3_PT_PKiS7_S7_iiiiiii)
        /*1e80*/ 	.word	0x00000000


	//----- nvinfo : EIATTR_MIN_STACK_SIZE
	.align		4
.L_1339:
        /*1e84*/ 	.byte	0x04, 0x12
        /*1e86*/ 	.short	(.L_1341 - .L_1340)
	.align		4
.L_1340:
        /*1e88*/ 	.word	index@(_Z8moe_q3_KIN3c108BFloat16ELb1EEvPKvS3_PT_PKiS7_S7_iiiiiii)
        /*1e8c*/ 	.word	0x00000000


	//----- nvinfo : EIATTR_MIN_STACK_SIZE
	.align		4
.L_1341:
        /*1e90*/ 	.byte	0x04, 0x12
        /*1e92*/ 	.short	(.L_1343 - .L_1342)
	.align		4
.L_1342:
        /*1e94*/ 	.word	index@(_Z8moe_q3_KIN3c108BFloat16ELb0EEvPKvS3_PT_PKiS7_S7_iiiiiii)
        /*1e98*/ 	.word	0x00000000


	//----- nvinfo : EIATTR_MIN_STACK_SIZE
	.align		4
.L_1343:
        /*1e9c*/ 	.byte	0x04, 0x12
        /*1e9e*/ 	.short	(.L_1345 - .L_1344)
	.align		4
.L_1344:
        /*1ea0*/ 	.word	index@(_Z8moe_q2_KIN3c108BFloat16ELb1EEvPKvS3_PT_PKiS7_S7_iiiiiii)
        /*1ea4*/ 	.word	0x00000000


	//----- nvinfo : EIATTR_MIN_STACK_SIZE
	.align		4
.L_1345:
        /*1ea8*/ 	.byte	0x04, 0x12
        /*1eaa*/ 	.short	(.L_1347 - .L_1346)
	.align		4
.L_1346:
        /*1eac*/ 	.word	index@(_Z8moe_q2_KIN3c108BFloat16ELb0EEvPKvS3_PT_PKiS7_S7_iiiiiii)
        /*1eb0*/ 	.word	0x00000000


	//----- nvinfo : EIATTR_MIN_STACK_SIZE
	.align		4
.L_1347:
        /*1eb4*/ 	.byte	0x04, 0x12
        /*1eb6*/ 	.short	(.L_1349 - .L_1348)
	.align		4
.L_1348:
        /*1eb8*/ 	.word	index@(_Z8moe_q8_0IN3c108BFloat16ELb1EEvPKvS3_PT_PKiS7_S7_iiiiiii)
        /*1ebc*/ 	.word	0x00000000


	//----- nvinfo : EIATTR_MIN_STACK_SIZE
	.align		4
.L_1349:
        /*1ec0*/ 	.byte	0x04, 0x12
        /*1ec2*/ 	.short	(.L_1351 - .L_1350)
	.align		4
.L_1350:
        /*1ec4*/ 	.word	index@(_Z8moe_q8_0IN3c108BFloat16ELb0EEvPKvS3_PT_PKiS7_S7_iiiiiii)
        /*1ec8*/ 	.word	0x00000000


	//----- nvinfo : EIATTR_MIN_STACK_SIZE
	.align		4
.L_1351:
        /*1ecc*/ 	.byte	0x04, 0x12
        /*1ece*/ 	.short	(.L_1353 - .L_1352)
	.align		4
.L_1352:
        /*1ed0*/ 	.word	index@(_Z8moe_q5_1IN3c108BFloat16ELb1EEvPKvS3_PT_PKiS7_S7_iiiiiii)
        /*1ed4*/ 	.word	0x00000000


	//----- nvinfo : EIATTR_MIN_STACK_SIZE
	.align		4
.L_1353:
        /*1ed8*/ 	.byte	0x04, 0x12
        /*1eda*/ 	.short	(.L_1355 - .L_1354)
	.align		4
.L_1354:
        /*1edc*/ 	.word	index@(_Z8moe_q5_1IN3c108BFloat16ELb0EEvPKvS3_PT_PKiS7_S7_iiiiiii)
        /*1ee0*/ 	.word	0x00000000


	//----- nvinfo : EIATTR_MIN_STACK_SIZE
	.align		4
.L_1355:
        /*1ee4*/ 	.byte	0x04, 0x12
        /*1ee6*/ 	.short	(.L_1357 - .L_1356)
	.align		4
.L_1356:
        /*1ee8*/ 	.word	index@(_Z8moe_q5_0IN3c108BFloat16ELb1EEvPKvS3_PT_PKiS7_S7_iiiiiii)
        /*1eec*/ 	.word	0x00000000


	//----- nvinfo : EIATTR_MIN_STACK_SIZE
	.align		4
.L_1357:
        /*1ef0*/ 	.byte	0x04, 0x12
        /*1ef2*/ 	.short	(.L_1359 - .L_1358)
	.align		4
.L_1358:
        /*1ef4*/ 	.word	index@(_Z8moe_q5_0IN3c108BFloat16ELb0EEvPKvS3_PT_PKiS7_S7_iiiiiii)
        /*1ef8*/ 	.word	0x00000000


	//----- nvinfo : EIATTR_MIN_STACK_SIZE
	.align		4
.L_1359:
        /*1efc*/ 	.byte	0x04, 0x12
        /*1efe*/ 	.short	(.L_1361 - .L_1360)
	.align		4
.L_1360:
        /*1f00*/ 	.word	index@(_Z8moe_q4_1IN3c108BFloat16ELb1EEvPKvS3_PT_PKiS7_S7_iiiiiii)
        /*1f04*/ 	.word	0x00000000


	//----- nvinfo : EIATTR_MIN_STACK_SIZE
	.align		4
.L_1361:
        /*1f08*/ 	.byte	0x04, 0x12
        /*1f0a*/ 	.short	(.L_1363 - .L_1362)
	.align		4
.L_1362:
        /*1f0c*/ 	.word	index@(_Z8moe_q4_1IN3c108BFloat16ELb0EEvPKvS3_PT_PKiS7_S7_iiiiiii)
        /*1f10*/ 	.word	0x00000000


	//----- nvinfo : EIATTR_MIN_STACK_SIZE
	.align		4
.L_1363:
        /*1f14*/ 	.byte	0x04, 0x12
        /*1f16*/ 	.short	(.L_1365 - .L_1364)
	.align		4
.L_1364:
        /*1f18*/ 	.word	index@(_Z8moe_q4_0IN3c108BFloat16ELb1EEvPKvS3_PT_PKiS7_S7_iiiiiii)
        /*1f1c*/ 	.word	0x00000000


	//----- nvinfo : EIATTR_MIN_STACK_SIZE
	.align		4
.L_1365:
        /*1f20*/ 	.byte	0x04, 0x12
        /*1f22*/ 	.short	(.L_1367 - .L_1366)
	.align		4
.L_1366:
        /*1f24*/ 	.word	index@(_Z8moe_q4_0IN3c108BFloat16ELb0EEvPKvS3_PT_PKiS7_S7_iiiiiii)
        /*1f28*/ 	.word	0x00000000


	//----- nvinfo : EIATTR_MIN_STACK_SIZE
	.align		4
.L_1367:
        /*1f2c*/ 	.byte	0x04, 0x12
        /*1f2e*/ 	.short	(.L_1369 - .L_1368)
	.align		4
.L_1368:
        /*1f30*/ 	.word	index@(_Z8moe_q6_KIN3c104HalfELb1EEvPKvS3_PT_PKiS7_S7_iiiiiii)
        /*1f34*/ 	.word	0x00000000


	//----- nvinfo : EIATTR_MIN_STACK_SIZE
	.align		4
.L_1369:
        /*1f38*/ 	.byte	0x04, 0x12
        /*1f3a*/ 	.short	(.L_1371 - .L_1370)
	.align		4
.L_1370:
        /*1f3c*/ 	.word	index@(_Z8moe_q6_KIN3c104HalfELb0EEvPKvS3_PT_PKiS7_S7_iiiiiii)
        /*1f40*/ 	.word	0x00000000


	//----- nvinfo : EIATTR_MIN_STACK_SIZE
	.align		4
.L_1371:
        /*1f44*/ 	.byte	0x04, 0x12
        /*1f46*/ 	.short	(.L_1373 - .L_1372)
	.align		4
.L_1372:
        /*1f48*/ 	.word	index@(_Z8moe_q5_KIN3c104HalfELb1EEvPKvS3_PT_PKiS7_S7_iiiiiii)
        /*1f4c*/ 	.word	0x00000000


	//----- nvinfo : EIATTR_MIN_STACK_SIZE
	.align		4
.L_1373:
        /*1f50*/ 	.byte	0x04, 0x12
        /*1f52*/ 	.short	(.L_1375 - .L_1374)
	.align		4
.L_1374:
        /*1f54*/ 	.word	index@(_Z8moe_q5_KIN3c104HalfELb0EEvPKvS3_PT_PKiS7_S7_iiiiiii)
        /*1f58*/ 	.word	0x00000000


	//----- nvinfo : EIATTR_MIN_STACK_SIZE
	.align		4
.L_1375:
        /*1f5c*/ 	.byte	0x04, 0x12
        /*1f5e*/ 	.short	(.L_1377 - .L_1376)
	.align		4
.L_1376:
        /*1f60*/ 	.word	index@(_Z8moe_q4_KIN3c104HalfELb1EEvPKvS3_PT_PKiS7_S7_iiiiiii)
        /*1f64*/ 	.word	0x00000000


	//----- nvinfo : EIATTR_MIN_STACK_SIZE
	.align		4
.L_1377:
        /*1f68*/ 	.byte	0x04, 0x12
        /*1f6a*/ 	.short	(.L_1379 - .L_1378)
	.align		4
.L_1378:
        /*1f6c*/ 	.word	index@(_Z8moe_q4_KIN3c104HalfELb0EEvPKvS3_PT_PKiS7_S7_iiiiiii)
        /*1f70*/ 	.word	0x00000000


	//----- nvinfo : EIATTR_MIN_STACK_SIZE
	.align		4
.L_1379:
        /*1f74*/ 	.byte	0x04, 0x12
        /*1f76*/ 	.short	(.L_1381 - .L_1380)
	.align		4
.L_1380:
        /*1f78*/ 	.word	index@(_Z8moe_q3_KIN3c104HalfELb1EEvPKvS3_PT_PKiS7_S7_iiiiiii)
        /*1f7c*/ 	.word	0x00000000


	//----- nvinfo : EIATTR_MIN_STACK_SIZE
	.align		4
.L_1381:
        /*1f80*/ 	.byte	0x04, 0x12
        /*1f82*/ 	.short	(.L_1383 - .L_1382)
	.align		4
.L_1382:
        /*1f84*/ 	.word	index@(_Z8moe_q3_KIN3c104HalfELb0EEvPKvS3_PT_PKiS7_S7_iiiiiii)
        /*1f88*/ 	.word	0x00000000


	//----- nvinfo : EIATTR_MIN_STACK_SIZE
	.align		4
.L_1383:
        /*1f8c*/ 	.byte	0x04, 0x12
        /*1f8e*/ 	.short	(.L_1385 - .L_1384)
	.align		4
.L_1384:
        /*1f90*/ 	.word	index@(_Z8moe_q2_KIN3c104HalfELb1EEvPKvS3_PT_PKiS7_S7_iiiiiii)
        /*1f94*/ 	.word	0x00000000


	//----- nvinfo : EIATTR_MIN_STACK_SIZE
	.align		4
.L_1385:
        /*1f98*/ 	.byte	0x04, 0x12
        /*1f9a*/ 	.short	(.L_1387 - .L_1386)
	.align		4
.L_1386:
        /*1f9c*/ 	.word	index@(_Z8moe_q2_KIN3c104HalfELb0EEvPKvS3_PT_PKiS7_S7_iiiiiii)
        /*1fa0*/ 	.word	0x00000000


	//----- nvinfo : EIATTR_MIN_STACK_SIZE
	.align		4
.L_1387:
        /*1fa4*/ 	.byte	0x04, 0x12
        /*1fa6*/ 	.short	(.L_1389 - .L_1388)
	.align		4
.L_1388:
        /*1fa8*/ 	.word	index@(_Z8moe_q8_0IN3c104HalfELb1EEvPKvS3_PT_PKiS7_S7_iiiiiii)
        /*1fac*/ 	.word	0x00000000


	//----- nvinfo : EIATTR_MIN_STACK_SIZE
	.align		4
.L_1389:
        /*1fb0*/ 	.byte	0x04, 0x12
        /*1fb2*/ 	.short	(.L_1391 - .L_1390)
	.align		4
.L_1390:
        /*1fb4*/ 	.word	index@(_Z8moe_q8_0IN3c104HalfELb0EEvPKvS3_PT_PKiS7_S7_iiiiiii)
        /*1fb8*/ 	.word	0x00000000


	//----- nvinfo : EIATTR_MIN_STACK_SIZE
	.align		4
.L_1391:
        /*1fbc*/ 	.byte	0x04, 0x12
        /*1fbe*/ 	.short	(.L_1393 - .L_1392)
	.align		4
.L_1392:
        /*1fc0*/ 	.word	index@(_Z8moe_q5_1IN3c104HalfELb1EEvPKvS3_PT_PKiS7_S7_iiiiiii)
        /*1fc4*/ 	.word	0x00000000


	//----- nvinfo : EIATTR_MIN_STACK_SIZE
	.align		4
.L_1393:
        /*1fc8*/ 	.byte	0x04, 0x12
        /*1fca*/ 	.short	(.L_1395 - .L_1394)
	.align		4
.L_1394:
        /*1fcc*/ 	.word	index@(_Z8moe_q5_1IN3c104HalfELb0EEvPKvS3_PT_PKiS7_S7_iiiiiii)
        /*1fd0*/ 	.word	0x00000000


	//----- nvinfo : EIATTR_MIN_STACK_SIZE
	.align		4
.L_1395:
        /*1fd4*/ 	.byte	0x04, 0x12
        /*1fd6*/ 	.short	(.L_1397 - .L_1396)
	.align		4
.L_1396:
        /*1fd8*/ 	.word	index@(_Z8moe_q5_0IN3c104HalfELb1EEvPKvS3_PT_PKiS7_S7_iiiiiii)
        /*1fdc*/ 	.word	0x00000000


	//----- nvinfo : EIATTR_MIN_STACK_SIZE
	.align		4
.L_1397:
        /*1fe0*/ 	.byte	0x04, 0x12
        /*1fe2*/ 	.short	(.L_1399 - .L_1398)
	.align		4
.L_1398:
        /*1fe4*/ 	.word	index@(_Z8moe_q5_0IN3c104HalfELb0EEvPKvS3_PT_PKiS7_S7_iiiiiii)
        /*1fe8*/ 	.word	0x00000000


	//----- nvinfo : EIATTR_MIN_STACK_SIZE
	.align		4
.L_1399:
        /*1fec*/ 	.byte	0x04, 0x12
        /*1fee*/ 	.short	(.L_1401 - .L_1400)
	.align		4
.L_1400:
        /*1ff0*/ 	.word	index@(_Z8moe_q4_1IN3c104HalfELb1EEvPKvS3_PT_PKiS7_S7_iiiiiii)
        /*1ff4*/ 	.word	0x00000000


	//----- nvinfo : EIATTR_MIN_STACK_SIZE
	.align		4
.L_1401:
        /*1ff8*/ 	.byte	0x04, 0x12
        /*1ffa*/ 	.short	(.L_1403 - .L_1402)
	.align		4
.L_1402:
        /*1ffc*/ 	.word	index@(_Z8moe_q4_1IN3c104HalfELb0EEvPKvS3_PT_PKiS7_S7_iiiiiii)
        /*2000*/ 	.word	0x00000000


	//----- nvinfo : EIATTR_MIN_STACK_SIZE
	.align		4
.L_1403:
        /*2004*/ 	.byte	0x04, 0x12
        /*2006*/ 	.short	(.L_1405 - .L_1404)
	.align		4
.L_1404:
        /*2008*/ 	.word	index@(_Z8moe_q4_0IN3c104HalfELb1EEvPKvS3_PT_PKiS7_S7_iiiiiii)
        /*200c*/ 	.word	0x00000000


	//----- nvinfo : EIATTR_MIN_STACK_SIZE
	.align		4
.L_1405:
        /*2010*/ 	.byte	0x04, 0x12
        /*2012*/ 	.short	(.L_1407 - .L_1406)
	.align		4
.L_1406:
        /*2014*/ 	.word	index@(_Z8moe_q4_0IN3c104HalfELb0EEvPKvS3_PT_PKiS7_S7_iiiiiii)
        /*2018*/ 	.word	0x00000000


	//----- nvinfo : EIATTR_MIN_STACK_SIZE
	.align		4
.L_1407:
        /*201c*/ 	.byte	0x04, 0x12
        /*201e*/ 	.short	(.L_1409 - .L_1408)
	.align		4
.L_1408:
        /*2020*/ 	.word	index@(_Z8moe_q6_KIfLb1EEvPKvS1_PT_PKiS5_S5_iiiiiii)
        /*2024*/ 	.word	0x00000000


	//----- nvinfo : EIATTR_MIN_STACK_SIZE
	.align		4
.L_1409:
        /*2028*/ 	.byte	0x04, 0x12
        /*202a*/ 	.short	(.L_1411 - .L_1410)
	.align		4
.L_1410:
        /*202c*/ 	.word	index@(_Z8moe_q6_KIfLb0EEvPKvS1_PT_PKiS5_S5_iiiiiii)
        /*2030*/ 	.word	0x00000000


	//----- nvinfo : EIATTR_MIN_STACK_SIZE
	.align		4
.L_1411:
        /*2034*/ 	.byte	0x04, 0x12
        /*2036*/ 	.short	(.L_1413 - .L_1412)
	.align		4
.L_1412:
        /*2038*/ 	.word	index@(_Z8moe_q5_KIfLb1EEvPKvS1_PT_PKiS5_S5_iiiiiii)
        /*203c*/ 	.word	0x00000000


	//----- nvinfo : EIATTR_MIN_STACK_SIZE
	.align		4
.L_1413:
        /*2040*/ 	.byte	0x04, 0x12
        /*2042*/ 	.short	(.L_1415 - .L_1414)
	.align		4
.L_1414:
        /*2044*/ 	.word	index@(_Z8moe_q5_KIfLb0EEvPKvS1_PT_PKiS5_S5_iiiiiii)
        /*2048*/ 	.word	0x00000000


	//----- nvinfo : EIATTR_MIN_STACK_SIZE
	.align		4
.L_1415:
        /*204c*/ 	.byte	0x04, 0x12
        /*204e*/ 	.short	(.L_1417 - .L_1416)
	.align		4
.L_1416:
        /*2050*/ 	.word	index@(_Z8moe_q4_KIfLb1EEvPKvS1_PT_PKiS5_S5_iiiiiii)
        /*2054*/ 	.word	0x00000000


	//----- nvinfo : EIATTR_MIN_STACK_SIZE
	.align		4
.L_1417:
        /*2058*/ 	.byte	0x04, 0x12
        /*205a*/ 	.short	(.L_1419 - .L_1418)
	.align		4
.L_1418:
        /*205c*/ 	.word	index@(_Z8moe_q4_KIfLb0EEvPKvS1_PT_PKiS5_S5_iiiiiii)
        /*2060*/ 	.word	0x00000000


	//----- nvinfo : EIATTR_MIN_STACK_SIZE
	.align		4
.L_1419:
        /*2064*/ 	.byte	0x04, 0x12
        /*2066*/ 	.short	(.L_1421 - .L_1420)
	.align		4
.L_1420:
        /*2068*/ 	.word	index@(_Z8moe_q3_KIfLb1EEvPKvS1_PT_PKiS5_S5_iiiiiii)
        /*206c*/ 	.word	0x00000000


	//----- nvinfo : EIATTR_MIN_STACK_SIZE
	.align		4
.L_1421:
        /*2070*/ 	.byte	0x04, 0x12
        /*2072*/ 	.short	(.L_1423 - .L_1422)
	.align		4
.L_1422:
        /*2074*/ 	.word	index@(_Z8moe_q3_KIfLb0EEvPKvS1_PT_PKiS5_S5_iiiiiii)
        /*2078*/ 	.word	0x00000000


	//----- nvinfo : EIATTR_MIN_STACK_SIZE
	.align		4
.L_1423:
        /*207c*/ 	.byte	0x04, 0x12
        /*207e*/ 	.short	(.L_1425 - .L_1424)
	.align		4
.L_1424:
        /*2080*/ 	.word	index@(_Z8moe_q2_KIfLb1EEvPKvS1_PT_PKiS5_S5_iiiiiii)
        /*2084*/ 	.word	0x00000000


	//----- nvinfo : EIATTR_MIN_STACK_SIZE
	.align		4
.L_1425:
        /*2088*/ 	.byte	0x04, 0x12
        /*208a*/ 	.short	(.L_1427 - .L_1426)
	.align		4
.L_1426:
        /*208c*/ 	.word	index@(_Z8moe_q2_KIfLb0EEvPKvS1_PT_PKiS5_S5_iiiiiii)
        /*2090*/ 	.word	0x00000000


	//----- nvinfo : EIATTR_MIN_STACK_SIZE
	.align		4
.L_1427:
        /*2094*/ 	.byte	0x04, 0x12
        /*2096*/ 	.short	(.L_1429 - .L_1428)
	.align		4
.L_1428:
        /*2098*/ 	.word	index@(_Z8moe_q8_0IfLb1EEvPKvS1_PT_PKiS5_S5_iiiiiii)
        /*209c*/ 	.word	0x00000000


	//----- nvinfo : EIATTR_MIN_STACK_SIZE
	.align		4
.L_1429:
        /*20a0*/ 	.byte	0x04, 0x12
        /*20a2*/ 	.short	(.L_1431 - .L_1430)
	.align		4
.L_1430:
        /*20a4*/ 	.word	index@(_Z8moe_q8_0IfLb0EEvPKvS1_PT_PKiS5_S5_iiiiiii)
        /*20a8*/ 	.word	0x00000000


	//----- nvinfo : EIATTR_MIN_STACK_SIZE
	.align		4
.L_1431:
        /*20ac*/ 	.byte	0x04, 0x12
        /*20ae*/ 	.short	(.L_1433 - .L_1432)
	.align		4
.L_1432:
        /*20b0*/ 	.word	index@(_Z8moe_q5_1IfLb1EEvPKvS1_PT_PKiS5_S5_iiiiiii)
        /*20b4*/ 	.word	0x00000000


	//----- nvinfo : EIATTR_MIN_STACK_SIZE
	.align		4
.L_1433:
        /*20b8*/ 	.byte	0x04, 0x12
        /*20ba*/ 	.short	(.L_1435 - .L_1434)
	.align		4
.L_1434:
        /*20bc*/ 	.word	index@(_Z8moe_q5_1IfLb0EEvPKvS1_PT_PKiS5_S5_iiiiiii)
        /*20c0*/ 	.word	0x00000000


	//----- nvinfo : EIATTR_MIN_STACK_SIZE
	.align		4
.L_1435:
        /*20c4*/ 	.byte	0x04, 0x12
        /*20c6*/ 	.short	(.L_1437 - .L_1436)
	.align		4
.L_1436:
        /*20c8*/ 	.word	index@(_Z8moe_q5_0IfLb1EEvPKvS1_PT_PKiS5_S5_iiiiiii)
        /*20cc*/ 	.word	0x00000000


	//----- nvinfo : EIATTR_MIN_STACK_SIZE
	.align		4
.L_1437:
        /*20d0*/ 	.byte	0x04, 0x12
        /*20d2*/ 	.short	(.L_1439 - .L_1438)
	.align		4
.L_1438:
        /*20d4*/ 	.word	index@(_Z8moe_q5_0IfLb0EEvPKvS1_PT_PKiS5_S5_iiiiiii)
        /*20d8*/ 	.word	0x00000000


	//----- nvinfo : EIATTR_MIN_STACK_SIZE
	.align		4
.L_1439:
        /*20dc*/ 	.byte	0x04, 0x12
        /*20de*/ 	.short	(.L_1441 - .L_1440)
	.align		4
.L_1440:
        /*20e0*/ 	.word	index@(_Z8moe_q4_1IfLb1EEvPKvS1_PT_PKiS5_S5_iiiiiii)
        /*20e4*/ 	.word	0x00000000


	//----- nvinfo : EIATTR_MIN_STACK_SIZE
	.align		4
.L_1441:
        /*20e8*/ 	.byte	0x04, 0x12
        /*20ea*/ 	.short	(.L_1443 - .L_1442)
	.align		4
.L_1442:
        /*20ec*/ 	.word	index@(_Z8moe_q4_1IfLb0EEvPKvS1_PT_PKiS5_S5_iiiiiii)
        /*20f0*/ 	.word	0x00000000


	//----- nvinfo : EIATTR_MIN_STACK_SIZE
	.align		4
.L_1443:
        /*20f4*/ 	.byte	0x04, 0x12
        /*20f6*/ 	.short	(.L_1445 - .L_1444)
	.align		4
.L_1444:
        /*20f8*/ 	.word	index@(_Z8moe_q4_0IfLb1EEvPKvS1_PT_PKiS5_S5_iiiiiii)
        /*20fc*/ 	.word	0x00000000


	//----- nvinfo : EIATTR_MIN_STACK_SIZE
	.align		4
.L_1445:
        /*2100*/ 	.byte	0x04, 0x12
        /*2102*/ 	.short	(.L_1447 - .L_1446)
	.align		4
.L_1446:
        /*2104*/ 	.word	index@(_Z8moe_q4_0IfLb0EEvPKvS1_PT_PKiS5_S5_iiiiiii)
        /*2108*/ 	.word	0x00000000


	//----- nvinfo : EIATTR_MIN_STACK_SIZE
	.align		4
.L_1447:
        /*210c*/ 	.byte	0x04, 0x12
        /*210e*/ 	.short	(.L_1449 - .L_1448)
	.align		4
.L_1448:
        /*2110*/ 	.word	index@(_Z12mul_mat_q6_KIN3c108BFloat16ELb1EEvPKvS3_PT_iiiii)
        /*2114*/ 	.word	0x00000000


	//----- nvinfo : EIATTR_MIN_STACK_SIZE
	.align		4
.L_1449:
        /*2118*/ 	.byte	0x04, 0x12
        /*211a*/ 	.short	(.L_1451 - .L_1450)
	.align		4
.L_1450:
        /*211c*/ 	.word	index@(_Z12mul_mat_q6_KIN3c108BFloat16ELb0EEvPKvS3_PT_iiiii)
        /*2120*/ 	.word	0x00000000


	//----- nvinfo : EIATTR_MIN_STACK_SIZE
	.align		4
.L_1451:
        /*2124*/ 	.byte	0x04, 0x12
        /*2126*/ 	.short	(.L_1453 - .L_1452)
	.align		4
.L_1452:
        /*2128*/ 	.word	index@(_Z12mul_mat_q5_KIN3c108BFloat16ELb1EEvPKvS3_PT_iiiii)
        /*212c*/ 	.word	0x00000000


	//----- nvinfo : EIATTR_MIN_STACK_SIZE
	.align		4
.L_1453:
        /*2130*/ 	.byte	0x04, 0x12
        /*2132*/ 	.short	(.L_1455 - .L_1454)
	.align		4
.L_1454:
        /*2134*/ 	.word	index@(_Z12mul_mat_q5_KIN3c108BFloat16ELb0EEvPKvS3_PT_iiiii)
        /*2138*/ 	.word	0x00000000


	//----- nvinfo : EIATTR_MIN_STACK_SIZE
	.align		4
.L_1455:
        /*213c*/ 	.byte	0x04, 0x12
        /*213e*/ 	.short	(.L_1457 - .L_1456)
	.align		4
.L_1456:
        /*2140*/ 	.word	index@(_Z12mul_mat_q4_KIN3c108BFloat16ELb1EEvPKvS3_PT_iiiii)
        /*2144*/ 	.word	0x00000000


	//----- nvinfo : EIATTR_MIN_STACK_SIZE
	.align		4
.L_1457:
        /*2148*/ 	.byte	0x04, 0x12
        /*214a*/ 	.short	(.L_1459 - .L_1458)
	.align		4
.L_1458:
        /*214c*/ 	.word	index@(_Z12mul_mat_q4_KIN3c108BFloat16ELb0EEvPKvS3_PT_iiiii)
        /*2150*/ 	.word	0x00000000


	//----- nvinfo : EIATTR_MIN_STACK_SIZE
	.align		4
.L_1459:
        /*2154*/ 	.byte	0x04, 0x12
        /*2156*/ 	.short	(.L_1461 - .L_1460)
	.align		4
.L_1460:
        /*2158*/ 	.word	index@(_Z12mul_mat_q3_KIN3c108BFloat16ELb1EEvPKvS3_PT_iiiii)
        /*215c*/ 	.word	0x00000000


	//----- nvinfo : EIATTR_MIN_STACK_SIZE
	.align		4
.L_1461:
        /*2160*/ 	.byte	0x04, 0x12
        /*2162*/ 	.short	(.L_1463 - .L_1462)
	.align		4
.L_1462:
        /*2164*/ 	.word	index@(_Z12mul_mat_q3_KIN3c108BFloat16ELb0EEvPKvS3_PT_iiiii)
        /*2168*/ 	.word	0x00000000


	//----- nvinfo : EIATTR_MIN_STACK_SIZE
	.align		4
.L_1463:
        /*216c*/ 	.byte	0x04, 0x12
        /*216e*/ 	.short	(.L_1465 - .L_1464)
	.align		4
.L_1464:
        /*2170*/ 	.word	index@(_Z12mul_mat_q2_KIN3c108BFloat16ELb1EEvPKvS3_PT_iiiii)
        /*2174*/ 	.word	0x00000000


	//----- nvinfo : EIATTR_MIN_STACK_SIZE
	.align		4
.L_1465:
        /*2178*/ 	.byte	0x04, 0x12
        /*217a*/ 	.short	(.L_1467 - .L_1466)
	.align		4
.L_1466:
        /*217c*/ 	.word	index@(_Z12mul_mat_q2_KIN3c108BFloat16ELb0EEvPKvS3_PT_iiiii)
        /*2180*/ 	.word	0x00000000


	//----- nvinfo : EIATTR_MIN_STACK_SIZE
	.align		4
.L_1467:
        /*2184*/ 	.byte	0x04, 0x12
        /*2186*/ 	.short	(.L_1469 - .L_1468)
	.align		4
.L_1468:
        /*2188*/ 	.word	index@(_Z12mul_mat_q8_0IN3c108BFloat16ELb1EEvPKvS3_PT_iiiii)
        /*218c*/ 	.word	0x00000000


	//----- nvinfo : EIATTR_MIN_STACK_SIZE
	.align		4
.L_1469:
        /*2190*/ 	.byte	0x04, 0x12
        /*2192*/ 	.short	(.L_1471 - .L_1470)
	.align		4
.L_1470:
        /*2194*/ 	.word	index@(_Z12mul_mat_q8_0IN3c108BFloat16ELb0EEvPKvS3_PT_iiiii)
        /*2198*/ 	.word	0x00000000


	//----- nvinfo : EIATTR_MIN_STACK_SIZE
	.align		4
.L_1471:
        /*219c*/ 	.byte	0x04, 0x12
        /*219e*/ 	.short	(.L_1473 - .L_1472)
	.align		4
.L_1472:
        /*21a0*/ 	.word	index@(_Z12mul_mat_q5_1IN3c108BFloat16ELb1EEvPKvS3_PT_iiiii)
        /*21a4*/ 	.word	0x00000000


	//----- nvinfo : EIATTR_MIN_STACK_SIZE
	.align		4
.L_1473:
        /*21a8*/ 	.byte	0x04, 0x12
        /*21aa*/ 	.short	(.L_1475 - .L_1474)
	.align		4
.L_1474:
        /*21ac*/ 	.word	index@(_Z12mul_mat_q5_1IN3c108BFloat16ELb0EEvPKvS3_PT_iiiii)
        /*21b0*/ 	.word	0x00000000


	//----- nvinfo : EIATTR_MIN_STACK_SIZE
	.align		4
.L_1475:
        /*21b4*/ 	.byte	0x04, 0x12
        /*21b6*/ 	.short	(.L_1477 - .L_1476)
	.align		4
.L_1476:
        /*21b8*/ 	.word	index@(_Z12mul_mat_q5_0IN3c108BFloat16ELb1EEvPKvS3_PT_iiiii)
        /*21bc*/ 	.word	0x00000000


	//----- nvinfo : EIATTR_MIN_STACK_SIZE
	.align		4
.L_1477:
        /*21c0*/ 	.byte	0x04, 0x12
        /*21c2*/ 	.short	(.L_1479 - .L_1478)
	.align		4
.L_1478:
        /*21c4*/ 	.word	index@(_Z12mul_mat_q5_0IN3c108BFloat16ELb0EEvPKvS3_PT_iiiii)
        /*21c8*/ 	.word	0x00000000


	//----- nvinfo : EIATTR_MIN_STACK_SIZE
	.align		4
.L_1479:
        /*21cc*/ 	.byte	0x04, 0x12
        /*21ce*/ 	.short	(.L_1481 - .L_1480)
	.align		4
.L_1480:
        /*21d0*/ 	.word	index@(_Z12mul_mat_q4_1IN3c108BFloat16ELb1EEvPKvS3_PT_iiiii)
        /*21d4*/ 	.word	0x00000000


	//----- nvinfo : EIATTR_MIN_STACK_SIZE
	.align		4
.L_1481:
        /*21d8*/ 	.byte	0x04, 0x12
        /*21da*/ 	.short	(.L_1483 - .L_1482)
	.align		4
.L_1482:
        /*21dc*/ 	.word	index@(_Z12mul_mat_q4_1IN3c108BFloat16ELb0EEvPKvS3_PT_iiiii)
        /*21e0*/ 	.word	0x00000000


	//----- nvinfo : EIATTR_MIN_STACK_SIZE
	.align		4
.L_1483:
        /*21e4*/ 	.byte	0x04, 0x12
        /*21e6*/ 	.short	(.L_1485 - .L_1484)
	.align		4
.L_1484:
        /*21e8*/ 	.word	index@(_Z12mul_mat_q4_0IN3c108BFloat16ELb1EEvPKvS3_PT_iiiii)
        /*21ec*/ 	.word	0x00000000


	//----- nvinfo : EIATTR_MIN_STACK_SIZE
	.align		4
.L_1485:
        /*21f0*/ 	.byte	0x04, 0x12
        /*21f2*/ 	.short	(.L_1487 - .L_1486)
	.align		4
.L_1486:
        /*21f4*/ 	.word	index@(_Z12mul_mat_q4_0IN3c108BFloat16ELb0EEvPKvS3_PT_iiiii)
        /*21f8*/ 	.word	0x00000000


	//----- nvinfo : EIATTR_MIN_STACK_SIZE
	.align		4
.L_1487:
        /*21fc*/ 	.byte	0x04, 0x12
        /*21fe*/ 	.short	(.L_1489 - .L_1488)
	.align		4
.L_1488:
        /*2200*/ 	.word	index@(_Z12mul_mat_q6_KIN3c104HalfELb1EEvPKvS3_PT_iiiii)
        /*2204*/ 	.word	0x00000000


	//----- nvinfo : EIATTR_MIN_STACK_SIZE
	.align		4
.L_1489:
        /*2208*/ 	.byte	0x04, 0x12
        /*220a*/ 	.short	(.L_1491 - .L_1490)
	.align		4
.L_1490:
        /*220c*/ 	.word	index@(_Z12mul_mat_q6_KIN3c104HalfELb0EEvPKvS3_PT_iiiii)
        /*2210*/ 	.word	0x00000000


	//----- nvinfo : EIATTR_MIN_STACK_SIZE
	.align		4
.L_1491:
        /*2214*/ 	.byte	0x04, 0x12
        /*2216*/ 	.short	(.L_1493 - .L_1492)
	.align		4
.L_1492:
        /*2218*/ 	.word	index@(_Z12mul_mat_q5_KIN3c104HalfELb1EEvPKvS3_PT_iiiii)
        /*221c*/ 	.word	0x00000000


	//----- nvinfo : EIATTR_MIN_STACK_SIZE
	.align		4
.L_1493:
        /*2220*/ 	.byte	0x04, 0x12
        /*2222*/ 	.short	(.L_1495 - .L_1494)
	.align		4
.L_1494:
        /*2224*/ 	.word	index@(_Z12mul_mat_q5_KIN3c104HalfELb0EEvPKvS3_PT_iiiii)
        /*2228*/ 	.word	0x00000000


	//----- nvinfo : EIATTR_MIN_STACK_SIZE
	.align		4
.L_1495:
        /*222c*/ 	.byte	0x04, 0x12
        /*222e*/ 	.short	(.L_1497 - .L_1496)
	.align		4
.L_1496:
        /*2230*/ 	.word	index@(_Z12mul_mat_q4_KIN3c104HalfELb1EEvPKvS3_PT_iiiii)
        /*2234*/ 	.word	0x00000000


	//----- nvinfo : EIATTR_MIN_STACK_SIZE
	.align		4
.L_1497:
        /*2238*/ 	.byte	0x04, 0x12
        /*223a*/ 	.short	(.L_1499 - .L_1498)
	.align		4
.L_1498:
        /*223c*/ 	.word	index@(_Z12mul_mat_q4_KIN3c104HalfELb0EEvPKvS3_PT_iiiii)
        /*2240*/ 	.word	0x00000000


	//----- nvinfo : EIATTR_MIN_STACK_SIZE
	.align		4
.L_1499:
        /*2244*/ 	.byte	0x04, 0x12
        /*2246*/ 	.short	(.L_1501 - .L_1500)
	.align		4
.L_1500:
        /*2248*/ 	.word	index@(_Z12mul_mat_q3_KIN3c104HalfELb1EEvPKvS3_PT_iiiii)
        /*224c*/ 	.word	0x00000000


	//----- nvinfo : EIATTR_MIN_STACK_SIZE
	.align		4
.L_1501:
        /*2250*/ 	.byte	0x04, 0x12
        /*2252*/ 	.short	(.L_1503 - .L_1502)
	.align		4
.L_1502:
        /*2254*/ 	.word	index@(_Z12mul_mat_q3_KIN3c104HalfELb0EEvPKvS3_PT_iiiii)
        /*2258*/ 	.word	0x00000000


	//----- nvinfo : EIATTR_MIN_STACK_SIZE
	.align		4
.L_1503:
        /*225c*/ 	.byte	0x04, 0x12
        /*225e*/ 	.short	(.L_1505 - .L_1504)
	.align		4
.L_1504:
        /*2260*/ 	.word	index@(_Z12mul_mat_q2_KIN3c104HalfELb1EEvPKvS3_PT_iiiii)
        /*2264*/ 	.word	0x00000000


	//----- nvinfo : EIATTR_MIN_STACK_SIZE
	.align		4
.L_1505:
        /*2268*/ 	.byte	0x04, 0x12
        /*226a*/ 	.short	(.L_1507 - .L_1506)
	.align		4
.L_1506:
        /*226c*/ 	.word	index@(_Z12mul_mat_q2_KIN3c104HalfELb0EEvPKvS3_PT_iiiii)
        /*2270*/ 	.word	0x00000000


	//----- nvinfo : EIATTR_MIN_STACK_SIZE
	.align		4
.L_1507:
        /*2274*/ 	.byte	0x04, 0x12
        /*2276*/ 	.short	(.L_1509 - .L_1508)
	.align		4
.L_1508:
        /*2278*/ 	.word	index@(_Z12mul_mat_q8_0IN3c104HalfELb1EEvPKvS3_PT_iiiii)
        /*227c*/ 	.word	0x00000000


	//----- nvinfo : EIATTR_MIN_STACK_SIZE
	.align		4
.L_1509:
        /*2280*/ 	.byte	0x04, 0x12
        /*2282*/ 	.short	(.L_1511 - .L_1510)
	.align		4
.L_1510:
        /*2284*/ 	.word	index@(_Z12mul_mat_q8_0IN3c104HalfELb0EEvPKvS3_PT_iiiii)
        /*2288*/ 	.word	0x00000000


	//----- nvinfo : EIATTR_MIN_STACK_SIZE
	.align		4
.L_1511:
        /*228c*/ 	.byte	0x04, 0x12
        /*228e*/ 	.short	(.L_1513 - .L_1512)
	.align		4
.L_1512:
        /*2290*/ 	.word	index@(_Z12mul_mat_q5_1IN3c104HalfELb1EEvPKvS3_PT_iiiii)
        /*2294*/ 	.word	0x00000000


	//----- nvinfo : EIATTR_MIN_STACK_SIZE
	.align		4
.L_1513:
        /*2298*/ 	.byte	0x04, 0x12
        /*229a*/ 	.short	(.L_1515 - .L_1514)
	.align		4
.L_1514:
        /*229c*/ 	.word	index@(_Z12mul_mat_q5_1IN3c104HalfELb0EEvPKvS3_PT_iiiii)
        /*22a0*/ 	.word	0x00000000


	//----- nvinfo : EIATTR_MIN_STACK_SIZE
	.align		4
.L_1515:
        /*22a4*/ 	.byte	0x04, 0x12
        /*22a6*/ 	.short	(.L_1517 - .L_1516)
	.align		4
.L_1516:
        /*22a8*/ 	.word	index@(_Z12mul_mat_q5_0IN3c104HalfELb1EEvPKvS3_PT_iiiii)
        /*22ac*/ 	.word	0x00000000


	//----- nvinfo : EIATTR_MIN_STACK_SIZE
	.align		4
.L_1517:
        /*22b0*/ 	.byte	0x04, 0x12
        /*22b2*/ 	.short	(.L_1519 - .L_1518)
	.align		4
.L_1518:
        /*22b4*/ 	.word	index@(_Z12mul_mat_q5_0IN3c104HalfELb0EEvPKvS3_PT_iiiii)
        /*22b8*/ 	.word	0x00000000


	//----- nvinfo : EIATTR_MIN_STACK_SIZE
	.align		4
.L_1519:
        /*22bc*/ 	.byte	0x04, 0x12
        /*22be*/ 	.short	(.L_1521 - .L_1520)
	.align		4
.L_1520:
        /*22c0*/ 	.word	index@(_Z12mul_mat_q4_1IN3c104HalfELb1EEvPKvS3_PT_iiiii)
        /*22c4*/ 	.word	0x00000000


	//----- nvinfo : EIATTR_MIN_STACK_SIZE
	.align		4
.L_1521:
        /*22c8*/ 	.byte	0x04, 0x12
        /*22ca*/ 	.short	(.L_1523 - .L_1522)
	.align		4
.L_1522:
        /*22cc*/ 	.word	index@(_Z12mul_mat_q4_1IN3c104HalfELb0EEvPKvS3_PT_iiiii)
        /*22d0*/ 	.word	0x00000000


	//----- nvinfo : EIATTR_MIN_STACK_SIZE
	.align		4
.L_1523:
        /*22d4*/ 	.byte	0x04, 0x12
        /*22d6*/ 	.short	(.L_1525 - .L_1524)
	.align		4
.L_1524:
        /*22d8*/ 	.word	index@(_Z12mul_mat_q4_0IN3c104HalfELb1EEvPKvS3_PT_iiiii)
        /*22dc*/ 	.word	0x00000000


	//----- nvinfo : EIATTR_MIN_STACK_SIZE
	.align		4
.L_1525:
        /*22e0*/ 	.byte	0x04, 0x12
        /*22e2*/ 	.short	(.L_1527 - .L_1526)
	.align		4
.L_1526:
        /*22e4*/ 	.word	index@(_Z12mul_mat_q4_0IN3c104HalfELb0EEvPKvS3_PT_iiiii)
        /*22e8*/ 	.word	0x00000000


	//----- nvinfo : EIATTR_MIN_STACK_SIZE
	.align		4
.L_1527:
        /*22ec*/ 	.byte	0x04, 0x12
        /*22ee*/ 	.short	(.L_1529 - .L_1528)
	.align		4
.L_1528:
        /*22f0*/ 	.word	index@(_Z12mul_mat_q6_KIfLb1EEvPKvS1_PT_iiiii)
        /*22f4*/ 	.word	0x00000000


	//----- nvinfo : EIATTR_MIN_STACK_SIZE
	.align		4
.L_1529:
        /*22f8*/ 	.byte	0x04, 0x12
        /*22fa*/ 	.short	(.L_1531 - .L_1530)
	.align		4
.L_1530:
        /*22fc*/ 	.word	index@(_Z12mul_mat_q6_KIfLb0EEvPKvS1_PT_iiiii)
        /*2300*/ 	.word	0x00000000


	//----- nvinfo : EIATTR_MIN_STACK_SIZE
	.align		4
.L_1531:
        /*2304*/ 	.byte	0x04, 0x12
        /*2306*/ 	.short	(.L_1533 - .L_1532)
	.align		4
.L_1532:
        /*2308*/ 	.word	index@(_Z12mul_mat_q5_KIfLb1EEvPKvS1_PT_iiiii)
        /*230c*/ 	.word	0x00000000


	//----- nvinfo : EIATTR_MIN_STACK_SIZE
	.align		4
.L_1533:
        /*2310*/ 	.byte	0x04, 0x12
        /*2312*/ 	.short	(.L_1535 - .L_1534)
	.align		4
.L_1534:
        /*2314*/ 	.word	index@(_Z12mul_mat_q5_KIfLb0EEvPKvS1_PT_iiiii)
        /*2318*/ 	.word	0x00000000


	//----- nvinfo : EIATTR_MIN_STACK_SIZE
	.align		4
.L_1535:
        /*231c*/ 	.byte	0x04, 0x12
        /*231e*/ 	.short	(.L_1537 - .L_1536)
	.align		4
.L_1536:
        /*2320*/ 	.word	index@(_Z12mul_mat_q4_KIfLb1EEvPKvS1_PT_iiiii)
        /*2324*/ 	.word	0x00000000


	//----- nvinfo : EIATTR_MIN_STACK_SIZE
	.align		4
.L_1537:
        /*2328*/ 	.byte	0x04, 0x12
        /*232a*/ 	.short	(.L_1539 - .L_1538)
	.align		4
.L_1538:
        /*232c*/ 	.word	index@(_Z12mul_mat_q4_KIfLb0EEvPKvS1_PT_iiiii)
        /*2330*/ 	.word	0x00000000


	//----- nvinfo : EIATTR_MIN_STACK_SIZE
	.align		4
.L_1539:
        /*2334*/ 	.byte	0x04, 0x12
        /*2336*/ 	.short	(.L_1541 - .L_1540)
	.align		4
.L_1540:
        /*2338*/ 	.word	index@(_Z12mul_mat_q3_KIfLb1EEvPKvS1_PT_iiiii)
        /*233c*/ 	.word	0x00000000


	//----- nvinfo : EIATTR_MIN_STACK_SIZE
	.align		4
.L_1541:
        /*2340*/ 	.byte	0x04, 0x12
        /*2342*/ 	.short	(.L_1543 - .L_1542)
	.align		4
.L_1542:
        /*2344*/ 	.word	index@(_Z12mul_mat_q3_KIfLb0EEvPKvS1_PT_iiiii)
        /*2348*/ 	.word	0x00000000


	//----- nvinfo : EIATTR_MIN_STACK_SIZE
	.align		4
.L_1543:
        /*234c*/ 	.byte	0x04, 0x12
        /*234e*/ 	.short	(.L_1545 - .L_1544)
	.align		4
.L_1544:
        /*2350*/ 	.word	index@(_Z12mul_mat_q2_KIfLb1EEvPKvS1_PT_iiiii)
        /*2354*/ 	.word	0x00000000


	//----- nvinfo : EIATTR_MIN_STACK_SIZE
	.align		4
.L_1545:
        /*2358*/ 	.byte	0x04, 0x12
        /*235a*/ 	.short	(.L_1547 - .L_1546)
	.align		4
.L_1546:
        /*235c*/ 	.word	index@(_Z12mul_mat_q2_KIfLb0EEvPKvS1_PT_iiiii)
        /*2360*/ 	.word	0x00000000


	//----- nvinfo : EIATTR_MIN_STACK_SIZE
	.align		4
.L_1547:
        /*2364*/ 	.byte	0x04, 0x12
        /*2366*/ 	.short	(.L_1549 - .L_1548)
	.align		4
.L_1548:
        /*2368*/ 	.word	index@(_Z12mul_mat_q8_0IfLb1EEvPKvS1_PT_iiiii)
        /*236c*/ 	.word	0x00000000


	//----- nvinfo : EIATTR_MIN_STACK_SIZE
	.align		4
.L_1549:
        /*2370*/ 	.byte	0x04, 0x12
        /*2372*/ 	.short	(.L_1551 - .L_1550)
	.align		4
.L_1550:
        /*2374*/ 	.word	index@(_Z12mul_mat_q8_0IfLb0EEvPKvS1_PT_iiiii)
        /*2378*/ 	.word	0x00000000


	//----- nvinfo : EIATTR_MIN_STACK_SIZE
	.align		4
.L_1551:
        /*237c*/ 	.byte	0x04, 0x12
        /*237e*/ 	.short	(.L_1553 - .L_1552)
	.align		4
.L_1552:
        /*2380*/ 	.word	index@(_Z12mul_mat_q5_1IfLb1EEvPKvS1_PT_iiiii)
        /*2384*/ 	.word	0x00000000


	//----- nvinfo : EIATTR_MIN_STACK_SIZE
	.align		4
.L_1553:
        /*2388*/ 	.byte	0x04, 0x12
        /*238a*/ 	.short	(.L_1555 - .L_1554)
	.align		4
.L_1554:
        /*238c*/ 	.word	index@(_Z12mul_mat_q5_1IfLb0EEvPKvS1_PT_iiiii)
        /*2390*/ 	.word	0x00000000


	//----- nvinfo : EIATTR_MIN_STACK_SIZE
	.align		4
.L_1555:
        /*2394*/ 	.byte	0x04, 0x12
        /*2396*/ 	.short	(.L_1557 - .L_1556)
	.align		4
.L_1556:
        /*2398*/ 	.word	index@(_Z12mul_mat_q5_0IfLb1EEvPKvS1_PT_iiiii)
        /*239c*/ 	.word	0x00000000


	//----- nvinfo : EIATTR_MIN_STACK_SIZE
	.align		4
.L_1557:
        /*23a0*/ 	.byte	0x04, 0x12
        /*23a2*/ 	.short	(.L_1559 - .L_1558)
	.align		4
.L_1558:
        /*23a4*/ 	.word	index@(_Z12mul_mat_q5_0IfLb0EEvPKvS1_PT_iiiii)
        /*23a8*/ 	.word	0x00000000


	//----- nvinfo : EIATTR_MIN_STACK_SIZE
	.align		4
.L_1559:
        /*23ac*/ 	.byte	0x04, 0x12
        /*23ae*/ 	.short	(.L_1561 - .L_1560)
	.align		4
.L_1560:
        /*23b0*/ 	.word	index@(_Z12mul_mat_q4_1IfLb1EEvPKvS1_PT_iiiii)
        /*23b4*/ 	.word	0x00000000


	//----- nvinfo : EIATTR_MIN_STACK_SIZE
	.align		4
.L_1561:
        /*23b8*/ 	.byte	0x04, 0x12
        /*23ba*/ 	.short	(.L_1563 - .L_1562)
	.align		4
.L_1562:
        /*23bc*/ 	.word	index@(_Z12mul_mat_q4_1IfLb0EEvPKvS1_PT_iiiii)
        /*23c0*/ 	.word	0x00000000


	//----- nvinfo : EIATTR_MIN_STACK_SIZE
	.align		4
.L_1563:
        /*23c4*/ 	.byte	0x04, 0x12
        /*23c6*/ 	.short	(.L_1565 - .L_1564)
	.align		4
.L_1564:
        /*23c8*/ 	.word	index@(_Z12mul_mat_q4_0IfLb1EEvPKvS1_PT_iiiii)
        /*23cc*/ 	.word	0x00000000


	//----- nvinfo : EIATTR_MIN_STACK_SIZE
	.align		4
.L_1565:
        /*23d0*/ 	.byte	0x04, 0x12
        /*23d2*/ 	.short	(.L_1567 - .L_1566)
	.align		4
.L_1566:
        /*23d4*/ 	.word	index@(_Z12mul_mat_q4_0IfLb0EEvPKvS1_PT_iiiii)
        /*23d8*/ 	.word	0x00000000


	//----- nvinfo : EIATTR_MIN_STACK_SIZE
	.align		4
.L_1567:
        /*23dc*/ 	.byte	0x04, 0x12
        /*23de*/ 	.short	(.L_1569 - .L_1568)
	.align		4
.L_1568:
        /*23e0*/ 	.word	index@(_Z13mul_mat_vec_qIN3c108BFloat16ELi256ELi8E11block_iq1_mLi1EXadL_ZN45_INTERNAL_8d5cb472_14_gguf_kernel_cu_cd24131918vec_dot_iq1_m_q8_1EPKvPK10block_q8_1RKiEEEvS5_S5_PT_iii)
        /*23e4*/ 	.word	0x00000000


	//----- nvinfo : EIATTR_MIN_STACK_SIZE
	.align		4
.L_1569:
        /*23e8*/ 	.byte	0x04, 0x12
        /*23ea*/ 	.short	(.L_1571 - .L_1570)
	.align		4
.L_1570:
        /*23ec*/ 	.word	index@(_Z13mul_mat_vec_qIN3c108BFloat16ELi256ELi8E12block_iq4_xsLi1EXadL_ZN45_INTERNAL_8d5cb472_14_gguf_kernel_cu_cd24131919vec_dot_iq4_xs_q8_1EPKvPK10block_q8_1RKiEEEvS5_S5_PT_iii)
        /*23f0*/ 	.word	0x00000000


	//----- nvinfo : EIATTR_MIN_STACK_SIZE
	.align		4
.L_1571:
        /*23f4*/ 	.byte	0x04, 0x12
        /*23f6*/ 	.short	(.L_1573 - .L_1572)
	.align		4
.L_1572:
        /*23f8*/ 	.word	index@(_Z13mul_mat_vec_qIN3c108BFloat16ELi256ELi8E11block_iq2_sLi1EXadL_ZN45_INTERNAL_8d5cb472_14_gguf_kernel_cu_cd24131918vec_dot_iq2_s_q8_1EPKvPK10block_q8_1RKiEEEvS5_S5_PT_iii)
        /*23fc*/ 	.word	0x00000000


	//----- nvinfo : EIATTR_MIN_STACK_SIZE
	.align		4
.L_1573:
        /*2400*/ 	.byte	0x04, 0x12
        /*2402*/ 	.short	(.L_1575 - .L_1574)
	.align		4
.L_1574:
        /*2404*/ 	.word	index@(_Z13mul_mat_vec_qIN3c108BFloat16ELi256ELi8E11block_iq3_sLi1EXadL_ZN45_INTERNAL_8d5cb472_14_gguf_kernel_cu_cd24131918vec_dot_iq3_s_q8_1EPKvPK10block_q8_1RKiEEEvS5_S5_PT_iii)
        /*2408*/ 	.word	0x00000000


	//----- nvinfo : EIATTR_MIN_STACK_SIZE
	.align		4
.L_1575:
        /*240c*/ 	.byte	0x04, 0x12
        /*240e*/ 	.short	(.L_1577 - .L_1576)
	.align		4
.L_1576:
        /*2410*/ 	.word	index@(_Z13mul_mat_vec_qIN3c108BFloat16ELi32ELi4E12block_iq4_nlLi2EXadL_ZN45_INTERNAL_8d5cb472_14_gguf_kernel_cu_cd24131919vec_dot_iq4_nl_q8_1EPKvPK10block_q8_1RKiEEEvS5_S5_PT_iii)
        /*2414*/ 	.word	0x00000000


	//----- nvinfo : EIATTR_MIN_STACK_SIZE
	.align		4
.L_1577:
        /*2418*/ 	.byte	0x04, 0x12
        /*241a*/ 	.short	(.L_1579 - .L_1578)
	.align		4
.L_1578:
        /*241c*/ 	.word	index@(_Z13mul_mat_vec_qIN3c108BFloat16ELi256ELi8E11block_iq1_sLi1EXadL_ZN45_INTERNAL_8d5cb472_14_gguf_kernel_cu_cd24131918vec_dot_iq1_s_q8_1EPKvPK10block_q8_1RKiEEEvS5_S5_PT_iii)
        /*2420*/ 	.word	0x00000000


	//----- nvinfo : EIATTR_MIN_STACK_SIZE
	.align		4
.L_1579:
        /*2424*/ 	.byte	0x04, 0x12
        /*2426*/ 	.short	(.L_1581 - .L_1580)
	.align		4
.L_1580:
        /*2428*/ 	.word	index@(_Z13mul_mat_vec_qIN3c108BFloat16ELi256ELi8E13block_iq3_xxsLi1EXadL_ZN45_INTERNAL_8d5cb472_14_gguf_kernel_cu_cd24131920vec_dot_iq3_xxs_q8_1EPKvPK10block_q8_1RKiEEEvS5_S5_PT_iii)
        /*242c*/ 	.word	0x00000000


	//----- nvinfo : EIATTR_MIN_STACK_SIZE
	.align		4
.L_1581:
        /*2430*/ 	.byte	0x04, 0x12
        /*2432*/ 	.short	(.L_1583 - .L_1582)
	.align		4
.L_1582:
        /*2434*/ 	.word	index@(_Z13mul_mat_vec_qIN3c108BFloat16ELi256ELi8E12block_iq2_xsLi1EXadL_ZN45_INTERNAL_8d5cb472_14_gguf_kernel_cu_cd24131919vec_dot_iq2_xs_q8_1EPKvPK10block_q8_1RKiEEEvS5_S5_PT_iii)
        /*2438*/ 	.word	0x00000000


	//----- nvinfo : EIATTR_MIN_STACK_SIZE
	.align		4
.L_1583:
        /*243c*/ 	.byte	0x04, 0x12
        /*243e*/ 	.short	(.L_1585 - .L_1584)
	.align		4
.L_1584:
        /*2440*/ 	.word	index@(_Z13mul_mat_vec_qIN3c108BFloat16ELi256ELi8E13block_iq2_xxsLi1EXadL_ZN45_INTERNAL_8d5cb472_14_gguf_kernel_cu_cd24131920vec_dot_iq2_xxs_q8_1EPKvPK10block_q8_1RKiEEEvS5_S5_PT_iii)
        /*2444*/ 	.word	0x00000000


	//----- nvinfo : EIATTR_MIN_STACK_SIZE
	.align		4
.L_1585:
        /*2448*/ 	.byte	0x04, 0x12
        /*244a*/ 	.short	(.L_1587 - .L_1586)
	.align		4
.L_1586:
        /*244c*/ 	.word	index@(_Z13mul_mat_vec_qIN3c108BFloat16ELi256ELi32E10block_q6_KLi1EXadL_ZN45_INTERNAL_8d5cb472_14_gguf_kernel_cu_cd24131917vec_dot_q6_K_q8_1EPKvPK10block_q8_1RKiEEEvS5_S5_PT_iii)
        /*2450*/ 	.word	0x00000000


	//----- nvinfo : EIATTR_MIN_STACK_SIZE
	.align		4
.L_1587:
        /*2454*/ 	.byte	0x04, 0x12
        /*2456*/ 	.short	(.L_1589 - .L_1588)
	.align		4
.L_1588:
        /*2458*/ 	.word	index@(_Z13mul_mat_vec_qIN3c108BFloat16ELi256ELi32E10block_q5_KLi2EXadL_ZN45_INTERNAL_8d5cb472_14_gguf_kernel_cu_cd24131917vec_dot_q5_K_q8_1EPKvPK10block_q8_1RKiEEEvS5_S5_PT_iii)
        /*245c*/ 	.word	0x00000000


	//----- nvinfo : EIATTR_MIN_STACK_SIZE
	.align		4
.L_1589:
        /*2460*/ 	.byte	0x04, 0x12
        /*2462*/ 	.short	(.L_1591 - .L_1590)
	.align		4
.L_1590:
        /*2464*/ 	.word	index@(_Z13mul_mat_vec_qIN3c108BFloat16ELi256ELi32E10block_q4_KLi2EXadL_ZN45_INTERNAL_8d5cb472_14_gguf_kernel_cu_cd24131917vec_dot_q4_K_q8_1EPKvPK10block_q8_1RKiEEEvS5_S5_PT_iii)
        /*2468*/ 	.word	0x00000000


	//----- nvinfo : EIATTR_MIN_STACK_SIZE
	.align		4
.L_1591:
        /*246c*/ 	.byte	0x04, 0x12
        /*246e*/ 	.short	(.L_1593 - .L_1592)
	.align		4
.L_1592:
        /*2470*/ 	.word	index@(_Z13mul_mat_vec_qIN3c108BFloat16ELi256ELi16E10block_q3_KLi1EXadL_ZN45_INTERNAL_8d5cb472_14_gguf_kernel_cu_cd24131917vec_dot_q3_K_q8_1EPKvPK10block_q8_1RKiEEEvS5_S5_PT_iii)
        /*2474*/ 	.word	0x00000000


	//----- nvinfo : EIATTR_MIN_STACK_SIZE
	.align		4
.L_1593:
        /*2478*/ 	.byte	0x04, 0x12
        /*247a*/ 	.short	(.L_1595 - .L_1594)
	.align		4
.L_1594:
        /*247c*/ 	.word	index@(_Z13mul_mat_vec_qIN3c108BFloat16ELi256ELi16E10block_q2_KLi1EXadL_ZN45_INTERNAL_8d5cb472_14_gguf_kernel_cu_cd24131917vec_dot_q2_K_q8_1EPKvPK10block_q8_1RKiEEEvS5_S5_PT_iii)
        /*2480*/ 	.word	0x00000000


	//----- nvinfo : EIATTR_MIN_STACK_SIZE
	.align		4
.L_1595:
        /*2484*/ 	.byte	0x04, 0x12
        /*2486*/ 	.short	(.L_1597 - .L_1596)
	.align		4
.L_1596:
        /*2488*/ 	.word	index@(_Z13mul_mat_vec_qIN3c108BFloat16ELi32ELi8E10block_q8_0Li2EXadL_ZN45_INTERNAL_8d5cb472_14_gguf_kernel_cu_cd24131917vec_dot_q8_0_q8_1EPKvPK10block_q8_1RKiEEEvS5_S5_PT_iii)
        /*248c*/ 	.word	0x00000000


	//----- nvinfo : EIATTR_MIN_STACK_SIZE
	.align		4
.L_1597:
        /*2490*/ 	.byte	0x04, 0x12
        /*2492*/ 	.short	(.L_1599 - .L_1598)
	.align		4
.L_1598:
        /*2494*/ 	.word	index@(_Z13mul_mat_vec_qIN3c108BFloat16ELi32ELi4E10block_q5_1Li2EXadL_ZN45_INTERNAL_8d5cb472_14_gguf_kernel_cu_cd24131917vec_dot_q5_1_q8_1EPKvPK10block_q8_1RKiEEEvS5_S5_PT_iii)
        /*2498*/ 	.word	0x00000000


	//----- nvinfo : EIATTR_MIN_STACK_SIZE
	.align		4
.L_1599:
        /*249c*/ 	.byte	0x04, 0x12
        /*249e*/ 	.short	(.L_1601 - .L_1600)
	.align		4
.L_1600:
        /*24a0*/ 	.word	index@(_Z13mul_mat_vec_qIN3c108BFloat16ELi32ELi4E10block_q5_0Li2EXadL_ZN45_INTERNAL_8d5cb472_14_gguf_kernel_cu_cd24131917vec_dot_q5_0_q8_1EPKvPK10block_q8_1RKiEEEvS5_S5_PT_iii)
        /*24a4*/ 	.word	0x00000000


	//----- nvinfo : EIATTR_MIN_STACK_SIZE
	.align		4
.L_1601:
        /*24a8*/ 	.byte	0x04, 0x12
        /*24aa*/ 	.short	(.L_1603 - .L_1602)
	.align		4
.L_1602:
        /*24ac*/ 	.word	index@(_Z13mul_mat_vec_qIN3c108BFloat16ELi32ELi4E10block_q4_1Li2EXadL_ZN45_INTERNAL_8d5cb472_14_gguf_kernel_cu_cd24131917vec_dot_q4_1_q8_1EPKvPK10block_q8_1RKiEEEvS5_S5_PT_iii)
        /*24b0*/ 	.word	0x00000000


	//----- nvinfo : EIATTR_MIN_STACK_SIZE
	.align		4
.L_1603:
        /*24b4*/ 	.byte	0x04, 0x12
        /*24b6*/ 	.short	(.L_1605 - .L_1604)
	.align		4
.L_1604:
        /*24b8*/ 	.word	index@(_Z13mul_mat_vec_qIN3c108BFloat16ELi32ELi4E10block_q4_0Li2EXadL_ZN45_INTERNAL_8d5cb472_14_gguf_kernel_cu_cd24131917vec_dot_q4_0_q8_1EPKvPK10block_q8_1RKiEEEvS5_S5_PT_iii)
        /*24bc*/ 	.word	0x00000000


	//----- nvinfo : EIATTR_MIN_STACK_SIZE
	.align		4
.L_1605:
        /*24c0*/ 	.byte	0x04, 0x12
        /*24c2*/ 	.short	(.L_1607 - .L_1606)
	.align		4
.L_1606:
        /*24c4*/ 	.word	index@(_Z13quantize_q8_1IN3c108BFloat16EEvPKT_Pvii)
        /*24c8*/ 	.word	0x00000000


	//----- nvinfo : EIATTR_MIN_STACK_SIZE
	.align		4
.L_1607:
        /*24cc*/ 	.byte	0x04, 0x12
        /*24ce*/ 	.short	(.L_1609 - .L_1608)
	.align		4
.L_1608:
        /*24d0*/ 	.word	index@(_Z13mul_mat_vec_qIN3c104HalfELi256ELi8E11block_iq1_mLi1EXadL_ZN45_INTERNAL_8d5cb472_14_gguf_kernel_cu_cd24131918vec_dot_iq1_m_q8_1EPKvPK10block_q8_1RKiEEEvS5_S5_PT_iii)
        /*24d4*/ 	.word	0x00000000


	//----- nvinfo : EIATTR_MIN_STACK_SIZE
	.align		4
.L_1609:
        /*24d8*/ 	.byte	0x04, 0x12
        /*24da*/ 	.short	(.L_1611 - .L_1610)
	.align		4
.L_1610:
        /*24dc*/ 	.word	index@(_Z13mul_mat_vec_qIN3c104HalfELi256ELi8E12block_iq4_xsLi1EXadL_ZN45_INTERNAL_8d5cb472_14_gguf_kernel_cu_cd24131919vec_dot_iq4_xs_q8_1EPKvPK10block_q8_1RKiEEEvS5_S5_PT_iii)
        /*24e0*/ 	.word	0x00000000


	//----- nvinfo : EIATTR_MIN_STACK_SIZE
	.align		4
.L_1611:
        /*24e4*/ 	.byte	0x04, 0x12
        /*24e6*/ 	.short	(.L_1613 - .L_1612)
	.align		4
.L_1612:
        /*24e8*/ 	.word	index@(_Z13mul_mat_vec_qIN3c104HalfELi256ELi8E11block_iq2_sLi1EXadL_ZN45_INTERNAL_8d5cb472_14_gguf_kernel_cu_cd24131918vec_dot_iq2_s_q8_1EPKvPK10block_q8_1RKiEEEvS5_S5_PT_iii)
        /*24ec*/ 	.word	0x00000000


	//----- nvinfo : EIATTR_MIN_STACK_SIZE
	.align		4
.L_1613:
        /*24f0*/ 	.byte	0x04, 0x12
        /*24f2*/ 	.short	(.L_1615 - .L_1614)
	.align		4
.L_1614:
        /*24f4*/ 	.word	index@(_Z13mul_mat_vec_qIN3c104HalfELi256ELi8E11block_iq3_sLi1EXadL_ZN45_INTERNAL_8d5cb472_14_gguf_kernel_cu_cd24131918vec_dot_iq3_s_q8_1EPKvPK10block_q8_1RKiEEEvS5_S5_PT_iii)
        /*24f8*/ 	.word	0x00000000


	//----- nvinfo : EIATTR_MIN_STACK_SIZE
	.align		4
.L_1615:
        /*24fc*/ 	.byte	0x04, 0x12
        /*24fe*/ 	.short	(.L_1617 - .L_1616)
	.align		4
.L_1616:
        /*2500*/ 	.word	index@(_Z13mul_mat_vec_qIN3c104HalfELi32ELi4E12block_iq4_nlLi2EXadL_ZN45_INTERNAL_8d5cb472_14_gguf_kernel_cu_cd24131919vec_dot_iq4_nl_q8_1EPKvPK10block_q8_1RKiEEEvS5_S5_PT_iii)
        /*2504*/ 	.word	0x00000000


	//----- nvinfo : EIATTR_MIN_STACK_SIZE
	.align		4
.L_1617:
        /*2508*/ 	.byte	0x04, 0x12
        /*250a*/ 	.short	(.L_1619 - .L_1618)
	.align		4
.L_1618:
        /*250c*/ 	.word	index@(_Z13mul_mat_vec_qIN3c104HalfELi256ELi8E11block_iq1_sLi1EXadL_ZN45_INTERNAL_8d5cb472_14_gguf_kernel_cu_cd24131918vec_dot_iq1_s_q8_1EPKvPK10block_q8_1RKiEEEvS5_S5_PT_iii)
        /*2510*/ 	.word	0x00000000


	//----- nvinfo : EIATTR_MIN_STACK_SIZE
	.align		4
.L_1619:
        /*2514*/ 	.byte	0x04, 0x12
        /*2516*/ 	.short	(.L_1621 - .L_1620)
	.align		4
.L_1620:
        /*2518*/ 	.word	index@(_Z13mul_mat_vec_qIN3c104HalfELi256ELi8E13block_iq3_xxsLi1EXadL_ZN45_INTERNAL_8d5cb472_14_gguf_kernel_cu_cd24131920vec_dot_iq3_xxs_q8_1EPKvPK10block_q8_1RKiEEEvS5_S5_PT_iii)
        /*251c*/ 	.word	0x00000000


	//----- nvinfo : EIATTR_MIN_STACK_SIZE
	.align		4
.L_1621:
        /*2520*/ 	.byte	0x04, 0x12
        /*2522*/ 	.short	(.L_1623 - .L_1622)
	.align		4
.L_1622:
        /*2524*/ 	.word	index@(_Z13mul_mat_vec_qIN3c104HalfELi256ELi8E12block_iq2_xsLi1EXadL_ZN45_INTERNAL_8d5cb472_14_gguf_kernel_cu_cd24131919vec_dot_iq2_xs_q8_1EPKvPK10block_q8_1RKiEEEvS5_S5_PT_iii)
        /*2528*/ 	.word	0x00000000


	//----- nvinfo : EIATTR_MIN_STACK_SIZE
	.align		4
.L_1623:
        /*252c*/ 	.byte	0x04, 0x12
        /*252e*/ 	.short	(.L_1625 - .L_1624)
	.align		4
.L_1624:
        /*2530*/ 	.word	index@(_Z13mul_mat_vec_qIN3c104HalfELi256ELi8E13block_iq2_xxsLi1EXadL_ZN45_INTERNAL_8d5cb472_14_gguf_kernel_cu_cd24131920vec_dot_iq2_xxs_q8_1EPKvPK10block_q8_1RKiEEEvS5_S5_PT_iii)
        /*2534*/ 	.word	0x00000000


	//----- nvinfo : EIATTR_MIN_STACK_SIZE
	.align		4
.L_1625:
        /*2538*/ 	.byte	0x04, 0x12
        /*253a*/ 	.short	(.L_1627 - .L_1626)
	.align		4
.L_1626:
        /*253c*/ 	.word	index@(_Z13mul_mat_vec_qIN3c104HalfELi256ELi32E10block_q6_KLi1EXadL_ZN45_INTERNAL_8d5cb472_14_gguf_kernel_cu_cd24131917vec_dot_q6_K_q8_1EPKvPK10block_q8_1RKiEEEvS5_S5_PT_iii)
        /*2540*/ 	.word	0x00000000


	//----- nvinfo : EIATTR_MIN_STACK_SIZE
	.align		4
.L_1627:
        /*2544*/ 	.byte	0x04, 0x12
        /*2546*/ 	.short	(.L_1629 - .L_1628)
	.align		4
.L_1628:
        /*2548*/ 	.word	index@(_Z13mul_mat_vec_qIN3c104HalfELi256ELi32E10block_q5_KLi2EXadL_ZN45_INTERNAL_8d5cb472_14_gguf_kernel_cu_cd24131917vec_dot_q5_K_q8_1EPKvPK10block_q8_1RKiEEEvS5_S5_PT_iii)
        /*254c*/ 	.word	0x00000000


	//----- nvinfo : EIATTR_MIN_STACK_SIZE
	.align		4
.L_1629:
        /*2550*/ 	.byte	0x04, 0x12
        /*2552*/ 	.short	(.L_1631 - .L_1630)
	.align		4
.L_1630:
        /*2554*/ 	.word	index@(_Z13mul_mat_vec_qIN3c104HalfELi256ELi32E10block_q4_KLi2EXadL_ZN45_INTERNAL_8d5cb472_14_gguf_kernel_cu_cd24131917vec_dot_q4_K_q8_1EPKvPK10block_q8_1RKiEEEvS5_S5_PT_iii)
        /*2558*/ 	.word	0x00000000


	//----- nvinfo : EIATTR_MIN_STACK_SIZE
	.align		4
.L_1631:
        /*255c*/ 	.byte	0x04, 0x12
        /*255e*/ 	.short	(.L_1633 - .L_1632)
	.align		4
.L_1632:
        /*2560*/ 	.word	index@(_Z13mul_mat_vec_qIN3c104HalfELi256ELi16E10block_q3_KLi1EXadL_ZN45_INTERNAL_8d5cb472_14_gguf_kernel_cu_cd24131917vec_dot_q3_K_q8_1EPKvPK10block_q8_1RKiEEEvS5_S5_PT_iii)
        /*2564*/ 	.word	0x00000000


	//----- nvinfo : EIATTR_MIN_STACK_SIZE
	.align		4
.L_1633:
        /*2568*/ 	.byte	0x04, 0x12
        /*256a*/ 	.short	(.L_1635 - .L_1634)
	.align		4
.L_1634:
        /*256c*/ 	.word	index@(_Z13mul_mat_vec_qIN3c104HalfELi256ELi16E10block_q2_KLi1EXadL_ZN45_INTERNAL_8d5cb472_14_gguf_kernel_cu_cd24131917vec_dot_q2_K_q8_1EPKvPK10block_q8_1RKiEEEvS5_S5_PT_iii)
        /*2570*/ 	.word	0x00000000


	//----- nvinfo : EIATTR_MIN_STACK_SIZE
	.align		4
.L_1635:
        /*2574*/ 	.byte	0x04, 0x12
        /*2576*/ 	.short	(.L_1637 - .L_1636)
	.align		4
.L_1636:
        /*2578*/ 	.word	index@(_Z13mul_mat_vec_qIN3c104HalfELi32ELi8E10block_q8_0Li2EXadL_ZN45_INTERNAL_8d5cb472_14_gguf_kernel_cu_cd24131917vec_dot_q8_0_q8_1EPKvPK10block_q8_1RKiEEEvS5_S5_PT_iii)
        /*257c*/ 	.word	0x00000000


	//----- nvinfo : EIATTR_MIN_STACK_SIZE
	.align		4
.L_1637:
        /*2580*/ 	.byte	0x04, 0x12
        /*2582*/ 	.short	(.L_1639 - .L_1638)
	.align		4
.L_1638:
        /*2584*/ 	.word	index@(_Z13mul_mat_vec_qIN3c104HalfELi32ELi4E10block_q5_1Li2EXadL_ZN45_INTERNAL_8d5cb472_14_gguf_kernel_cu_cd24131917vec_dot_q5_1_q8_1EPKvPK10block_q8_1RKiEEEvS5_S5_PT_iii)
        /*2588*/ 	.word	0x00000000


	//----- nvinfo : EIATTR_MIN_STACK_SIZE
	.align		4
.L_1639:
        /*258c*/ 	.byte	0x04, 0x12
        /*258e*/ 	.short	(.L_1641 - .L_1640)
	.align		4
.L_1640:
        /*2590*/ 	.word	index@(_Z13mul_mat_vec_qIN3c104HalfELi32ELi4E10block_q5_0Li2EXadL_ZN45_INTERNAL_8d5cb472_14_gguf_kernel_cu_cd24131917vec_dot_q5_0_q8_1EPKvPK10block_q8_1RKiEEEvS5_S5_PT_iii)
        /*2594*/ 	.word	0x00000000


	//----- nvinfo : EIATTR_MIN_STACK_SIZE
	.align		4
.L_1641:
        /*2598*/ 	.byte	0x04, 0x12
        /*259a*/ 	.short	(.L_1643 - .L_1642)
	.align		4
.L_1642:
        /*259c*/ 	.word	index@(_Z13mul_mat_vec_qIN3c104HalfELi32ELi4E10block_q4_1Li2EXadL_ZN45_INTERNAL_8d5cb472_14_gguf_kernel_cu_cd24131917vec_dot_q4_1_q8_1EPKvPK10block_q8_1RKiEEEvS5_S5_PT_iii)
        /*25a0*/ 	.word	0x00000000


	//----- nvinfo : EIATTR_MIN_STACK_SIZE
	.align		4
.L_1643:
        /*25a4*/ 	.byte	0x04, 0x12
        /*25a6*/ 	.short	(.L_1645 - .L_1644)
	.align		4
.L_1644:
        /*25a8*/ 	.word	index@(_Z13mul_mat_vec_qIN3c104HalfELi32ELi4E10block_q4_0Li2EXadL_ZN45_INTERNAL_8d5cb472_14_gguf_kernel_cu_cd24131917vec_dot_q4_0_q8_1EPKvPK10block_q8_1RKiEEEvS5_S5_PT_iii)
        /*25ac*/ 	.word	0x00000000


	//----- nvinfo : EIATTR_MIN_STACK_SIZE
	.align		4
.L_1645:
        /*25b0*/ 	.byte	0x04, 0x12
        /*25b2*/ 	.short	(.L_1647 - .L_1646)
	.align		4
.L_1646:
        /*25b4*/ 	.word	index@(_Z13quantize_q8_1IN3c104HalfEEvPKT_Pvii)
        /*25b8*/ 	.word	0x00000000


	//----- nvinfo : EIATTR_MIN_STACK_SIZE
	.align		4
.L_1647:
        /*25bc*/ 	.byte	0x04, 0x12
        /*25be*/ 	.short	(.L_1649 - .L_1648)
	.align		4
.L_1648:
        /*25c0*/ 	.word	index@(_Z13mul_mat_vec_qIfLi256ELi8E11block_iq1_mLi1EXadL_ZN45_INTERNAL_8d5cb472_14_gguf_kernel_cu_cd24131918vec_dot_iq1_m_q8_1EPKvPK10block_q8_1RKiEEEvS3_S3_PT_iii)
        /*25c4*/ 	.word	0x00000000


	//----- nvinfo : EIATTR_MIN_STACK_SIZE
	.align		4
.L_1649:
        /*25c8*/ 	.byte	0x04, 0x12
        /*25ca*/ 	.short	(.L_1651 - .L_1650)
	.align		4
.L_1650:
        /*25cc*/ 	.word	index@(_Z13mul_mat_vec_qIfLi256ELi8E12block_iq4_xsLi1EXadL_ZN45_INTERNAL_8d5cb472_14_gguf_kernel_cu_cd24131919vec_dot_iq4_xs_q8_1EPKvPK10block_q8_1RKiEEEvS3_S3_PT_iii)
        /*25d0*/ 	.word	0x00000000


	//----- nvinfo : EIATTR_MIN_STACK_SIZE
	.align		4
.L_1651:
        /*25d4*/ 	.byte	0x04, 0x12
        /*25d6*/ 	.short	(.L_1653 - .L_1652)
	.align		4
.L_1652:
        /*25d8*/ 	.word	index@(_Z13mul_mat_vec_qIfLi256ELi8E11block_iq2_sLi1EXadL_ZN45_INTERNAL_8d5cb472_14_gguf_kernel_cu_cd24131918vec_dot_iq2_s_q8_1EPKvPK10block_q8_1RKiEEEvS3_S3_PT_iii)
        /*25dc*/ 	.word	0x00000000


	//----- nvinfo : EIATTR_MIN_STACK_SIZE
	.align		4
.L_1653:
        /*25e0*/ 	.byte	0x04, 0x12
        /*25e2*/ 	.short	(.L_1655 - .L_1654)
	.align		4
.L_1654:
        /*25e4*/ 	.word	index@(_Z13mul_mat_vec_qIfLi256ELi8E11block_iq3_sLi1EXadL_ZN45_INTERNAL_8d5cb472_14_gguf_kernel_cu_cd24131918vec_dot_iq3_s_q8_1EPKvPK10block_q8_1RKiEEEvS3_S3_PT_iii)
        /*25e8*/ 	.word	0x00000000


	//----- nvinfo : EIATTR_MIN_STACK_SIZE
	.align		4
.L_1655:
        /*25ec*/ 	.byte	0x04, 0x12
        /*25ee*/ 	.short	(.L_1657 - .L_1656)
	.align		4
.L_1656:
        /*25f0*/ 	.word	index@(_Z13mul_mat_vec_qIfLi32ELi4E12block_iq4_nlLi2EXadL_ZN45_INTERNAL_8d5cb472_14_gguf_kernel_cu_cd24131919vec_dot_iq4_nl_q8_1EPKvPK10block_q8_1RKiEEEvS3_S3_PT_iii)
        /*25f4*/ 	.word	0x00000000


	//----- nvinfo : EIATTR_MIN_STACK_SIZE
	.align		4
.L_1657:
        /*25f8*/ 	.byte	0x04, 0x12
        /*25fa*/ 	.short	(.L_1659 - .L_1658)
	.align		4
.L_1658:
        /*25fc*/ 	.word	index@(_Z13mul_mat_vec_qIfLi256ELi8E11block_iq1_sLi1EXadL_ZN45_INTERNAL_8d5cb472_14_gguf_kernel_cu_cd24131918vec_dot_iq1_s_q8_1EPKvPK10block_q8_1RKiEEEvS3_S3_PT_iii)
        /*2600*/ 	.word	0x00000000


	//----- nvinfo : EIATTR_MIN_STACK_SIZE
	.align		4
.L_1659:
        /*2604*/ 	.byte	0x04, 0x12
        /*2606*/ 	.short	(.L_1661 - .L_1660)
	.align		4
.L_1660:
        /*2608*/ 	.word	index@(_Z13mul_mat_vec_qIfLi256ELi8E13block_iq3_xxsLi1EXadL_ZN45_INTERNAL_8d5cb472_14_gguf_kernel_cu_cd24131920vec_dot_iq3_xxs_q8_1EPKvPK10block_q8_1RKiEEEvS3_S3_PT_iii)
        /*260c*/ 	.word	0x00000000


	//----- nvinfo : EIATTR_MIN_STACK_SIZE
	.align		4
.L_1661:
        /*2610*/ 	.byte	0x04, 0x12
        /*2612*/ 	.short	(.L_1663 - .L_1662)
	.align		4
.L_1662:
        /*2614*/ 	.word	index@(_Z13mul_mat_vec_qIfLi256ELi8E12block_iq2_xsLi1EXadL_ZN45_INTERNAL_8d5cb472_14_gguf_kernel_cu_cd24131919vec_dot_iq2_xs_q8_1EPKvPK10block_q8_1RKiEEEvS3_S3_PT_iii)
        /*2618*/ 	.word	0x00000000


	//----- nvinfo : EIATTR_MIN_STACK_SIZE
	.align		4
.L_1663:
        /*261c*/ 	.byte	0x04, 0x12
        /*261e*/ 	.short	(.L_1665 - .L_1664)
	.align		4
.L_1664:
        /*2620*/ 	.word	index@(_Z13mul_mat_vec_qIfLi256ELi8E13block_iq2_xxsLi1EXadL_ZN45_INTERNAL_8d5cb472_14_gguf_kernel_cu_cd24131920vec_dot_iq2_xxs_q8_1EPKvPK10block_q8_1RKiEEEvS3_S3_PT_iii)
        /*2624*/ 	.word	0x00000000


	//----- nvinfo : EIATTR_MIN_STACK_SIZE
	.align		4
.L_1665:
        /*2628*/ 	.byte	0x04, 0x12
        /*262a*/ 	.short	(.L_1667 - .L_1666)
	.align		4
.L_1666:
        /*262c*/ 	.word	index@(_Z13mul_mat_vec_qIfLi256ELi32E10block_q6_KLi1EXadL_ZN45_INTERNAL_8d5cb472_14_gguf_kernel_cu_cd24131917vec_dot_q6_K_q8_1EPKvPK10block_q8_1RKiEEEvS3_S3_PT_iii)
        /*2630*/ 	.word	0x00000000


	//----- nvinfo : EIATTR_MIN_STACK_SIZE
	.align		4
.L_1667:
        /*2634*/ 	.byte	0x04, 0x12
        /*2636*/ 	.short	(.L_1669 - .L_1668)
	.align		4
.L_1668:
        /*2638*/ 	.word	index@(_Z13mul_mat_vec_qIfLi256ELi32E10block_q5_KLi2EXadL_ZN45_INTERNAL_8d5cb472_14_gguf_kernel_cu_cd24131917vec_dot_q5_K_q8_1EPKvPK10block_q8_1RKiEEEvS3_S3_PT_iii)
        /*263c*/ 	.word	0x00000000


	//----- nvinfo : EIATTR_MIN_STACK_SIZE
	.align		4
.L_1669:
        /*2640*/ 	.byte	0x04, 0x12
        /*2642*/ 	.short	(.L_1671 - .L_1670)
	.align		4
.L_1670:
        /*2644*/ 	.word	index@(_Z13mul_mat_vec_qIfLi256ELi32E10block_q4_KLi2EXadL_ZN45_INTERNAL_8d5cb472_14_gguf_kernel_cu_cd24131917vec_dot_q4_K_q8_1EPKvPK10block_q8_1RKiEEEvS3_S3_PT_iii)
        /*2648*/ 	.word	0x00000000


	//----- nvinfo : EIATTR_MIN_STACK_SIZE
	.align		4
.L_1671:
        /*264c*/ 	.byte	0x04, 0x12
        /*264e*/ 	.short	(.L_1673 - .L_1672)
	.align		4
.L_1672:
        /*2650*/ 	.word	index@(_Z13mul_mat_vec_qIfLi256ELi16E10block_q3_KLi1EXadL_ZN45_INTERNAL_8d5cb472_14_gguf_kernel_cu_cd24131917vec_dot_q3_K_q8_1EPKvPK10block_q8_1RKiEEEvS3_S3_PT_iii)
        /*2654*/ 	.word	0x00000000


	//----- nvinfo : EIATTR_MIN_STACK_SIZE
	.align		4
.L_1673:
        /*2658*/ 	.byte	0x04, 0x12
        /*265a*/ 	.short	(.L_1675 - .L_1674)
	.align		4
.L_1674:
        /*265c*/ 	.word	index@(_Z13mul_mat_vec_qIfLi256ELi16E10block_q2_KLi1EXadL_ZN45_INTERNAL_8d5cb472_14_gguf_kernel_cu_cd24131917vec_dot_q2_K_q8_1EPKvPK10block_q8_1RKiEEEvS3_S3_PT_iii)
        /*2660*/ 	.word	0x00000000


	//----- nvinfo : EIATTR_MIN_STACK_SIZE
	.align		4
.L_1675:
        /*2664*/ 	.byte	0x04, 0x12
        /*2666*/ 	.short	(.L_1677 - .L_1676)
	.align		4
.L_1676:
        /*2668*/ 	.word	index@(_Z13mul_mat_vec_qIfLi32ELi8E10block_q8_0Li2EXadL_ZN45_INTERNAL_8d5cb472_14_gguf_kernel_cu_cd24131917vec_dot_q8_0_q8_1EPKvPK10block_q8_1RKiEEEvS3_S3_PT_iii)
        /*266c*/ 	.word	0x00000000


	//----- nvinfo : EIATTR_MIN_STACK_SIZE
	.align		4
.L_1677:
        /*2670*/ 	.byte	0x04, 0x12
        /*2672*/ 	.short	(.L_1679 - .L_1678)
	.align		4
.L_1678:
        /*2674*/ 	.word	index@(_Z13mul_mat_vec_qIfLi32ELi4E10block_q5_1Li2EXadL_ZN45_INTERNAL_8d5cb472_14_gguf_kernel_cu_cd24131917vec_dot_q5_1_q8_1EPKvPK10block_q8_1RKiEEEvS3_S3_PT_iii)
        /*2678*/ 	.word	0x00000000


	//----- nvinfo : EIATTR_MIN_STACK_SIZE
	.align		4
.L_1679:
        /*267c*/ 	.byte	0x04, 0x12
        /*267e*/ 	.short	(.L_1681 - .L_1680)
	.align		4
.L_1680:
        /*2680*/ 	.word	index@(_Z13mul_mat_vec_qIfLi32ELi4E10block_q5_0Li2EXadL_ZN45_INTERNAL_8d5cb472_14_gguf_kernel_cu_cd24131917vec_dot_q5_0_q8_1EPKvPK10block_q8_1RKiEEEvS3_S3_PT_iii)
        /*2684*/ 	.word	0x00000000


	//----- nvinfo : EIATTR_MIN_STACK_SIZE
	.align		4
.L_1681:
        /*2688*/ 	.byte	0x04, 0x12
        /*268a*/ 	.short	(.L_1683 - .L_1682)
	.align		4
.L_1682:
        /*268c*/ 	.word	index@(_Z13mul_mat_vec_qIfLi32ELi4E10block_q4_1Li2EXadL_ZN45_INTERNAL_8d5cb472_14_gguf_kernel_cu_cd24131917vec_dot_q4_1_q8_1EPKvPK10block_q8_1RKiEEEvS3_S3_PT_iii)
        /*2690*/ 	.word	0x00000000


	//----- nvinfo : EIATTR_MIN_STACK_SIZE
	.align		4
.L_1683:
        /*2694*/ 	.byte	0x04, 0x12
        /*2696*/ 	.short	(.L_1685 - .L_1684)
	.align		4
.L_1684:
        /*2698*/ 	.word	index@(_Z13mul_mat_vec_qIfLi32ELi4E10block_q4_0Li2EXadL_ZN45_INTERNAL_8d5cb472_14_gguf_kernel_cu_cd24131917vec_dot_q4_0_q8_1EPKvPK10block_q8_1RKiEEEvS3_S3_PT_iii)
        /*269c*/ 	.word	0x00000000


	//----- nvinfo : EIATTR_MIN_STACK_SIZE
	.align		4
.L_1685:
        /*26a0*/ 	.byte	0x04, 0x12
        /*26a2*/ 	.short	(.L_1687 - .L_1686)
	.align		4
.L_1686:
        /*26a4*/ 	.word	index@(_Z13quantize_q8_1IfEvPKT_Pvii)
        /*26a8*/ 	.word	0x00000000


	//----- nvinfo : EIATTR_MIN_STACK_SIZE
	.align		4
.L_1687:
        /*26ac*/ 	.byte	0x04, 0x12
        /*26ae*/ 	.short	(.L_1689 - .L_1688)
	.align		4
.L_1688:
        /*26b0*/ 	.word	index@(_Z22dequantize_block_iq1_mIN3c108BFloat16EEvPKvPT_)
        /*26b4*/ 	.word	0x00000000


	//----- nvinfo : EIATTR_MIN_STACK_SIZE
	.align		4
.L_1689:
        /*26b8*/ 	.byte	0x04, 0x12
        /*26ba*/ 	.short	(.L_1691 - .L_1690)
	.align		4
.L_1690:
        /*26bc*/ 	.word	index@(_Z23dequantize_block_iq4_xsIN3c108BFloat16EEvPKvPT_)
        /*26c0*/ 	.word	0x00000000


	//----- nvinfo : EIATTR_MIN_STACK_SIZE
	.align		4
.L_1691:
        /*26c4*/ 	.byte	0x04, 0x12
        /*26c6*/ 	.short	(.L_1693 - .L_1692)
	.align		4
.L_1692:
        /*26c8*/ 	.word	index@(_Z22dequantize_block_iq2_sIN3c108BFloat16EEvPKvPT_)
        /*26cc*/ 	.word	0x00000000


	//----- nvinfo : EIATTR_MIN_STACK_SIZE
	.align		4
.L_1693:
        /*26d0*/ 	.byte	0x04, 0x12
        /*26d2*/ 	.short	(.L_1695 - .L_1694)
	.align		4
.L_1694:
        /*26d4*/ 	.word	index@(_Z22dequantize_block_iq3_sIN3c108BFloat16EEvPKvPT_)
        /*26d8*/ 	.word	0x00000000


	//----- nvinfo : EIATTR_MIN_STACK_SIZE
	.align		4
.L_1695:
        /*26dc*/ 	.byte	0x04, 0x12
        /*26de*/ 	.short	(.L_1697 - .L_1696)
	.align		4
.L_1696:
        /*26e0*/ 	.word	index@(_Z23dequantize_block_iq4_nlIN3c108BFloat16EEvPKvPT_)
        /*26e4*/ 	.word	0x00000000


	//----- nvinfo : EIATTR_MIN_STACK_SIZE
	.align		4
.L_1697:
        /*26e8*/ 	.byte	0x04, 0x12
        /*26ea*/ 	.short	(.L_1699 - .L_1698)
	.align		4
.L_1698:
        /*26ec*/ 	.word	index@(_Z22dequantize_block_iq1_sIN3c108BFloat16EEvPKvPT_)
        /*26f0*/ 	.word	0x00000000


	//----- nvinfo : EIATTR_MIN_STACK_SIZE
	.align		4
.L_1699:
        /*26f4*/ 	.byte	0x04, 0x12
        /*26f6*/ 	.short	(.L_1701 - .L_1700)
	.align		4
.L_1700:
        /*26f8*/ 	.word	index@(_Z24dequantize_block_iq3_xxsIN3c108BFloat16EEvPKvPT_)
        /*26fc*/ 	.word	0x00000000


	//----- nvinfo : EIATTR_MIN_STACK_SIZE
	.align		4
.L_1701:
        /*2700*/ 	.byte	0x04, 0x12
        /*2702*/ 	.short	(.L_1703 - .L_1702)
	.align		4
.L_1702:
        /*2704*/ 	.word	index@(_Z23dequantize_block_iq2_xsIN3c108BFloat16EEvPKvPT_)
        /*2708*/ 	.word	0x00000000


	//----- nvinfo : EIATTR_MIN_STACK_SIZE
	.align		4
.L_1703:
        /*270c*/ 	.byte	0x04, 0x12
        /*270e*/ 	.short	(.L_1705 - .L_1704)
	.align		4
.L_1704:
        /*2710*/ 	.word	index@(_Z24dequantize_block_iq2_xxsIN3c108BFloat16EEvPKvPT_)
        /*2714*/ 	.word	0x00000000


	//----- nvinfo : EIATTR_MIN_STACK_SIZE
	.align		4
.L_1705:
        /*2718*/ 	.byte	0x04, 0x12
        /*271a*/ 	.short	(.L_1707 - .L_1706)
	.align		4
.L_1706:
        /*271c*/ 	.word	index@(_Z21dequantize_block_q6_KIN3c108BFloat16EEvPKvPT_)
        /*2720*/ 	.word	0x00000000


	//----- nvinfo : EIATTR_MIN_STACK_SIZE
	.align		4
.L_1707:
        /*2724*/ 	.byte	0x04, 0x12
        /*2726*/ 	.short	(.L_1709 - .L_1708)
	.align		4
.L_1708:
        /*2728*/ 	.word	index@(_Z21dequantize_block_q5_KIN3c108BFloat16EEvPKvPT_)
        /*272c*/ 	.word	0x00000000


	//----- nvinfo : EIATTR_MIN_STACK_SIZE
	.align		4
.L_1709:
        /*2730*/ 	.byte	0x04, 0x12
        /*2732*/ 	.short	(.L_1711 - .L_1710)
	.align		4
.L_1710:
        /*2734*/ 	.word	index@(_Z21dequantize_block_q4_KIN3c108BFloat16EEvPKvPT_)
        /*2738*/ 	.word	0x00000000


	//----- nvinfo : EIATTR_MIN_STACK_SIZE
	.align		4
.L_1711:
        /*273c*/ 	.byte	0x04, 0x12
        /*273e*/ 	.short	(.L_1713 - .L_1712)
	.align		4
.L_1712:
        /*2740*/ 	.word	index@(_Z21dequantize_block_q3_KIN3c108BFloat16EEvPKvPT_)
        /*2744*/ 	.word	0x00000000


	//----- nvinfo : EIATTR_MIN_STACK_SIZE
	.align		4
.L_1713:
        /*2748*/ 	.byte	0x04, 0x12
        /*274a*/ 	.short	(.L_1715 - .L_1714)
	.align		4
.L_1714:
        /*274c*/ 	.word	index@(_Z21dequantize_block_q2_KIN3c108BFloat16EEvPKvPT_)
        /*2750*/ 	.word	0x00000000


	//----- nvinfo : EIATTR_MIN_STACK_SIZE
	.align		4
.L_1715:
        /*2754*/ 	.byte	0x04, 0x12
        /*2756*/ 	.short	(.L_1717 - .L_1716)
	.align		4
.L_1716:
        /*2758*/ 	.word	index@(_Z16dequantize_blockILi32ELi1EXadL_ZN45_INTERNAL_8d5cb472_14_gguf_kernel_cu_cd24131915dequantize_q8_0EPKviiR7__half2EEN3c108BFloat16EEvS2_PT2_i)
        /*275c*/ 	.word	0x00000000


	//----- nvinfo : EIATTR_MIN_STACK_SIZE
	.align		4
.L_1717:
        /*2760*/ 	.byte	0x04, 0x12
        /*2762*/ 	.short	(.L_1719 - .L_1718)
	.align		4
.L_1718:
        /*2764*/ 	.word	index@(_Z16dequantize_blockILi32ELi2EXadL_ZN45_INTERNAL_8d5cb472_14_gguf_kernel_cu_cd24131915dequantize_q5_1EPKviiR7__half2EEN3c108BFloat16EEvS2_PT2_i)
        /*2768*/ 	.word	0x00000000


	//----- nvinfo : EIATTR_MIN_STACK_SIZE
	.align		4
.L_1719:
        /*276c*/ 	.byte	0x04, 0x12
        /*276e*/ 	.short	(.L_1721 - .L_1720)
	.align		4
.L_1720:
        /*2770*/ 	.word	index@(_Z16dequantize_blockILi32ELi2EXadL_ZN45_INTERNAL_8d5cb472_14_gguf_kernel_cu_cd24131915dequantize_q5_0EPKviiR7__half2EEN3c108BFloat16EEvS2_PT2_i)
        /*2774*/ 	.word	0x00000000


	//----- nvinfo : EIATTR_MIN_STACK_SIZE
	.align		4
.L_1721:
        /*2778*/ 	.byte	0x04, 0x12
        /*277a*/ 	.short	(.L_1723 - .L_1722)
	.align		4
.L_1722:
        /*277c*/ 	.word	index@(_Z16dequantize_blockILi32ELi2EXadL_ZN45_INTERNAL_8d5cb472_14_gguf_kernel_cu_cd24131915dequantize_q4_1EPKviiR7__half2EEN3c108BFloat16EEvS2_PT2_i)
        /*2780*/ 	.word	0x00000000


	//----- nvinfo : EIATTR_MIN_STACK_SIZE
	.align		4
.L_1723:
        /*2784*/ 	.byte	0x04, 0x12
        /*2786*/ 	.short	(.L_1725 - .L_1724)
	.align		4
.L_1724:
        /*2788*/ 	.word	index@(_Z16dequantize_blockILi32ELi2EXadL_ZN45_INTERNAL_8d5cb472_14_gguf_kernel_cu_cd24131915dequantize_q4_0EPKviiR7__half2EEN3c108BFloat16EEvS2_PT2_i)
        /*278c*/ 	.word	0x00000000


	//----- nvinfo : EIATTR_MIN_STACK_SIZE
	.align		4
.L_1725:
        /*2790*/ 	.byte	0x04, 0x12
        /*2792*/ 	.short	(.L_1727 - .L_1726)
	.align		4
.L_1726:
        /*2794*/ 	.word	index@(_Z22dequantize_block_iq1_mIN3c104HalfEEvPKvPT_)
        /*2798*/ 	.word	0x00000000


	//----- nvinfo : EIATTR_MIN_STACK_SIZE
	.align		4
.L_1727:
        /*279c*/ 	.byte	0x04, 0x12
        /*279e*/ 	.short	(.L_1729 - .L_1728)
	.align		4
.L_1728:
        /*27a0*/ 	.word	index@(_Z23dequantize_block_iq4_xsIN3c104HalfEEvPKvPT_)
        /*27a4*/ 	.word	0x00000000


	//----- nvinfo : EIATTR_MIN_STACK_SIZE
	.align		4
.L_1729:
        /*27a8*/ 	.byte	0x04, 0x12
        /*27aa*/ 	.short	(.L_1731 - .L_1730)
	.align		4
.L_1730:
        /*27ac*/ 	.word	index@(_Z22dequantize_block_iq2_sIN3c104HalfEEvPKvPT_)
        /*27b0*/ 	.word	0x00000000


	//----- nvinfo : EIATTR_MIN_STACK_SIZE
	.align		4
.L_1731:
        /*27b4*/ 	.byte	0x04, 0x12
        /*27b6*/ 	.short	(.L_1733 - .L_1732)
	.align		4
.L_1732:
        /*27b8*/ 	.word	index@(_Z22dequantize_block_iq3_sIN3c104HalfEEvPKvPT_)
        /*27bc*/ 	.word	0x00000000


	//----- nvinfo : EIATTR_MIN_STACK_SIZE
	.align		4
.L_1733:
        /*27c0*/ 	.byte	0x04, 0x12
        /*27c2*/ 	.short	(.L_1735 - .L_1734)
	.align		4
.L_1734:
        /*27c4*/ 	.word	index@(_Z23dequantize_block_iq4_nlIN3c104HalfEEvPKvPT_)
        /*27c8*/ 	.word	0x00000000


	//----- nvinfo : EIATTR_MIN_STACK_SIZE
	.align		4
.L_1735:
        /*27cc*/ 	.byte	0x04, 0x12
        /*27ce*/ 	.short	(.L_1737 - .L_1736)
	.align		4
.L_1736:
        /*27d0*/ 	.word	index@(_Z22dequantize_block_iq1_sIN3c104HalfEEvPKvPT_)
        /*27d4*/ 	.word	0x00000000


	//----- nvinfo : EIATTR_MIN_STACK_SIZE
	.align		4
.L_1737:
        /*27d8*/ 	.byte	0x04, 0x12
        /*27da*/ 	.short	(.L_1739 - .L_1738)
	.align		4
.L_1738:
        /*27dc*/ 	.word	index@(_Z24dequantize_block_iq3_xxsIN3c104HalfEEvPKvPT_)
        /*27e0*/ 	.word	0x00000000


	//----- nvinfo : EIATTR_MIN_STACK_SIZE
	.align		4
.L_1739:
        /*27e4*/ 	.byte	0x04, 0x12
        /*27e6*/ 	.short	(.L_1741 - .L_1740)
	.align		4
.L_1740:
        /*27e8*/ 	.word	index@(_Z23dequantize_block_iq2_xsIN3c104HalfEEvPKvPT_)
        /*27ec*/ 	.word	0x00000000


	//----- nvinfo : EIATTR_MIN_STACK_SIZE
	.align		4
.L_1741:
        /*27f0*/ 	.byte	0x04, 0x12
        /*27f2*/ 	.short	(.L_1743 - .L_1742)
	.align		4
.L_1742:
        /*27f4*/ 	.word	index@(_Z24dequantize_block_iq2_xxsIN3c104HalfEEvPKvPT_)
        /*27f8*/ 	.word	0x00000000


	//----- nvinfo : EIATTR_MIN_STACK_SIZE
	.align		4
.L_1743:
        /*27fc*/ 	.byte	0x04, 0x12
        /*27fe*/ 	.short	(.L_1745 - .L_1744)
	.align		4
.L_1744:
        /*2800*/ 	.word	index@(_Z21dequantize_block_q6_KIN3c104HalfEEvPKvPT_)
        /*2804*/ 	.word	0x00000000


	//----- nvinfo : EIATTR_MIN_STACK_SIZE
	.align		4
.L_1745:
        /*2808*/ 	.byte	0x04, 0x12
        /*280a*/ 	.short	(.L_1747 - .L_1746)
	.align		4
.L_1746:
        /*280c*/ 	.word	index@(_Z21dequantize_block_q5_KIN3c104HalfEEvPKvPT_)
        /*2810*/ 	.word	0x00000000


	//----- nvinfo : EIATTR_MIN_STACK_SIZE
	.align		4
.L_1747:
        /*2814*/ 	.byte	0x04, 0x12
        /*2816*/ 	.short	(.L_1749 - .L_1748)
	.align		4
.L_1748:
        /*2818*/ 	.word	index@(_Z21dequantize_block_q4_KIN3c104HalfEEvPKvPT_)
        /*281c*/ 	.word	0x00000000


	//----- nvinfo : EIATTR_MIN_STACK_SIZE
	.align		4
.L_1749:
        /*2820*/ 	.byte	0x04, 0x12
        /*2822*/ 	.short	(.L_1751 - .L_1750)
	.align		4
.L_1750:
        /*2824*/ 	.word	index@(_Z21dequantize_block_q3_KIN3c104HalfEEvPKvPT_)
        /*2828*/ 	.word	0x00000000


	//----- nvinfo : EIATTR_MIN_STACK_SIZE
	.align		4
.L_1751:
        /*282c*/ 	.byte	0x04, 0x12
        /*282e*/ 	.short	(.L_1753 - .L_1752)
	.align		4
.L_1752:
        /*2830*/ 	.word	index@(_Z21dequantize_block_q2_KIN3c104HalfEEvPKvPT_)
        /*2834*/ 	.word	0x00000000


	//----- nvinfo : EIATTR_MIN_STACK_SIZE
	.align		4
.L_1753:
        /*2838*/ 	.byte	0x04, 0x12
        /*283a*/ 	.short	(.L_1755 - .L_1754)
	.align		4
.L_1754:
        /*283c*/ 	.word	index@(_Z16dequantize_blockILi32ELi1EXadL_ZN45_INTERNAL_8d5cb472_14_gguf_kernel_cu_cd24131915dequantize_q8_0EPKviiR7__half2EEN3c104HalfEEvS2_PT2_i)
        /*2840*/ 	.word	0x00000000


	//----- nvinfo : EIATTR_MIN_STACK_SIZE
	.align		4
.L_1755:
        /*2844*/ 	.byte	0x04, 0x12
        /*2846*/ 	.short	(.L_1757 - .L_1756)
	.align		4
.L_1756:
        /*2848*/ 	.word	index@(_Z16dequantize_blockILi32ELi2EXadL_ZN45_INTERNAL_8d5cb472_14_gguf_kernel_cu_cd24131915dequantize_q5_1EPKviiR7__half2EEN3c104HalfEEvS2_PT2_i)
        /*284c*/ 	.word	0x00000000


	//----- nvinfo : EIATTR_MIN_STACK_SIZE
	.align		4
.L_1757:
        /*2850*/ 	.byte	0x04, 0x12
        /*2852*/ 	.short	(.L_1759 - .L_1758)
	.align		4
.L_1758:
        /*2854*/ 	.word	index@(_Z16dequantize_blockILi32ELi2EXadL_ZN45_INTERNAL_8d5cb472_14_gguf_kernel_cu_cd24131915dequantize_q5_0EPKviiR7__half2EEN3c104HalfEEvS2_PT2_i)
        /*2858*/ 	.word	0x00000000


	//----- nvinfo : EIATTR_MIN_STACK_SIZE
	.align		4
.L_1759:
        /*285c*/ 	.byte	0x04, 0x12
        /*285e*/ 	.short	(.L_1761 - .L_1760)
	.align		4
.L_1760:
        /*2860*/ 	.word	index@(_Z16dequantize_blockILi32ELi2EXadL_ZN45_INTERNAL_8d5cb472_14_gguf_kernel_cu_cd24131915dequantize_q4_1EPKviiR7__half2EEN3c104HalfEEvS2_PT2_i)
        /*2864*/ 	.word	0x00000000


	//----- nvinfo : EIATTR_MIN_STACK_SIZE
	.align		4
.L_1761:
        /*2868*/ 	.byte	0x04, 0x12
        /*286a*/ 	.short	(.L_1763 - .L_1762)
	.align		4
.L_1762:
        /*286c*/ 	.word	index@(_Z16dequantize_blockILi32ELi2EXadL_ZN45_INTERNAL_8d5cb472_14_gguf_kernel_cu_cd24131915dequantize_q4_0EPKviiR7__half2EEN3c104HalfEEvS2_PT2_i)
        /*2870*/ 	.word	0x00000000


	//----- nvinfo : EIATTR_MIN_STACK_SIZE
	.align		4
.L_1763:
        /*2874*/ 	.byte	0x04, 0x12
        /*2876*/ 	.short	(.L_1765 - .L_1764)
	.align		4
.L_1764:
        /*2878*/ 	.word	index@(_Z22dequantize_block_iq1_mIfEvPKvPT_)
        /*287c*/ 	.word	0x00000000


	//----- nvinfo : EIATTR_MIN_STACK_SIZE
	.align		4
.L_1765:
        /*2880*/ 	.byte	0x04, 0x12
        /*2882*/ 	.short	(.L_1767 - .L_1766)
	.align		4
.L_1766:
        /*2884*/ 	.word	index@(_Z23dequantize_block_iq4_xsIfEvPKvPT_)
        /*2888*/ 	.word	0x00000000


	//----- nvinfo : EIATTR_MIN_STACK_SIZE
	.align		4
.L_1767:
        /*288c*/ 	.byte	0x04, 0x12
        /*288e*/ 	.short	(.L_1769 - .L_1768)
	.align		4
.L_1768:
        /*2890*/ 	.word	index@(_Z22dequantize_block_iq2_sIfEvPKvPT_)
        /*2894*/ 	.word	0x00000000


	//----- nvinfo : EIATTR_MIN_STACK_SIZE
	.align		4
.L_1769:
        /*2898*/ 	.byte	0x04, 0x12
        /*289a*/ 	.short	(.L_1771 - .L_1770)
	.align		4
.L_1770:
        /*289c*/ 	.word	index@(_Z22dequantize_block_iq3_sIfEvPKvPT_)
        /*28a0*/ 	.word	0x00000000


	//----- nvinfo : EIATTR_MIN_STACK_SIZE
	.align		4
.L_1771:
        /*28a4*/ 	.byte	0x04, 0x12
        /*28a6*/ 	.short	(.L_1773 - .L_1772)
	.align		4
.L_1772:
        /*28a8*/ 	.word	index@(_Z23dequantize_block_iq4_nlIfEvPKvPT_)
        /*28ac*/ 	.word	0x00000000


	//----- nvinfo : EIATTR_MIN_STACK_SIZE
	.align		4
.L_1773:
        /*28b0*/ 	.byte	0x04, 0x12
        /*28b2*/ 	.short	(.L_1775 - .L_1774)
	.align		4
.L_1774:
        /*28b4*/ 	.word	index@(_Z22dequantize_block_iq1_sIfEvPKvPT_)
        /*28b8*/ 	.word	0x00000000


	//----- nvinfo : EIATTR_MIN_STACK_SIZE
	.align		4
.L_1775:
        /*28bc*/ 	.byte	0x04, 0x12
        /*28be*/ 	.short	(.L_1777 - .L_1776)
	.align		4
.L_1776:
        /*28c0*/ 	.word	index@(_Z24dequantize_block_iq3_xxsIfEvPKvPT_)
        /*28c4*/ 	.word	0x00000000


	//----- nvinfo : EIATTR_MIN_STACK_SIZE
	.align		4
.L_1777:
        /*28c8*/ 	.byte	0x04, 0x12
        /*28ca*/ 	.short	(.L_1779 - .L_1778)
	.align		4
.L_1778:
        /*28cc*/ 	.word	index@(_Z23dequantize_block_iq2_xsIfEvPKvPT_)
        /*28d0*/ 	.word	0x00000000


	//----- nvinfo : EIATTR_MIN_STACK_SIZE
	.align		4
.L_1779:
        /*28d4*/ 	.byte	0x04, 0x12
        /*28d6*/ 	.short	(.L_1781 - .L_1780)
	.align		4
.L_1780:
        /*28d8*/ 	.word	index@(_Z24dequantize_block_iq2_xxsIfEvPKvPT_)
        /*28dc*/ 	.word	0x00000000


	//----- nvinfo : EIATTR_MIN_STACK_SIZE
	.align		4
.L_1781:
        /*28e0*/ 	.byte	0x04, 0x12
        /*28e2*/ 	.short	(.L_1783 - .L_1782)
	.align		4
.L_1782:
        /*28e4*/ 	.word	index@(_Z21dequantize_block_q6_KIfEvPKvPT_)
        /*28e8*/ 	.word	0x00000000


	//----- nvinfo : EIATTR_MIN_STACK_SIZE
	.align		4
.L_1783:
        /*28ec*/ 	.byte	0x04, 0x12
        /*28ee*/ 	.short	(.L_1785 - .L_1784)
	.align		4
.L_1784:
        /*28f0*/ 	.word	index@(_Z21dequantize_block_q5_KIfEvPKvPT_)
        /*28f4*/ 	.word	0x00000000


	//----- nvinfo : EIATTR_MIN_STACK_SIZE
	.align		4
.L_1785:
        /*28f8*/ 	.byte	0x04, 0x12
        /*28fa*/ 	.short	(.L_1787 - .L_1786)
	.align		4
.L_1786:
        /*28fc*/ 	.word	index@(_Z21dequantize_block_q4_KIfEvPKvPT_)
        /*2900*/ 	.word	0x00000000


	//----- nvinfo : EIATTR_MIN_STACK_SIZE
	.align		4
.L_1787:
        /*2904*/ 	.byte	0x04, 0x12
        /*2906*/ 	.short	(.L_1789 - .L_1788)
	.align		4
.L_1788:
        /*2908*/ 	.word	index@(_Z21dequantize_block_q3_KIfEvPKvPT_)
        /*290c*/ 	.word	0x00000000


	//----- nvinfo : EIATTR_MIN_STACK_SIZE
	.align		4
.L_1789:
        /*2910*/ 	.byte	0x04, 0x12
        /*2912*/ 	.short	(.L_1791 - .L_1790)
	.align		4
.L_1790:
        /*2914*/ 	.word	index@(_Z21dequantize_block_q2_KIfEvPKvPT_)
        /*2918*/ 	.word	0x00000000


	//----- nvinfo : EIATTR_MIN_STACK_SIZE
	.align		4
.L_1791:
        /*291c*/ 	.byte	0x04, 0x12
        /*291e*/ 	.short	(.L_1793 - .L_1792)
	.align		4
.L_1792:
        /*2920*/ 	.word	index@(_Z16dequantize_blockILi32ELi1EXadL_ZN45_INTERNAL_8d5cb472_14_gguf_kernel_cu_cd24131915dequantize_q8_0EPKviiR7__half2EEfEvS2_PT2_i)
        /*2924*/ 	.word	0x00000000


	//----- nvinfo : EIATTR_MIN_STACK_SIZE
	.align		4
.L_1793:
        /*2928*/ 	.byte	0x04, 0x12
        /*292a*/ 	.short	(.L_1795 - .L_1794)
	.align		4
.L_1794:
        /*292c*/ 	.word	index@(_Z16dequantize_blockILi32ELi2EXadL_ZN45_INTERNAL_8d5cb472_14_gguf_kernel_cu_cd24131915dequantize_q5_1EPKviiR7__half2EEfEvS2_PT2_i)
        /*2930*/ 	.word	0x00000000


	//----- nvinfo : EIATTR_MIN_STACK_SIZE
	.align		4
.L_1795:
        /*2934*/ 	.byte	0x04, 0x12
        /*2936*/ 	.short	(.L_1797 - .L_1796)
	.align		4
.L_1796:
        /*2938*/ 	.word	index@(_Z16dequantize_blockILi32ELi2EXadL_ZN45_INTERNAL_8d5cb472_14_gguf_kernel_cu_cd24131915dequantize_q5_0EPKviiR7__half2EEfEvS2_PT2_i)
        /*293c*/ 	.word	0x00000000


	//----- nvinfo : EIATTR_MIN_STACK_SIZE
	.align		4
.L_1797:
        /*2940*/ 	.byte	0x04, 0x12
        /*2942*/ 	.short	(.L_1799 - .L_1798)
	.align		4
.L_1798:
        /*2944*/ 	.word	index@(_Z16dequantize_blockILi32ELi2EXadL_ZN45_INTERNAL_8d5cb472_14_gguf_kernel_cu_cd24131915dequantize_q4_1EPKviiR7__half2EEfEvS2_PT2_i)
        /*2948*/ 	.word	0x00000000


	//----- nvinfo : EIATTR_MIN_STACK_SIZE
	.align		4
.L_1799:
        /*294c*/ 	.byte	0x04, 0x12
        /*294e*/ 	.short	(.L_1801 - .L_1800)
	.align		4
.L_1800:
        /*2950*/ 	.word	index@(_Z16dequantize_blockILi32ELi2EXadL_ZN45_INTERNAL_8d5cb472_14_gguf_kernel_cu_cd24131915dequantize_q4_0EPKviiR7__half2EEfEvS2_PT2_i)
        /*2954*/ 	.word	0x00000000
.L_1801:


//--------------------- .nv.compat                --------------------------
	.section	.nv.compat,"",@"SHT_CUDA_COMPAT_INFO"
	.align	4
        /*0000*/ 	.byte	0x02, 0x09, 0x01, 0x00, 0x02, 0x02, 0x01, 0x00, 0x02, 0x05, 0x05, 0x00, 0x03, 0x07, 0x01, 0x01
        /*0010*/ 	.byte	0x02, 0x03, 0x00, 0x00, 0x02, 0x06, 0x01, 0x00, 0x04, 0x0b, 0x08, 0x00, 0x00, 0x00, 0x00, 0x00
        /*0020*/ 	.byte	0x00, 0x00, 0x00, 0x00


//--------------------- .nv.info._Z9moe_vec_qIN3c108BFloat16ELi256ELi8E11block_iq1_mLi1EXadL_ZN45_INTERNAL_8d5cb472_14_gguf_kernel_cu_cd24131918vec_dot_iq1_m_q8_1EPKvPK10block_q8_1RKiEEEvS5_S5_PT_PS9_iiii --------------------------
	.section	.nv.info._Z9moe_vec_qIN3c108BFloat16ELi256ELi8E11block_iq1_mLi1EXadL_ZN45_INTERNAL_8d5cb472_14_gguf_kernel_cu_cd24131918vec_dot_iq1_m_q8_1EPKvPK10block_q8_1RKiEEEvS5_S5_PT_PS9_iiii,"",@"SHT_CUDA_INFO"
	.sectionflags	@""
	.align	4


	//----- nvinfo : EIATTR_CUDA_API_VERSION
	.align		4
        /*0000*/ 	.byte	0x04, 0x37
        /*0002*/ 	.short	(.L_1803 - .L_1802)
.L_1802:
        /*0004*/ 	.word	0x00000082


	//----- nvinfo : EIATTR_KPARAM_INFO
	.align		4
.L_1803:
        /*0008*/ 	.byte	0x04, 0x17
        /*000a*/ 	.short	(.L_1805 - .L_1804)
.L_1804:
        /*000c*/ 	.word	0x00000000
        /*0010*/ 	.short	0x0007
        /*0012*/ 	.short	0x002c
        /*0014*/ 	.byte	0x00, 0xf0, 0x11, 0x00


	//----- nvinfo : EIATTR_KPARAM_INFO
	.align		4
.L_1805:
        /*0018*/ 	.byte	0x04, 0x17
        /*001a*/ 	.short	(.L_1807 - .L_1806)
.L_1806:
        /*001c*/ 	.word	0x00000000
        /*0020*/ 	.short	0x0006
        /*0022*/ 	.short	0x0028
        /*0024*/ 	.byte	0x00, 0xf0, 0x11, 0x00


	//----- nvinfo : EIATTR_KPARAM_INFO
	.align		4
.L_1807:
        /*0028*/ 	.byte	0x04, 0x17
        /*002a*/ 	.short	(.L_1809 - .L_1808)
.L_1808:
        /*002c*/ 	.word	0x00000000
        /*0030*/ 	.short	0x0005
        /*0032*/ 	.short	0x0024
        /*0034*/ 	.byte	0x00, 0xf0, 0x11, 0x00


	//----- nvinfo : EIATTR_KPARAM_INFO
	.align		4
.L_1809:
        /*0038*/ 	.byte	0x04, 0x17
        /*003a*/ 	.short	(.L_1811 - .L_1810)
.L_1810:
        /*003c*/ 	.word	0x00000000
        /*0040*/ 	.short	0x0004
        /*0042*/ 	.short	0x0020
        /*0044*/ 	.byte	0x00, 0xf0, 0x11, 0x00


	//----- nvinfo : EIATTR_KPARAM_INFO
	.align		4
.L_1811:
        /*0048*/ 	.byte	0x04, 0x17
        /*004a*/ 	.short	(.L_1813 - .L_1812)
.L_1812:
        /*004c*/ 	.word	0x00000000
        /*0050*/ 	.short	0x0003
        /*0052*/ 	.short	0x0018
        /*0054*/ 	.byte	0x00, 0xf5, 0x21, 0x00


	//----- nvinfo : EIATTR_KPARAM_INFO
	.align		4
.L_1813:
        /*0058*/ 	.byte	0x04, 0x17
        /*005a*/ 	.short	(.L_1815 - .L_1814)
.L_1814:
        /*005c*/ 	.word	0x00000000
        /*0060*/ 	.short	0x0002
        /*0062*/ 	.short	0x0010
        /*0064*/ 	.byte	0x00, 0xf5, 0x21, 0x00


	//----- nvinfo : EIATTR_KPARAM_INFO
	.align		4
.L_1815:
        /*0068*/ 	.byte	0x04, 0x17
        /*006a*/ 	.short	(.L_1817 - .L_1816)
.L_1816:
        /*006c*/ 	.word	0x00000000
        /*0070*/ 	.short	0x0001
        /*0072*/ 	.short	0x0008
        /*0074*/ 	.byte	0x00, 0xf5, 0x21, 0x00


	//----- nvinfo : EIATTR_KPARAM_INFO
	.align		4
.L_1817:
        /*0078*/ 	.byte	0x04, 0x17
        /*007a*/ 	.short	(.L_1819 - .L_1818)
.L_1818:
        /*007c*/ 	.word	0x00000000
        /*0080*/ 	.short	0x0000
        /*0082*/ 	.short	0x0000
        /*0084*/ 	.byte	0x00, 0xf5, 0x21, 0x00


	//----- nvinfo : EIATTR_SPARSE_MMA_MASK
	.align		4
.L_1819:
        /*0088*/ 	.byte	0x03, 0x50
        /*008a*/ 	.short	0x0000


	//----- nvinfo : EIATTR_MAXREG_COUNT
	.align		4
        /*008c*/ 	.byte	0x03, 0x1b
        /*008e*/ 	.short	0x00ff


	//----- nvinfo : EIATTR_MERCURY_ISA_VERSION
	.align		4
        /*0090*/ 	.byte	0x03, 0x5f
        /*0092*/ 	.short	0x0101


	//----- nvinfo : EIATTR_COOP_GROUP_MASK_REGIDS
	.align		4
        /*0094*/ 	.byte	0x04, 0x29
        /*0096*/ 	.short	(.L_1821 - .L_1820)


	//   ....[0]....
.L_1820:
        /*0098*/ 	.word	0xffffffff


	//   ....[1]....
        /*009c*/ 	.word	0xffffffff


	//   ....[2]....
        /*00a0*/ 	.word	0xffffffff


	//   ....[3]....
        /*00a4*/ 	.word	0xffffffff


	//   ....[4]....
        /*00a8*/ 	.word	0xffffffff


	//----- nvinfo : EIATTR_COOP_GROUP_INSTR_OFFSETS
	.align		4
.L_1821:
        /*00ac*/ 	.byte	0x04, 0x28
        /*00ae*/ 	.short	(.L_1823 - .L_1822)


	//   ....[0]....
.L_1822:
        /*00b0*/ 	.word	0x00000c70


	//   ....[1]....
        /*00b4*/ 	.word	0x00000ca0


	//   ....[2]....
        /*00b8*/ 	.word	0x00000cc0


	//   ....[3]....
        /*00bc*/ 	.word	0x00000ce0


	//   ....[4]....
        /*00c0*/ 	.word	0x00000d00


	//----- nvinfo : EIATTR_VRC_CTA_INIT_COUNT
	.align		4
.L_1823:
        /*00c4*/ 	.byte	0x02, 0x4a
	.zero		1
	.zero		1


	//----- nvinfo : EIATTR_EXIT_INSTR_OFFSETS
	.align		4
        /*00c8*/ 	.byte	0x04, 0x1c
        /*00ca*/ 	.short	(.L_1825 - .L_1824)


	//   ....[0]....
.L_1824:
        /*00cc*/ 	.word	0x00000070


	//   ....[1]....
        /*00d0*/ 	.word	0x00000d10


	//   ....[2]....
        /*00d4*/ 	.word	0x00000d90


	//----- nvinfo : EIATTR_CRS_STACK_SIZE
	.align		4
.L_1825:
        /*00d8*/ 	.byte	0x04, 0x1e
        /*00da*/ 	.short	(.L_1827 - .L_1826)
.L_1826:
        /*00dc*/ 	.word	0x00000000


	//----- nvinfo : EIATTR_CBANK_PARAM_SIZE
	.align		4
.L_1827:
        /*00e0*/ 	.byte	0x03, 0x19
        /*00e2*/ 	.short	0x0030


	//----- nvinfo : EIATTR_PARAM_CBANK
	.align		4
        /*00e4*/ 	.byte	0x04, 0x0a
        /*00e6*/ 	.short	(.L_1829 - .L_1828)
	.align		4
.L_1828:
        /*00e8*/ 	.word	index@(.nv.constant0._Z9moe_vec_qIN3c108BFloat16ELi256ELi8E11block_iq1_mLi1EXadL_ZN45_INTERNAL_8d5cb472_14_gguf_kernel_cu_cd24131918vec_dot_iq1_m_q8_1EPKvPK10block_q8_1RKiEEEvS5_S5_PT_PS9_iiii)
        /*00ec*/ 	.short	0x0380
        /*00ee*/ 	.short	0x0030


	//----- nvinfo : EIATTR_SW_WAR
	.align		4
.L_1829:
        /*00f0*/ 	.byte	0x04, 0x36
        /*00f2*/ 	.short	(.L_1831 - .L_1830)
.L_1830:
        /*00f4*/ 	.word	0x00000008
.L_1831:


//--------------------- .nv.info._Z9moe_vec_qIN3c108BFloat16ELi256ELi8E12block_iq4_xsLi1EXadL_ZN45_INTERNAL_8d5cb472_14_gguf_kernel_cu_cd24131919vec_dot_iq4_xs_q8_1EPKvPK10block_q8_1RKiEEEvS5_S5_PT_PS9_iiii --------------------------
	.section	.nv.info._Z9moe_vec_qIN3c108BFloat16ELi256ELi8E12block_iq4_xsLi1EXadL_ZN45_INTERNAL_8d5cb472_14_gguf_kernel_cu_cd24131919vec_dot_iq4_xs_q8_1EPKvPK10block_q8_1RKiEEEvS5_S5_PT_PS9_iiii,"",@"SHT_CUDA_INFO"
	.sectionflags	@""
	.align	4


	//----- nvinfo : EIATTR_CUDA_API_VERSION
	.align		4
        /*0000*/ 	.byte	0x04, 0x37
        /*0002*/ 	.short	(.L_1833 - .L_1832)
.L_1832:
        /*0004*/ 	.word	0x00000082


	//----- nvinfo : EIATTR_KPARAM_INFO
	.align		4
.L_1833:
        /*0008*/ 	.byte	0x04, 0x17
        /*000a*/ 	.short	(.L_1835 - .L_1834)
.L_1834:
        /*000c*/ 	.word	0x00000000
        /*0010*/ 	.short	0x0007
        /*0012*/ 	.short	0x002c
        /*0014*/ 	.byte	0x00, 0xf0, 0x11, 0x00


	//----- nvinfo : EIATTR_KPARAM_INFO
	.align		4
.L_1835:
        /*0018*/ 	.byte	0x04, 0x17
        /*001a*/ 	.short	(.L_1837 - .L_1836)
.L_1836:
        /*001c*/ 	.word	0x00000000
        /*0020*/ 	.short	0x0006
        /*0022*/ 	.short	0x0028
        /*0024*/ 	.byte	0x00, 0xf0, 0x11, 0x00


	//----- nvinfo : EIATTR_KPARAM_INFO
	.align		4
.L_1837:
        /*0028*/ 	.byte	0x04, 0x17
        /*002a*/ 	.short	(.L_1839 - .L_1838)
.L_1838:
        /*002c*/ 	.word	0x00000000
        /*0030*/ 	.short	0x0005
        /*0032*/ 	.short	0x0024
        /*0034*/ 	.byte	0x00, 0xf0, 0x11, 0x00


	//----- nvinfo : EIATTR_KPARAM_INFO
	.align		4
.L_1839:
        /*0038*/ 	.byte	0x04, 0x17
        /*003a*/ 	.short	(.L_1841 - .L_1840)
.L_1840:
        /*003c*/ 	.word	0x00000000
        /*0040*/ 	.short	0x0004
        /*0042*/ 	.short	0x0020
        /*0044*/ 	.byte	0x00, 0xf0, 0x11, 0x00


	//----- nvinfo : EIATTR_KPARAM_INFO
	.align		4
.L_1841:
        /*0048*/ 	.byte	0x04, 0x17
        /*004a*/ 	.short	(.L_1843 - .L_1842)
.L_1842:
        /*004c*/ 	.word	0x00000000
        /*0050*/ 	.short	0x0003
        /*0052*/ 	.short	0x0018
        /*0054*/ 	.byte	0x00, 0xf5, 0x21, 0x00


	//----- nvinfo : EIATTR_KPARAM_INFO
	.align		4
.L_1843:
        /*0058*/ 	.byte	0x04, 0x17
        /*005a*/ 	.short	(.L_1845 - .L_1844)
.L_1844:
        /*005c*/ 	.word	0x00000000
        /*0060*/ 	.short	0x0002
        /*0062*/ 	.short	0x0010
        /*0064*/ 	.byte	0x00, 0xf5, 0x21, 0x00


	//----- nvinfo : EIATTR_KPARAM_INFO
	.align		4
.L_1845:
        /*0068*/ 	.byte	0x04, 0x17
        /*006a*/ 	.short	(.L_1847 - .L_1846)
.L_1846:
        /*006c*/ 	.word	0x00000000
        /*0070*/ 	.short	0x0001
        /*0072*/ 	.short	0x0008
        /*0074*/ 	.byte	0x00, 0xf5, 0x21, 0x00


	//----- nvinfo : EIATTR_KPARAM_INFO
	.align		4
.L_1847:
        /*0078*/ 	.byte	0x04, 0x17
        /*007a*/ 	.short	(.L_1849 - .L_1848)
.L_1848:
        /*007c*/ 	.word	0x00000000
        /*0080*/ 	.short	0x0000
        /*0082*/ 	.short	0x0000
        /*0084*/ 	.byte	0x00, 0xf5, 0x21, 0x00


	//----- nvinfo : EIATTR_SPARSE_MMA_MASK
	.align		4
.L_1849:
        /*0088*/ 	.byte	0x03, 0x50
        /*008a*/ 	.short	0x0000


	//----- nvinfo : EIATTR_MAXREG_COUNT
	.align		4
        /*008c*/ 	.byte	0x03, 0x1b
        /*008e*/ 	.short	0x00ff


	//----- nvinfo : EIATTR_MERCURY_ISA_VERSION
	.align		4
        /*0090*/ 	.byte	0x03, 0x5f
        /*0092*/ 	.short	0x0101


	//----- nvinfo : EIATTR_COOP_GROUP_MASK_REGIDS
	.align		4
        /*0094*/ 	.byte	0x04, 0x29
        /*0096*/ 	.short	(.L_1851 - .L_1850)


	//   ....[0]....
.L_1850:
        /*0098*/ 	.word	0xffffffff


	//   ....[1]....
        /*009c*/ 	.word	0xffffffff


	//   ....[2]....
        /*00a0*/ 	.word	0xffffffff


	//   ....[3]....
        /*00a4*/ 	.word	0xffffffff


	//   ....[4]....
        /*00a8*/ 	.word	0xffffffff


	//----- nvinfo : EIATTR_COOP_GROUP_INSTR_OFFSETS
	.align		4
.L_1851:
        /*00ac*/ 	.byte	0x04, 0x28
        /*00ae*/ 	.short	(.L_1853 - .L_1852)


	//   ....[0]....
.L_1852:
        /*00b0*/ 	.word	0x00001210


	//   ....[1]....
        /*00b4*/ 	.word	0x00001240


	//   ....[2]....
        /*00b8*/ 	.word	0x00001260


	//   ....[3]....
        /*00bc*/ 	.word	0x00001280


	//   ....[4]....
        /*00c0*/ 	.word	0x000012a0


	//----- nvinfo : EIATTR_VRC_CTA_INIT_COUNT
	.align		4
.L_1853:
        /*00c4*/ 	.byte	0x02, 0x4a
	.zero		1
	.zero		1


	//----- nvinfo : EIATTR_EXIT_INSTR_OFFSETS
	.align		4
        /*00c8*/ 	.byte	0x04, 0x1c
        /*00ca*/ 	.short	(.L_1855 - .L_1854)


	//   ....[0]....
.L_1854:
        /*00cc*/ 	.word	0x00000070


	//   ....[1]....
        /*00d0*/ 	.word	0x000012b0


	//   ....[2]....
        /*00d4*/ 	.word	0x00001340


	//----- nvinfo : EIATTR_CRS_STACK_SIZE
	.align		4
.L_1855:
        /*00d8*/ 	.byte	0x04, 0x1e
        /*00da*/ 	.short	(.L_1857 - .L_1856)
.L_1856:
        /*00dc*/ 	.word	0x00000000


	//----- nvinfo : EIATTR_CBANK_PARAM_SIZE
	.align		4
.L_1857:
        /*00e0*/ 	.byte	0x03, 0x19
        /*00e2*/ 	.short	0x0030


	//----- nvinfo : EIATTR_PARAM_CBANK
	.align		4
        /*00e4*/ 	.byte	0x04, 0x0a
        /*00e6*/ 	.short	(.L_1859 - .L_1858)
	.align		4
.L_1858:
        /*00e8*/ 	.word	index@(.nv.constant0._Z9moe_vec_qIN3c108BFloat16ELi256ELi8E12block_iq4_xsLi1EXadL_ZN45_INTERNAL_8d5cb472_14_gguf_kernel_cu_cd24131919vec_dot_iq4_xs_q8_1EPKvPK10block_q8_1RKiEEEvS5_S5_PT_PS9_iiii)
        /*00ec*/ 	.short	0x0380
        /*00ee*/ 	.short	0x0030


	//----- nvinfo : EIATTR_SW_WAR
	.align		4
.L_1859:
        /*00f0*/ 	.byte	0x04, 0x36
        /*00f2*/ 	.short	(.L_1861 - .L_1860)
.L_1860:
        /*00f4*/ 	.word	0x00000008
.L_1861:


//--------------------- .nv.info._Z9moe_vec_qIN3c108BFloat16ELi256ELi8E11block_iq2_sLi1EXadL_ZN45_INTERNAL_8d5cb472_14_gguf_kernel_cu_cd24131918vec_dot_iq2_s_q8_1EPKvPK10block_q8_1RKiEEEvS5_S5_PT_PS9_iiii --------------------------
	.section	.nv.info._Z9moe_vec_qIN3c108BFloat16ELi256ELi8E11block_iq2_sLi1EXadL_ZN45_INTERNAL_8d5cb472_14_gguf_kernel_cu_cd24131918vec_dot_iq2_s_q8_1EPKvPK10block_q8_1RKiEEEvS5_S5_PT_PS9_iiii,"",@"SHT_CUDA_INFO"
	.sectionflags	@""
	.align	4


	//----- nvinfo : EIATTR_CUDA_API_VERSION
	.align		4
        /*0000*/ 	.byte	0x04, 0x37
        /*0002*/ 	.short	(.L_1863 - .L_1862)
.L_1862:
        /*0004*/ 	.word	0x00000082


	//----- nvinfo : EIATTR_KPARAM_INFO
	.align		4
.L_1863:
        /*0008*/ 	.byte	0x04, 0x17
        /*000a*/ 	.short	(.L_1865 - .L_1864)
.L_1864:
        /*000c*/ 	.word	0x00000000
        /*0010*/ 	.short	0x0007
        /*0012*/ 	.short	0x002c
        /*0014*/ 	.byte	0x00, 0xf0, 0x11, 0x00


	//----- nvinfo : EIATTR_KPARAM_INFO
	.align		4
.L_1865:
        /*0018*/ 	.byte	0x04, 0x17
        /*001a*/ 	.short	(.L_1867 - .L_1866)
.L_1866:
        /*001c*/ 	.word	0x00000000
        /*0020*/ 	.short	0x0006
        /*0022*/ 	.short	0x0028
        /*0024*/ 	.byte	0x00, 0xf0, 0x11, 0x00


	//----- nvinfo : EIATTR_KPARAM_INFO
	.align		4
.L_1867:
        /*0028*/ 	.byte	0x04, 0x17
        /*002a*/ 	.short	(.L_1869 - .L_1868)
.L_1868:
        /*002c*/ 	.word	0x00000000
        /*0030*/ 	.short	0x0005
        /*0032*/ 	.short	0x0024
        /*0034*/ 	.byte	0x00, 0xf0, 0x11, 0x00


	//----- nvinfo : EIATTR_KPARAM_INFO
	.align		4
.L_1869:
        /*0038*/ 	.byte	0x04, 0x17
        /*003a*/ 	.short	(.L_1871 - .L_1870)
.L_1870:
        /*003c*/ 	.word	0x00000000
        /*0040*/ 	.short	0x0004
        /*0042*/ 	.short	0x0020
        /*0044*/ 	.byte	0x00, 0xf0, 0x11, 0x00


	//----- nvinfo : EIATTR_KPARAM_INFO
	.align		4
.L_1871:
        /*0048*/ 	.byte	0x04, 0x17
        /*004a*/ 	.short	(.L_1873 - .L_1872)
.L_1872:
        /*004c*/ 	.word	0x00000000
        /*0050*/ 	.short	0x0003
        /*0052*/ 	.short	0x0018
        /*0054*/ 	.byte	0x00, 0xf5, 0x21, 0x00


	//----- nvinfo : EIATTR_KPARAM_INFO
	.align		4
.L_1873:
        /*0058*/ 	.byte	0x04, 0x17
        /*005a*/ 	.short	(.L_1875 - .L_1874)
.L_1874:
        /*005c*/ 	.word	0x00000000
        /*0060*/ 	.short	0x0002
        /*0062*/ 	.short	0x0010
        /*0064*/ 	.byte	0x00, 0xf5, 0x21, 0x00


	//----- nvinfo : EIATTR_KPARAM_INFO
	.align		4
.L_1875:
        /*0068*/ 	.byte	0x04, 0x17
        /*006a*/ 	.short	(.L_1877 - .L_1876)
.L_1876:
        /*006c*/ 	.word	0x00000000
        /*0070*/ 	.short	0x0001
        /*0072*/ 	.short	0x0008
        /*0074*/ 	.byte	0x00, 0xf5, 0x21, 0x00


	//----- nvinfo : EIATTR_KPARAM_INFO
	.align		4
.L_1877:
        /*0078*/ 	.byte	0x04, 0x17
        /*007a*/ 	.short	(.L_1879 - .L_1878)
.L_1878:
        /*007c*/ 	.word	0x00000000
        /*0080*/ 	.short	0x0000
        /*0082*/ 	.short	0x0000
        /*0084*/ 	.byte	0x00, 0xf5, 0x21, 0x00


	//----- nvinfo : EIATTR_SPARSE_MMA_MASK
	.align		4
.L_1879:
        /*0088*/ 	.byte	0x03, 0x50
        /*008a*/ 	.short	0x0000


	//----- nvinfo : EIATTR_MAXREG_COUNT
	.align		4
        /*008c*/ 	.byte	0x03, 0x1b
        /*008e*/ 	.short	0x00ff


	//----- nvinfo : EIATTR_MERCURY_ISA_VERSION
	.align		4
        /*0090*/ 	.byte	0x03, 0x5f
        /*0092*/ 	.short	0x0101


	//----- nvinfo : EIATTR_COOP_GROUP_MASK_REGIDS
	.align		4
        /*0094*/ 	.byte	0x04, 0x29
        /*0096*/ 	.short	(.L_1881 - .L_1880)


	//   ....[0]....
.L_1880:
        /*0098*/ 	.word	0xffffffff


	//   ....[1]....
        /*009c*/ 	.word	0xffffffff


	//   ....[2]....
        /*00a0*/ 	.word	0xffffffff


	//   ....[3]....
        /*00a4*/ 	.word	0xffffffff


	//   ....[4]....
        /*00a8*/ 	.word	0xffffffff


	//----- nvinfo : EIATTR_COOP_GROUP_INSTR_OFFSETS
	.align		4
.L_1881:
        /*00ac*/ 	.byte	0x04, 0x28
        /*00ae*/ 	.short	(.L_1883 - .L_1882)


	//   ....[0]....
.L_1882:
        /*00b0*/ 	.word	0x00000df0


	//   ....[1]....
        /*00b4*/ 	.word	0x00000e20


	//   ....[2]....
        /*00b8*/ 	.word	0x00000e40


	//   ....[3]....
        /*00bc*/ 	.word	0x00000e60


	//   ....[4]....
        /*00c0*/ 	.word	0x00000e80


	//----- nvinfo : EIATTR_VRC_CTA_INIT_COUNT
	.align		4
.L_1883:
        /*00c4*/ 	.byte	0x02, 0x4a
	.zero		1
	.zero		1


	//----- nvinfo : EIATTR_EXIT_INSTR_OFFSETS
	.align		4
        /*00c8*/ 	.byte	0x04, 0x1c
        /*00ca*/ 	.short	(.L_1885 - .L_1884)


	//   ....[0]....
.L_1884:
        /*00cc*/ 	.word	0x00000070


	//   ....[1]....
        /*00d0*/ 	.word	0x00000e90


	//   ....[2]....
        /*00d4*/ 	.word	0x00000f00


	//----- nvinfo : EIATTR_CRS_STACK_SIZE
	.align		4
.L_1885:
        /*00d8*/ 	.byte	0x04, 0x1e
        /*00da*/ 	.short	(.L_1887 - .L_1886)
.L_1886:
        /*00dc*/ 	.word	0x00000000


	//----- nvinfo : EIATTR_CBANK_PARAM_SIZE
	.align		4
.L_1887:
        /*00e0*/ 	.byte	0x03, 0x19
        /*00e2*/ 	.short	0x0030


	//----- nvinfo : EIATTR_PARAM_CBANK
	.align		4
        /*00e4*/ 	.byte	0x04, 0x0a
        /*00e6*/ 	.short	(.L_1889 - .L_1888)
	.align		4
.L_1888:
        /*00e8*/ 	.word	index@(.nv.constant0._Z9moe_vec_qIN3c108BFloat16ELi256ELi8E11block_iq2_sLi1EXadL_ZN45_INTERNAL_8d5cb472_14_gguf_kernel_cu_cd24131918vec_dot_iq2_s_q8_1EPKvPK10block_q8_1RKiEEEvS5_S5_PT_PS9_iiii)
        /*00ec*/ 	.short	0x0380
        /*00ee*/ 	.short	0x0030


	//----- nvinfo : EIATTR_SW_WAR
	.align		4
.L_1889:
        /*00f0*/ 	.byte	0x04, 0x36
        /*00f2*/ 	.short	(.L_1891 - .L_1890)
.L_1890:
        /*00f4*/ 	.word	0x00000008
.L_1891:


//--------------------- .nv.info._Z9moe_vec_qIN3c108BFloat16ELi256ELi8E11block_iq3_sLi1EXadL_ZN45_INTERNAL_8d5cb472_14_gguf_kernel_cu_cd24131918vec_dot_iq3_s_q8_1EPKvPK10block_q8_1RKiEEEvS5_S5_PT_PS9_iiii --------------------------
	.section	.nv.info._Z9moe_vec_qIN3c108BFloat16ELi256ELi8E11block_iq3_sLi1EXadL_ZN45_INTERNAL_8d5cb472_14_gguf_kernel_cu_cd24131918vec_dot_iq3_s_q8_1EPKvPK10block_q8_1RKiEEEvS5_S5_PT_PS9_iiii,"",@"SHT_CUDA_INFO"
	.sectionflags	@""
	.align	4


	//----- nvinfo : EIATTR_CUDA_API_VERSION
	.align		4
        /*0000*/ 	.byte	0x04, 0x37
        /*0002*/ 	.short	(.L_1893 - .L_1892)
.L_1892:
        /*0004*/ 	.word	0x00000082


	//----- nvinfo : EIATTR_KPARAM_INFO
	.align		4
.L_1893:
        /*0008*/ 	.byte	0x04, 0x17
        /*000a*/ 	.short	(.L_1895 - .L_1894)
.L_1894:
        /*000c*/ 	.word	0x00000000
        /*0010*/ 	.short	0x0007
        /*0012*/ 	.short	0x002c
        /*0014*/ 	.byte	0x00, 0xf0, 0x11, 0x00


	//----- nvinfo : EIATTR_KPARAM_INFO
	.align		4
.L_1895:
        /*0018*/ 	.byte	0x04, 0x17
        /*001a*/ 	.short	(.L_1897 - .L_1896)
.L_1896:
        /*001c*/ 	.word	0x00000000
        /*0020*/ 	.short	0x0006
        /*0022*/ 	.short	0x0028
        /*0024*/ 	.byte	0x00, 0xf0, 0x11, 0x00


	//----- nvinfo : EIATTR_KPARAM_INFO
	.align		4
.L_1897:
        /*0028*/ 	.byte	0x04, 0x17
        /*002a*/ 	.short	(.L_1899 - .L_1898)
.L_1898:
        /*002c*/ 	.word	0x00000000
        /*0030*/ 	.short	0x0005
        /*0032*/ 	.short	0x0024
        /*0034*/ 	.byte	0x00, 0xf0, 0x11, 0x00


	//----- nvinfo : EIATTR_KPARAM_INFO
	.align		4
.L_1899:
        /*0038*/ 	.byte	0x04, 0x17
        /*003a*/ 	.short	(.L_1901 - .L_1900)
.L_1900:
        /*003c*/ 	.word	0x00000000
        /*0040*/ 	.short	0x0004
        /*0042*/ 	.short	0x0020
        /*0044*/ 	.byte	0x00, 0xf0, 0x11, 0x00


	//----- nvinfo : EIATTR_KPARAM_INFO
	.align		4
.L_1901:
        /*0048*/ 	.byte	0x04, 0x17
        /*004a*/ 	.short	(.L_1903 - .L_1902)
.L_1902:
        /*004c*/ 	.word	0x00000000
        /*0050*/ 	.short	0x0003
        /*0052*/ 	.short	0x0018
        /*0054*/ 	.byte	0x00, 0xf5, 0x21, 0x00


	//----- nvinfo : EIATTR_KPARAM_INFO
	.align		4
.L_1903:
        /*0058*/ 	.byte	0x04, 0x17
        /*005a*/ 	.short	(.L_1905 - .L_1904)
.L_1904:
        /*005c*/ 	.word	0x00000000
        /*0060*/ 	.short	0x0002
        /*0062*/ 	.short	0x0010
        /*0064*/ 	.byte	0x00, 0xf5, 0x21, 0x00


	//----- nvinfo : EIATTR_KPARAM_INFO
	.align		4
.L_1905:
        /*0068*/ 	.byte	0x04, 0x17
        /*006a*/ 	.short	(.L_1907 - .L_1906)
.L_1906:
        /*006c*/ 	.word	0x00000000
        /*0070*/ 	.short	0x0001
        /*0072*/ 	.short	0x0008
        /*0074*/ 	.byte	0x00, 0xf5, 0x21, 0x00


	//----- nvinfo : EIATTR_KPARAM_INFO
	.align		4
.L_1907:
        /*0078*/ 	.byte	0x04, 0x17
        /*007a*/ 	.short	(.L_1909 - .L_1908)
.L_1908:
        /*007c*/ 	.word	0x00000000
        /*0080*/ 	.short	0x0000
        /*0082*/ 	.short	0x0000
        /*0084*/ 	.byte	0x00, 0xf5, 0x21, 0x00


	//----- nvinfo : EIATTR_SPARSE_MMA_MASK
	.align		4
.L_1909:
        /*0088*/ 	.byte	0x03, 0x50
        /*008a*/ 	.short	0x0000


	//----- nvinfo : EIATTR_MAXREG_COUNT
	.align		4
        /*008c*/ 	.byte	0x03, 0x1b
        /*008e*/ 	.short	0x00ff


	//----- nvinfo : EIATTR_MERCURY_ISA_VERSION
	.align		4
        /*0090*/ 	.byte	0x03, 0x5f
        /*0092*/ 	.short	0x0101


	//----- nvinfo : EIATTR_COOP_GROUP_MASK_REGIDS
	.align		4
        /*0094*/ 	.byte	0x04, 0x29
        /*0096*/ 	.short	(.L_1911 - .L_1910)


	//   ....[0]....
.L_1910:
        /*0098*/ 	.word	0xffffffff


	//   ....[1]....
        /*009c*/ 	.word	0xffffffff


	//   ....[2]....
        /*00a0*/ 	.word	0xffffffff


	//   ....[3]....
        /*00a4*/ 	.word	0xffffffff


	//   ....[4]....
        /*00a8*/ 	.word	0xffffffff


	//----- nvinfo : EIATTR_COOP_GROUP_INSTR_OFFSETS
	.align		4
.L_1911:
        /*00ac*/ 	.byte	0x04, 0x28
        /*00ae*/ 	.short	(.L_1913 - .L_1912)


	//   ....[0]....
.L_1912:
        /*00b0*/ 	.word	0x00000fd0


	//   ....[1]....
        /*00b4*/ 	.word	0x00001000


	//   ....[2]....
        /*00b8*/ 	.word	0x00001020


	//   ....[3]....
        /*00bc*/ 	.word	0x00001040


	//   ....[4]....
        /*00c0*/ 	.word	0x00001060


	//----- nvinfo : EIATTR_VRC_CTA_INIT_COUNT
	.align		4
.L_1913:
        /*00c4*/ 	.byte	0x02, 0x4a
	.zero		1
	.zero		1


	//----- nvinfo : EIATTR_EXIT_INSTR_OFFSETS
	.align		4
        /*00c8*/ 	.byte	0x04, 0x1c
        /*00ca*/ 	.short	(.L_1915 - .L_1914)


	//   ....[0]....
.L_1914:
        /*00cc*/ 	.word	0x00000070


	//   ....[1]....
        /*00d0*/ 	.word	0x00001070


	//   ....[2]....
        /*00d4*/ 	.word	0x00001100


	//----- nvinfo : EIATTR_CRS_STACK_SIZE
	.align		4
.L_1915:
        /*00d8*/ 	.byte	0x04, 0x1e
        /*00da*/ 	.short	(.L_1917 - .L_1916)
.L_1916:
        /*00dc*/ 	.word	0x00000000


	//----- nvinfo : EIATTR_CBANK_PARAM_SIZE
	.align		4
.L_1917:
        /*00e0*/ 	.byte	0x03, 0x19
        /*00e2*/ 	.short	0x0030


	//----- nvinfo : EIATTR_PARAM_CBANK
	.align		4
        /*00e4*/ 	.byte	0x04, 0x0a
        /*00e6*/ 	.short	(.L_1919 - .L_1918)
	.align		4
.L_1918:
        /*00e8*/ 	.word	index@(.nv.constant0._Z9moe_vec_qIN3c108BFloat16ELi256ELi8E11block_iq3_sLi1EXadL_ZN45_INTERNAL_8d5cb472_14_gguf_kernel_cu_cd24131918vec_dot_iq3_s_q8_1EPKvPK10block_q8_1RKiEEEvS5_S5_PT_PS9_iiii)
        /*00ec*/ 	.short	0x0380
        /*00ee*/ 	.short	0x0030


	//----- nvinfo : EIATTR_SW_WAR
	.align		4
.L_1919:
        /*00f0*/ 	.byte	0x04, 0x36
        /*00f2*/ 	.short	(.L_1921 - .L_1920)
.L_1920:
        /*00f4*/ 	.word	0x00000008
.L_1921:


//--------------------- .nv.info._Z9moe_vec_qIN3c108BFloat16ELi32ELi4E12block_iq4_nlLi2EXadL_ZN45_INTERNAL_8d5cb472_14_gguf_kernel_cu_cd24131919vec_dot_iq4_nl_q8_1EPKvPK10block_q8_1RKiEEEvS5_S5_PT_PS9_iiii --------------------------
	.section	.nv.info._Z9moe_vec_qIN3c108BFloat16ELi32ELi4E12block_iq4_nlLi2EXadL_ZN45_INTERNAL_8d5cb472_14_gguf_kernel_cu_cd24131919vec_dot_iq4_nl_q8_1EPKvPK10block_q8_1RKiEEEvS5_S5_PT_PS9_iiii,"",@"SHT_CUDA_INFO"
	.sectionflags	@""
	.align	4


	//----- nvinfo : EIATTR_CUDA_API_VERSION
	.align		4
        /*0000*/ 	.byte	0x04, 0x37
        /*0002*/ 	.short	(.L_1923 - .L_1922)
.L_1922:
        /*0004*/ 	.word	0x00000082


	//----- nvinfo : EIATTR_KPARAM_INFO
	.align		4
.L_1923:
        /*0008*/ 	.byte	0x04, 0x17
        /*000a*/ 	.short	(.L_1925 - .L_1924)
.L_1924:
        /*000c*/ 	.word	0x00000000
        /*0010*/ 	.short	0x0007
        /*0012*/ 	.short	0x002c
        /*0014*/ 	.byte	0x00, 0xf0, 0x11, 0x00


	//----- nvinfo : EIATTR_KPARAM_INFO
	.align		4
.L_1925:
        /*0018*/ 	.byte	0x04, 0x17
        /*001a*/ 	.short	(.L_1927 - .L_1926)
.L_1926:
        /*001c*/ 	.word	0x00000000
        /*0020*/ 	.short	0x0006
        /*0022*/ 	.short	0x0028
        /*0024*/ 	.byte	0x00, 0xf0, 0x11, 0x00


	//----- nvinfo : EIATTR_KPARAM_INFO
	.align		4
.L_1927:
        /*0028*/ 	.byte	0x04, 0x17
        /*002a*/ 	.short	(.L_1929 - .L_1928)
.L_1928:
        /*002c*/ 	.word	0x00000000
        /*0030*/ 	.short	0x0005
        /*0032*/ 	.short	0x0024
        /*0034*/ 	.byte	0x00, 0xf0, 0x11, 0x00


	//----- nvinfo : EIATTR_KPARAM_INFO
	.align		4
.L_1929:
        /*0038*/ 	.byte	0x04, 0x17
        /*003a*/ 	.short	(.L_1931 - .L_1930)
.L_1930:
        /*003c*/ 	.word	0x00000000
        /*0040*/ 	.short	0x0004
        /*0042*/ 	.short	0x0020
        /*0044*/ 	.byte	0x00, 0xf0, 0x11, 0x00


	//----- nvinfo : EIATTR_KPARAM_INFO
	.align		4
.L_1931:
        /*0048*/ 	.byte	0x04, 0x17
        /*004a*/ 	.short	(.L_1933 - .L_1932)
.L_1932:
        /*004c*/ 	.word	0x00000000
        /*0050*/ 	.short	0x0003
        /*0052*/ 	.short	0x0018
        /*0054*/ 	.byte	0x00, 0xf5, 0x21, 0x00


	//----- nvinfo : EIATTR_KPARAM_INFO
	.align		4
.L_1933:
        /*0058*/ 	.byte	0x04, 0x17
        /*005a*/ 	.short	(.L_1935 - .L_1934)
.L_1934:
        /*005c*/ 	.word	0x00000000
        /*0060*/ 	.short	0x0002
        /*0062*/ 	.short	0x0010
        /*0064*/ 	.byte	0x00, 0xf5, 0x21, 0x00


	//----- nvinfo : EIATTR_KPARAM_INFO
	.align		4
.L_1935:
        /*0068*/ 	.byte	0x04, 0x17
        /*006a*/ 	.short	(.L_1937 - .L_1936)
.L_1936:
        /*006c*/ 	.word	0x00000000
        /*0070*/ 	.short	0x0001
        /*0072*/ 	.short	0x0008
        /*0074*/ 	.byte	0x00, 0xf5, 0x21, 0x00


	//----- nvinfo : EIATTR_KPARAM_INFO
	.align		4
.L_1937:
        /*0078*/ 	.byte	0x04, 0x17
        /*007a*/ 	.short	(.L_1939 - .L_1938)
.L_1938:
        /*007c*/ 	.word	0x00000000
        /*0080*/ 	.short	0x0000
        /*0082*/ 	.short	0x0000
        /*0084*/ 	.byte	0x00, 0xf5, 0x21, 0x00


	//----- nvinfo : EIATTR_SPARSE_MMA_MASK
	.align		4
.L_1939:
        /*0088*/ 	.byte	0x03, 0x50
        /*008a*/ 	.short	0x0000


	//----- nvinfo : EIATTR_MAXREG_COUNT
	.align		4
        /*008c*/ 	.byte	0x03, 0x1b
        /*008e*/ 	.short	0x00ff


	//----- nvinfo : EIATTR_MERCURY_ISA_VERSION
	.align		4
        /*0090*/ 	.byte	0x03, 0x5f
        /*0092*/ 	.short	0x0101


	//----- nvinfo : EIATTR_COOP_GROUP_MASK_REGIDS
	.align		4
        /*0094*/ 	.byte	0x04, 0x29
        /*0096*/ 	.short	(.L_1941 - .L_1940)


	//   ....[0]....
.L_1940:
        /*0098*/ 	.word	0xffffffff


	//   ....[1]....
        /*009c*/ 	.word	0xffffffff


	//   ....[2]....
        /*00a0*/ 	.word	0xffffffff


	//   ....[3]....
        /*00a4*/ 	.word	0xffffffff


	//   ....[4]....
        /*00a8*/ 	.word	0xffffffff


	//----- nvinfo : EIATTR_COOP_GROUP_INSTR_OFFSETS
	.align		4
.L_1941:
        /*00ac*/ 	.byte	0x04, 0x28
        /*00ae*/ 	.short	(.L_1943 - .L_1942)


	//   ....[0]....
.L_1942:
        /*00b0*/ 	.word	0x00000b00


	//   ....[1]....
        /*00b4*/ 	.word	0x00000b30


	//   ....[2]....
        /*00b8*/ 	.word	0x00000b50


	//   ....[3]....
        /*00bc*/ 	.word	0x00000b70


	//   ....[4]....
        /*00c0*/ 	.word	0x00000b90


	//----- nvinfo : EIATTR_VRC_CTA_INIT_COUNT
	.align		4
.L_1943:
        /*00c4*/ 	.byte	0x02, 0x4a
	.zero		1
	.zero		1


	//----- nvinfo : EIATTR_EXIT_INSTR_OFFSETS
	.align		4
        /*00c8*/ 	.byte	0x04, 0x1c
        /*00ca*/ 	.short	(.L_1945 - .L_1944)


	//   ....[0]....
.L_1944:
        /*00cc*/ 	.word	0x00000070


	//   ....[1]....
        /*00d0*/ 	.word	0x00000ba0


	//   ....[2]....
        /*00d4*/ 	.word	0x00000c30


	//----- nvinfo : EIATTR_CRS_STACK_SIZE
	.align		4
.L_1945:
        /*00d8*/ 	.byte	0x04, 0x1e
        /*00da*/ 	.short	(.L_1947 - .L_1946)
.L_1946:
        /*00dc*/ 	.word	0x00000000


	//----- nvinfo : EIATTR_CBANK_PARAM_SIZE
	.align		4
.L_1947:
        /*00e0*/ 	.byte	0x03, 0x19
        /*00e2*/ 	.short	0x0030


	//----- nvinfo : EIATTR_PARAM_CBANK
	.align		4
        /*00e4*/ 	.byte	0x04, 0x0a
        /*00e6*/ 	.short	(.L_1949 - .L_1948)
	.align		4
.L_1948:
        /*00e8*/ 	.word	index@(.nv.constant0._Z9moe_vec_qIN3c108BFloat16ELi32ELi4E12block_iq4_nlLi2EXadL_ZN45_INTERNAL_8d5cb472_14_gguf_kernel_cu_cd24131919vec_dot_iq4_nl_q8_1EPKvPK10block_q8_1RKiEEEvS5_S5_PT_PS9_iiii)
        /*00ec*/ 	.short	0x0380
        /*00ee*/ 	.short	0x0030


	//----- nvinfo : EIATTR_SW_WAR
	.align		4
.L_1949:
        /*00f0*/ 	.byte	0x04, 0x36
        /*00f2*/ 	.short	(.L_1951 - .L_1950)
.L_1950:
        /*00f4*/ 	.word	0x00000008
.L_1951:


//--------------------- .nv.info._Z9moe_vec_qIN3c108BFloat16ELi256ELi8E11block_iq1_sLi1EXadL_ZN45_INTERNAL_8d5cb472_14_gguf_kernel_cu_cd24131918vec_dot_iq1_s_q8_1EPKvPK10block_q8_1RKiEEEvS5_S5_PT_PS9_iiii --------------------------
	.section	.nv.info._Z9moe_vec_qIN3c108BFloat16ELi256ELi8E11block_iq1_sLi1EXadL_ZN45_INTERNAL_8d5cb472_14_gguf_kernel_cu_cd24131918vec_dot_iq1_s_q8_1EPKvPK10block_q8_1RKiEEEvS5_S5_PT_PS9_iiii,"",@"SHT_CUDA_INFO"
	.sectionflags	@""
	.align	4


	//----- nvinfo : EIATTR_CUDA_API_VERSION
	.align		4
        /*0000*/ 	.byte	0x04, 0x37
        /*0002*/ 	.short	(.L_1953 - .L_1952)
.L_1952:
        /*0004*/ 	.word	0x00000082


	//----- nvinfo : EIATTR_KPARAM_INFO
	.align		4
.L_1953:
        /*0008*/ 	.byte	0x04, 0x17
        /*000a*/ 	.short	(.L_1955 - .L_1954)
.L_1954:
        /*000c*/ 	.word	0x00000000
        /*0010*/ 	.short	0x0007
        /*0012*/ 	.short	0x002c
        /*0014*/ 	.byte	0x00, 0xf0, 0x11, 0x00


	//----- nvinfo : EIATTR_KPARAM_INFO
	.align		4
.L_1955:
        /*0018*/ 	.byte	0x04, 0x17
        /*001a*/ 	.short	(.L_1957 - .L_1956)
.L_1956:
        /*001c*/ 	.word	0x00000000
        /*0020*/ 	.short	0x0006
        /*0022*/ 	.short	0x0028
        /*0024*/ 	.byte	0x00, 0xf0, 0x11, 0x00


	//----- nvinfo : EIATTR_KPARAM_INFO
	.align		4
.L_1957:
        /*0028*/ 	.byte	0x04, 0x17
        /*002a*/ 	.short	(.L_1959 - .L_1958)
.L_1958:
        /*002c*/ 	.word	0x00000000
        /*0030*/ 	.short	0x0005
        /*0032*/ 	.short	0x0024
        /*0034*/ 	.byte	0x00, 0xf0, 0x11, 0x00


	//----- nvinfo : EIATTR_KPARAM_INFO
	.align		4
.L_1959:
        /*0038*/ 	.byte	0x04, 0x17
        /*003a*/ 	.short	(.L_1961 - .L_1960)
.L_1960:
        /*003c*/ 	.word	0x00000000
        /*0040*/ 	.short	0x0004
        /*0042*/ 	.short	0x0020
        /*0044*/ 	.byte	0x00, 0xf0, 0x11, 0x00


	//----- nvinfo : EIATTR_KPARAM_INFO
	.align		4
.L_1961:
        /*0048*/ 	.byte	0x04, 0x17
        /*004a*/ 	.short	(.L_1963 - .L_1962)
.L_1962:
        /*004c*/ 	.word	0x00000000
        /*0050*/ 	.short	0x0003
        /*0052*/ 	.short	0x0018
        /*0054*/ 	.byte	0x00, 0xf5, 0x21, 0x00


	//----- nvinfo : EIATTR_KPARAM_INFO
	.align		4
.L_1963:
        /*0058*/ 	.byte	0x04, 0x17
        /*005a*/ 	.short	(.L_1965 - .L_1964)
.L_1964:
        /*005c*/ 	.word	0x00000000
        /*0060*/ 	.short	0x0002
        /*0062*/ 	.short	0x0010
        /*0064*/ 	.byte	0x00, 0xf5, 0x21, 0x00


	//----- nvinfo : EIATTR_KPARAM_INFO
	.align		4
.L_1965:
        /*0068*/ 	.byte	0x04, 0x17
        /*006a*/ 	.short	(.L_1967 - .L_1966)
.L_1966:
        /*006c*/ 	.word	0x00000000
        /*0070*/ 	.short	0x0001
        /*0072*/ 	.short	0x0008
        /*0074*/ 	.byte	0x00, 0xf5, 0x21, 0x00


	//----- nvinfo : EIATTR_KPARAM_INFO
	.align		4
.L_1967:
        /*0078*/ 	.byte	0x04, 0x17
        /*007a*/ 	.short	(.L_1969 - .L_1968)
.L_1968:
        /*007c*/ 	.word	0x00000000
        /*0080*/ 	.short	0x0000
        /*0082*/ 	.short	0x0000
        /*0084*/ 	.byte	0x00, 0xf5, 0x21, 0x00


	//----- nvinfo : EIATTR_SPARSE_MMA_MASK
	.align		4
.L_1969:
        /*0088*/ 	.byte	0x03, 0x50
        /*008a*/ 	.short	0x0000


	//----- nvinfo : EIATTR_MAXREG_COUNT
	.align		4
        /*008c*/ 	.byte	0x03, 0x1b
        /*008e*/ 	.short	0x00ff


	//----- nvinfo : EIATTR_MERCURY_ISA_VERSION
	.align		4
        /*0090*/ 	.byte	0x03, 0x5f
        /*0092*/ 	.short	0x0101


	//----- nvinfo : EIATTR_COOP_GROUP_MASK_REGIDS
	.align		4
        /*0094*/ 	.byte	0x04, 0x29
        /*0096*/ 	.short	(.L_1971 - .L_1970)


	//   ....[0]....
.L_1970:
        /*0098*/ 	.word	0xffffffff


	//   ....[1]....
        /*009c*/ 	.word	0xffffffff


	//   ....[2]....
        /*00a0*/ 	.word	0xffffffff


	//   ....[3]....
        /*00a4*/ 	.word	0xffffffff


	//   ....[4]....
        /*00a8*/ 	.word	0xffffffff


	//----- nvinfo : EIATTR_COOP_GROUP_INSTR_OFFSETS
	.align		4
.L_1971:
        /*00ac*/ 	.byte	0x04, 0x28
        /*00ae*/ 	.short	(.L_1973 - .L_1972)


	//   ....[0]....
.L_1972:
        /*00b0*/ 	.word	0x00001360


	//   ....[1]....
        /*00b4*/ 	.word	0x00001390


	//   ....[2]....
        /*00b8*/ 	.word	0x000013b0


	//   ....[3]....
        /*00bc*/ 	.word	0x000013d0


	//   ....[4]....
        /*00c0*/ 	.word	0x000013f0


	//----- nvinfo : EIATTR_VRC_CTA_INIT_COUNT
	.align		4
.L_1973:
        /*00c4*/ 	.byte	0x02, 0x4a
	.zero		1
	.zero		1


	//----- nvinfo : EIATTR_EXIT_INSTR_OFFSETS
	.align		4
        /*00c8*/ 	.byte	0x04, 0x1c
        /*00ca*/ 	.short	(.L_1975 - .L_1974)


	//   ....[0]....
.L_1974:
        /*00cc*/ 	.word	0x00000070


	//   ....[1]....
        /*00d0*/ 	.word	0x00001400


	//   ....[2]....
        /*00d4*/ 	.word	0x00001470


	//----- nvinfo : EIATTR_CRS_STACK_SIZE
	.align		4
.L_1975:
        /*00d8*/ 	.byte	0x04, 0x1e
        /*00da*/ 	.short	(.L_1977 - .L_1976)
.L_1976:
        /*00dc*/ 	.word	0x00000000


	//----- nvinfo : EIATTR_CBANK_PARAM_SIZE
	.align		4
.L_1977:
        /*00e0*/ 	.byte	0x03, 0x19
        /*00e2*/ 	.short	0x0030


	//----- nvinfo : EIATTR_PARAM_CBANK
	.align		4
        /*00e4*/ 	.byte	0x04, 0x0a
        /*00e6*/ 	.short	(.L_1979 - .L_1978)
	.align		4
.L_1978:
        /*00e8*/ 	.word	index@(.nv.constant0._Z9moe_vec_qIN3c108BFloat16ELi256ELi8E11block_iq1_sLi1EXadL_ZN45_INTERNAL_8d5cb472_14_gguf_kernel_cu_cd24131918vec_dot_iq1_s_q8_1EPKvPK10block_q8_1RKiEEEvS5_S5_PT_PS9_iiii)
        /*00ec*/ 	.short	0x0380
        /*00ee*/ 	.short	0x0030


	//----- nvinfo : EIATTR_SW_WAR
	.align		4
.L_1979:
        /*00f0*/ 	.byte	0x04, 0x36
        /*00f2*/ 	.short	(.L_1981 - .L_1980)
.L_1980:
        /*00f4*/ 	.word	0x00000008
.L_1981:


//--------------------- .nv.info._Z9moe_vec_qIN3c108BFloat16ELi256ELi8E13block_iq3_xxsLi1EXadL_ZN45_INTERNAL_8d5cb472_14_gguf_kernel_cu_cd24131920vec_dot_iq3_xxs_q8_1EPKvPK10block_q8_1RKiEEEvS5_S5_PT_PS9_iiii --------------------------
	.section	.nv.info._Z9moe_vec_qIN3c108BFloat16ELi256ELi8E13block_iq3_xxsLi1EXadL_ZN45_INTERNAL_8d5cb472_14_gguf_kernel_cu_cd24131920vec_dot_iq3_xxs_q8_1EPKvPK10block_q8_1RKiEEEvS5_S5_PT_PS9_iiii,"",@"SHT_CUDA_INFO"
	.sectionflags	@""
	.align	4


	//----- nvinfo : EIATTR_CUDA_API_VERSION
	.align		4
        /*0000*/ 	.byte	0x04, 0x37
        /*0002*/ 	.short	(.L_1983 - .L_1982)
.L_1982:
        /*0004*/ 	.word	0x00000082


	//----- nvinfo : EIATTR_KPARAM_INFO
	.align		4
.L_1983:
        /*0008*/ 	.byte	0x04, 0x17
        /*000a*/ 	.short	(.L_1985 - .L_1984)
.L_1984:
        /*000c*/ 	.word	0x00000000
        /*0010*/ 	.short	0x0007
        /*0012*/ 	.short	0x002c
        /*0014*/ 	.byte	0x00, 0xf0, 0x11, 0x00


	//----- nvinfo : EIATTR_KPARAM_INFO
	.align		4
.L_1985:
        /*0018*/ 	.byte	0x04, 0x17
        /*001a*/ 	.short	(.L_1987 - .L_1986)
.L_1986:
        /*001c*/ 	.word	0x00000000
        /*0020*/ 	.short	0x0006
        /*0022*/ 	.short	0x0028
        /*0024*/ 	.byte	0x00, 0xf0, 0x11, 0x00


	//----- nvinfo : EIATTR_KPARAM_INFO
	.align		4
.L_1987:
        /*0028*/ 	.byte	0x04, 0x17
        /*002a*/ 	.short	(.L_1989 - .L_1988)
.L_1988:
        /*002c*/ 	.word	0x00000000
        /*0030*/ 	.short	0x0005
        /*0032*/ 	.short	0x0024
        /*0034*/ 	.byte	0x00, 0xf0, 0x11, 0x00


	//----- nvinfo : EIATTR_KPARAM_INFO
	.align		4
.L_1989:
        /*0038*/ 	.byte	0x04, 0x17
        /*003a*/ 	.short	(.L_1991 - .L_1990)
.L_1990:
        /*003c*/ 	.word	0x00000000
        /*0040*/ 	.short	0x0004
        /*0042*/ 	.short	0x0020
        /*0044*/ 	.byte	0x00, 0xf0, 0x11, 0x00


	//----- nvinfo : EIATTR_KPARAM_INFO
	.align		4
.L_1991:
        /*0048*/ 	.byte	0x04, 0x17
        /*004a*/ 	.short	(.L_1993 - .L_1992)
.L_1992:
        /*004c*/ 	.word	0x00000000
        /*0050*/ 	.short	0x0003
        /*0052*/ 	.short	0x0018
        /*0054*/ 	.byte	0x00, 0xf5, 0x21, 0x00


	//----- nvinfo : EIATTR_KPARAM_INFO
	.align		4
.L_1993:
        /*0058*/ 	.byte	0x04, 0x17
        /*005a*/ 	.short	(.L_1995 - .L_1994)
.L_1994:
        /*005c*/ 	.word	0x00000000
        /*0060*/ 	.short	0x0002
        /*0062*/ 	.short	0x0010
        /*0064*/ 	.byte	0x00, 0xf5, 0x21, 0x00


	//----- nvinfo : EIATTR_KPARAM_INFO
	.align		4
.L_1995:
        /*0068*/ 	.byte	0x04, 0x17
        /*006a*/ 	.short	(.L_1997 - .L_1996)
.L_1996:
        /*006c*/ 	.word	0x00000000
        /*0070*/ 	.short	0x0001
        /*0072*/ 	.short	0x0008
        /*0074*/ 	.byte	0x00, 0xf5, 0x21, 0x00


	//----- nvinfo : EIATTR_KPARAM_INFO
	.align		4
.L_1997:
        /*0078*/ 	.byte	0x04, 0x17
        /*007a*/ 	.short	(.L_1999 - .L_1998)
.L_1998:
        /*007c*/ 	.word	0x00000000
        /*0080*/ 	.short	0x0000
        /*0082*/ 	.short	0x0000
        /*0084*/ 	.byte	0x00, 0xf5, 0x21, 0x00


	//----- nvinfo : EIATTR_SPARSE_MMA_MASK
	.align		4
.L_1999:
        /*0088*/ 	.byte	0x03, 0x50
        /*008a*/ 	.short	0x0000


	//----- nvinfo : EIATTR_MAXREG_COUNT
	.align		4
        /*008c*/ 	.byte	0x03, 0x1b
        /*008e*/ 	.short	0x00ff


	//----- nvinfo : EIATTR_MERCURY_ISA_VERSION
	.align		4
        /*0090*/ 	.byte	0x03, 0x5f
        /*0092*/ 	.short	0x0101


	//----- nvinfo : EIATTR_COOP_GROUP_MASK_REGIDS
	.align		4
        /*0094*/ 	.byte	0x04, 0x29
        /*0096*/ 	.short	(.L_2001 - .L_2000)


	//   ....[0]....
.L_2000:
        /*0098*/ 	.word	0xffffffff


	//   ....[1]....
        /*009c*/ 	.word	0xffffffff


	//   ....[2]....
        /*00a0*/ 	.word	0xffffffff


	//   ....[3]....
        /*00a4*/ 	.word	0xffffffff


	//   ....[4]....
        /*00a8*/ 	.word	0xffffffff


	//----- nvinfo : EIATTR_COOP_GROUP_INSTR_OFFSETS
	.align		4
.L_2001:
        /*00ac*/ 	.byte	0x04, 0x28
        /*00ae*/ 	.short	(.L_2003 - .L_2002)


	//   ....[0]....
.L_2002:
        /*00b0*/ 	.word	0x00000b80


	//   ....[1]....
        /*00b4*/ 	.word	0x00000bb0


	//   ....[2]....
        /*00b8*/ 	.word	0x00000bd0


	//   ....[3]....
        /*00bc*/ 	.word	0x00000bf0


	//   ....[4]....
        /*00c0*/ 	.word	0x00000c10


	//----- nvinfo : EIATTR_VRC_CTA_INIT_COUNT
	.align		4
.L_2003:
        /*00c4*/ 	.byte	0x02, 0x4a
	.zero		1
	.zero		1


	//----- nvinfo : EIATTR_EXIT_INSTR_OFFSETS
	.align		4
        /*00c8*/ 	.byte	0x04, 0x1c
        /*00ca*/ 	.short	(.L_2005 - .L_2004)


	//   ....[0]....
.L_2004:
        /*00cc*/ 	.word	0x00000070


	//   ....[1]....
        /*00d0*/ 	.word	0x00000c20


	//   ....[2]....
        /*00d4*/ 	.word	0x00000cb0


	//----- nvinfo : EIATTR_CRS_STACK_SIZE
	.align		4
.L_2005:
        /*00d8*/ 	.byte	0x04, 0x1e
        /*00da*/ 	.short	(.L_2007 - .L_2006)
.L_2006:
        /*00dc*/ 	.word	0x00000000


	//----- nvinfo : EIATTR_CBANK_PARAM_SIZE
	.align		4
.L_2007:
        /*00e0*/ 	.byte	0x03, 0x19
        /*00e2*/ 	.short	0x0030


	//----- nvinfo : EIATTR_PARAM_CBANK
	.align		4
        /*00e4*/ 	.byte	0x04, 0x0a
        /*00e6*/ 	.short	(.L_2009 - .L_2008)
	.align		4
.L_2008:
        /*00e8*/ 	.word	index@(.nv.constant0._Z9moe_vec_qIN3c108BFloat16ELi256ELi8E13block_iq3_xxsLi1EXadL_ZN45_INTERNAL_8d5cb472_14_gguf_kernel_cu_cd24131920vec_dot_iq3_xxs_q8_1EPKvPK10block_q8_1RKiEEEvS5_S5_PT_PS9_iiii)
        /*00ec*/ 	.short	0x0380
        /*00ee*/ 	.short	0x0030


	//----- nvinfo : EIATTR_SW_WAR
	.align		4
.L_2009:
        /*00f0*/ 	.byte	0x04, 0x36
        /*00f2*/ 	.short	(.L_2011 - .L_2010)
.L_2010:
        /*00f4*/ 	.word	0x00000008
.L_2011:


//--------------------- .nv.info._Z9moe_vec_qIN3c108BFloat16ELi256ELi8E12block_iq2_xsLi1EXadL_ZN45_INTERNAL_8d5cb472_14_gguf_kernel_cu_cd24131919vec_dot_iq2_xs_q8_1EPKvPK10block_q8_1RKiEEEvS5_S5_PT_PS9_iiii --------------------------
	.section	.nv.info._Z9moe_vec_qIN3c108BFloat16ELi256ELi8E12block_iq2_xsLi1EXadL_ZN45_INTERNAL_8d5cb472_14_gguf_kernel_cu_cd24131919vec_dot_iq2_xs_q8_1EPKvPK10block_q8_1RKiEEEvS5_S5_PT_PS9_iiii,"",@"SHT_CUDA_INFO"
	.sectionflags	@""
	.align	4


	//----- nvinfo : EIATTR_CUDA_API_VERSION
	.align		4
        /*0000*/ 	.byte	0x04, 0x37
        /*0002*/ 	.short	(.L_2013 - .L_2012)
.L_2012:
        /*0004*/ 	.word	0x00000082


	//----- nvinfo : EIATTR_KPARAM_INFO
	.align		4
.L_2013:
        /*0008*/ 	.byte	0x04, 0x17
        /*000a*/ 	.short	(.L_2015 - .L_2014)
.L_2014:
        /*000c*/ 	.word	0x00000000
        /*0010*/ 	.short	0x0007
        /*0012*/ 	.short	0x002c
        /*0014*/ 	.byte	0x00, 0xf0, 0x11, 0x00


	//----- nvinfo : EIATTR_KPARAM_INFO
	.align		4
.L_2015:
        /*0018*/ 	.byte	0x04, 0x17
        /*001a*/ 	.short	(.L_2017 - .L_2016)
.L_2016:
        /*001c*/ 	.word	0x00000000
        /*0020*/ 	.short	0x0006
        /*0022*/ 	.short	0x0028
        /*0024*/ 	.byte	0x00, 0xf0, 0x11, 0x00


	//----- nvinfo : EIATTR_KPARAM_INFO
	.align		4
.L_2017:
        /*0028*/ 	.byte	0x04, 0x17
        /*002a*/ 	.short	(.L_2019 - .L_2018)
.L_2018:
        /*002c*/ 	.word	0x00000000
        /*0030*/ 	.short	0x0005
        /*0032*/ 	.short	0x0024
        /*0034*/ 	.byte	0x00, 0xf0, 0x11, 0x00


	//----- nvinfo : EIATTR_KPARAM_INFO
	.align		4
.L_2019:
        /*0038*/ 	.byte	0x04, 0x17
        /*003a*/ 	.short	(.L_2021 - .L_2020)
.L_2020:
        /*003c*/ 	.word	0x00000000
        /*0040*/ 	.short	0x0004
        /*0042*/ 	.short	0x0020
        /*0044*/ 	.byte	0x00, 0xf0, 0x11, 0x00


	//----- nvinfo : EIATTR_KPARAM_INFO
	.align		4
.L_2021:
        /*0048*/ 	.byte	0x04, 0x17
        /*004a*/ 	.short	(.L_2023 - .L_2022)
.L_2022:
        /*004c*/ 	.word	0x00000000
        /*0050*/ 	.short	0x0003
        /*0052*/ 	.short	0x0018
        /*0054*/ 	.byte	0x00, 0xf5, 0x21, 0x00


	//----- nvinfo : EIATTR_KPARAM_INFO
	.align		4
.L_2023:
        /*0058*/ 	.byte	0x04, 0x17
        /*005a*/ 	.short	(.L_2025 - .L_2024)
.L_2024:
        /*005c*/ 	.word	0x00000000
        /*0060*/ 	.short	0x0002
        /*0062*/ 	.short	0x0010
        /*0064*/ 	.byte	0x00, 0xf5, 0x21, 0x00


	//----- nvinfo : EIATTR_KPARAM_INFO
	.align		4
.L_2025:
        /*0068*/ 	.byte	0x04, 0x17
        /*006a*/ 	.short	(.L_2027 - .L_2026)
.L_2026:
        /*006c*/ 	.word	0x00000000
        /*0070*/ 	.short	0x0001
        /*0072*/ 	.short	0x0008
        /*0074*/ 	.byte	0x00, 0xf5, 0x21, 0x00


	//----- nvinfo : EIATTR_KPARAM_INFO
	.align		4
.L_2027:
        /*0078*/ 	.byte	0x04, 0x17
        /*007a*/ 	.short	(.L_2029 - .L_2028)
.L_2028:
        /*007c*/ 	.word	0x00000000
        /*0080*/ 	.short	0x0000
        /*0082*/ 	.short	0x0000
        /*0084*/ 	.byte	0x00, 0xf5, 0x21, 0x00


	//----- nvinfo : EIATTR_SPARSE_MMA_MASK
	.align		4
.L_2029:
        /*0088*/ 	.byte	0x03, 0x50
        /*008a*/ 	.short	0x0000


	//----- nvinfo : EIATTR_MAXREG_COUNT
	.align		4
        /*008c*/ 	.byte	0x03, 0x1b
        /*008e*/ 	.short	0x00ff


	//----- nvinfo : EIATTR_MERCURY_ISA_VERSION
	.align		4
        /*0090*/ 	.byte	0x03, 0x5f
        /*0092*/ 	.short	0x0101


	//----- nvinfo : EIATTR_COOP_GROUP_MASK_REGIDS
	.align		4
        /*0094*/ 	.byte	0x04, 0x29
        /*0096*/ 	.short	(.L_2031 - .L_2030)


	//   ....[0]....
.L_2030:
        /*0098*/ 	.word	0xffffffff


	//   ....[1]....
        /*009c*/ 	.word	0xffffffff


	//   ....[2]....
        /*00a0*/ 	.word	0xffffffff


	//   ....[3]....
        /*00a4*/ 	.word	0xffffffff


	//   ....[4]....
        /*00a8*/ 	.word	0xffffffff


	//----- nvinfo : EIATTR_COOP_GROUP_INSTR_OFFSETS
	.align		4
.L_2031:
        /*00ac*/ 	.byte	0x04, 0x28
        /*00ae*/ 	.short	(.L_2033 - .L_2032)


	//   ....[0]....
.L_2032:
        /*00b0*/ 	.word	0x00001640


	//   ....[1]....
        /*00b4*/ 	.word	0x00001670


	//   ....[2]....
        /*00b8*/ 	.word	0x000016a0


	//   ....[3]....
        /*00bc*/ 	.word	0x000016c0


	//   ....[4]....
        /*00c0*/ 	.word	0x000016e0


	//----- nvinfo : EIATTR_VRC_CTA_INIT_COUNT
	.align		4
.L_2033:
        /*00c4*/ 	.byte	0x02, 0x4a
	.zero		1
	.zero		1


	//----- nvinfo : EIATTR_EXIT_INSTR_OFFSETS
	.align		4
        /*00c8*/ 	.byte	0x04, 0x1c
        /*00ca*/ 	.short	(.L_2035 - .L_2034)


	//   ....[0]....
.L_2034:
        /*00cc*/ 	.word	0x00000070


	//   ....[1]....
        /*00d0*/ 	.word	0x000016f0


	//   ....[2]....
        /*00d4*/ 	.word	0x00001760


	//----- nvinfo : EIATTR_CRS_STACK_SIZE
	.align		4
.L_2035:
        /*00d8*/ 	.byte	0x04, 0x1e
        /*00da*/ 	.short	(.L_2037 - .L_2036)
.L_2036:
        /*00dc*/ 	.word	0x00000000


	//----- nvinfo : EIATTR_CBANK_PARAM_SIZE
	.align		4
.L_2037:
        /*00e0*/ 	.byte	0x03, 0x19
        /*00e2*/ 	.short	0x0030


	//----- nvinfo : EIATTR_PARAM_CBANK
	.align		4
        /*00e4*/ 	.byte	0x04, 0x0a
        /*00e6*/ 	.short	(.L_2039 - .L_2038)
	.align		4
.L_2038:
        /*00e8*/ 	.word	index@(.nv.constant0._Z9moe_vec_qIN3c108BFloat16ELi256ELi8E12block_iq2_xsLi1EXadL_ZN45_INTERNAL_8d5cb472_14_gguf_kernel_cu_cd24131919vec_dot_iq2_xs_q8_1EPKvPK10block_q8_1RKiEEEvS5_S5_PT_PS9_iiii)
        /*00ec*/ 	.short	0x0380
        /*00ee*/ 	.short	0x0030


	//----- nvinfo : EIATTR_SW_WAR
	.align		4
.L_2039:
        /*00f0*/ 	.byte	0x04, 0x36
        /*00f2*/ 	.short	(.L_2041 - .L_2040)
.L_2040:
        /*00f4*/ 	.word	0x00000008
.L_2041:


//--------------------- .nv.info._Z9moe_vec_qIN3c108BFloat16ELi256ELi8E13block_iq2_xxsLi1EXadL_ZN45_INTERNAL_8d5cb472_14_gguf_kernel_cu_cd24131920vec_dot_iq2_xxs_q8_1EPKvPK10block_q8_1RKiEEEvS5_S5_PT_PS9_iiii --------------------------
	.section	.nv.info._Z9moe_vec_qIN3c108BFloat16ELi256ELi8E13block_iq2_xxsLi1EXadL_ZN45_INTERNAL_8d5cb472_14_gguf_kernel_cu_cd24131920vec_dot_iq2_xxs_q8_1EPKvPK10block_q8_1RKiEEEvS5_S5_PT_PS9_iiii,"",@"SHT_CUDA_INFO"
	.sectionflags	@""
	.align	4


	//----- nvinfo : EIATTR_CUDA_API_VERSION
	.align		4
        /*0000*/ 	.byte	0x04, 0x37
        /*0002*/ 	.short	(.L_2043 - .L_2042)
.L_2042:
        /*0004*/ 	.word	0x00000082


	//----- nvinfo : EIATTR_KPARAM_INFO
	.align		4
.L_2043:
        /*0008*/ 	.byte	0x04, 0x17
        /*000a*/ 	.short	(.L_2045 - .L_2044)
.L_2044:
        /*000c*/ 	.word	0x00000000
        /*0010*/ 	.short	0x0007
        /*0012*/ 	.short	0x002c
        /*0014*/ 	.byte	0x00, 0xf0, 0x11, 0x00


	//----- nvinfo : EIATTR_KPARAM_INFO
	.align		4
.L_2045:
        /*0018*/ 	.byte	0x04, 0x17
        /*001a*/ 	.short	(.L_2047 - .L_2046)
.L_2046:
        /*001c*/ 	.word	0x00000000
        /*0020*/ 	.short	0x0006
        /*0022*/ 	.short	0x0028
        /*0024*/ 	.byte	0x00, 0xf0, 0x11, 0x00


	//----- nvinfo : EIATTR_KPARAM_INFO
	.align		4
.L_2047:
        /*0028*/ 	.byte	0x04, 0x17
        /*002a*/ 	.short	(.L_2049 - .L_2048)
.L_2048:
        /*002c*/ 	.word	0x00000000
        /*0030*/ 	.short	0x0005
        /*0032*/ 	.short	0x0024
        /*0034*/ 	.byte	0x00, 0xf0, 0x11, 0x00


	//----- nvinfo : EIATTR_KPARAM_INFO
	.align		4
.L_2049:
        /*0038*/ 	.byte	0x04, 0x17
        /*003a*/ 	.short	(.L_2051 - .L_2050)
.L_2050:
        /*003c*/ 	.word	0x00000000
        /*0040*/ 	.short	0x0004
        /*0042*/ 	.short	0x0020
        /*0044*/ 	.byte	0x00, 0xf0, 0x11, 0x00


	//----- nvinfo : EIATTR_KPARAM_INFO
	.align		4
.L_2051:
        /*0048*/ 	.byte	0x04, 0x17
        /*004a*/ 	.short	(.L_2053 - .L_2052)
.L_2052:
        /*004c*/ 	.word	0x00000000
        /*0050*/ 	.short	0x0003
        /*0052*/ 	.short	0x0018
        /*0054*/ 	.byte	0x00, 0xf5, 0x21, 0x00


	//----- nvinfo : EIATTR_KPARAM_INFO
	.align		4
.L_2053:
        /*0058*/ 	.byte	0x04, 0x17
        /*005a*/ 	.short	(.L_2055 - .L_2054)
.L_2054:
        /*005c*/ 	.word	0x00000000
        /*0060*/ 	.short	0x0002
        /*0062*/ 	.short	0x0010
        /*0064*/ 	.byte	0x00, 0xf5, 0x21, 0x00


	//----- nvinfo : EIATTR_KPARAM_INFO
	.align		4
.L_2055:
        /*0068*/ 	.byte	0x04, 0x17
        /*006a*/ 	.short	(.L_2057 - .L_2056)
.L_2056:
        /*006c*/ 	.word	0x00000000
        /*0070*/ 	.short	0x0001
        /*0072*/ 	.short	0x0008
        /*0074*/ 	.byte	0x00, 0xf5, 0x21, 0x00


	//----- nvinfo : EIATTR_KPARAM_INFO
	.align		4
.L_2057:
        /*0078*/ 	.byte	0x04, 0x17
        /*007a*/ 	.short	(.L_2059 - .L_2058)
.L_2058:
        /*007c*/ 	.word	0x00000000
        /*0080*/ 	.short	0x0000
        /*0082*/ 	.short	0x0000
        /*0084*/ 	.byte	0x00, 0xf5, 0x21, 0x00


	//----- nvinfo : EIATTR_SPARSE_MMA_MASK
	.align		4
.L_2059:
        /*0088*/ 	.byte	0x03, 0x50
        /*008a*/ 	.short	0x0000


	//----- nvinfo : EIATTR_MAXREG_COUNT
	.align		4
        /*008c*/ 	.byte	0x03, 0x1b
        /*008e*/ 	.short	0x00ff


	//----- nvinfo : EIATTR_MERCURY_ISA_VERSION
	.align		4
        /*0090*/ 	.byte	0x03, 0x5f
        /*0092*/ 	.short	0x0101


	//----- nvinfo : EIATTR_COOP_GROUP_MASK_REGIDS
	.align		4
        /*0094*/ 	.byte	0x04, 0x29
        /*0096*/ 	.short	(.L_2061 - .L_2060)


	//   ....[0]....
.L_2060:
        /*0098*/ 	.word	0xffffffff


	//   ....[1]....
        /*009c*/ 	.word	0xffffffff


	//   ....[2]....
        /*00a0*/ 	.word	0xffffffff


	//   ....[3]....
        /*00a4*/ 	.word	0xffffffff


	//   ....[4]....
        /*00a8*/ 	.word	0xffffffff


	//----- nvinfo : EIATTR_COOP_GROUP_INSTR_OFFSETS
	.align		4
.L_2061:
        /*00ac*/ 	.byte	0x04, 0x28
        /*00ae*/ 	.short	(.L_2063 - .L_2062)


	//   ....[0]....
.L_2062:
        /*00b0*/ 	.word	0x00001550


	//   ....[1]....
        /*00b4*/ 	.word	0x00001580


	//   ....[2]....
        /*00b8*/ 	.word	0x000015a0


	//   ....[3]....
        /*00bc*/ 	.word	0x000015c0


	//   ....[4]....
        /*00c0*/ 	.word	0x000015e0


	//----- nvinfo : EIATTR_VRC_CTA_INIT_COUNT
	.align		4
.L_2063:
        /*00c4*/ 	.byte	0x02, 0x4a
	.zero		1
	.zero		1


	//----- nvinfo : EIATTR_EXIT_INSTR_OFFSETS
	.align		4
        /*00c8*/ 	.byte	0x04, 0x1c
        /*00ca*/ 	.short	(.L_2065 - .L_2064)


	//   ....[0]....
.L_2064:
        /*00cc*/ 	.word	0x00000070


	//   ....[1]....
        /*00d0*/ 	.word	0x000015f0


	//   ....[2]....
        /*00d4*/ 	.word	0x00001660


	//----- nvinfo : EIATTR_CRS_STACK_SIZE
	.align		4
.L_2065:
        /*00d8*/ 	.byte	0x04, 0x1e
        /*00da*/ 	.short	(.L_2067 - .L_2066)
.L_2066:
        /*00dc*/ 	.word	0x00000000


	//----- nvinfo : EIATTR_CBANK_PARAM_SIZE
	.align		4
.L_2067:
        /*00e0*/ 	.byte	0x03, 0x19
        /*00e2*/ 	.short	0x0030


	//----- nvinfo : EIATTR_PARAM_CBANK
	.align		4
        /*00e4*/ 	.byte	0x04, 0x0a
        /*00e6*/ 	.short	(.L_2069 - .L_2068)
	.align		4
.L_2068:
        /*00e8*/ 	.word	index@(.nv.constant0._Z9moe_vec_qIN3c108BFloat16ELi256ELi8E13block_iq2_xxsLi1EXadL_ZN45_INTERNAL_8d5cb472_14_gguf_kernel_cu_cd24131920vec_dot_iq2_xxs_q8_1EPKvPK10block_q8_1RKiEEEvS5_S5_PT_PS9_iiii)
        /*00ec*/ 	.short	0x0380
        /*00ee*/ 	.short	0x0030


	//----- nvinfo : EIATTR_SW_WAR
	.align		4
.L_2069:
        /*00f0*/ 	.byte	0x04, 0x36
        /*00f2*/ 	.short	(.L_2071 - .L_2070)
.L_2070:
        /*00f4*/ 	.word	0x00000008
.L_2071:


//--------------------- .nv.info._Z9moe_vec_qIN3c108BFloat16ELi256ELi32E10block_q6_KLi1EXadL_ZN45_INTERNAL_8d5cb472_14_gguf_kernel_cu_cd24131917vec_dot_q6_K_q8_1EPKvPK10block_q8_1RKiEEEvS5_S5_PT_PS9_iiii --------------------------
	.section	.nv.info._Z9moe_vec_qIN3c108BFloat16ELi256ELi32E10block_q6_KLi1EXadL_ZN45_INTERNAL_8d5cb472_14_gguf_kernel_cu_cd24131917vec_dot_q6_K_q8_1EPKvPK10block_q8_1RKiEEEvS5_S5_PT_PS9_iiii,"",@"SHT_CUDA_INFO"
	.sectionflags	@""
	.align	4


	//----- nvinfo : EIATTR_CUDA_API_VERSION
	.align		4
        /*0000*/ 	.byte	0x04, 0x37
        /*0002*/ 	.short	(.L_2073 - .L_2072)
.L_2072:
        /*0004*/ 	.word	0x00000082


	//----- nvinfo : EIATTR_KPARAM_INFO
	.align		4
.L_2073:
        /*0008*/ 	.byte	0x04, 0x17
        /*000a*/ 	.short	(.L_2075 - .L_2074)
.L_2074:
        /*000c*/ 	.word	0x00000000
        /*0010*/ 	.short	0x0007
        /*0012*/ 	.short	0x002c
        /*0014*/ 	.byte	0x00, 0xf0, 0x11, 0x00


	//----- nvinfo : EIATTR_KPARAM_INFO
	.align		4
.L_2075:
        /*0018*/ 	.byte	0x04, 0x17
        /*001a*/ 	.short	(.L_2077 - .L_2076)
.L_2076:
        /*001c*/ 	.word	0x00000000
        /*0020*/ 	.short	0x0006
        /*0022*/ 	.short	0x0028
        /*0024*/ 	.byte	0x00, 0xf0, 0x11, 0x00


	//----- nvinfo : EIATTR_KPARAM_INFO
	.align		4
.L_2077:
        /*0028*/ 	.byte	0x04, 0x17
        /*002a*/ 	.short	(.L_2079 - .L_2078)
.L_2078:
        /*002c*/ 	.word	0x00000000
        /*0030*/ 	.short	0x0005
        /*0032*/ 	.short	0x0024
        /*0034*/ 	.byte	0x00, 0xf0, 0x11, 0x00


	//----- nvinfo : EIATTR_KPARAM_INFO
	.align		4
.L_2079:
        /*0038*/ 	.byte	0x04, 0x17
        /*003a*/ 	.short	(.L_2081 - .L_2080)
.L_2080:
        /*003c*/ 	.word	0x00000000
        /*0040*/ 	.short	0x0004
        /*0042*/ 	.short	0x0020
        /*0044*/ 	.byte	0x00, 0xf0, 0x11, 0x00


	//----- nvinfo : EIATTR_KPARAM_INFO
	.align		4
.L_2081:
        /*0048*/ 	.byte	0x04, 0x17
        /*004a*/ 	.short	(.L_2083 - .L_2082)
.L_2082:
        /*004c*/ 	.word	0x00000000
        /*0050*/ 	.short	0x0003
        /*0052*/ 	.short	0x0018
        /*0054*/ 	.byte	0x00, 0xf5, 0x21, 0x00


	//----- nvinfo : EIATTR_KPARAM_INFO
	.align		4
.L_2083:
        /*0058*/ 	.byte	0x04, 0x17
        /*005a*/ 	.short	(.L_2085 - .L_2084)
.L_2084:
        /*005c*/ 	.word	0x00000000
        /*0060*/ 	.short	0x0002
        /*0062*/ 	.short	0x0010
        /*0064*/ 	.byte	0x00, 0xf5, 0x21, 0x00


	//----- nvinfo : EIATTR_KPARAM_INFO
	.align		4
.L_2085:
        /*0068*/ 	.byte	0x04, 0x17
        /*006a*/ 	.short	(.L_2087 - .L_2086)
.L_2086:
        /*006c*/ 	.word	0x00000000
        /*0070*/ 	.short	0x0001
        /*0072*/ 	.short	0x0008
        /*0074*/ 	.byte	0x00, 0xf5, 0x21, 0x00


	//----- nvinfo : EIATTR_KPARAM_INFO
	.align		4
.L_2087:
        /*0078*/ 	.byte	0x04, 0x17
        /*007a*/ 	.short	(.L_2089 - .L_2088)
.L_2088:
        /*007c*/ 	.word	0x00000000
        /*0080*/ 	.short	0x0000
        /*0082*/ 	.short	0x0000
        /*0084*/ 	.byte	0x00, 0xf5, 0x21, 0x00


	//----- nvinfo : EIATTR_SPARSE_MMA_MASK
	.align		4
.L_2089:
        /*0088*/ 	.byte	0x03, 0x50
        /*008a*/ 	.short	0x0000


	//----- nvinfo : EIATTR_MAXREG_COUNT
	.align		4
        /*008c*/ 	.byte	0x03, 0x1b
        /*008e*/ 	.short	0x00ff


	//----- nvinfo : EIATTR_MERCURY_ISA_VERSION
	.align		4
        /*0090*/ 	.byte	0x03, 0x5f
        /*0092*/ 	.short	0x0101


	//----- nvinfo : EIATTR_COOP_GROUP_MASK_REGIDS
	.align		4
        /*0094*/ 	.byte	0x04, 0x29
        /*0096*/ 	.short	(.L_2091 - .L_2090)


	//   ....[0]....
.L_2090:
        /*0098*/ 	.word	0xffffffff


	//   ....[1]....
        /*009c*/ 	.word	0xffffffff


	//   ....[2]....
        /*00a0*/ 	.word	0xffffffff


	//   ....[3]....
        /*00a4*/ 	.word	0xffffffff


	//   ....[4]....
        /*00a8*/ 	.word	0xffffffff


	//----- nvinfo : EIATTR_COOP_GROUP_INSTR_OFFSETS
	.align		4
.L_2091:
        /*00ac*/ 	.byte	0x04, 0x28
        /*00ae*/ 	.short	(.L_2093 - .L_2092)


	//   ....[0]....
.L_2092:
        /*00b0*/ 	.word	0x00001110


	//   ....[1]....
        /*00b4*/ 	.word	0x00001140


	//   ....[2]....
        /*00b8*/ 	.word	0x00001170


	//   ....[3]....
        /*00bc*/ 	.word	0x00001190


	//   ....[4]....
        /*00c0*/ 	.word	0x000011b0


	//----- nvinfo : EIATTR_VRC_CTA_INIT_COUNT
	.align		4
.L_2093:
        /*00c4*/ 	.byte	0x02, 0x4a
	.zero		1
	.zero		1


	//----- nvinfo : EIATTR_EXIT_INSTR_OFFSETS
	.align		4
        /*00c8*/ 	.byte	0x04, 0x1c
        /*00ca*/ 	.short	(.L_2095 - .L_2094)


	//   ....[0]....
.L_2094:
        /*00cc*/ 	.word	0x00000070


	//   ....[1]....
        /*00d0*/ 	.word	0x000011c0


	//   ....[2]....
        /*00d4*/ 	.word	0x00001230


	//----- nvinfo : EIATTR_CRS_STACK_SIZE
	.align		4
.L_2095:
        /*00d8*/ 	.byte	0x04, 0x1e
        /*00da*/ 	.short	(.L_2097 - .L_2096)
.L_2096:
        /*00dc*/ 	.word	0x00000000


	//----- nvinfo : EIATTR_CBANK_PARAM_SIZE
	.align		4
.L_2097:
        /*00e0*/ 	.byte	0x03, 0x19
        /*00e2*/ 	.short	0x0030


	//----- nvinfo : EIATTR_PARAM_CBANK
	.align		4
        /*00e4*/ 	.byte	0x04, 0x0a
        /*00e6*/ 	.short	(.L_2099 - .L_2098)
	.align		4
.L_2098:
        /*00e8*/ 	.word	index@(.nv.constant0._Z9moe_vec_qIN3c108BFloat16ELi256ELi32E10block_q6_KLi1EXadL_ZN45_INTERNAL_8d5cb472_14_gguf_kernel_cu_cd24131917vec_dot_q6_K_q8_1EPKvPK10block_q8_1RKiEEEvS5_S5_PT_PS9_iiii)
        /*00ec*/ 	.short	0x0380
        /*00ee*/ 	.short	0x0030


	//----- nvinfo : EIATTR_SW_WAR
	.align		4
.L_2099:
        /*00f0*/ 	.byte	0x04, 0x36
        /*00f2*/ 	.short	(.L_2101 - .L_2100)
.L_2100:
        /*00f4*/ 	.word	0x00000008
.L_2101:


//--------------------- .nv.info._Z9moe_vec_qIN3c108BFloat16ELi256ELi32E10block_q5_KLi2EXadL_ZN45_INTERNAL_8d5cb472_14_gguf_kernel_cu_cd24131917vec_dot_q5_K_q8_1EPKvPK10block_q8_1RKiEEEvS5_S5_PT_PS9_iiii --------------------------
	.section	.nv.info._Z9moe_vec_qIN3c108BFloat16ELi256ELi32E10block_q5_KLi2EXadL_ZN45_INTERNAL_8d5cb472_14_gguf_kernel_cu_cd24131917vec_dot_q5_K_q8_1EPKvPK10block_q8_1RKiEEEvS5_S5_PT_PS9_iiii,"",@"SHT_CUDA_INFO"
	.sectionflags	@""
	.align	4


	//----- nvinfo : EIATTR_CUDA_API_VERSION
	.align		4
        /*0000*/ 	.byte	0x04, 0x37
        /*0002*/ 	.short	(.L_2103 - .L_2102)
.L_2102:
        /*0004*/ 	.word	0x00000082


	//----- nvinfo : EIATTR_KPARAM_INFO
	.align		4
.L_2103:
        /*0008*/ 	.byte	0x04, 0x17
        /*000a*/ 	.short	(.L_2105 - .L_2104)
.L_2104:
        /*000c*/ 	.word	0x00000000
        /*0010*/ 	.short	0x0007
        /*0012*/ 	.short	0x002c
        /*0014*/ 	.byte	0x00, 0xf0, 0x11, 0x00


	//----- nvinfo : EIATTR_KPARAM_INFO
	.align		4
.L_2105:
        /*0018*/ 	.byte	0x04, 0x17
        /*001a*/ 	.short	(.L_2107 - .L_2106)
.L_2106:
        /*001c*/ 	.word	0x00000000
        /*0020*/ 	.short	0x0006
        /*0022*/ 	.short	0x0028
        /*0024*/ 	.byte	0x00, 0xf0, 0x11, 0x00


	//----- nvinfo : EIATTR_KPARAM_INFO
	.align		4
.L_2107:
        /*0028*/ 	.byte	0x04, 0x17
        /*002a*/ 	.short	(.L_2109 - .L_2108)
.L_2108:
        /*002c*/ 	.word	0x00000000
        /*0030*/ 	.short	0x0005
        /*0032*/ 	.short	0x0024
        /*0034*/ 	.byte	0x00, 0xf0, 0x11, 0x00


	//----- nvinfo : EIATTR_KPARAM_INFO
	.align		4
.L_2109:
        /*0038*/ 	.byte	0x04, 0x17
        /*003a*/ 	.short	(.L_2111 - .L_2110)
.L_2110:
        /*003c*/ 	.word	0x00000000
        /*0040*/ 	.short	0x0004
        /*0042*/ 	.short	0x0020
        /*0044*/ 	.byte	0x00, 0xf0, 0x11, 0x00


	//----- nvinfo : EIATTR_KPARAM_INFO
	.align		4
.L_2111:
        /*0048*/ 	.byte	0x04, 0x17
        /*004a*/ 	.short	(.L_2113 - .L_2112)
.L_2112:
        /*004c*/ 	.word	0x00000000
        /*0050*/ 	.short	0x0003
        /*0052*/ 	.short	0x0018
        /*0054*/ 	.byte	0x00, 0xf5, 0x21, 0x00


	//----- nvinfo : EIATTR_KPARAM_INFO
	.align		4
.L_2113:
        /*0058*/ 	.byte	0x04, 0x17
        /*005a*/ 	.short	(.L_2115 - .L_2114)
.L_2114:
        /*005c*/ 	.word	0x00000000
        /*0060*/ 	.short	0x0002
        /*0062*/ 	.short	0x0010
        /*0064*/ 	.byte	0x00, 0xf5, 0x21, 0x00


	//----- nvinfo : EIATTR_KPARAM_INFO
	.align		4
.L_2115:
        /*0068*/ 	.byte	0x04, 0x17
        /*006a*/ 	.short	(.L_2117 - .L_2116)
.L_2116:
        /*006c*/ 	.word	0x00000000
        /*0070*/ 	.short	0x0001
        /*0072*/ 	.short	0x0008
        /*0074*/ 	.byte	0x00, 0xf5, 0x21, 0x00


	//----- nvinfo : EIATTR_KPARAM_INFO
	.align		4
.L_2117:
        /*0078*/ 	.byte	0x04, 0x17
        /*007a*/ 	.short	(.L_2119 - .L_2118)
.L_2118:
        /*007c*/ 	.word	0x00000000
        /*0080*/ 	.short	0x0000
        /*0082*/ 	.short	0x0000
        /*0084*/ 	.byte	0x00, 0xf5, 0x21, 0x00


	//----- nvinfo : EIATTR_SPARSE_MMA_MASK
	.align		4
.L_2119:
        /*0088*/ 	.byte	0x03, 0x50
        /*008a*/ 	.short	0x0000


	//----- nvinfo : EIATTR_MAXREG_COUNT
	.align		4
        /*008c*/ 	.byte	0x03, 0x1b
        /*008e*/ 	.short	0x00ff


	//----- nvinfo : EIATTR_MERCURY_ISA_VERSION
	.align		4
        /*0090*/ 	.byte	0x03, 0x5f
        /*0092*/ 	.short	0x0101


	//----- nvinfo : EIATTR_COOP_GROUP_MASK_REGIDS
	.align		4
        /*0094*/ 	.byte	0x04, 0x29
        /*0096*/ 	.short	(.L_2121 - .L_2120)


	//   ....[0]....
.L_2120:
        /*0098*/ 	.word	0xffffffff


	//   ....[1]....
        /*009c*/ 	.word	0xffffffff


	//   ....[2]....
        /*00a0*/ 	.word	0xffffffff


	//   ....[3]....
        /*00a4*/ 	.word	0xffffffff


	//   ....[4]....
        /*00a8*/ 	.word	0xffffffff


	//----- nvinfo : EIATTR_COOP_GROUP_INSTR_OFFSETS
	.align		4
.L_2121:
        /*00ac*/ 	.byte	0x04, 0x28
        /*00ae*/ 	.short	(.L_2123 - .L_2122)


	//   ....[0]....
.L_2122:
        /*00b0*/ 	.word	0x00000a20


	//   ....[1]....
        /*00b4*/ 	.word	0x00000a50


	//   ....[2]....
        /*00b8*/ 	.word	0x00000a80


	//   ....[3]....
        /*00bc*/ 	.word	0x00000aa0


	//   ....[4]....
        /*00c0*/ 	.word	0x00000ac0


	//----- nvinfo : EIATTR_VRC_CTA_INIT_COUNT
	.align		4
.L_2123:
        /*00c4*/ 	.byte	0x02, 0x4a
	.zero		1
	.zero		1


	//----- nvinfo : EIATTR_EXIT_INSTR_OFFSETS
	.align		4
        /*00c8*/ 	.byte	0x04, 0x1c
        /*00ca*/ 	.short	(.L_2125 - .L_2124)


	//   ....[0]....
.L_2124:
        /*00cc*/ 	.word	0x00000070


	//   ....[1]....
        /*00d0*/ 	.word	0x00000ad0


	//   ....[2]....
        /*00d4*/ 	.word	0x00000b50


	//----- nvinfo : EIATTR_CRS_STACK_SIZE
	.align		4
.L_2125:
        /*00d8*/ 	.byte	0x04, 0x1e
        /*00da*/ 	.short	(.L_2127 - .L_2126)
.L_2126:
        /*00dc*/ 	.word	0x00000000


	//----- nvinfo : EIATTR_CBANK_PARAM_SIZE
	.align		4
.L_2127:
        /*00e0*/ 	.byte	0x03, 0x19
        /*00e2*/ 	.short	0x0030


	//----- nvinfo : EIATTR_PARAM_CBANK
	.align		4
        /*00e4*/ 	.byte	0x04, 0x0a
        /*00e6*/ 	.short	(.L_2129 - .L_2128)
	.align		4
.L_2128:
        /*00e8*/ 	.word	index@(.nv.constant0._Z9moe_vec_qIN3c108BFloat16ELi256ELi32E10block_q5_KLi2EXadL_ZN45_INTERNAL_8d5cb472_14_gguf_kernel_cu_cd24131917vec_dot_q5_K_q8_1EPKvPK10block_q8_1RKiEEEvS5_S5_PT_PS9_iiii)
        /*00ec*/ 	.short	0x0380
        /*00ee*/ 	.short	0x0030


	//----- nvinfo : EIATTR_SW_WAR
	.align		4
.L_2129:
        /*00f0*/ 	.byte	0x04, 0x36
        /*00f2*/ 	.short	(.L_2131 - .L_2130)
.L_2130:
        /*00f4*/ 	.word	0x00000008
.L_2131:


//--------------------- .nv.info._Z9moe_vec_qIN3c108BFloat16ELi256ELi32E10block_q4_KLi2EXadL_ZN45_INTERNAL_8d5cb472_14_gguf_kernel_cu_cd24131917vec_dot_q4_K_q8_1EPKvPK10block_q8_1RKiEEEvS5_S5_PT_PS9_iiii --------------------------
	.section	.nv.info._Z9moe_vec_qIN3c108BFloat16ELi256ELi32E10block_q4_KLi2EXadL_ZN45_INTERNAL_8d5cb472_14_gguf_kernel_cu_cd24131917vec_dot_q4_K_q8_1EPKvPK10block_q8_1RKiEEEvS5_S5_PT_PS9_iiii,"",@"SHT_CUDA_INFO"
	.sectionflags	@""
	.align	4


	//----- nvinfo : EIATTR_CUDA_API_VERSION
	.align		4
        /*0000*/ 	.byte	0x04, 0x37
        /*0002*/ 	.short	(.L_2133 - .L_2132)
.L_2132:
        /*0004*/ 	.word	0x00000082


	//----- nvinfo : EIATTR_KPARAM_INFO
	.align		4
.L_2133:
        /*0008*/ 	.byte	0x04, 0x17
        /*000a*/ 	.short	(.L_2135 - .L_2134)
.L_2134:
        /*000c*/ 	.word	0x00000000
        /*0010*/ 	.short	0x0007
        /*0012*/ 	.short	0x002c
        /*0014*/ 	.byte	0x00, 0xf0, 0x11, 0x00


	//----- nvinfo : EIATTR_KPARAM_INFO
	.align		4
.L_2135:
        /*0018*/ 	.byte	0x04, 0x17
        /*001a*/ 	.short	(.L_2137 - .L_2136)
.L_2136:
        /*001c*/ 	.word	0x00000000
        /*0020*/ 	.short	0x0006
        /*0022*/ 	.short	0x0028
        /*0024*/ 	.byte	0x00, 0xf0, 0x11, 0x00


	//----- nvinfo : EIATTR_KPARAM_INFO
	.align		4
.L_2137:
        /*0028*/ 	.byte	0x04, 0x17
        /*002a*/ 	.short	(.L_2139 - .L_2138)
.L_2138:
        /*002c*/ 	.word	0x00000000
        /*0030*/ 	.short	0x0005
        /*0032*/ 	.short	0x0024
        /*0034*/ 	.byte	0x00, 0xf0, 0x11, 0x00


	//----- nvinfo : EIATTR_KPARAM_INFO
	.align		4
.L_2139:
        /*0038*/ 	.byte	0x04, 0x17
        /*003a*/ 	.short	(.L_2141 - .L_2140)
.L_2140:
        /*003c*/ 	.word	0x00000000
        /*0040*/ 	.short	0x0004
        /*0042*/ 	.short	0x0020
        /*0044*/ 	.byte	0x00, 0xf0, 0x11, 0x00


	//----- nvinfo : EIATTR_KPARAM_INFO
	.align		4
.L_2141:
        /*0048*/ 	.byte	0x04, 0x17
        /*004a*/ 	.short	(.L_2143 - .L_2142)
.L_2142:
        /*004c*/ 	.word	0x00000000
        /*0050*/ 	.short	0x0003
        /*0052*/ 	.short	0x0018
        /*0054*/ 	.byte	0x00, 0xf5, 0x21, 0x00


	//----- nvinfo : EIATTR_KPARAM_INFO
	.align		4
.L_2143:
        /*0058*/ 	.byte	0x04, 0x17
        /*005a*/ 	.short	(.L_2145 - .L_2144)
.L_2144:
        /*005c*/ 	.word	0x00000000
        /*0060*/ 	.short	0x0002
        /*0062*/ 	.short	0x0010
        /*0064*/ 	.byte	0x00, 0xf5, 0x21, 0x00


	//----- nvinfo : EIATTR_KPARAM_INFO
	.align		4
.L_2145:
        /*0068*/ 	.byte	0x04, 0x17
        /*006a*/ 	.short	(.L_2147 - .L_2146)
.L_2146:
        /*006c*/ 	.word	0x00000000
        /*0070*/ 	.short	0x0001
        /*0072*/ 	.short	0x0008
        /*0074*/ 	.byte	0x00, 0xf5, 0x21, 0x00


	//----- nvinfo : EIATTR_KPARAM_INFO
	.align		4
.L_2147:
        /*0078*/ 	.byte	0x04, 0x17
        /*007a*/ 	.short	(.L_2149 - .L_2148)
.L_2148:
        /*007c*/ 	.word	0x00000000
        /*0080*/ 	.short	0x0000
        /*0082*/ 	.short	0x0000
        /*0084*/ 	.byte	0x00, 0xf5, 0x21, 0x00


	//----- nvinfo : EIATTR_SPARSE_MMA_MASK
	.align		4
.L_2149:
        /*0088*/ 	.byte	0x03, 0x50
        /*008a*/ 	.short	0x0000


	//----- nvinfo : EIATTR_MAXREG_COUNT
	.align		4
        /*008c*/ 	.byte	0x03, 0x1b
        /*008e*/ 	.short	0x00ff


	//----- nvinfo : EIATTR_MERCURY_ISA_VERSION
	.align		4
        /*0090*/ 	.byte	0x03, 0x5f
        /*0092*/ 	.short	0x0101


	//----- nvinfo : EIATTR_COOP_GROUP_MASK_REGIDS
	.align		4
        /*0094*/ 	.byte	0x04, 0x29
        /*0096*/ 	.short	(.L_2151 - .L_2150)


	//   ....[0]....
.L_2150:
        /*0098*/ 	.word	0xffffffff


	//   ....[1]....
        /*009c*/ 	.word	0xffffffff


	//   ....[2]....
        /*00a0*/ 	.word	0xffffffff


	//   ....[3]....
        /*00a4*/ 	.word	0xffffffff


	//   ....[4]....
        /*00a8*/ 	.word	0xffffffff


	//----- nvinfo : EIATTR_COOP_GROUP_INSTR_OFFSETS
	.align		4
.L_2151:
        /*00ac*/ 	.byte	0x04, 0x28
        /*00ae*/ 	.short	(.L_2153 - .L_2152)


	//   ....[0]....
.L_2152:
        /*00b0*/ 	.word	0x000013e0


	//   ....[1]....
        /*00b4*/ 	.word	0x00001410


	//   ....[2]....
        /*00b8*/ 	.word	0x00001430


	//   ....[3]....
        /*00bc*/ 	.word	0x00001450


	//   ....[4]....
        /*00c0*/ 	.word	0x00001470


	//----- nvinfo : EIATTR_VRC_CTA_INIT_COUNT
	.align		4
.L_2153:
        /*00c4*/ 	.byte	0x02, 0x4a
	.zero		1
	.zero		1


	//----- nvinfo : EIATTR_EXIT_INSTR_OFFSETS
	.align		4
        /*00c8*/ 	.byte	0x04, 0x1c
        /*00ca*/ 	.short	(.L_2155 - .L_2154)


	//   ....[0]....
.L_2154:
        /*00cc*/ 	.word	0x00000070


	//   ....[1]....
        /*00d0*/ 	.word	0x00001480


	//   ....[2]....
        /*00d4*/ 	.word	0x00001510


	//----- nvinfo : EIATTR_CRS_STACK_SIZE
	.align		4
.L_2155:
        /*00d8*/ 	.byte	0x04, 0x1e
        /*00da*/ 	.short	(.L_2157 - .L_2156)
.L_2156:
        /*00dc*/ 	.word	0x00000000


	//----- nvinfo : EIATTR_CBANK_PARAM_SIZE
	.align		4
.L_2157:
        /*00e0*/ 	.byte	0x03, 0x19
        /*00e2*/ 	.short	0x0030


	//----- nvinfo : EIATTR_PARAM_CBANK
	.align		4
        /*00e4*/ 	.byte	0x04, 0x0a
        /*00e6*/ 	.short	(.L_2159 - .L_2158)
	.align		4
.L_2158:
        /*00e8*/ 	.word	index@(.nv.constant0._Z9moe_vec_qIN3c108BFloat16ELi256ELi32E10block_q4_KLi2EXadL_ZN45_INTERNAL_8d5cb472_14_gguf_kernel_cu_cd24131917vec_dot_q4_K_q8_1EPKvPK10block_q8_1RKiEEEvS5_S5_PT_PS9_iiii)
        /*00ec*/ 	.short	0x0380
        /*00ee*/ 	.short	0x0030


	//----- nvinfo : EIATTR_SW_WAR
	.align		4
.L_2159:
        /*00f0*/ 	.byte	0x04, 0x36
        /*00f2*/ 	.short	(.L_2161 - .L_2160)
.L_2160:
        /*00f4*/ 	.word	0x00000008
.L_2161:


//--------------------- .nv.info._Z9moe_vec_qIN3c108BFloat16ELi256ELi16E10block_q3_KLi1EXadL_ZN45_INTERNAL_8d5cb472_14_gguf_kernel_cu_cd24131917vec_dot_q3_K_q8_1EPKvPK10block_q8_1RKiEEEvS5_S5_PT_PS9_iiii --------------------------
	.section	.nv.info._Z9moe_vec_qIN3c108BFloat16ELi256ELi16E10block_q3_KLi1EXadL_ZN45_INTERNAL_8d5cb472_14_gguf_kernel_cu_cd24131917vec_dot_q3_K_q8_1EPKvPK10block_q8_1RKiEEEvS5_S5_PT_PS9_iiii,"",@"SHT_CUDA_INFO"
	.sectionflags	@""
	.align	4


	//----- nvinfo : EIATTR_CUDA_API_VERSION
	.align		4
        /*0000*/ 	.byte	0x04, 0x37
        /*0002*/ 	.short	(.L_2163 - .L_2162)
.L_2162:
        /*0004*/ 	.word	0x00000082


	//----- nvinfo : EIATTR_KPARAM_INFO
	.align		4
.L_2163:
        /*0008*/ 	.byte	0x04, 0x17
        /*000a*/ 	.short	(.L_2165 - .L_2164)
.L_2164:
        /*000c*/ 	.word	0x00000000
        /*0010*/ 	.short	0x0007
        /*0012*/ 	.short	0x002c
        /*0014*/ 	.byte	0x00, 0xf0, 0x11, 0x00


	//----- nvinfo : EIATTR_KPARAM_INFO
	.align		4
.L_2165:
        /*0018*/ 	.byte	0x04, 0x17
        /*001a*/ 	.short	(.L_2167 - .L_2166)
.L_2166:
        /*001c*/ 	.word	0x00000000
        /*0020*/ 	.short	0x0006
        /*0022*/ 	.short	0x0028
        /*0024*/ 	.byte	0x00, 0xf0, 0x11, 0x00


	//----- nvinfo : EIATTR_KPARAM_INFO
	.align		4
.L_2167:
        /*0028*/ 	.byte	0x04, 0x17
        /*002a*/ 	.short	(.L_2169 - .L_2168)
.L_2168:
        /*002c*/ 	.word	0x00000000
        /*0030*/ 	.short	0x0005
        /*0032*/ 	.short	0x0024
        /*0034*/ 	.byte	0x00, 0xf0, 0x11, 0x00


	//----- nvinfo : EIATTR_KPARAM_INFO
	.align		4
.L_2169:
        /*0038*/ 	.byte	0x04, 0x17
        /*003a*/ 	.short	(.L_2171 - .L_2170)
.L_2170:
        /*003c*/ 	.word	0x00000000
        /*0040*/ 	.short	0x0004
        /*0042*/ 	.short	0x0020
        /*0044*/ 	.byte	0x00, 0xf0, 0x11, 0x00


	//----- nvinfo : EIATTR_KPARAM_INFO
	.align		4
.L_2171:
        /*0048*/ 	.byte	0x04, 0x17
        /*004a*/ 	.short	(.L_2173 - .L_2172)
.L_2172:
        /*004c*/ 	.word	0x00000000
        /*0050*/ 	.short	0x0003
        /*0052*/ 	.short	0x0018
        /*0054*/ 	.byte	0x00, 0xf5, 0x21, 0x00


	//----- nvinfo : EIATTR_KPARAM_INFO
	.align		4
.L_2173:
        /*0058*/ 	.byte	0x04, 0x17
        /*005a*/ 	.short	(.L_2175 - .L_2174)
.L_2174:
        /*005c*/ 	.word	0x00000000
        /*0060*/ 	.short	0x0002
        /*0062*/ 	.short	0x0010
        /*0064*/ 	.byte	0x00, 0xf5, 0x21, 0x00


	//----- nvinfo : EIATTR_KPARAM_INFO
	.align		4
.L_2175:
        /*0068*/ 	.byte	0x04, 0x17
        /*006a*/ 	.short	(.L_2177 - .L_2176)
.L_2176:
        /*006c*/ 	.word	0x00000000
        /*0070*/ 	.short	0x0001
        /*0072*/ 	.short	0x0008
        /*0074*/ 	.byte	0x00, 0xf5, 0x21, 0x00


	//----- nvinfo : EIATTR_KPARAM_INFO
	.align		4
.L_2177:
        /*0078*/ 	.byte	0x04, 0x17
        /*007a*/ 	.short	(.L_2179 - .L_2178)
.L_2178:
        /*007c*/ 	.word	0x00000000
        /*0080*/ 	.short	0x0000
        /*0082*/ 	.short	0x0000
        /*0084*/ 	.byte	0x00, 0xf5, 0x21, 0x00


	//----- nvinfo : EIATTR_SPARSE_MMA_MASK
	.align		4
.L_2179:
        /*0088*/ 	.byte	0x03, 0x50
        /*008a*/ 	.short	0x0000


	//----- nvinfo : EIATTR_MAXREG_COUNT
	.align		4
        /*008c*/ 	.byte	0x03, 0x1b
        /*008e*/ 	.short	0x00ff


	//----- nvinfo : EIATTR_MERCURY_ISA_VERSION
	.align		4
        /*0090*/ 	.byte	0x03, 0x5f
        /*0092*/ 	.short	0x0101


	//----- nvinfo : EIATTR_COOP_GROUP_MASK_REGIDS
	.align		4
        /*0094*/ 	.byte	0x04, 0x29
        /*0096*/ 	.short	(.L_2181 - .L_2180)


	//   ....[0]....
.L_2180:
        /*0098*/ 	.word	0xffffffff


	//   ....[1]....
        /*009c*/ 	.word	0xffffffff


	//   ....[2]....
        /*00a0*/ 	.word	0xffffffff


	//   ....[3]....
        /*00a4*/ 	.word	0xffffffff


	//   ....[4]....
        /*00a8*/ 	.word	0xffffffff


	//----- nvinfo : EIATTR_COOP_GROUP_INSTR_OFFSETS
	.align		4
.L_2181:
        /*00ac*/ 	.byte	0x04, 0x28
        /*00ae*/ 	.short	(.L_2183 - .L_2182)


	//   ....[0]....
.L_2182:
        /*00b0*/ 	.word	0x00000cb0


	//   ....[1]....
        /*00b4*/ 	.word	0x00000ce0


	//   ....[2]....
        /*00b8*/ 	.word	0x00000d00


	//   ....[3]....
        /*00bc*/ 	.word	0x00000d20


	//   ....[4]....
        /*00c0*/ 	.word	0x00000d40


	//----- nvinfo : EIATTR_VRC_CTA_INIT_COUNT
	.align		4
.L_2183:
        /*00c4*/ 	.byte	0x02, 0x4a
	.zero		1
	.zero		1


	//----- nvinfo : EIATTR_EXIT_INSTR_OFFSETS
	.align		4
        /*00c8*/ 	.byte	0x04, 0x1c
        /*00ca*/ 	.short	(.L_2185 - .L_2184)


	//   ....[0]....
.L_2184:
        /*00cc*/ 	.word	0x00000070


	//   ....[1]....
        /*00d0*/ 	.word	0x00000d50


	//   ....[2]....
        /*00d4*/ 	.word	0x00000dd0


	//----- nvinfo : EIATTR_CRS_STACK_SIZE
	.align		4
.L_2185:
        /*00d8*/ 	.byte	0x04, 0x1e
        /*00da*/ 	.short	(.L_2187 - .L_2186)
.L_2186:
        /*00dc*/ 	.word	0x00000000


	//----- nvinfo : EIATTR_CBANK_PARAM_SIZE
	.align		4
.L_2187:
        /*00e0*/ 	.byte	0x03, 0x19
        /*00e2*/ 	.short	0x0030


	//----- nvinfo : EIATTR_PARAM_CBANK
	.align		4
        /*00e4*/ 	.byte	0x04, 0x0a
        /*00e6*/ 	.short	(.L_2189 - .L_2188)
	.align		4
.L_2188:
        /*00e8*/ 	.word	index@(.nv.constant0._Z9moe_vec_qIN3c108BFloat16ELi256ELi16E10block_q3_KLi1EXadL_ZN45_INTERNAL_8d5cb472_14_gguf_kernel_cu_cd24131917vec_dot_q3_K_q8_1EPKvPK10block_q8_1RKiEEEvS5_S5_PT_PS9_iiii)
        /*00ec*/ 	.short	0x0380
        /*00ee*/ 	.short	0x0030


	//----- nvinfo : EIATTR_SW_WAR
	.align		4
.L_2189:
        /*00f0*/ 	.byte	0x04, 0x36
        /*00f2*/ 	.short	(.L_2191 - .L_2190)
.L_2190:
        /*00f4*/ 	.word	0x00000008
.L_2191:


//--------------------- .nv.info._Z9moe_vec_qIN3c108BFloat16ELi256ELi16E10block_q2_KLi1EXadL_ZN45_INTERNAL_8d5cb472_14_gguf_kernel_cu_cd24131917vec_dot_q2_K_q8_1EPKvPK10block_q8_1RKiEEEvS5_S5_PT_PS9_iiii --------------------------
	.section	.nv.info._Z9moe_vec_qIN3c108BFloat16ELi256ELi16E10block_q2_KLi1EXadL_ZN45_INTERNAL_8d5cb472_14_gguf_kernel_cu_cd24131917vec_dot_q2_K_q8_1EPKvPK10block_q8_1RKiEEEvS5_S5_PT_PS9_iiii,"",@"SHT_CUDA_INFO"
	.sectionflags	@""
	.align	4


	//----- nvinfo : EIATTR_CUDA_API_VERSION
	.align		4
        /*0000*/ 	.byte	0x04, 0x37
        /*0002*/ 	.short	(.L_2193 - .L_2192)
.L_2192:
        /*0004*/ 	.word	0x00000082


	//----- nvinfo : EIATTR_KPARAM_INFO
	.align		4
.L_2193:
        /*0008*/ 	.byte	0x04, 0x17
        /*000a*/ 	.short	(.L_2195 - .L_2194)
.L_2194:
        /*000c*/ 	.word	0x00000000
        /*0010*/ 	.short	0x0007
        /*0012*/ 	.short	0x002c
        /*0014*/ 	.byte	0x00, 0xf0, 0x11, 0x00


	//----- nvinfo : EIATTR_KPARAM_INFO
	.align		4
.L_2195:
        /*0018*/ 	.byte	0x04, 0x17
        /*001a*/ 	.short	(.L_2197 - .L_2196)
.L_2196:
        /*001c*/ 	.word	0x00000000
        /*0020*/ 	.short	0x0006
        /*0022*/ 	.short	0x0028
        /*0024*/ 	.byte	0x00, 0xf0, 0x11, 0x00


	//----- nvinfo : EIATTR_KPARAM_INFO
	.align		4
.L_2197:
        /*0028*/ 	.byte	0x04, 0x17
        /*002a*/ 	.short	(.L_2199 - .L_2198)
.L_2198:
        /*002c*/ 	.word	0x00000000
        /*0030*/ 	.short	0x0005
        /*0032*/ 	.short	0x0024
        /*0034*/ 	.byte	0x00, 0xf0, 0x11, 0x00


	//----- nvinfo : EIATTR_KPARAM_INFO
	.align		4
.L_2199:
        /*0038*/ 	.byte	0x04, 0x17
        /*003a*/ 	.short	(.L_2201 - .L_2200)
.L_2200:
        /*003c*/ 	.word	0x00000000
        /*0040*/ 	.short	0x0004
        /*0042*/ 	.short	0x0020
        /*0044*/ 	.byte	0x00, 0xf0, 0x11, 0x00


	//----- nvinfo : EIATTR_KPARAM_INFO
	.align		4
.L_2201:
        /*0048*/ 	.byte	0x04, 0x17
        /*004a*/ 	.short	(.L_2203 - .L_2202)
.L_2202:
        /*004c*/ 	.word	0x00000000
        /*0050*/ 	.short	0x0003
        /*0052*/ 	.short	0x0018
        /*0054*/ 	.byte	0x00, 0xf5, 0x21, 0x00


	//----- nvinfo : EIATTR_KPARAM_INFO
	.align		4
.L_2203:
        /*0058*/ 	.byte	0x04, 0x17
        /*005a*/ 	.short	(.L_2205 - .L_2204)
.L_2204:
        /*005c*/ 	.word	0x00000000
        /*0060*/ 	.short	0x0002
        /*0062*/ 	.short	0x0010
        /*0064*/ 	.byte	0x00, 0xf5, 0x21, 0x00


	//----- nvinfo : EIATTR_KPARAM_INFO
	.align		4
.L_2205:
        /*0068*/ 	.byte	0x04, 0x17
        /*006a*/ 	.short	(.L_2207 - .L_2206)
.L_2206:
        /*006c*/ 	.word	0x00000000
        /*0070*/ 	.short	0x0001
        /*0072*/ 	.short	0x0008
        /*0074*/ 	.byte	0x00, 0xf5, 0x21, 0x00


	//----- nvinfo : EIATTR_KPARAM_INFO
	.align		4
.L_2207:
        /*0078*/ 	.byte	0x04, 0x17
        /*007a*/ 	.short	(.L_2209 - .L_2208)
.L_2208:
        /*007c*/ 	.word	0x00000000
        /*0080*/ 	.short	0x0000
        /*0082*/ 	.short	0x0000
        /*0084*/ 	.byte	0x00, 0xf5, 0x21, 0x00


	//----- nvinfo : EIATTR_SPARSE_MMA_MASK
	.align		4
.L_2209:
        /*0088*/ 	.byte	0x03, 0x50
        /*008a*/ 	.short	0x0000


	//----- nvinfo : EIATTR_MAXREG_COUNT
	.align		4
        /*008c*/ 	.byte	0x03, 0x1b
        /*008e*/ 	.short	0x00ff


	//----- nvinfo : EIATTR_MERCURY_ISA_VERSION
	.align		4
        /*0090*/ 	.byte	0x03, 0x5f
        /*0092*/ 	.short	0x0101


	//----- nvinfo : EIATTR_COOP_GROUP_MASK_REGIDS
	.align		4
        /*0094*/ 	.byte	0x04, 0x29
        /*0096*/ 	.short	(.L_2211 - .L_2210)


	//   ....[0]....
.L_2210:
        /*0098*/ 	.word	0xffffffff


	//   ....[1]....
        /*009c*/ 	.word	0xffffffff


	//   ....[2]....
        /*00a0*/ 	.word	0xffffffff


	//   ....[3]....
        /*00a4*/ 	.word	0xffffffff


	//   ....[4]....
        /*00a8*/ 	.word	0xffffffff


	//----- nvinfo : EIATTR_COOP_GROUP_INSTR_OFFSETS
	.align		4
.L_2211:
        /*00ac*/ 	.byte	0x04, 0x28
        /*00ae*/ 	.short	(.L_2213 - .L_2212)


	//   ....[0]....
.L_2212:
        /*00b0*/ 	.word	0x00000990


	//   ....[1]....
        /*00b4*/ 	.word	0x000009c0


	//   ....[2]....
        /*00b8*/ 	.word	0x000009e0


	//   ....[3]....
        /*00bc*/ 	.word	0x00000a00


	//   ....[4]....
        /*00c0*/ 	.word	0x00000a20


	//----- nvinfo : EIATTR_VRC_CTA_INIT_COUNT
	.align		4
.L_2213:
        /*00c4*/ 	.byte	0x02, 0x4a
	.zero		1
	.zero		1


	//----- nvinfo : EIATTR_EXIT_INSTR_OFFSETS
	.align		4
        /*00c8*/ 	.byte	0x04, 0x1c
        /*00ca*/ 	.short	(.L_2215 - .L_2214)


	//   ....[0]....
.L_2214:
        /*00cc*/ 	.word	0x00000070


	//   ....[1]....
        /*00d0*/ 	.word	0x00000a30


	//   ....[2]....
        /*00d4*/ 	.word	0x00000ac0


	//----- nvinfo : EIATTR_CRS_STACK_SIZE
	.align		4
.L_2215:
        /*00d8*/ 	.byte	0x04, 0x1e
        /*00da*/ 	.short	(.L_2217 - .L_2216)
.L_2216:
        /*00dc*/ 	.word	0x00000000


	//----- nvinfo : EIATTR_CBANK_PARAM_SIZE
	.align		4
.L_2217:
        /*00e0*/ 	.byte	0x03, 0x19
        /*00e2*/ 	.short	0x0030


	//----- nvinfo : EIATTR_PARAM_CBANK
	.align		4
        /*00e4*/ 	.byte	0x04, 0x0a
        /*00e6*/ 	.short	(.L_2219 - .L_2218)
	.align		4
.L_2218:
        /*00e8*/ 	.word	index@(.nv.constant0._Z9moe_vec_qIN3c108BFloat16ELi256ELi16E10block_q2_KLi1EXadL_ZN45_INTERNAL_8d5cb472_14_gguf_kernel_cu_cd24131917vec_dot_q2_K_q8_1EPKvPK10block_q8_1RKiEEEvS5_S5_PT_PS9_iiii)
        /*00ec*/ 	.short	0x0380
        /*00ee*/ 	.short	0x0030


	//----- nvinfo : EIATTR_SW_WAR
	.align		4
.L_2219:
        /*00f0*/ 	.byte	0x04, 0x36
        /*00f2*/ 	.short	(.L_2221 - .L_2220)
.L_2220:
        /*00f4*/ 	.word	0x00000008
.L_2221:


//--------------------- .nv.info._Z9moe_vec_qIN3c108BFloat16ELi32ELi8E10block_q8_0Li2EXadL_ZN45_INTERNAL_8d5cb472_14_gguf_kernel_cu_cd24131917vec_dot_q8_0_q8_1EPKvPK10block_q8_1RKiEEEvS5_S5_PT_PS9_iiii --------------------------
	.section	.nv.info._Z9moe_vec_qIN3c108BFloat16ELi32ELi8E10block_q8_0Li2EXadL_ZN45_INTERNAL_8d5cb472_14_gguf_kernel_cu_cd24131917vec_dot_q8_0_q8_1EPKvPK10block_q8_1RKiEEEvS5_S5_PT_PS9_iiii,"",@"SHT_CUDA_INFO"
	.sectionflags	@""
	.align	4


	//----- nvinfo : EIATTR_CUDA_API_VERSION
	.align		4
        /*0000*/ 	.byte	0x04, 0x37
        /*0002*/ 	.short	(.L_2223 - .L_2222)
.L_2222:
        /*0004*/ 	.word	0x00000082


	//----- nvinfo : EIATTR_KPARAM_INFO
	.align		4
.L_2223:
        /*0008*/ 	.byte	0x04, 0x17
        /*000a*/ 	.short	(.L_2225 - .L_2224)
.L_2224:
        /*000c*/ 	.word	0x00000000
        /*0010*/ 	.short	0x0007
        /*0012*/ 	.short	0x002c
        /*0014*/ 	.byte	0x00, 0xf0, 0x11, 0x00


	//----- nvinfo : EIATTR_KPARAM_INFO
	.align		4
.L_2225:
        /*0018*/ 	.byte	0x04, 0x17
        /*001a*/ 	.short	(.L_2227 - .L_2226)
.L_2226:
        /*001c*/ 	.word	0x00000000
        /*0020*/ 	.short	0x0006
        /*0022*/ 	.short	0x0028
        /*0024*/ 	.byte	0x00, 0xf0, 0x11, 0x00


	//----- nvinfo : EIATTR_KPARAM_INFO
	.align		4
.L_2227:
        /*0028*/ 	.byte	0x04, 0x17
        /*002a*/ 	.short	(.L_2229 - .L_2228)
.L_2228:
        /*002c*/ 	.word	0x00000000
        /*0030*/ 	.short	0x0005
        /*0032*/ 	.short	0x0024
        /*0034*/ 	.byte	0x00, 0xf0, 0x11, 0x00


	//----- nvinfo : EIATTR_KPARAM_INFO
	.align		4
.L_2229:
        /*0038*/ 	.byte	0x04, 0x17
        /*003a*/ 	.short	(.L_2231 - .L_2230)
.L_2230:
        /*003c*/ 	.word	0x00000000
        /*0040*/ 	.short	0x0004
        /*0042*/ 	.short	0x0020
        /*0044*/ 	.byte	0x00, 0xf0, 0x11, 0x00


	//----- nvinfo : EIATTR_KPARAM_INFO
	.align		4
.L_2231:
        /*0048*/ 	.byte	0x04, 0x17
        /*004a*/ 	.short	(.L_2233 - .L_2232)
.L_2232:
        /*004c*/ 	.word	0x00000000
        /*0050*/ 	.short	0x0003
        /*0052*/ 	.short	0x0018
        /*0054*/ 	.byte	0x00, 0xf5, 0x21, 0x00


	//----- nvinfo : EIATTR_KPARAM_INFO
	.align		4
.L_2233:
        /*0058*/ 	.byte	0x04, 0x17
        /*005a*/ 	.short	(.L_2235 - .L_2234)
.L_2234:
        /*005c*/ 	.word	0x00000000
        /*0060*/ 	.short	0x0002
        /*0062*/ 	.short	0x0010
        /*0064*/ 	.byte	0x00, 0xf5, 0x21, 0x00


	//----- nvinfo : EIATTR_KPARAM_INFO
	.align		4
.L_2235:
        /*0068*/ 	.byte	0x04, 0x17
        /*006a*/ 	.short	(.L_2237 - .L_2236)
.L_2236:
        /*006c*/ 	.word	0x00000000
        /*0070*/ 	.short	0x0001
        /*0072*/ 	.short	0x0008
        /*0074*/ 	.byte	0x00, 0xf5, 0x21, 0x00


	//----- nvinfo : EIATTR_KPARAM_INFO
	.align		4
.L_2237:
        /*0078*/ 	.byte	0x04, 0x17
        /*007a*/ 	.short	(.L_2239 - .L_2238)
.L_2238:
        /*007c*/ 	.word	0x00000000
        /*0080*/ 	.short	0x0000
        /*0082*/ 	.short	0x0000
        /*0084*/ 	.byte	0x00, 0xf5, 0x21, 0x00


	//----- nvinfo : EIATTR_SPARSE_MMA_MASK
	.align		4
.L_2239:
        /*0088*/ 	.byte	0x03, 0x50
        /*008a*/ 	.short	0x0000


	//----- nvinfo : EIATTR_MAXREG_COUNT
	.align		4
        /*008c*/ 	.byte	0x03, 0x1b
        /*008e*/ 	.short	0x00ff


	//----- nvinfo : EIATTR_MERCURY_ISA_VERSION
	.align		4
        /*0090*/ 	.byte	0x03, 0x5f
        /*0092*/ 	.short	0x0101


	//----- nvinfo : EIATTR_COOP_GROUP_MASK_REGIDS
	.align		4
        /*0094*/ 	.byte	0x04, 0x29
        /*0096*/ 	.short	(.L_2241 - .L_2240)


	//   ....[0]....
.L_2240:
        /*0098*/ 	.word	0xffffffff


	//   ....[1]....
        /*009c*/ 	.word	0xffffffff


	//   ....[2]....
        /*00a0*/ 	.word	0xffffffff


	//   ....[3]....
        /*00a4*/ 	.word	0xffffffff


	//   ....[4]....
        /*00a8*/ 	.word	0xffffffff


	//----- nvinfo : EIATTR_COOP_GROUP_INSTR_OFFSETS
	.align		4
.L_2241:
        /*00ac*/ 	.byte	0x04, 0x28
        /*00ae*/ 	.short	(.L_2243 - .L_2242)


	//   ....[0]....
.L_2242:
        /*00b0*/ 	.word	0x00000d50


	//   ....[1]....
        /*00b4*/ 	.word	0x00000d80


	//   ....[2]....
        /*00b8*/ 	.word	0x00000da0


	//   ....[3]....
        /*00bc*/ 	.word	0x00000dc0


	//   ....[4]....
        /*00c0*/ 	.word	0x00000de0


	//----- nvinfo : EIATTR_VRC_CTA_INIT_COUNT
	.align		4
.L_2243:
        /*00c4*/ 	.byte	0x02, 0x4a
	.zero		1
	.zero		1


	//----- nvinfo : EIATTR_EXIT_INSTR_OFFSETS
	.align		4
        /*00c8*/ 	.byte	0x04, 0x1c
        /*00ca*/ 	.short	(.L_2245 - .L_2244)


	//   ....[0]....
.L_2244:
        /*00cc*/ 	.word	0x00000070


	//   ....[1]....
        /*00d0*/ 	.word	0x00000df0


	//   ....[2]....
        /*00d4*/ 	.word	0x00000e60


	//----- nvinfo : EIATTR_CRS_STACK_SIZE
	.align		4
.L_2245:
        /*00d8*/ 	.byte	0x04, 0x1e
        /*00da*/ 	.short	(.L_2247 - .L_2246)
.L_2246:
        /*00dc*/ 	.word	0x00000000


	//----- nvinfo : EIATTR_CBANK_PARAM_SIZE
	.align		4
.L_2247:
        /*00e0*/ 	.byte	0x03, 0x19
        /*00e2*/ 	.short	0x0030


	//----- nvinfo : EIATTR_PARAM_CBANK
	.align		4
        /*00e4*/ 	.byte	0x04, 0x0a
        /*00e6*/ 	.short	(.L_2249 - .L_2248)
	.align		4
.L_2248:
        /*00e8*/ 	.word	index@(.nv.constant0._Z9moe_vec_qIN3c108BFloat16ELi32ELi8E10block_q8_0Li2EXadL_ZN45_INTERNAL_8d5cb472_14_gguf_kernel_cu_cd24131917vec_dot_q8_0_q8_1EPKvPK10block_q8_1RKiEEEvS5_S5_PT_PS9_iiii)
        /*00ec*/ 	.short	0x0380
        /*00ee*/ 	.short	0x0030


	//----- nvinfo : EIATTR_SW_WAR
	.align		4
.L_2249:
        /*00f0*/ 	.byte	0x04, 0x36
        /*00f2*/ 	.short	(.L_2251 - .L_2250)
.L_2250:
        /*00f4*/ 	.word	0x00000008
.L_2251:


//--------------------- .nv.info._Z9moe_vec_qIN3c108BFloat16ELi32ELi4E10block_q5_1Li2EXadL_ZN45_INTERNAL_8d5cb472_14_gguf_kernel_cu_cd24131917vec_dot_q5_1_q8_1EPKvPK10block_q8_1RKiEEEvS5_S5_PT_PS9_iiii --------------------------
	.section	.nv.info._Z9moe_vec_qIN3c108BFloat16ELi32ELi4E10block_q5_1Li2EXadL_ZN45_INTERNAL_8d5cb472_14_gguf_kernel_cu_cd24131917vec_dot_q5_1_q8_1EPKvPK10block_q8_1RKiEEEvS5_S5_PT_PS9_iiii,"",@"SHT_CUDA_INFO"
	.sectionflags	@""
	.align	4


	//----- nvinfo : EIATTR_CUDA_API_VERSION
	.align		4
        /*0000*/ 	.byte	0x04, 0x37
        /*0002*/ 	.short	(.L_2253 - .L_2252)
.L_2252:
        /*0004*/ 	.word	0x00000082


	//----- nvinfo : EIATTR_KPARAM_INFO
	.align		4
.L_2253:
        /*0008*/ 	.byte	0x04, 0x17
        /*000a*/ 	.short	(.L_2255 - .L_2254)
.L_2254:
        /*000c*/ 	.word	0x00000000
        /*0010*/ 	.short	0x0007
        /*0012*/ 	.short	0x002c
        /*0014*/ 	.byte	0x00, 0xf0, 0x11, 0x00


	//----- nvinfo : EIATTR_KPARAM_INFO
	.align		4
.L_2255:
        /*0018*/ 	.byte	0x04, 0x17
        /*001a*/ 	.short	(.L_2257 - .L_2256)
.L_2256:
        /*001c*/ 	.word	0x00000000
        /*0020*/ 	.short	0x0006
        /*0022*/ 	.short	0x0028
        /*0024*/ 	.byte	0x00, 0xf0, 0x11, 0x00


	//----- nvinfo : EIATTR_KPARAM_INFO
	.align		4
.L_2257:
        /*0028*/ 	.byte	0x04, 0x17
        /*002a*/ 	.short	(.L_2259 - .L_2258)
.L_2258:
        /*002c*/ 	.word	0x00000000
        /*0030*/ 	.short	0x0005
        /*0032*/ 	.short	0x0024
        /*0034*/ 	.byte	0x00, 0xf0, 0x11, 0x00


	//----- nvinfo : EIATTR_KPARAM_INFO
	.align		4
.L_2259:
        /*0038*/ 	.byte	0x04, 0x17
        /*003a*/ 	.short	(.L_2261 - .L_2260)
.L_2260:
        /*003c*/ 	.word	0x00000000
        /*0040*/ 	.short	0x0004
        /*0042*/ 	.short	0x0020
        /*0044*/ 	.byte	0x00, 0xf0, 0x11, 0x00


	//----- nvinfo : EIATTR_KPARAM_INFO
	.align		4
.L_2261:
        /*0048*/ 	.byte	0x04, 0x17
        /*004a*/ 	.short	(.L_2263 - .L_2262)
.L_2262:
        /*004c*/ 	.word	0x00000000
        /*0050*/ 	.short	0x0003
        /*0052*/ 	.short	0x0018
        /*0054*/ 	.byte	0x00, 0xf5, 0x21, 0x00


	//----- nvinfo : EIATTR_KPARAM_INFO
	.align		4
.L_2263:
        /*0058*/ 	.byte	0x04, 0x17
        /*005a*/ 	.short	(.L_2265 - .L_2264)
.L_2264:
        /*005c*/ 	.word	0x00000000
        /*0060*/ 	.short	0x0002
        /*0062*/ 	.short	0x0010
        /*0064*/ 	.byte	0x00, 0xf5, 0x21, 0x00


	//----- nvinfo : EIATTR_KPARAM_INFO
	.align		4
.L_2265:
        /*0068*/ 	.byte	0x04, 0x17
        /*006a*/ 	.short	(.L_2267 - .L_2266)
.L_2266:
        /*006c*/ 	.word	0x00000000
        /*0070*/ 	.short	0x0001
        /*0072*/ 	.short	0x0008
        /*0074*/ 	.byte	0x00, 0xf5, 0x21, 0x00


	//----- nvinfo : EIATTR_KPARAM_INFO
	.align		4
.L_2267:
        /*0078*/ 	.byte	0x04, 0x17
        /*007a*/ 	.short	(.L_2269 - .L_2268)
.L_2268:
        /*007c*/ 	.word	0x00000000
        /*0080*/ 	.short	0x0000
        /*0082*/ 	.short	0x0000
        /*0084*/ 	.byte	0x00, 0xf5, 0x21, 0x00


	//----- nvinfo : EIATTR_SPARSE_MMA_MASK
	.align		4
.L_2269:
        /*0088*/ 	.byte	0x03, 0x50
        /*008a*/ 	.short	0x0000


	//----- nvinfo : EIATTR_MAXREG_COUNT
	.align		4
        /*008c*/ 	.byte	0x03, 0x1b
        /*008e*/ 	.short	0x00ff


	//----- nvinfo : EIATTR_MERCURY_ISA_VERSION
	.align		4
        /*0090*/ 	.byte	0x03, 0x5f
        /*0092*/ 	.short	0x0101


	//----- nvinfo : EIATTR_COOP_GROUP_MASK_REGIDS
	.align		4
        /*0094*/ 	.byte	0x04, 0x29
        /*0096*/ 	.short	(.L_2271 - .L_2270)


	//   ....[0]....
.L_2270:
        /*0098*/ 	.word	0xffffffff


	//   ....[1]....
        /*009c*/ 	.word	0xffffffff


	//   ....[2]....
        /*00a0*/ 	.word	0xffffffff


	//   ....[3]....
        /*00a4*/ 	.word	0xffffffff


	//   ....[4]....
        /*00a8*/ 	.word	0xffffffff


	//----- nvinfo : EIATTR_COOP_GROUP_INSTR_OFFSETS
	.align		4
.L_2271:
        /*00ac*/ 	.byte	0x04, 0x28
        /*00ae*/ 	.short	(.L_2273 - .L_2272)


	//   ....[0]....
.L_2272:
        /*00b0*/ 	.word	0x00000810


	//   ....[1]....
        /*00b4*/ 	.word	0x00000840


	//   ....[2]....
        /*00b8*/ 	.word	0x00000860


	//   ....[3]....
        /*00bc*/ 	.word	0x00000880


	//   ....[4]....
        /*00c0*/ 	.word	0x000008a0


	//----- nvinfo : EIATTR_VRC_CTA_INIT_COUNT
	.align		4
.L_2273:
        /*00c4*/ 	.byte	0x02, 0x4a
	.zero		1
	.zero		1


	//----- nvinfo : EIATTR_EXIT_INSTR_OFFSETS
	.align		4
        /*00c8*/ 	.byte	0x04, 0x1c
        /*00ca*/ 	.short	(.L_2275 - .L_2274)


	//   ....[0]....
.L_2274:
        /*00cc*/ 	.word	0x00000070


	//   ....[1]....
        /*00d0*/ 	.word	0x000008b0


	//   ....[2]....
        /*00d4*/ 	.word	0x00000920


	//----- nvinfo : EIATTR_CRS_STACK_SIZE
	.align		4
.L_2275:
        /*00d8*/ 	.byte	0x04, 0x1e
        /*00da*/ 	.short	(.L_2277 - .L_2276)
.L_2276:
        /*00dc*/ 	.word	0x00000000


	//----- nvinfo : EIATTR_CBANK_PARAM_SIZE
	.align		4
.L_2277:
        /*00e0*/ 	.byte	0x03, 0x19
        /*00e2*/ 	.short	0x0030


	//----- nvinfo : EIATTR_PARAM_CBANK
	.align		4
        /*00e4*/ 	.byte	0x04, 0x0a
        /*00e6*/ 	.short	(.L_2279 - .L_2278)
	.align		4
.L_2278:
        /*00e8*/ 	.word	index@(.nv.constant0._Z9moe_vec_qIN3c108BFloat16ELi32ELi4E10block_q5_1Li2EXadL_ZN45_INTERNAL_8d5cb472_14_gguf_kernel_cu_cd24131917vec_dot_q5_1_q8_1EPKvPK10block_q8_1RKiEEEvS5_S5_PT_PS9_iiii)
        /*00ec*/ 	.short	0x0380
        /*00ee*/ 	.short	0x0030


	//----- nvinfo : EIATTR_SW_WAR
	.align		4
.L_2279:
        /*00f0*/ 	.byte	0x04, 0x36
        /*00f2*/ 	.short	(.L_2281 - .L_2280)
.L_2280:
        /*00f4*/ 	.word	0x00000008
.L_2281:


//--------------------- .nv.info._Z9moe_vec_qIN3c108BFloat16ELi32ELi4E10block_q5_0Li2EXadL_ZN45_INTERNAL_8d5cb472_14_gguf_kernel_cu_cd24131917vec_dot_q5_0_q8_1EPKvPK10block_q8_1RKiEEEvS5_S5_PT_PS9_iiii --------------------------
	.section	.nv.info._Z9moe_vec_qIN3c108BFloat16ELi32ELi4E10block_q5_0Li2EXadL_ZN45_INTERNAL_8d5cb472_14_gguf_kernel_cu_cd24131917vec_dot_q5_0_q8_1EPKvPK10block_q8_1RKiEEEvS5_S5_PT_PS9_iiii,"",@"SHT_CUDA_INFO"
	.sectionflags	@""
	.align	4


	//----- nvinfo : EIATTR_CUDA_API_VERSION
	.align		4
        /*0000*/ 	.byte	0x04, 0x37
        /*0002*/ 	.short	(.L_2283 - .L_2282)
.L_2282:
        /*0004*/ 	.word	0x00000082


	//----- nvinfo : EIATTR_KPARAM_INFO
	.align		4
.L_2283:
        /*0008*/ 	.byte	0x04, 0x17
        /*000a*/ 	.short	(.L_2285 - .L_2284)
.L_2284:
        /*000c*/ 	.word	0x00000000
        /*0010*/ 	.short	0x0007
        /*0012*/ 	.short	0x002c
        /*0014*/ 	.byte	0x00, 0xf0, 0x11, 0x00


	//----- nvinfo : EIATTR_KPARAM_INFO
	.align		4
.L_2285:
        /*0018*/ 	.byte	0x04, 0x17
        /*001a*/ 	.short	(.L_2287 - .L_2286)
.L_2286:
        /*001c*/ 	.word	0x00000000
        /*0020*/ 	.short	0x0006
        /*0022*/ 	.short	0x0028
        /*0024*/ 	.byte	0x00, 0xf0, 0x11, 0x00


	//----- nvinfo : EIATTR_KPARAM_INFO
	.align		4
.L_2287:
        /*0028*/ 	.byte	0x04, 0x17
        /*002a*/ 	.short	(.L_2289 - .L_2288)
.L_2288:
        /*002c*/ 	.word	0x00000000
        /*0030*/ 	.short	0x0005
        /*0032*/ 	.short	0x0024
        /*0034*/ 	.byte	0x00, 0xf0, 0x11, 0x00


	//----- nvinfo : EIATTR_KPARAM_INFO
	.align		4
.L_2289:
        /*0038*/ 	.byte	0x04, 0x17
        /*003a*/ 	.short	(.L_2291 - .L_2290)
.L_2290:
        /*003c*/ 	.word	0x00000000
        /*0040*/ 	.short	0x0004
        /*0042*/ 	.short	0x0020
        /*0044*/ 	.byte	0x00, 0xf0, 0x11, 0x00


	//----- nvinfo : EIATTR_KPARAM_INFO
	.align		4
.L_2291:
        /*0048*/ 	.byte	0x04, 0x17
        /*004a*/ 	.short	(.L_2293 - .L_2292)
.L_2292:
        /*004c*/ 	.word	0x00000000
        /*0050*/ 	.short	0x0003
        /*0052*/ 	.short	0x0018
        /*0054*/ 	.byte	0x00, 0xf5, 0x21, 0x00


	//----- nvinfo : EIATTR_KPARAM_INFO
	.align		4
.L_2293:
        /*0058*/ 	.byte	0x04, 0x17
        /*005a*/ 	.short	(.L_2295 - .L_2294)
.L_2294:
        /*005c*/ 	.word	0x00000000
        /*0060*/ 	.short	0x0002
        /*0062*/ 	.short	0x0010
        /*0064*/ 	.byte	0x00, 0xf5, 0x21, 0x00


	//----- nvinfo : EIATTR_KPARAM_INFO
	.align		4
.L_2295:
        /*0068*/ 	.byte	0x04, 0x17
        /*006a*/ 	.short	(.L_2297 - .L_2296)
.L_2296:
        /*006c*/ 	.word	0x00000000
        /*0070*/ 	.short	0x0001
        /*0072*/ 	.short	0x0008
        /*0074*/ 	.byte	0x00, 0xf5, 0x21, 0x00


	//----- nvinfo : EIATTR_KPARAM_INFO
	.align		4
.L_2297:
        /*0078*/ 	.byte	0x04, 0x17
        /*007a*/ 	.short	(.L_2299 - .L_2298)
.L_2298:
        /*007c*/ 	.word	0x00000000
        /*0080*/ 	.short	0x0000
        /*0082*/ 	.short	0x0000
        /*0084*/ 	.byte	0x00, 0xf5, 0x21, 0x00


	//----- nvinfo : EIATTR_SPARSE_MMA_MASK
	.align		4
.L_2299:
        /*0088*/ 	.byte	0x03, 0x50
        /*008a*/ 	.short	0x0000


	//----- nvinfo : EIATTR_MAXREG_COUNT
	.align		4
        /*008c*/ 	.byte	0x03, 0x1b
        /*008e*/ 	.short	0x00ff


	//----- nvinfo : EIATTR_MERCURY_ISA_VERSION
	.align		4
        /*0090*/ 	.byte	0x03, 0x5f
        /*0092*/ 	.short	0x0101


	//----- nvinfo : EIATTR_COOP_GROUP_MASK_REGIDS
	.align		4
        /*0094*/ 	.byte	0x04, 0x29
        /*0096*/ 	.short	(.L_2301 - .L_2300)


	//   ....[0]....
.L_2300:
        /*0098*/ 	.word	0xffffffff


	//   ....[1]....
        /*009c*/ 	.word	0xffffffff


	//   ....[2]....
        /*00a0*/ 	.word	0xffffffff


	//   ....[3]....
        /*00a4*/ 	.word	0xffffffff


	//   ....[4]....
        /*00a8*/ 	.word	0xffffffff


	//----- nvinfo : EIATTR_COOP_GROUP_INSTR_OFFSETS
	.align		4
.L_2301:
        /*00ac*/ 	.byte	0x04, 0x28
        /*00ae*/ 	.short	(.L_2303 - .L_2302)


	//   ....[0]....
.L_2302:
        /*00b0*/ 	.word	0x00000870


	//   ....[1]....
        /*00b4*/ 	.word	0x000008a0


	//   ....[2]....
        /*00b8*/ 	.word	0x000008c0


	//   ....[3]....
        /*00bc*/ 	.word	0x000008e0


	//   ....[4]....
        /*00c0*/ 	.word	0x00000900


	//----- nvinfo : EIATTR_VRC_CTA_INIT_COUNT
	.align		4
.L_2303:
        /*00c4*/ 	.byte	0x02, 0x4a
	.zero		1
	.zero		1


	//----- nvinfo : EIATTR_EXIT_INSTR_OFFSETS
	.align		4
        /*00c8*/ 	.byte	0x04, 0x1c
        /*00ca*/ 	.short	(.L_2305 - .L_2304)


	//   ....[0]....
.L_2304:
        /*00cc*/ 	.word	0x00000070


	//   ....[1]....
        /*00d0*/ 	.word	0x00000910


	//   ....[2]....
        /*00d4*/ 	.word	0x00000980


	//----- nvinfo : EIATTR_CRS_STACK_SIZE
	.align		4
.L_2305:
        /*00d8*/ 	.byte	0x04, 0x1e
        /*00da*/ 	.short	(.L_2307 - .L_2306)
.L_2306:
        /*00dc*/ 	.word	0x00000000


	//----- nvinfo : EIATTR_CBANK_PARAM_SIZE
	.align		4
.L_2307:
        /*00e0*/ 	.byte	0x03, 0x19
        /*00e2*/ 	.short	0x0030


	//----- nvinfo : EIATTR_PARAM_CBANK
	.align		4
        /*00e4*/ 	.byte	0x04, 0x0a
        /*00e6*/ 	.short	(.L_2309 - .L_2308)
	.align		4
.L_2308:
        /*00e8*/ 	.word	index@(.nv.constant0._Z9moe_vec_qIN3c108BFloat16ELi32ELi4E10block_q5_0Li2EXadL_ZN45_INTERNAL_8d5cb472_14_gguf_kernel_cu_cd24131917vec_dot_q5_0_q8_1EPKvPK10block_q8_1RKiEEEvS5_S5_PT_PS9_iiii)
        /*00ec*/ 	.short	0x0380
        /*00ee*/ 	.short	0x0030


	//----- nvinfo : EIATTR_SW_WAR
	.align		4
.L_2309:
        /*00f0*/ 	.byte	0x04, 0x36
        /*00f2*/ 	.short	(.L_2311 - .L_2310)
.L_2310:
        /*00f4*/ 	.word	0x00000008
.L_2311:


//--------------------- .nv.info._Z9moe_vec_qIN3c108BFloat16ELi32ELi4E10block_q4_1Li2EXadL_ZN45_INTERNAL_8d5cb472_14_gguf_kernel_cu_cd24131917vec_dot_q4_1_q8_1EPKvPK10block_q8_1RKiEEEvS5_S5_PT_PS9_iiii --------------------------
	.section	.nv.info._Z9moe_vec_qIN3c108BFloat16ELi32ELi4E10block_q4_1Li2EXadL_ZN45_INTERNAL_8d5cb472_14_gguf_kernel_cu_cd24131917vec_dot_q4_1_q8_1EPKvPK10block_q8_1RKiEEEvS5_S5_PT_PS9_iiii,"",@"SHT_CUDA_INFO"
	.sectionflags	@""
	.align	4


	//----- nvinfo : EIATTR_CUDA_API_VERSION
	.align		4
        /*0000*/ 	.byte	0x04, 0x37
        /*0002*/ 	.short	(.L_2313 - .L_2312)
.L_2312:
        /*0004*/ 	.word	0x00000082


	//----- nvinfo : EIATTR_KPARAM_INFO
	.align		4
.L_2313:
        /*0008*/ 	.byte	0x04, 0x17
        /*000a*/ 	.short	(.L_2315 - .L_2314)
.L_2314:
        /*000c*/ 	.word	0x00000000
        /*0010*/ 	.short	0x0007
        /*0012*/ 	.short	0x002c
        /*0014*/ 	.byte	0x00, 0xf0, 0x11, 0x00


	//----- nvinfo : EIATTR_KPARAM_INFO
	.align		4
.L_2315:
        /*0018*/ 	.byte	0x04, 0x17
        /*001a*/ 	.short	(.L_2317 - .L_2316)
.L_2316:
        /*001c*/ 	.word	0x00000000
        /*0020*/ 	.short	0x0006
        /*0022*/ 	.short	0x0028
        /*0024*/ 	.byte	0x00, 0xf0, 0x11, 0x00


	//----- nvinfo : EIATTR_KPARAM_INFO
	.align		4
.L_2317:
        /*0028*/ 	.byte	0x04, 0x17
        /*002a*/ 	.short	(.L_2319 - .L_2318)
.L_2318:
        /*002c*/ 	.word	0x00000000
        /*0030*/ 	.short	0x0005
        /*0032*/ 	.short	0x0024
        /*0034*/ 	.byte	0x00, 0xf0, 0x11, 0x00


	//----- nvinfo : EIATTR_KPARAM_INFO
	.align		4
.L_2319:
        /*0038*/ 	.byte	0x04, 0x17
        /*003a*/ 	.short	(.L_2321 - .L_2320)
.L_2320:
        /*003c*/ 	.word	0x00000000
        /*0040*/ 	.short	0x0004
        /*0042*/ 	.short	0x0020
        /*0044*/ 	.byte	0x00, 0xf0, 0x11, 0x00


	//----- nvinfo : EIATTR_KPARAM_INFO
	.align		4
.L_2321:
        /*0048*/ 	.byte	0x04, 0x17
        /*004a*/ 	.short	(.L_2323 - .L_2322)
.L_2322:
        /*004c*/ 	.word	0x00000000
        /*0050*/ 	.short	0x0003
        /*0052*/ 	.short	0x0018
        /*0054*/ 	.byte	0x00, 0xf5, 0x21, 0x00


	//----- nvinfo : EIATTR_KPARAM_INFO
	.align		4
.L_2323:
        /*0058*/ 	.byte	0x04, 0x17
        /*005a*/ 	.short	(.L_2325 - .L_2324)
.L_2324:
        /*005c*/ 	.word	0x00000000
        /*0060*/ 	.short	0x0002
        /*0062*/ 	.short	0x0010
        /*0064*/ 	.byte	0x00, 0xf5, 0x21, 0x00


	//----- nvinfo : EIATTR_KPARAM_INFO
	.align		4
.L_2325:
        /*0068*/ 	.byte	0x04, 0x17
        /*006a*/ 	.short	(.L_2327 - .L_2326)
.L_2326:
        /*006c*/ 	.word	0x00000000
        /*0070*/ 	.short	0x0001
        /*0072*/ 	.short	0x0008
        /*0074*/ 	.byte	0x00, 0xf5, 0x21, 0x00


	//----- nvinfo : EIATTR_KPARAM_INFO
	.align		4
.L_2327:
        /*0078*/ 	.byte	0x04, 0x17
        /*007a*/ 	.short	(.L_2329 - .L_2328)
.L_2328:
        /*007c*/ 	.word	0x00000000
        /*0080*/ 	.short	0x0000
        /*0082*/ 	.short	0x0000
        /*0084*/ 	.byte	0x00, 0xf5, 0x21, 0x00


	//----- nvinfo : EIATTR_SPARSE_MMA_MASK
	.align		4
.L_2329:
        /*0088*/ 	.byte	0x03, 0x50
        /*008a*/ 	.short	0x0000


	//----- nvinfo : EIATTR_MAXREG_COUNT
	.align		4
        /*008c*/ 	.byte	0x03, 0x1b
        /*008e*/ 	.short	0x00ff


	//----- nvinfo : EIATTR_MERCURY_ISA_VERSION
	.align		4
        /*0090*/ 	.byte	0x03, 0x5f
        /*0092*/ 	.short	0x0101


	//----- nvinfo : EIATTR_COOP_GROUP_MASK_REGIDS
	.align		4
        /*0094*/ 	.byte	0x04, 0x29
        /*0096*/ 	.short	(.L_2331 - .L_2330)


	//   ....[0]....
.L_2330:
        /*0098*/ 	.word	0xffffffff


	//   ....[1]....
        /*009c*/ 	.word	0xffffffff


	//   ....[2]....
        /*00a0*/ 	.word	0xffffffff


	//   ....[3]....
        /*00a4*/ 	.word	0xffffffff


	//   ....[4]....
        /*00a8*/ 	.word	0xffffffff


	//----- nvinfo : EIATTR_COOP_GROUP_INSTR_OFFSETS
	.align		4
.L_2331:
        /*00ac*/ 	.byte	0x04, 0x28
        /*00ae*/ 	.short	(.L_2333 - .L_2332)


	//   ....[0]....
.L_2332:
        /*00b0*/ 	.word	0x00000fd0


	//   ....[1]....
        /*00b4*/ 	.word	0x00001000


	//   ....[2]....
        /*00b8*/ 	.word	0x00001020


	//   ....[3]....
        /*00bc*/ 	.word	0x00001040


	//   ....[4]....
        /*00c0*/ 	.word	0x00001060


	//----- nvinfo : EIATTR_VRC_CTA_INIT_COUNT
	.align		4
.L_2333:
        /*00c4*/ 	.byte	0x02, 0x4a
	.zero		1
	.zero		1


	//----- nvinfo : EIATTR_EXIT_INSTR_OFFSETS
	.align		4
        /*00c8*/ 	.byte	0x04, 0x1c
        /*00ca*/ 	.short	(.L_2335 - .L_2334)


	//   ....[0]....
.L_2334:
        /*00cc*/ 	.word	0x00000070


	//   ....[1]....
        /*00d0*/ 	.word	0x00001070


	//   ....[2]....
        /*00d4*/ 	.word	0x000010e0


	//----- nvinfo : EIATTR_CRS_STACK_SIZE
	.align		4
.L_2335:
        /*00d8*/ 	.byte	0x04, 0x1e
        /*00da*/ 	.short	(.L_2337 - .L_2336)
.L_2336:
        /*00dc*/ 	.word	0x00000000


	//----- nvinfo : EIATTR_CBANK_PARAM_SIZE
	.align		4
.L_2337:
        /*00e0*/ 	.byte	0x03, 0x19
        /*00e2*/ 	.short	0x0030


	//----- nvinfo : EIATTR_PARAM_CBANK
	.align		4
        /*00e4*/ 	.byte	0x04, 0x0a
        /*00e6*/ 	.short	(.L_2339 - .L_2338)
	.align		4
.L_2338:
        /*00e8*/ 	.word	index@(.nv.constant0._Z9moe_vec_qIN3c108BFloat16ELi32ELi4E10block_q4_1Li2EXadL_ZN45_INTERNAL_8d5cb472_14_gguf_kernel_cu_cd24131917vec_dot_q4_1_q8_1EPKvPK10block_q8_1RKiEEEvS5_S5_PT_PS9_iiii)
        /*00ec*/ 	.short	0x0380
        /*00ee*/ 	.short	0x0030


	//----- nvinfo : EIATTR_SW_WAR
	.align		4
.L_2339:
        /*00f0*/ 	.byte	0x04, 0x36
        /*00f2*/ 	.short	(.L_2341 - .L_2340)
.L_2340:
        /*00f4*/ 	.word	0x00000008
.L_2341:


//--------------------- .nv.info._Z9moe_vec_qIN3c108BFloat16ELi32ELi4E10block_q4_0Li2EXadL_ZN45_INTERNAL_8d5cb472_14_gguf_kernel_cu_cd24131917vec_dot_q4_0_q8_1EPKvPK10block_q8_1RKiEEEvS5_S5_PT_PS9_iiii --------------------------
	.section	.nv.info._Z9moe_vec_qIN3c108BFloat16ELi32ELi4E10block_q4_0Li2EXadL_ZN45_INTERNAL_8d5cb472_14_gguf_kernel_cu_cd24131917vec_dot_q4_0_q8_1EPKvPK10block_q8_1RKiEEEvS5_S5_PT_PS9_iiii,"",@"SHT_CUDA_INFO"
	.sectionflags	@""
	.align	4


	//----- nvinfo : EIATTR_CUDA_API_VERSION
	.align		4
        /*0000*/ 	.byte	0x04, 0x37
        /*0002*/ 	.short	(.L_2343 - .L_2342)
.L_2342:
        /*0004*/ 	.word	0x00000082


	//----- nvinfo : EIATTR_KPARAM_INFO
	.align		4
.L_2343:
        /*0008*/ 	.byte	0x04, 0x17
        /*000a*/ 	.short	(.L_2345 - .L_2344)
.L_2344:
        /*000c*/ 	.word	0x00000000
        /*0010*/ 	.short	0x0007
        /*0012*/ 	.short	0x002c
        /*0014*/ 	.byte	0x00, 0xf0, 0x11, 0x00


	//----- nvinfo : EIATTR_KPARAM_INFO
	.align		4
.L_2345:
        /*0018*/ 	.byte	0x04, 0x17
        /*001a*/ 	.short	(.L_2347 - .L_2346)
.L_2346:
        /*001c*/ 	.word	0x00000000
        /*0020*/ 	.short	0x0006
        /*0022*/ 	.short	0x0028
        /*0024*/ 	.byte	0x00, 0xf0, 0x11, 0x00


	//----- nvinfo : EIATTR_KPARAM_INFO
	.align		4
.L_2347:
        /*0028*/ 	.byte	0x04, 0x17
        /*002a*/ 	.short	(.L_2349 - .L_2348)
.L_2348:
        /*002c*/ 	.word	0x00000000
        /*0030*/ 	.short	0x0005
        /*0032*/ 	.short	0x0024
        /*0034*/ 	.byte	0x00, 0xf0, 0x11, 0x00


	//----- nvinfo : EIATTR_KPARAM_INFO
	.align		4
.L_2349:
        /*0038*/ 	.byte	0x04, 0x17
        /*003a*/ 	.short	(.L_2351 - .L_2350)
.L_2350:
        /*003c*/ 	.word	0x00000000
        /*0040*/ 	.short	0x0004
        /*0042*/ 	.short	0x0020
        /*0044*/ 	.byte	0x00, 0xf0, 0x11, 0x00


	//----- nvinfo : EIATTR_KPARAM_INFO
	.align		4
.L_2351:
        /*0048*/ 	.byte	0x04, 0x17
        /*004a*/ 	.short	(.L_2353 - .L_2352)
.L_2352:
        /*004c*/ 	.word	0x00000000
        /*0050*/ 	.short	0x0003
        /*0052*/ 	.short	0x0018
        /*0054*/ 	.byte	0x00, 0xf5, 0x21, 0x00


	//----- nvinfo : EIATTR_KPARAM_INFO
	.align		4
.L_2353:
        /*0058*/ 	.byte	0x04, 0x17
        /*005a*/ 	.short	(.L_2355 - .L_2354)
.L_2354:
        /*005c*/ 	.word	0x00000000
        /*0060*/ 	.short	0x0002
        /*0062*/ 	.short	0x0010
        /*0064*/ 	.byte	0x00, 0xf5, 0x21, 0x00


	//----- nvinfo : EIATTR_KPARAM_INFO
	.align		4
.L_2355:
        /*0068*/ 	.byte	0x04, 0x17
        /*006a*/ 	.short	(.L_2357 - .L_2356)
.L_2356:
        /*006c*/ 	.word	0x00000000
        /*0070*/ 	.short	0x0001
        /*0072*/ 	.short	0x0008
        /*0074*/ 	.byte	0x00, 0xf5, 0x21, 0x00


	//----- nvinfo : EIATTR_KPARAM_INFO
	.align		4
.L_2357:
        /*0078*/ 	.byte	0x04, 0x17
        /*007a*/ 	.short	(.L_2359 - .L_2358)
.L_2358:
        /*007c*/ 	.word	0x00000000
        /*0080*/ 	.short	0x0000
        /*0082*/ 	.short	0x0000
        /*0084*/ 	.byte	0x00, 0xf5, 0x21, 0x00


	//----- nvinfo : EIATTR_SPARSE_MMA_MASK
	.align		4
.L_2359:
        /*0088*/ 	.byte	0x03, 0x50
        /*008a*/ 	.short	0x0000


	//----- nvinfo : EIATTR_MAXREG_COUNT
	.align		4
        /*008c*/ 	.byte	0x03, 0x1b
        /*008e*/ 	.short	0x00ff


	//----- nvinfo : EIATTR_MERCURY_ISA_VERSION
	.align		4
        /*0090*/ 	.byte	0x03, 0x5f
        /*0092*/ 	.short	0x0101


	//----- nvinfo : EIATTR_COOP_GROUP_MASK_REGIDS
	.align		4
        /*0094*/ 	.byte	0x04, 0x29
        /*0096*/ 	.short	(.L_2361 - .L_2360)


	//   ....[0]....
.L_2360:
        /*0098*/ 	.word	0xffffffff


	//   ....[1]....
        /*009c*/ 	.word	0xffffffff


	//   ....[2]....
        /*00a0*/ 	.word	0xffffffff


	//   ....[3]....
        /*00a4*/ 	.word	0xffffffff


	//   ....[4]....
        /*00a8*/ 	.word	0xffffffff


	//----- nvinfo : EIATTR_COOP_GROUP_INSTR_OFFSETS
	.align		4
.L_2361:
        /*00ac*/ 	.byte	0x04, 0x28
        /*00ae*/ 	.short	(.L_2363 - .L_2362)


	//   ....[0]....
.L_2362:
        /*00b0*/ 	.word	0x00000be0


	//   ....[1]....
        /*00b4*/ 	.word	0x00000c10


	//   ....[2]....
        /*00b8*/ 	.word	0x00000c30


	//   ....[3]....
        /*00bc*/ 	.word	0x00000c50


	//   ....[4]....
        /*00c0*/ 	.word	0x00000c70


	//----- nvinfo : EIATTR_VRC_CTA_INIT_COUNT
	.align		4
.L_2363:
        /*00c4*/ 	.byte	0x02, 0x4a
	.zero		1
	.zero		1


	//----- nvinfo : EIATTR_EXIT_INSTR_OFFSETS
	.align		4
        /*00c8*/ 	.byte	0x04, 0x1c
        /*00ca*/ 	.short	(.L_2365 - .L_2364)


	//   ....[0]....
.L_2364:
        /*00cc*/ 	.word	0x00000070


	//   ....[1]....
        /*00d0*/ 	.word	0x00000c80


	//   ....[2]....
        /*00d4*/ 	.word	0x00000cf0


	//----- nvinfo : EIATTR_CRS_STACK_SIZE
	.align		4
.L_2365:
        /*00d8*/ 	.byte	0x04, 0x1e
        /*00da*/ 	.short	(.L_2367 - .L_2366)
.L_2366:
        /*00dc*/ 	.word	0x00000000


	//----- nvinfo : EIATTR_CBANK_PARAM_SIZE
	.align		4
.L_2367:
        /*00e0*/ 	.byte	0x03, 0x19
        /*00e2*/ 	.short	0x0030


	//----- nvinfo : EIATTR_PARAM_CBANK
	.align		4
        /*00e4*/ 	.byte	0x04, 0x0a
        /*00e6*/ 	.short	(.L_2369 - .L_2368)
	.align		4
.L_2368:
        /*00e8*/ 	.word	index@(.nv.constant0._Z9moe_vec_qIN3c108BFloat16ELi32ELi4E10block_q4_0Li2EXadL_ZN45_INTERNAL_8d5cb472_14_gguf_kernel_cu_cd24131917vec_dot_q4_0_q8_1EPKvPK10block_q8_1RKiEEEvS5_S5_PT_PS9_iiii)
        /*00ec*/ 	.short	0x0380
        /*00ee*/ 	.short	0x0030


	//----- nvinfo : EIATTR_SW_WAR
	.align		4
.L_2369:
        /*00f0*/ 	.byte	0x04, 0x36
        /*00f2*/ 	.short	(.L_2371 - .L_2370)
.L_2370:
        /*00f4*/ 	.word	0x00000008
.L_2371:


//--------------------- .nv.info._Z9moe_vec_qIN3c104HalfELi256ELi8E11block_iq1_mLi1EXadL_ZN45_INTERNAL_8d5cb472_14_gguf_kernel_cu_cd24131918vec_dot_iq1_m_q8_1EPKvPK10block_q8_1RKiEEEvS5_S5_PT_PS9_iiii --------------------------
	.section	.nv.info._Z9moe_vec_qIN3c104HalfELi256ELi8E11block_iq1_mLi1EXadL_ZN45_INTERNAL_8d5cb472_14_gguf_kernel_cu_cd24131918vec_dot_iq1_m_q8_1EPKvPK10block_q8_1RKiEEEvS5_S5_PT_PS9_iiii,"",@"SHT_CUDA_INFO"
	.sectionflags	@""
	.align	4


	//----- nvinfo : EIATTR_CUDA_API_VERSION
	.align		4
        /*0000*/ 	.byte	0x04, 0x37
        /*0002*/ 	.short	(.L_2373 - .L_2372)
.L_2372:
        /*0004*/ 	.word	0x00000082


	//----- nvinfo : EIATTR_KPARAM_INFO
	.align		4
.L_2373:
        /*0008*/ 	.byte	0x04, 0x17
        /*000a*/ 	.short	(.L_2375 - .L_2374)
.L_2374:
        /*000c*/ 	.word	0x00000000
        /*0010*/ 	.short	0x0007
        /*0012*/ 	.short	0x002c
        /*0014*/ 	.byte	0x00, 0xf0, 0x11, 0x00


	//----- nvinfo : EIATTR_KPARAM_INFO
	.align		4
.L_2375:
        /*0018*/ 	.byte	0x04, 0x17
        /*001a*/ 	.short	(.L_2377 - .L_2376)
.L_2376:
        /*001c*/ 	.word	0x00000000
        /*0020*/ 	.short	0x0006
        /*0022*/ 	.short	0x0028
        /*0024*/ 	.byte	0x00, 0xf0, 0x11, 0x00


	//----- nvinfo : EIATTR_KPARAM_INFO
	.align		4
.L_2377:
        /*0028*/ 	.byte	0x04, 0x17
        /*002a*/ 	.short	(.L_2379 - .L_2378)
.L_2378:
        /*002c*/ 	.word	0x00000000
        /*0030*/ 	.short	0x0005
        /*0032*/ 	.short	0x0024
        /*0034*/ 	.byte	0x00, 0xf0, 0x11, 0x00


	//----- nvinfo : EIATTR_KPARAM_INFO
	.align		4
.L_2379:
        /*0038*/ 	.byte	0x04, 0x17
        /*003a*/ 	.short	(.L_2381 - .L_2380)
.L_2380:
        /*003c*/ 	.word	0x00000000
        /*0040*/ 	.short	0x0004
        /*0042*/ 	.short	0x0020
        /*0044*/ 	.byte	0x00, 0xf0, 0x11, 0x00


	//----- nvinfo : EIATTR_KPARAM_INFO
	.align		4
.L_2381:
        /*0048*/ 	.byte	0x04, 0x17
        /*004a*/ 	.short	(.L_2383 - .L_2382)
.L_2382:
        /*004c*/ 	.word	0x00000000
        /*0050*/ 	.short	0x0003
        /*0052*/ 	.short	0x0018
        /*0054*/ 	.byte	0x00, 0xf5, 0x21, 0x00


	//----- nvinfo : EIATTR_KPARAM_INFO
	.align		4
.L_2383:
        /*0058*/ 	.byte	0x04, 0x17
        /*005a*/ 	.short	(.L_2385 - .L_2384)
.L_2384:
        /*005c*/ 	.word	0x00000000
        /*0060*/ 	.short	0x0002
        /*0062*/ 	.short	0x0010
        /*0064*/ 	.byte	0x00, 0xf5, 0x21, 0x00


	//----- nvinfo : EIATTR_KPARAM_INFO
	.align		4
.L_2385:
        /*0068*/ 	.byte	0x04, 0x17
        /*006a*/ 	.short	(.L_2387 - .L_2386)
.L_2386:
        /*006c*/ 	.word	0x00000000
        /*0070*/ 	.short	0x0001
        /*0072*/ 	.short	0x0008
        /*0074*/ 	.byte	0x00, 0xf5, 0x21, 0x00


	//----- nvinfo : EIATTR_KPARAM_INFO
	.align		4
.L_2387:
        /*0078*/ 	.byte	0x04, 0x17
        /*007a*/ 	.short	(.L_2389 - .L_2388)
.L_2388:
        /*007c*/ 	.word	0x00000000
        /*0080*/ 	.short	0x0000
        /*0082*/ 	.short	0x0000
        /*0084*/ 	.byte	0x00, 0xf5, 0x21, 0x00


	//----- nvinfo : EIATTR_SPARSE_MMA_MASK
	.align		4
.L_2389:
        /*0088*/ 	.byte	0x03, 0x50
        /*008a*/ 	.short	0x0000


	//----- nvinfo : EIATTR_MAXREG_COUNT
	.align		4
        /*008c*/ 	.byte	0x03, 0x1b
        /*008e*/ 	.short	0x00ff


	//----- nvinfo : EIATTR_MERCURY_ISA_VERSION
	.align		4
        /*0090*/ 	.byte	0x03, 0x5f
        /*0092*/ 	.short	0x0101


	//----- nvinfo : EIATTR_COOP_GROUP_MASK_REGIDS
	.align		4
        /*0094*/ 	.byte	0x04, 0x29
        /*0096*/ 	.short	(.L_2391 - .L_2390)


	//   ....[0]....
.L_2390:
        /*0098*/ 	.word	0xffffffff


	//   ....[1]....
        /*009c*/ 	.word	0xffffffff


	//   ....[2]....
        /*00a0*/ 	.word	0xffffffff


	//   ....[3]....
        /*00a4*/ 	.word	0xffffffff


	//   ....[4]....
        /*00a8*/ 	.word	0xffffffff


	//----- nvinfo : EIATTR_COOP_GROUP_INSTR_OFFSETS
	.align		4
.L_2391:
        /*00ac*/ 	.byte	0x04, 0x28
        /*00ae*/ 	.short	(.L_2393 - .L_2392)


	//   ....[0]....
.L_2392:
        /*00b0*/ 	.word	0x00000c70


	//   ....[1]....
        /*00b4*/ 	.word	0x00000ca0


	//   ....[2]....
        /*00b8*/ 	.word	0x00000cc0


	//   ....[3]....
        /*00bc*/ 	.word	0x00000ce0


	//   ....[4]....
        /*00c0*/ 	.word	0x00000d00


	//----- nvinfo : EIATTR_VRC_CTA_INIT_COUNT
	.align		4
.L_2393:
        /*00c4*/ 	.byte	0x02, 0x4a
	.zero		1
	.zero		1


	//----- nvinfo : EIATTR_EXIT_INSTR_OFFSETS
	.align		4
        /*00c8*/ 	.byte	0x04, 0x1c
        /*00ca*/ 	.short	(.L_2395 - .L_2394)


	//   ....[0]....
.L_2394:
        /*00cc*/ 	.word	0x00000070


	//   ....[1]....
        /*00d0*/ 	.word	0x00000d10


	//   ....[2]....
        /*00d4*/ 	.word	0x00000d90


	//----- nvinfo : EIATTR_CRS_STACK_SIZE
	.align		4
.L_2395:
        /*00d8*/ 	.byte	0x04, 0x1e
        /*00da*/ 	.short	(.L_2397 - .L_2396)
.L_2396:
        /*00dc*/ 	.word	0x00000000


	//----- nvinfo : EIATTR_CBANK_PARAM_SIZE
	.align		4
.L_2397:
        /*00e0*/ 	.byte	0x03, 0x19
        /*00e2*/ 	.short	0x0030


	//----- nvinfo : EIATTR_PARAM_CBANK
	.align		4
        /*00e4*/ 	.byte	0x04, 0x0a
        /*00e6*/ 	.short	(.L_2399 - .L_2398)
	.align		4
.L_2398:
        /*00e8*/ 	.word	index@(.nv.constant0._Z9moe_vec_qIN3c104HalfELi256ELi8E11block_iq1_mLi1EXadL_ZN45_INTERNAL_8d5cb472_14_gguf_kernel_cu_cd24131918vec_dot_iq1_m_q8_1EPKvPK10block_q8_1RKiEEEvS5_S5_PT_PS9_iiii)
        /*00ec*/ 	.short	0x0380
        /*00ee*/ 	.short	0x0030


	//----- nvinfo : EIATTR_SW_WAR
	.align		4
.L_2399:
        /*00f0*/ 	.byte	0x04, 0x36
        /*00f2*/ 	.short	(.L_2401 - .L_2400)
.L_2400:
        /*00f4*/ 	.word	0x00000008
.L_2401:


//--------------------- .nv.info._Z9moe_vec_qIN3c104HalfELi256ELi8E12block_iq4_xsLi1EXadL_ZN45_INTERNAL_8d5cb472_14_gguf_kernel_cu_cd24131919vec_dot_iq4_xs_q8_1EPKvPK10block_q8_1RKiEEEvS5_S5_PT_PS9_iiii --------------------------
	.section	.nv.info._Z9moe_vec_qIN3c104HalfELi256ELi8E12block_iq4_xsLi1EXadL_ZN45_INTERNAL_8d5cb472_14_gguf_kernel_cu_cd24131919vec_dot_iq4_xs_q8_1EPKvPK10block_q8_1RKiEEEvS5_S5_PT_PS9_iiii,"",@"SHT_CUDA_INFO"
	.sectionflags	@""
	.align	4


	//----- nvinfo : EIATTR_CUDA_API_VERSION
	.align		4
        /*0000*/ 	.byte	0x04, 0x37
        /*0002*/ 	.short	(.L_2403 - .L_2402)
.L_2402:
        /*0004*/ 	.word	0x00000082


	//----- nvinfo : EIATTR_KPARAM_INFO
	.align		4
.L_2403:
        /*0008*/ 	.byte	0x04, 0x17
        /*000a*/ 	.short	(.L_2405 - .L_2404)
.L_2404:
        /*000c*/ 	.word	0x00000000
        /*0010*/ 	.short	0x0007
        /*0012*/ 	.short	0x002c
        /*0014*/ 	.byte	0x00, 0xf0, 0x11, 0x00


	//----- nvinfo : EIATTR_KPARAM_INFO
	.align		4
.L_2405:
        /*0018*/ 	.byte	0x04, 0x17
        /*001a*/ 	.short	(.L_2407 - .L_2406)
.L_2406:
        /*001c*/ 	.word	0x00000000
        /*0020*/ 	.short	0x0006
        /*0022*/ 	.short	0x0028
        /*0024*/ 	.byte	0x00, 0xf0, 0x11, 0x00


	//----- nvinfo : EIATTR_KPARAM_INFO
	.align		4
.L_2407:
        /*0028*/ 	.byte	0x04, 0x17
        /*002a*/ 	.short	(.L_2409 - .L_2408)
.L_2408:
        /*002c*/ 	.word	0x00000000
        /*0030*/ 	.short	0x0005
        /*0032*/ 	.short	0x0024
        /*0034*/ 	.byte	0x00, 0xf0, 0x11, 0x00


	//----- nvinfo : EIATTR_KPARAM_INFO
	.align		4
.L_2409:
        /*0038*/ 	.byte	0x04, 0x17
        /*003a*/ 	.short	(.L_2411 - .L_2410)
.L_2410:
        /*003c*/ 	.word	0x00000000
        /*0040*/ 	.short	0x0004
        /*0042*/ 	.short	0x0020
        /*0044*/ 	.byte	0x00, 0xf0, 0x11, 0x00


	//----- nvinfo : EIATTR_KPARAM_INFO
	.align		4
.L_2411:
        /*0048*/ 	.byte	0x04, 0x17
        /*004a*/ 	.short	(.L_2413 - .L_2412)
.L_2412:
        /*004c*/ 	.word	0x00000000
        /*0050*/ 	.short	0x0003
        /*0052*/ 	.short	0x0018
        /*0054*/ 	.byte	0x00, 0xf5, 0x21, 0x00


	//----- nvinfo : EIATTR_KPARAM_INFO
	.align		4
.L_2413:
        /*0058*/ 	.byte	0x04, 0x17
        /*005a*/ 	.short	(.L_2415 - .L_2414)
.L_2414:
        /*005c*/ 	.word	0x00000000
        /*0060*/ 	.short	0x0002
        /*0062*/ 	.short	0x0010
        /*0064*/ 	.byte	0x00, 0xf5, 0x21, 0x00


	//----- nvinfo : EIATTR_KPARAM_INFO
	.align		4
.L_2415:
        /*0068*/ 	.byte	0x04, 0x17
        /*006a*/ 	.short	(.L_2417 - .L_2416)
.L_2416:
        /*006c*/ 	.word	0x00000000
        /*0070*/ 	.short	0x0001
        /*0072*/ 	.short	0x0008
        /*0074*/ 	.byte	0x00, 0xf5, 0x21, 0x00


	//----- nvinfo : EIATTR_KPARAM_INFO
	.align		4
.L_2417:
        /*0078*/ 	.byte	0x04, 0x17
        /*007a*/ 	.short	(.L_2419 - .L_2418)
.L_2418:
        /*007c*/ 	.word	0x00000000
        /*0080*/ 	.short	0x0000
        /*0082*/ 	.short	0x0000
        /*0084*/ 	.byte	0x00, 0xf5, 0x21, 0x00


	//----- nvinfo : EIATTR_SPARSE_MMA_MASK
	.align		4
.L_2419:
        /*0088*/ 	.byte	0x03, 0x50
        /*008a*/ 	.short	0x0000


	//----- nvinfo : EIATTR_MAXREG_COUNT
	.align		4
        /*008c*/ 	.byte	0x03, 0x1b
        /*008e*/ 	.short	0x00ff


	//----- nvinfo : EIATTR_MERCURY_ISA_VERSION
	.align		4
        /*0090*/ 	.byte	0x03, 0x5f
        /*0092*/ 	.short	0x0101


	//----- nvinfo : EIATTR_COOP_GROUP_MASK_REGIDS
	.align		4
        /*0094*/ 	.byte	0x04, 0x29
        /*0096*/ 	.short	(.L_2421 - .L_2420)


	//   ....[0]....
.L_2420:
        /*0098*/ 	.word	0xffffffff


	//   ....[1]....
        /*009c*/ 	.word	0xffffffff


	//   ....[2]....
        /*00a0*/ 	.word	0xffffffff


	//   ....[3]....
        /*00a4*/ 	.word	0xffffffff


	//   ....[4]....
        /*00a8*/ 	.word	0xffffffff


	//----- nvinfo : EIATTR_COOP_GROUP_INSTR_OFFSETS
	.align		4
.L_2421:
        /*00ac*/ 	.byte	0x04, 0x28
        /*00ae*/ 	.short	(.L_2423 - .L_2422)


	//   ....[0]....
.L_2422:
        /*00b0*/ 	.word	0x00001210


	//   ....[1]....
        /*00b4*/ 	.word	0x00001240


	//   ....[2]....
        /*00b8*/ 	.word	0x00001260


	//   ....[3]....
        /*00bc*/ 	.word	0x00001280


	//   ....[4]....
        /*00c0*/ 	.word	0x000012a0


	//----- nvinfo : EIATTR_VRC_CTA_INIT_COUNT
	.align		4
.L_2423:
        /*00c4*/ 	.byte	0x02, 0x4a
	.zero		1
	.zero		1


	//----- nvinfo : EIATTR_EXIT_INSTR_OFFSETS
	.align		4
        /*00c8*/ 	.byte	0x04, 0x1c
        /*00ca*/ 	.short	(.L_2425 - .L_2424)


	//   ....[0]....
.L_2424:
        /*00cc*/ 	.word	0x00000070


	//   ....[1]....
        /*00d0*/ 	.word	0x000012b0


	//   ....[2]....
        /*00d4*/ 	.word	0x00001340


	//----- nvinfo : EIATTR_CRS_STACK_SIZE
	.align		4
.L_2425:
        /*00d8*/ 	.byte	0x04, 0x1e
        /*00da*/ 	.short	(.L_2427 - .L_2426)
.L_2426:
        /*00dc*/ 	.word	0x00000000


	//----- nvinfo : EIATTR_CBANK_PARAM_SIZE
	.align		4
.L_2427:
        /*00e0*/ 	.byte	0x03, 0x19
        /*00e2*/ 	.short	0x0030


	//----- nvinfo : EIATTR_PARAM_CBANK
	.align		4
        /*00e4*/ 	.byte	0x04, 0x0a
        /*00e6*/ 	.short	(.L_2429 - .L_2428)
	.align		4
.L_2428:
        /*00e8*/ 	.word	index@(.nv.constant0._Z9moe_vec_qIN3c104HalfELi256ELi8E12block_iq4_xsLi1EXadL_ZN45_INTERNAL_8d5cb472_14_gguf_kernel_cu_cd24131919vec_dot_iq4_xs_q8_1EPKvPK10block_q8_1RKiEEEvS5_S5_PT_PS9_iiii)
        /*00ec*/ 	.short	0x0380
        /*00ee*/ 	.short	0x0030


	//----- nvinfo : EIATTR_SW_WAR
	.align		4
.L_2429:
        /*00f0*/ 	.byte	0x04, 0x36
        /*00f2*/ 	.short	(.L_2431 - .L_2430)
.L_2430:
        /*00f4*/ 	.word	0x00000008
.L_2431:


//--------------------- .nv.info._Z9moe_vec_qIN3c104HalfELi256ELi8E11block_iq2_sLi1EXadL_ZN45_INTERNAL_8d5cb472_14_gguf_kernel_cu_cd24131918vec_dot_iq2_s_q8_1EPKvPK10block_q8_1RKiEEEvS5_S5_PT_PS9_iiii --------------------------
	.section	.nv.info._Z9moe_vec_qIN3c104HalfELi256ELi8E11block_iq2_sLi1EXadL_ZN45_INTERNAL_8d5cb472_14_gguf_kernel_cu_cd24131918vec_dot_iq2_s_q8_1EPKvPK10block_q8_1RKiEEEvS5_S5_PT_PS9_iiii,"",@"SHT_CUDA_INFO"
	.sectionflags	@""
	.align	4


	//----- nvinfo : EIATTR_CUDA_API_VERSION
	.align		4
        /*0000*/ 	.byte	0x04, 0x37
        /*0002*/ 	.short	(.L_2433 - .L_2432)
.L_2432:
        /*0004*/ 	.word	0x00000082


	//----- nvinfo : EIATTR_KPARAM_INFO
	.align		4
.L_2433:
        /*0008*/ 	.byte	0x04, 0x17
        /*000a*/ 	.short	(.L_2435 - .L_2434)
.L_2434:
        /*000c*/ 	.word	0x00000000
        /*0010*/ 	.short	0x0007
        /*0012*/ 	.short	0x002c
        /*0014*/ 	.byte	0x00, 0xf0, 0x11, 0x00


	//----- nvinfo : EIATTR_KPARAM_INFO
	.align		4
.L_2435:
        /*0018*/ 	.byte	0x04, 0x17
        /*001a*/ 	.short	(.L_2437 - .L_2436)
.L_2436:
        /*001c*/ 	.word	0x00000000
        /*0020*/ 	.short	0x0006
        /*0022*/ 	.short	0x0028
        /*0024*/ 	.byte	0x00, 0xf0, 0x11, 0x00


	//----- nvinfo : EIATTR_KPARAM_INFO
	.align		4
.L_2437:
        /*0028*/ 	.byte	0x04, 0x17
        /*002a*/ 	.short	(.L_2439 - .L_2438)
.L_2438:
        /*002c*/ 	.word	0x00000000
        /*0030*/ 	.short	0x0005
        /*0032*/ 	.short	0x0024
        /*0034*/ 	.byte	0x00, 0xf0, 0x11, 0x00


	//----- nvinfo : EIATTR_KPARAM_INFO
	.align		4
.L_2439:
        /*0038*/ 	.byte	0x04, 0x17
        /*003a*/ 	.short	(.L_2441 - .L_2440)
.L_2440:
        /*003c*/ 	.word	0x00000000
        /*0040*/ 	.short	0x0004
        /*0042*/ 	.short	0x0020
        /*0044*/ 	.byte	0x00, 0xf0, 0x11, 0x00


	//----- nvinfo : EIATTR_KPARAM_INFO
	.align		4
.L_2441:
        /*0048*/ 	.byte	0x04, 0x17
        /*004a*/ 	.short	(.L_2443 - .L_2442)
.L_2442:
        /*004c*/ 	.word	0x00000000
        /*0050*/ 	.short	0x0003
        /*0052*/ 	.short	0x0018
        /*0054*/ 	.byte	0x00, 0xf5, 0x21, 0x00


	//----- nvinfo : EIATTR_KPARAM_INFO
	.align		4
.L_2443:
        /*0058*/ 	.byte	0x04, 0x17
        /*005a*/ 	.short	(.L_2445 - .L_2444)
.L_2444:
        /*005c*/ 	.word	0x00000000
        /*0060*/ 	.short	0x0002
        /*0062*/ 	.short	0x0010
        /*0064*/ 	.byte	0x00, 0xf5, 0x21, 0x00


	//----- nvinfo : EIATTR_KPARAM_INFO
	.align		4
.L_2445:
        /*0068*/ 	.byte	0x04, 0x17
        /*006a*/ 	.short	(.L_2447 - .L_2446)
.L_2446:
        /*006c*/ 	.word	0x00000000
        /*0070*/ 	.short	0x0001
        /*0072*/ 	.short	0x0008
        /*0074*/ 	.byte	0x00, 0xf5, 0x21, 0x00


	//----- nvinfo : EIATTR_KPARAM_INFO
	.align		4
.L_2447:
        /*0078*/ 	.byte	0x04, 0x17
        /*007a*/ 	.short	(.L_2449 - .L_2448)
.L_2448:
        /*007c*/ 	.word	0x00000000
        /*0080*/ 	.short	0x0000
        /*0082*/ 	.short	0x0000
        /*0084*/ 	.byte	0x00, 0xf5, 0x21, 0x00


	//----- nvinfo : EIATTR_SPARSE_MMA_MASK
	.align		4
.L_2449:
        /*0088*/ 	.byte	0x03, 0x50
        /*008a*/ 	.short	0x0000


	//----- nvinfo : EIATTR_MAXREG_COUNT
	.align		4
        /*008c*/ 	.byte	0x03, 0x1b
        /*008e*/ 	.short	0x00ff


	//----- nvinfo : EIATTR_MERCURY_ISA_VERSION
	.align		4
        /*0090*/ 	.byte	0x03, 0x5f
        /*0092*/ 	.short	0x0101


	//----- nvinfo : EIATTR_COOP_GROUP_MASK_REGIDS
	.align		4
        /*0094*/ 	.byte	0x04, 0x29
        /*0096*/ 	.short	(.L_2451 - .L_2450)


	//   ....[0]....
.L_2450:
        /*0098*/ 	.word	0xffffffff


	//   ....[1]....
        /*009c*/ 	.word	0xffffffff


	//   ....[2]....
        /*00a0*/ 	.word	0xffffffff


	//   ....[3]....
        /*00a4*/ 	.word	0xffffffff


	//   ....[4]....
        /*00a8*/ 	.word	0xffffffff


	//----- nvinfo : EIATTR_COOP_GROUP_INSTR_OFFSETS
	.align		4
.L_2451:
        /*00ac*/ 	.byte	0x04, 0x28
        /*00ae*/ 	.short	(.L_2453 - .L_2452)


	//   ....[0]....
.L_2452:
        /*00b0*/ 	.word	0x00000df0


	//   ....[1]....
        /*00b4*/ 	.word	0x00000e20


	//   ....[2]....
        /*00b8*/ 	.word	0x00000e40


	//   ....[3]....
        /*00bc*/ 	.word	0x00000e60


	//   ....[4]....
        /*00c0*/ 	.word	0x00000e80


	//----- nvinfo : EIATTR_VRC_CTA_INIT_COUNT
	.align		4
.L_2453:
        /*00c4*/ 	.byte	0x02, 0x4a
	.zero		1
	.zero		1


	//----- nvinfo : EIATTR_EXIT_INSTR_OFFSETS
	.align		4
        /*00c8*/ 	.byte	0x04, 0x1c
        /*00ca*/ 	.short	(.L_2455 - .L_2454)


	//   ....[0]....
.L_2454:
        /*00cc*/ 	.word	0x00000070


	//   ....[1]....
        /*00d0*/ 	.word	0x00000e90


	//   ....[2]....
        /*00d4*/ 	.word	0x00000f00


	//----- nvinfo : EIATTR_CRS_STACK_SIZE
	.align		4
.L_2455:
        /*00d8*/ 	.byte	0x04, 0x1e
        /*00da*/ 	.short	(.L_2457 - .L_2456)
.L_2456:
        /*00dc*/ 	.word	0x00000000


	//----- nvinfo : EIATTR_CBANK_PARAM_SIZE
	.align		4
.L_2457:
        /*00e0*/ 	.byte	0x03, 0x19
        /*00e2*/ 	.short	0x0030


	//----- nvinfo : EIATTR_PARAM_CBANK
	.align		4
        /*00e4*/ 	.byte	0x04, 0x0a
        /*00e6*/ 	.short	(.L_2459 - .L_2458)
	.align		4
.L_2458:
        /*00e8*/ 	.word	index@(.nv.constant0._Z9moe_vec_qIN3c104HalfELi256ELi8E11block_iq2_sLi1EXadL_ZN45_INTERNAL_8d5cb472_14_gguf_kernel_cu_cd24131918vec_dot_iq2_s_q8_1EPKvPK10block_q8_1RKiEEEvS5_S5_PT_PS9_iiii)
        /*00ec*/ 	.short	0x0380
        /*00ee*/ 	.short	0x0030


	//----- nvinfo : EIATTR_SW_WAR
	.align		4
.L_2459:
        /*00f0*/ 	.byte	0x04, 0x36
        /*00f2*/ 	.short	(.L_2461 - .L_2460)
.L_2460:
        /*00f4*/ 	.word	0x00000008
.L_2461:


//--------------------- .nv.info._Z9moe_vec_qIN3c104HalfELi256ELi8E11block_iq3_sLi1EXadL_ZN45_INTERNAL_8d5cb472_14_gguf_kernel_cu_cd24131918vec_dot_iq3_s_q8_1EPKvPK10block_q8_1RKiEEEvS5_S5_PT_PS9_iiii --------------------------
	.section	.nv.info._Z9moe_vec_qIN3c104HalfELi256ELi8E11block_iq3_sLi1EXadL_ZN45_INTERNAL_8d5cb472_14_gguf_kernel_cu_cd24131918vec_dot_iq3_s_q8_1EPKvPK10block_q8_1RKiEEEvS5_S5_PT_PS9_iiii,"",@"SHT_CUDA_INFO"
	.sectionflags	@""
	.align	4


	//----- nvinfo : EIATTR_CUDA_API_VERSION
	.align		4
        /*0000*/ 	.byte	0x04, 0x37
        /*0002*/ 	.short	(.L_2463 - .L_2462)
.L_2462:
        /*0004*/ 	.word	0x00000082


	//----- nvinfo : EIATTR_KPARAM_INFO
	.align		4
.L_2463:
        /*0008*/ 	.byte	0x04, 0x17
        /*000a*/ 	.short	(.L_2465 - .L_2464)
.L_2464:
        /*000c*/ 	.word	0x00000000
        /*0010*/ 	.short	0x0007
        /*0012*/ 	.short	0x002c
        /*0014*/ 	.byte	0x00, 0xf0, 0x11, 0x00


	//----- nvinfo : EIATTR_KPARAM_INFO
	.align		4
.L_2465:
        /*0018*/ 	.byte	0x04, 0x17
        /*001a*/ 	.short	(.L_2467 - .L_2466)
.L_2466:
        /*001c*/ 	.word	0x00000000
        /*0020*/ 	.short	0x0006
        /*0022*/ 	.short	0x0028
        /*0024*/ 	.byte	0x00, 0xf0, 0x11, 0x00


	//----- nvinfo : EIATTR_KPARAM_INFO
	.align		4
.L_2467:
        /*0028*/ 	.byte	0x04, 0x17
        /*002a*/ 	.short	(.L_2469 - .L_2468)
.L_2468:
        /*002c*/ 	.word	0x00000000
        /*0030*/ 	.short	0x0005
        /*0032*/ 	.short	0x0024
        /*0034*/ 	.byte	0x00, 0xf0, 0x11, 0x00


	//----- nvinfo : EIATTR_KPARAM_INFO
	.align		4
.L_2469:
        /*0038*/ 	.byte	0x04, 0x17
        /*003a*/ 	.short	(.L_2471 - .L_2470)
.L_2470:
        /*003c*/ 	.word	0x00000000
        /*0040*/ 	.short	0x0004
        /*0042*/ 	.short	0x0020
        /*0044*/ 	.byte	0x00, 0xf0, 0x11, 0x00


	//----- nvinfo : EIATTR_KPARAM_INFO
	.align		4
.L_2471:
        /*0048*/ 	.byte	0x04, 0x17
        /*004a*/ 	.short	(.L_2473 - .L_2472)
.L_2472:
        /*004c*/ 	.word	0x00000000
        /*0050*/ 	.short	0x0003
        /*0052*/ 	.short	0x0018
        /*0054*/ 	.byte	0x00, 0xf5, 0x21, 0x00


	//----- nvinfo : EIATTR_KPARAM_INFO
	.align		4
.L_2473:
        /*0058*/ 	.byte	0x04, 0x17
        /*005a*/ 	.short	(.L_2475 - .L_2474)
.L_2474:
        /*005c*/ 	.word	0x00000000
        /*0060*/ 	.short	0x0002
        /*0062*/ 	.short	0x0010
        /*0064*/ 	.byte	0x00, 0xf5, 0x21, 0x00


	//----- nvinfo : EIATTR_KPARAM_INFO
	.align		4
.L_2475:
        /*0068*/ 	.byte	0x04, 0x17
        /*006a*/ 	.short	(.L_2477 - .L_2476)
.L_2476:
        /*006c*/ 	.word	0x00000000
        /*0070*/ 	.short	0x0001
        /*0072*/ 	.short	0x0008
        /*0074*/ 	.byte	0x00, 0xf5, 0x21, 0x00


	//----- nvinfo : EIATTR_KPARAM_INFO
	.align		4
.L_2477:
        /*0078*/ 	.byte	0x04, 0x17
        /*007a*/ 	.short	(.L_2479 - .L_2478)
.L_2478:
        /*007c*/ 	.word	0x00000000
        /*0080*/ 	.short	0x0000
        /*0082*/ 	.short	0x0000
        /*0084*/ 	.byte	0x00, 0xf5, 0x21, 0x00


	//----- nvinfo : EIATTR_SPARSE_MMA_MASK
	.align		4
.L_2479:
        /*0088*/ 	.byte	0x03, 0x50
        /*008a*/ 	.short	0x0000


	//----- nvinfo : EIATTR_MAXREG_COUNT
	.align		4
        /*008c*/ 	.byte	0x03, 0x1b
        /*008e*/ 	.short	0x00ff


	//----- nvinfo : EIATTR_MERCURY_ISA_VERSION
	.align		4
        /*0090*/ 	.byte	0x03, 0x5f
        /*0092*/ 	.short	0x0101


	//----- nvinfo : EIATTR_COOP_GROUP_MASK_REGIDS
	.align		4
        /*0094*/ 	.byte	0x04, 0x29
        /*0096*/ 	.short	(.L_2481 - .L_2480)


	//   ....[0]....
.L_2480:
        /*0098*/ 	.word	0xffffffff


	//   ....[1]....
        /*009c*/ 	.word	0xffffffff


	//   ....[2]....
        /*00a0*/ 	.word	0xffffffff


	//   ....[3]....
        /*00a4*/ 	.word	0xffffffff


	//   ....[4]....
        /*00a8*/ 	.word	0xffffffff


	//----- nvinfo : EIATTR_COOP_GROUP_INSTR_OFFSETS
	.align		4
.L_2481:
        /*00ac*/ 	.byte	0x04, 0x28
        /*00ae*/ 	.short	(.L_2483 - .L_2482)


	//   ....[0]....
.L_2482:
        /*00b0*/ 	.word	0x00000fd0


	//   ....[1]....
        /*00b4*/ 	.word	0x00001000


	//   ....[2]....
        /*00b8*/ 	.word	0x00001020


	//   ....[3]....
        /*00bc*/ 	.word	0x00001040


	//   ....[4]....
        /*00c0*/ 	.word	0x00001060


	//----- nvinfo : EIATTR_VRC_CTA_INIT_COUNT
	.align		4
.L_2483:
        /*00c4*/ 	.byte	0x02, 0x4a
	.zero		1
	.zero		1


	//----- nvinfo : EIATTR_EXIT_INSTR_OFFSETS
	.align		4
        /*00c8*/ 	.byte	0x04, 0x1c
        /*00ca*/ 	.short	(.L_2485 - .L_2484)


	//   ....[0]....
.L_2484:
        /*00cc*/ 	.word	0x00000070


	//   ....[1]....
        /*00d0*/ 	.word	0x00001070


	//   ....[2]....
        /*00d4*/ 	.word	0x00001100


	//----- nvinfo : EIATTR_CRS_STACK_SIZE
	.align		4
.L_2485:
        /*00d8*/ 	.byte	0x04, 0x1e
        /*00da*/ 	.short	(.L_2487 - .L_2486)
.L_2486:
        /*00dc*/ 	.word	0x00000000


	//----- nvinfo : EIATTR_CBANK_PARAM_SIZE
	.align		4
.L_2487:
        /*00e0*/ 	.byte	0x03, 0x19
        /*00e2*/ 	.short	0x0030


	//----- nvinfo : EIATTR_PARAM_CBANK
	.align		4
        /*00e4*/ 	.byte	0x04, 0x0a
        /*00e6*/ 	.short	(.L_2489 - .L_2488)
	.align		4
.L_2488:
        /*00e8*/ 	.word	index@(.nv.constant0._Z9moe_vec_qIN3c104HalfELi256ELi8E11block_iq3_sLi1EXadL_ZN45_INTERNAL_8d5cb472_14_gguf_kernel_cu_cd24131918vec_dot_iq3_s_q8_1EPKvPK10block_q8_1RKiEEEvS5_S5_PT_PS9_iiii)
        /*00ec*/ 	.short	0x0380
        /*00ee*/ 	.short	0x0030


	//----- nvinfo : EIATTR_SW_WAR
	.align		4
.L_2489:
        /*00f0*/ 	.byte	0x04, 0x36
        /*00f2*/ 	.short	(.L_2491 - .L_2490)
.L_2490:
        /*00f4*/ 	.word	0x00000008
.L_2491:


//--------------------- .nv.info._Z9moe_vec_qIN3c104HalfELi32ELi4E12block_iq4_nlLi2EXadL_ZN45_INTERNAL_8d5cb472_14_gguf_kernel_cu_cd24131919vec_dot_iq4_nl_q8_1EPKvPK10block_q8_1RKiEEEvS5_S5_PT_PS9_iiii --------------------------
	.section	.nv.info._Z9moe_vec_qIN3c104HalfELi32ELi4E12block_iq4_nlLi2EXadL_ZN45_INTERNAL_8d5cb472_14_gguf_kernel_cu_cd24131919vec_dot_iq4_nl_q8_1EPKvPK10block_q8_1RKiEEEvS5_S5_PT_PS9_iiii,"",@"SHT_CUDA_INFO"
	.sectionflags	@""
	.align	4


	//----- nvinfo : EIATTR_CUDA_API_VERSION
	.align		4
        /*0000*/ 	.byte	0x04, 0x37
        /*0002*/ 	.short	(.L_2493 - .L_2492)
.L_2492:
        /*0004*/ 	.word	0x00000082


	//----- nvinfo : EIATTR_KPARAM_INFO
	.align		4
.L_2493:
        /*0008*/ 	.byte	0x04, 0x17
        /*000a*/ 	.short	(.L_2495 - .L_2494)
.L_2494:
        /*000c*/ 	.word	0x00000000
        /*0010*/ 	.short	0x0007
        /*0012*/ 	.short	0x002c
        /*0014*/ 	.byte	0x00, 0xf0, 0x11, 0x00


	//----- nvinfo : EIATTR_KPARAM_INFO
	.align		4
.L_2495:
        /*0018*/ 	.byte	0x04, 0x17
        /*001a*/ 	.short	(.L_2497 - .L_2496)
.L_2496:
        /*001c*/ 	.word	0x00000000
        /*0020*/ 	.short	0x0006
        /*0022*/ 	.short	0x0028
        /*0024*/ 	.byte	0x00, 0xf0, 0x11, 0x00


	//----- nvinfo : EIATTR_KPARAM_INFO
	.align		4
.L_2497:
        /*0028*/ 	.byte	0x04, 0x17
        /*002a*/ 	.short	(.L_2499 - .L_2498)
.L_2498:
        /*002c*/ 	.word	0x00000000
        /*0030*/ 	.short	0x0005
        /*0032*/ 	.short	0x0024
        /*0034*/ 	.byte	0x00, 0xf0, 0x11, 0x00


	//----- nvinfo : EIATTR_KPARAM_INFO
	.align		4
.L_2499:
        /*0038*/ 	.byte	0x04, 0x17
        /*003a*/ 	.short	(.L_2501 - .L_2500)
.L_2500:
        /*003c*/ 	.word	0x00000000
        /*0040*/ 	.short	0x0004
        /*0042*/ 	.short	0x0020
        /*0044*/ 	.byte	0x00, 0xf0, 0x11, 0x00


	//----- nvinfo : EIATTR_KPARAM_INFO
	.align		4
.L_2501:
        /*0048*/ 	.byte	0x04, 0x17
        /*004a*/ 	.short	(.L_2503 - .L_2502)
.L_2502:
        /*004c*/ 	.word	0x00000000
        /*0050*/ 	.short	0x0003
        /*0052*/ 	.short	0x0018
        /*0054*/ 	.byte	0x00, 0xf5, 0x21, 0x00


	//----- nvinfo : EIATTR_KPARAM_INFO
	.align		4
.L_2503:
        /*0058*/ 	.byte	0x04, 0x17
        /*005a*/ 	.short	(.L_2505 - .L_2504)
.L_2504:
        /*005c*/ 	.word	0x00000000
        /*0060*/ 	.short	0x0002
        /*0062*/ 	.short	0x0010
        /*0064*/ 	.byte	0x00, 0xf5, 0x21, 0x00


	//----- nvinfo : EIATTR_KPARAM_INFO
	.align		4
.L_2505:
        /*0068*/ 	.byte	0x04, 0x17
        /*006a*/ 	.short	(.L_2507 - .L_2506)
.L_2506:
        /*006c*/ 	.word	0x00000000
        /*0070*/ 	.short	0x0001
        /*0072*/ 	.short	0x0008
        /*0074*/ 	.byte	0x00, 0xf5, 0x21, 0x00


	//----- nvinfo : EIATTR_KPARAM_INFO
	.align		4
.L_2507:
        /*0078*/ 	.byte	0x04, 0x17
        /*007a*/ 	.short	(.L_2509 - .L_2508)
.L_2508:
        /*007c*/ 	.word	0x00000000
        /*0080*/ 	.short	0x0000
        /*0082*/ 	.short	0x0000
        /*0084*/ 	.byte	0x00, 0xf5, 0x21, 0x00


	//----- nvinfo : EIATTR_SPARSE_MMA_MASK
	.align		4
.L_2509:
        /*0088*/ 	.byte	0x03, 0x50
        /*008a*/ 	.short	0x0000


	//----- nvinfo : EIATTR_MAXREG_COUNT
	.align		4
        /*008c*/ 	.byte	0x03, 0x1b
        /*008e*/ 	.short	0x00ff


	//----- nvinfo : EIATTR_MERCURY_ISA_VERSION
	.align		4
        /*0090*/ 	.byte	0x03, 0x5f
        /*0092*/ 	.short	0x0101


	//----- nvinfo : EIATTR_COOP_GROUP_MASK_REGIDS
	.align		4
        /*0094*/ 	.byte	0x04, 0x29
        /*0096*/ 	.short	(.L_2511 - .L_2510)


	//   ....[0]....
.L_2510:
        /*0098*/ 	.word	0xffffffff


	//   ....[1]....
        /*009c*/ 	.word	0xffffffff


	//   ....[2]....
        /*00a0*/ 	.word	0xffffffff


	//   ....[3]....
        /*00a4*/ 	.word	0xffffffff


	//   ....[4]....
        /*00a8*/ 	.word	0xffffffff


	//----- nvinfo : EIATTR_COOP_GROUP_INSTR_OFFSETS
	.align		4
.L_2511:
        /*00ac*/ 	.byte	0x04, 0x28
        /*00ae*/ 	.short	(.L_2513 - .L_2512)


	//   ....[0]....
.L_2512:
        /*00b0*/ 	.word	0x00000b00


	//   ....[1]....
        /*00b4*/ 	.word	0x00000b30


	//   ....[2]....
        /*00b8*/ 	.word	0x00000b50


	//   ....[3]....
        /*00bc*/ 	.word	0x00000b70


	//   ....[4]....
        /*00c0*/ 	.word	0x00000b90


	//----- nvinfo : EIATTR_VRC_CTA_INIT_COUNT
	.align		4
.L_2513:
        /*00c4*/ 	.byte	0x02, 0x4a
	.zero		1
	.zero		1


	//----- nvinfo : EIATTR_EXIT_INSTR_OFFSETS
	.align		4
        /*00c8*/ 	.byte	0x04, 0x1c
        /*00ca*/ 	.short	(.L_2515 - .L_2514)


	//   ....[0]....
.L_2514:
        /*00cc*/ 	.word	0x00000070


	//   ....[1]....
        /*00d0*/ 	.word	0x00000ba0


	//   ....[2]....
        /*00d4*/ 	.word	0x00000c30


	//----- nvinfo : EIATTR_CRS_STACK_SIZE
	.align		4
.L_2515:
        /*00d8*/ 	.byte	0x04, 0x1e
        /*00da*/ 	.short	(.L_2517 - .L_2516)
.L_2516:
        /*00dc*/ 	.word	0x00000000


	//----- nvinfo : EIATTR_CBANK_PARAM_SIZE
	.align		4
.L_2517:
        /*00e0*/ 	.byte	0x03, 0x19
        /*00e2*/ 	.short	0x0030


	//----- nvinfo : EIATTR_PARAM_CBANK
	.align		4
        /*00e4*/ 	.byte	0x04, 0x0a
        /*00e6*/ 	.short	(.L_2519 - .L_2518)
	.align		4
.L_2518:
        /*00e8*/ 	.word	index@(.nv.constant0._Z9moe_vec_qIN3c104HalfELi32ELi4E12block_iq4_nlLi2EXadL_ZN45_INTERNAL_8d5cb472_14_gguf_kernel_cu_cd24131919vec_dot_iq4_nl_q8_1EPKvPK10block_q8_1RKiEEEvS5_S5_PT_PS9_iiii)
        /*00ec*/ 	.short	0x0380
        /*00ee*/ 	.short	0x0030


	//----- nvinfo : EIATTR_SW_WAR
	.align		4
.L_2519:
        /*00f0*/ 	.byte	0x04, 0x36
        /*00f2*/ 	.short	(.L_2521 - .L_2520)
.L_2520:
        /*00f4*/ 	.word	0x00000008
.L_2521:


//--------------------- .nv.info._Z9moe_vec_qIN3c104HalfELi256ELi8E11block_iq1_sLi1EXadL_ZN45_INTERNAL_8d5cb472_14_gguf_kernel_cu_cd24131918vec_dot_iq1_s_q8_1EPKvPK10block_q8_1RKiEEEvS5_S5_PT_PS9_iiii --------------------------
	.section	.nv.info._Z9moe_vec_qIN3c104HalfELi256ELi8E11block_iq1_sLi1EXadL_ZN45_INTERNAL_8d5cb472_14_gguf_kernel_cu_cd24131918vec_dot_iq1_s_q8_1EPKvPK10block_q8_1RKiEEEvS5_S5_PT_PS9_iiii,"",@"SHT_CUDA_INFO"
	.sectionflags	@""
	.align	4


	//----- nvinfo : EIATTR_CUDA_API_VERSION
	.align		4
        /*0000*/ 	.byte	0x04, 0x37
        /*0002*/ 	.short	(.L_2523 - .L_2522)
.L_2522:
        /*0004*/ 	.word	0x00000082


	//----- nvinfo : EIATTR_KPARAM_INFO
	.align		4
.L_2523:
        /*0008*/ 	.byte	0x04, 0x17
        /*000a*/ 	.short	(.L_2525 - .L_2524)
.L_2524:
        /*000c*/ 	.word	0x00000000
        /*0010*/ 	.short	0x0007
        /*0012*/ 	.short	0x002c
        /*0014*/ 	.byte	0x00, 0xf0, 0x11, 0x00


	//----- nvinfo : EIATTR_KPARAM_INFO
	.align		4
.L_2525:
        /*0018*/ 	.byte	0x04, 0x17
        /*001a*/ 	.short	(.L_2527 - .L_2526)
.L_2526:
        /*001c*/ 	.word	0x00000000
        /*0020*/ 	.short	0x0006
        /*0022*/ 	.short	0x0028
        /*0024*/ 	.byte	0x00, 0xf0, 0x11, 0x00


	//----- nvinfo : EIATTR_KPARAM_INFO
	.align		4
.L_2527:
        /*0028*/ 	.byte	0x04, 0x17
        /*002a*/ 	.short	(.L_2529 - .L_2528)
.L_2528:
        /*002c*/ 	.word	0x00000000
        /*0030*/ 	.short	0x0005
        /*0032*/ 	.short	0x0024
        /*0034*/ 	.byte	0x00, 0xf0, 0x11, 0x00


	//----- nvinfo : EIATTR_KPARAM_INFO
	.align		4
.L_2529:
        /*0038*/ 	.byte	0x04, 0x17
        /*003a*/ 	.short	(.L_2531 - .L_2530)
.L_2530:
        /*003c*/ 	.word	0x00000000
        /*0040*/ 	.short	0x0004
        /*0042*/ 	.short	0x0020
        /*0044*/ 	.byte	0x00, 0xf0, 0x11, 0x00


	//----- nvinfo : EIATTR_KPARAM_INFO
	.align		4
.L_2531:
        /*0048*/ 	.byte	0x04, 0x17
        /*004a*/ 	.short	(.L_2533 - .L_2532)
.L_2532:
        /*004c*/ 	.word	0x00000000
        /*0050*/ 	.short	0x0003
        /*0052*/ 	.short	0x0018
        /*0054*/ 	.byte	0x00, 0xf5, 0x21, 0x00


	//----- nvinfo : EIATTR_KPARAM_INFO
	.align		4
.L_2533:
        /*0058*/ 	.byte	0x04, 0x17
        /*005a*/ 	.short	(.L_2535 - .L_2534)
.L_2534:
        /*005c*/ 	.word	0x00000000
        /*0060*/ 	.short	0x0002
        /*0062*/ 	.short	0x0010
        /*0064*/ 	.byte	0x00, 0xf5, 0x21, 0x00


	//----- nvinfo : EIATTR_KPARAM_INFO
	.align		4
.L_2535:
        /*0068*/ 	.byte	0x04, 0x17
        /*006a*/ 	.short	(.L_2537 - .L_2536)
.L_2536:
        /*006c*/ 	.word	0x00000000
        /*0070*/ 	.short	0x0001
        /*0072*/ 	.short	0x0008
        /*0074*/ 	.byte	0x00, 0xf5, 0x21, 0x00


	//----- nvinfo : EIATTR_KPARAM_INFO
	.align		4
.L_2537:
        /*0078*/ 	.byte	0x04, 0x17
        /*007a*/ 	.short	(.L_2539 - .L_2538)
.L_2538:
        /*007c*/ 	.word	0x00000000
        /*0080*/ 	.short	0x0000
        /*0082*/ 	.short	0x0000
        /*0084*/ 	.byte	0x00, 0xf5, 0x21, 0x00


	//----- nvinfo : EIATTR_SPARSE_MMA_MASK
	.align		4
.L_2539:
        /*0088*/ 	.byte	0x03, 0x50
        /*008a*/ 	.short	0x0000


	//----- nvinfo : EIATTR_MAXREG_COUNT
	.align		4
        /*008c*/ 	.byte	0x03, 0x1b
        /*008e*/ 	.short	0x00ff


	//----- nvinfo : EIATTR_MERCURY_ISA_VERSION
	.align		4
        /*0090*/ 	.byte	0x03, 0x5f
        /*0092*/ 	.short	0x0101


	//----- nvinfo : EIATTR_COOP_GROUP_MASK_REGIDS
	.align		4
        /*0094*/ 	.byte	0x04, 0x29
        /*0096*/ 	.short	(.L_2541 - .L_2540)


	//   ....[0]....
.L_2540:
        /*0098*/ 	.word	0xffffffff


	//   ....[1]....
        /*009c*/ 	.word	0xffffffff


	//   ....[2]....
        /*00a0*/ 	.word	0xffffffff


	//   ....[3]....
        /*00a4*/ 	.word	0xffffffff


	//   ....[4]....
        /*00a8*/ 	.word	0xffffffff


	//----- nvinfo : EIATTR_COOP_GROUP_INSTR_OFFSETS
	.align		4
.L_2541:
        /*00ac*/ 	.byte	0x04, 0x28
        /*00ae*/ 	.short	(.L_2543 - .L_2542)


	//   ....[0]....
.L_2542:
        /*00b0*/ 	.word	0x00001360


	//   ....[1]....
        /*00b4*/ 	.word	0x00001390


	//   ....[2]....
        /*00b8*/ 	.word	0x000013b0


	//   ....[3]....
        /*00bc*/ 	.word	0x000013d0


	//   ....[4]....
        /*00c0*/ 	.word	0x000013f0


	//----- nvinfo : EIATTR_VRC_CTA_INIT_COUNT
	.align		4
.L_2543:
        /*00c4*/ 	.byte	0x02, 0x4a
	.zero		1
	.zero		1


	//----- nvinfo : EIATTR_EXIT_INSTR_OFFSETS
	.align		4
        /*00c8*/ 	.byte	0x04, 0x1c
        /*00ca*/ 	.short	(.L_2545 - .L_2544)


	//   ....[0]....
.L_2544:
        /*00cc*/ 	.word	0x00000070


	//   ....[1]....
        /*00d0*/ 	.word	0x00001400


	//   ....[2]....
        /*00d4*/ 	.word	0x00001470


	//----- nvinfo : EIATTR_CRS_STACK_SIZE
	.align		4
.L_2545:
        /*00d8*/ 	.byte	0x04, 0x1e
        /*00da*/ 	.short	(.L_2547 - .L_2546)
.L_2546:
        /*00dc*/ 	.word	0x00000000


	//----- nvinfo : EIATTR_CBANK_PARAM_SIZE
	.align		4
.L_2547:
        /*00e0*/ 	.byte	0x03, 0x19
        /*00e2*/ 	.short	0x0030


	//----- nvinfo : EIATTR_PARAM_CBANK
	.align		4
        /*00e4*/ 	.byte	0x04, 0x0a
        /*00e6*/ 	.short	(.L_2549 - .L_2548)
	.align		4
.L_2548:
        /*00e8*/ 	.word	index@(.nv.constant0._Z9moe_vec_qIN3c104HalfELi256ELi8E11block_iq1_sLi1EXadL_ZN45_INTERNAL_8d5cb472_14_gguf_kernel_cu_cd24131918vec_dot_iq1_s_q8_1EPKvPK10block_q8_1RKiEEEvS5_S5_PT_PS9_iiii)
        /*00ec*/ 	.short	0x0380
        /*00ee*/ 	.short	0x0030


	//----- nvinfo : EIATTR_SW_WAR
	.align		4
.L_2549:
        /*00f0*/ 	.byte	0x04, 0x36
        /*00f2*/ 	.short	(.L_2551 - .L_2550)
.L_2550:
        /*00f4*/ 	.word	0x00000008
.L_2551:


//--------------------- .nv.info._Z9moe_vec_qIN3c104HalfELi256ELi8E13block_iq3_xxsLi1EXadL_ZN45_INTERNAL_8d5cb472_14_gguf_kernel_cu_cd24131920vec_dot_iq3_xxs_q8_1EPKvPK10block_q8_1RKiEEEvS5_S5_PT_PS9_iiii --------------------------
	.section	.nv.info._Z9moe_vec_qIN3c104HalfELi256ELi8E13block_iq3_xxsLi1EXadL_ZN45_INTERNAL_8d5cb472_14_gguf_kernel_cu_cd24131920vec_dot_iq3_xxs_q8_1EPKvPK10block_q8_1RKiEEEvS5_S5_PT_PS9_iiii,"",@"SHT_CUDA_INFO"
	.sectionflags	@""
	.align	4


	//----- nvinfo : EIATTR_CUDA_API_VERSION
	.align		4
        /*0000*/ 	.byte	0x04, 0x37
        /*0002*/ 	.short	(.L_2553 - .L_2552)
.L_2552:
        /*0004*/ 	.word	0x00000082


	//----- nvinfo : EIATTR_KPARAM_INFO
	.align		4
.L_2553:
        /*0008*/ 	.byte	0x04, 0x17
        /*000a*/ 	.short	(.L_2555 - .L_2554)
.L_2554:
        /*000c*/ 	.word	0x00000000
        /*0010*/ 	.short	0x0007
        /*0012*/ 	.short	0x002c
        /*0014*/ 	.byte	0x00, 0xf0, 0x11, 0x00


	//----- nvinfo : EIATTR_KPARAM_INFO
	.align		4
.L_2555:
        /*0018*/ 	.byte	0x04, 0x17
        /*001a*/ 	.short	(.L_2557 - .L_2556)
.L_2556:
        /*001c*/ 	.word	0x00000000
        /*0020*/ 	.short	0x0006
        /*0022*/ 	.short	0x0028
        /*0024*/ 	.byte	0x00, 0xf0, 0x11, 0x00


	//----- nvinfo : EIATTR_KPARAM_INFO
	.align		4
.L_2557:
        /*0028*/ 	.byte	0x04, 0x17
        /*002a*/ 	.short	(.L_2559 - .L_2558)
.L_2558:
        /*002c*/ 	.word	0x00000000
        /*0030*/ 	.short	0x0005
        /*0032*/ 	.short	0x0024
        /*0034*/ 	.byte	0x00, 0xf0, 0x11, 0x00


	//----- nvinfo : EIATTR_KPARAM_INFO
	.align		4
.L_2559:
        /*0038*/ 	.byte	0x04, 0x17
        /*003a*/ 	.short	(.L_2561 - .L_2560)
.L_2560:
        /*003c*/ 	.word	0x00000000
        /*0040*/ 	.short	0x0004
        /*0042*/ 	.short	0x0020
        /*0044*/ 	.byte	0x00, 0xf0, 0x11, 0x00


	//----- nvinfo : EIATTR_KPARAM_INFO
	.align		4
.L_2561:
        /*0048*/ 	.byte	0x04, 0x17
        /*004a*/ 	.short	(.L_2563 - .L_2562)
.L_2562:
        /*004c*/ 	.word	0x00000000
        /*0050*/ 	.short	0x0003
        /*0052*/ 	.short	0x0018
        /*0054*/ 	.byte	0x00, 0xf5, 0x21, 0x00


	//----- nvinfo : EIATTR_KPARAM_INFO
	.align		4
.L_2563:
        /*0058*/ 	.byte	0x04, 0x17
        /*005a*/ 	.short	(.L_2565 - .L_2564)
.L_2564:
        /*005c*/ 	.word	0x00000000
        /*0060*/ 	.short	0x0002
        /*0062*/ 	.short	0x0010
        /*0064*/ 	.byte	0x00, 0xf5, 0x21, 0x00


	//----- nvinfo : EIATTR_KPARAM_INFO
	.align		4
.L_2565:
        /*0068*/ 	.byte	0x04, 0x17
        /*006a*/ 	.short	(.L_2567 - .L_2566)
.L_2566:
        /*006c*/ 	.word	0x00000000
        /*0070*/ 	.short	0x0001
        /*0072*/ 	.short	0x0008
        /*0074*/ 	.byte	0x00, 0xf5, 0x21, 0x00


	//----- nvinfo : EIATTR_KPARAM_INFO
	.align		4
.L_2567:
        /*0078*/ 	.byte	0x04, 0x17
        /*007a*/ 	.short	(.L_2569 - .L_2568)
.L_2568:
        /*007c*/ 	.word	0x00000000
        /*0080*/ 	.short	0x0000
        /*0082*/ 	.short	0x0000
        /*0084*/ 	.byte	0x00, 0xf5, 0x21, 0x00


	//----- nvinfo : EIATTR_SPARSE_MMA_MASK
	.align		4
.L_2569:
        /*0088*/ 	.byte	0x03, 0x50
        /*008a*/ 	.short	0x0000


	//----- nvinfo : EIATTR_MAXREG_COUNT
	.align		4
        /*008c*/ 	.byte	0x03, 0x1b
        /*008e*/ 	.short	0x00ff


	//----- nvinfo : EIATTR_MERCURY_ISA_VERSION
	.align		4
        /*0090*/ 	.byte	0x03, 0x5f
        /*0092*/ 	.short	0x0101


	//----- nvinfo : EIATTR_COOP_GROUP_MASK_REGIDS
	.align		4
        /*0094*/ 	.byte	0x04, 0x29
        /*0096*/ 	.short	(.L_2571 - .L_2570)


	//   ....[0]....
.L_2570:
        /*0098*/ 	.word	0xffffffff


	//   ....[1]....
        /*009c*/ 	.word	0xffffffff


	//   ....[2]....
        /*00a0*/ 	.word	0xffffffff


	//   ....[3]....
        /*00a4*/ 	.word	0xffffffff


	//   ....[4]....
        /*00a8*/ 	.word	0xffffffff


	//----- nvinfo : EIATTR_COOP_GROUP_INSTR_OFFSETS
	.align		4
.L_2571:
        /*00ac*/ 	.byte	0x04, 0x28
        /*00ae*/ 	.short	(.L_2573 - .L_2572)


	//   ....[0]....
.L_2572:
        /*00b0*/ 	.word	0x00000b80


	//   ....[1]....
        /*00b4*/ 	.word	0x00000bb0


	//   ....[2]....
        /*00b8*/ 	.word	0x00000bd0


	//   ....[3]....
        /*00bc*/ 	.word	0x00000bf0


	//   ....[4]....
        /*00c0*/ 	.word	0x00000c10


	//----- nvinfo : EIATTR_VRC_CTA_INIT_COUNT
	.align		4
.L_2573:
        /*00c4*/ 	.byte	0x02, 0x4a
	.zero		1
	.zero		1


	//----- nvinfo : EIATTR_EXIT_INSTR_OFFSETS
	.align		4
        /*00c8*/ 	.byte	0x04, 0x1c
        /*00ca*/ 	.short	(.L_2575 - .L_2574)


	//   ....[0]....
.L_2574:
        /*00cc*/ 	.word	0x00000070


	//   ....[1]....
        /*00d0*/ 	.word	0x00000c20


	//   ....[2]....
        /*00d4*/ 	.word	0x00000cb0


	//----- nvinfo : EIATTR_CRS_STACK_SIZE
	.align		4
.L_2575:
        /*00d8*/ 	.byte	0x04, 0x1e
        /*00da*/ 	.short	(.L_2577 - .L_2576)
.L_2576:
        /*00dc*/ 	.word	0x00000000


	//----- nvinfo : EIATTR_CBANK_PARAM_SIZE
	.align		4
.L_2577:
        /*00e0*/ 	.byte	0x03, 0x19
        /*00e2*/ 	.short	0x0030


	//----- nvinfo : EIATTR_PARAM_CBANK
	.align		4
        /*00e4*/ 	.byte	0x04, 0x0a
        /*00e6*/ 	.short	(.L_2579 - .L_2578)
	.align		4
.L_2578:
        /*00e8*/ 	.word	index@(.nv.constant0._Z9moe_vec_qIN3c104HalfELi256ELi8E13block_iq3_xxsLi1EXadL_ZN45_INTERNAL_8d5cb472_14_gguf_kernel_cu_cd24131920vec_dot_iq3_xxs_q8_1EPKvPK10block_q8_1RKiEEEvS5_S5_PT_PS9_iiii)
        /*00ec*/ 	.short	0x0380
        /*00ee*/ 	.short	0x0030


	//----- nvinfo : EIATTR_SW_WAR
	.align		4
.L_2579:
        /*00f0*/ 	.byte	0x04, 0x36
        /*00f2*/ 	.short	(.L_2581 - .L_2580)
.L_2580:
        /*00f4*/ 	.word	0x00000008
.L_2581:


//--------------------- .nv.info._Z9moe_vec_qIN3c104HalfELi256ELi8E12block_iq2_xsLi1EXadL_ZN45_INTERNAL_8d5cb472_14_gguf_kernel_cu_cd24131919vec_dot_iq2_xs_q8_1EPKvPK10block_q8_1RKiEEEvS5_S5_PT_PS9_iiii --------------------------
	.section	.nv.info._Z9moe_vec_qIN3c104HalfELi256ELi8E12block_iq2_xsLi1EXadL_ZN45_INTERNAL_8d5cb472_14_gguf_kernel_cu_cd24131919vec_dot_iq2_xs_q8_1EPKvPK10block_q8_1RKiEEEvS5_S5_PT_PS9_iiii,"",@"SHT_CUDA_INFO"
	.sectionflags	@""
	.align	4


	//----- nvinfo : EIATTR_CUDA_API_VERSION
	.align		4
        /*0000*/ 	.byte	0x04, 0x37
        /*0002*/ 	.short	(.L_2583 - .L_2582)
.L_2582:
        /*0004*/ 	.word	0x00000082


	//----- nvinfo : EIATTR_KPARAM_INFO
	.align		4
.L_2583:
        /*0008*/ 	.byte	0x04, 0x17
        /*000a*/ 	.short	(.L_2585 - .L_2584)
.L_2584:
        /*000c*/ 	.word	0x00000000
        /*0010*/ 	.short	0x0007
        /*0012*/ 	.short	0x002c
        /*0014*/ 	.byte	0x00, 0xf0, 0x11, 0x00


	//----- nvinfo : EIATTR_KPARAM_INFO
	.align		4
.L_2585:
        /*0018*/ 	.byte	0x04, 0x17
        /*001a*/ 	.short	(.L_2587 - .L_2586)
.L_2586:
        /*001c*/ 	.word	0x00000000
        /*0020*/ 	.short	0x0006
        /*0022*/ 	.short	0x0028
        /*0024*/ 	.byte	0x00, 0xf0, 0x11, 0x00


	//----- nvinfo : EIATTR_KPARAM_INFO
	.align		4
.L_2587:
        /*0028*/ 	.byte	0x04, 0x17
        /*002a*/ 	.short	(.L_2589 - .L_2588)
.L_2588:
        /*002c*/ 	.word	0x00000000
        /*0030*/ 	.short	0x0005
        /*0032*/ 	.short	0x0024
        /*0034*/ 	.byte	0x00, 0xf0, 0x11, 0x00


	//----- nvinfo : EIATTR_KPARAM_INFO
	.align		4
.L_2589:
        /*0038*/ 	.byte	0x04, 0x17
        /*003a*/ 	.short	(.L_2591 - .L_2590)
.L_2590:
        /*003c*/ 	.word	0x00000000
        /*0040*/ 	.short	0x0004
        /*0042*/ 	.short	0x0020
        /*0044*/ 	.byte	0x00, 0xf0, 0x11, 0x00


	//----- nvinfo : EIATTR_KPARAM_INFO
	.align		4
.L_2591:
        /*0048*/ 	.byte	0x04, 0x17
        /*004a*/ 	.short	(.L_2593 - .L_2592)
.L_2592:
        /*004c*/ 	.word	0x00000000
        /*0050*/ 	.short	0x0003
        /*0052*/ 	.short	0x0018
        /*0054*/ 	.byte	0x00, 0xf5, 0x21, 0x00


	//----- nvinfo : EIATTR_KPARAM_INFO
	.align		4
.L_2593:
        /*0058*/ 	.byte	0x04, 0x17
        /*005a*/ 	.short	(.L_2595 - .L_2594)
.L_2594:
        /*005c*/ 	.word	0x00000000
        /*0060*/ 	.short	0x0002
        /*0062*/ 	.short	0x0010
        /*0064*/ 	.byte	0x00, 0xf5, 0x21, 0x00


	//----- nvinfo : EIATTR_KPARAM_INFO
	.align		4
.L_2595:
        /*0068*/ 	.byte	0x04, 0x17
        /*006a*/ 	.short	(.L_2597 - .L_2596)
.L_2596:
        /*006c*/ 	.word	0x00000000
        /*0070*/ 	.short	0x0001
        /*0072*/ 	.short	0x0008
        /*0074*/ 	.byte	0x00, 0xf5, 0x21, 0x00


	//----- nvinfo : EIATTR_KPARAM_INFO
	.align		4
.L_2597:
        /*0078*/ 	.byte	0x04, 0x17
        /*007a*/ 	.short	(.L_2599 - .L_2598)
.L_2598:
        /*007c*/ 	.word	0x00000000
        /*0080*/ 	.short	0x0000
        /*0082*/ 	.short	0x0000
        /*0084*/ 	.byte	0x00, 0xf5, 0x21, 0x00


	//----- nvinfo : EIATTR_SPARSE_MMA_MASK
	.align		4
.L_2599:
        /*0088*/ 	.byte	0x03, 0x50
        /*008a*/ 	.short	0x0000


	//----- nvinfo : EIATTR_MAXREG_COUNT
	.align		4
        /*008c*/ 	.byte	0x03, 0x1b
        /*008e*/ 	.short	0x00ff


	//----- nvinfo : EIATTR_MERCURY_ISA_VERSION
	.align		4
        /*0090*/ 	.byte	0x03, 0x5f
        /*0092*/ 	.short	0x0101


	//----- nvinfo : EIATTR_COOP_GROUP_MASK_REGIDS
	.align		4
        /*0094*/ 	.byte	0x04, 0x29
        /*0096*/ 	.short	(.L_2601 - .L_2600)


	//   ....[0]....
.L_2600:
        /*0098*/ 	.word	0xffffffff


	//   ....[1]....
        /*009c*/ 	.word	0xffffffff


	//   ....[2]....
        /*00a0*/ 	.word	0xffffffff


	//   ....[3]....
        /*00a4*/ 	.word	0xffffffff


	//   ....[4]....
        /*00a8*/ 	.word	0xffffffff


	//----- nvinfo : EIATTR_COOP_GROUP_INSTR_OFFSETS
	.align		4
.L_2601:
        /*00ac*/ 	.byte	0x04, 0x28
        /*00ae*/ 	.short	(.L_2603 - .L_2602)


	//   ....[0]....
.L_2602:
        /*00b0*/ 	.word	0x00001640


	//   ....[1]....
        /*00b4*/ 	.word	0x00001670


	//   ....[2]....
        /*00b8*/ 	.word	0x000016a0


	//   ....[3]....
        /*00bc*/ 	.word	0x000016c0


	//   ....[4]....
        /*00c0*/ 	.word	0x000016e0


	//----- nvinfo : EIATTR_VRC_CTA_INIT_COUNT
	.align		4
.L_2603:
        /*00c4*/ 	.byte	0x02, 0x4a
	.zero		1
	.zero		1


	//----- nvinfo : EIATTR_EXIT_INSTR_OFFSETS
	.align		4
        /*00c8*/ 	.byte	0x04, 0x1c
        /*00ca*/ 	.short	(.L_2605 - .L_2604)


	//   ....[0]....
.L_2604:
        /*00cc*/ 	.word	0x00000070


	//   ....[1]....
        /*00d0*/ 	.word	0x000016f0


	//   ....[2]....
        /*00d4*/ 	.word	0x00001760


	//----- nvinfo : EIATTR_CRS_STACK_SIZE
	.align		4
.L_2605:
        /*00d8*/ 	.byte	0x04, 0x1e
        /*00da*/ 	.short	(.L_2607 - .L_2606)
.L_2606:
        /*00dc*/ 	.word	0x00000000


	//----- nvinfo : EIATTR_CBANK_PARAM_SIZE
	.align		4
.L_2607:
        /*00e0*/ 	.byte	0x03, 0x19
        /*00e2*/ 	.short	0x0030


	//----- nvinfo : EIATTR_PARAM_CBANK
	.align		4
        /*00e4*/ 	.byte	0x04, 0x0a
        /*00e6*/ 	.short	(.L_2609 - .L_2608)
	.align		4
.L_2608:
        /*00e8*/ 	.word	index@(.nv.constant0._Z9moe_vec_qIN3c104HalfELi256ELi8E12block_iq2_xsLi1EXadL_ZN45_INTERNAL_8d5cb472_14_gguf_kernel_cu_cd24131919vec_dot_iq2_xs_q8_1EPKvPK10block_q8_1RKiEEEvS5_S5_PT_PS9_iiii)
        /*00ec*/ 	.short	0x0380
        /*00ee*/ 	.short	0x0030


	//----- nvinfo : EIATTR_SW_WAR
	.align		4
.L_2609:
        /*00f0*/ 	.byte	0x04, 0x36
        /*00f2*/ 	.short	(.L_2611 - .L_2610)
.L_2610:
        /*00f4*/ 	.word	0x00000008
.L_2611:


//--------------------- .nv.info._Z9moe_vec_qIN3c104HalfELi256ELi8E13block_iq2_xxsLi1EXadL_ZN45_INTERNAL_8d5cb472_14_gguf_kernel_cu_cd24131920vec_dot_iq2_xxs_q8_1EPKvPK10block_q8_1RKiEEEvS5_S5_PT_PS9_iiii --------------------------
	.section	.nv.info._Z9moe_vec_qIN3c104HalfELi256ELi8E13block_iq2_xxsLi1EXadL_ZN45_INTERNAL_8d5cb472_14_gguf_kernel_cu_cd24131920vec_dot_iq2_xxs_q8_1EPKvPK10block_q8_1RKiEEEvS5_S5_PT_PS9_iiii,"",@"SHT_CUDA_INFO"
	.sectionflags	@""
	.align	4


	//----- nvinfo : EIATTR_CUDA_API_VERSION
	.align		4
        /*0000*/ 	.byte	0x04, 0x37
        /*0002*/ 	.short	(.L_2613 - .L_2612)
.L_2612:
        /*0004*/ 	.word	0x00000082


	//----- nvinfo : EIATTR_KPARAM_INFO
	.align		4
.L_2613:
        /*0008*/ 	.byte	0x04, 0x17
        /*000a*/ 	.short	(.L_2615 - .L_2614)
.L_2614:
        /*000c*/ 	.word	0x00000000
        /*0010*/ 	.short	0x0007
        /*0012*/ 	.short	0x002c
        /*0014*/ 	.byte	0x00, 0xf0, 0x11, 0x00


	//----- nvinfo : EIATTR_KPARAM_INFO
	.align		4
.L_2615:
        /*0018*/ 	.byte	0x04, 0x17
        /*001a*/ 	.short	(.L_2617 - .L_2616)
.L_2616:
        /*001c*/ 	.word	0x00000000
        /*0020*/ 	.short	0x0006
        /*0022*/ 	.short	0x0028
        /*0024*/ 	.byte	0x00, 0xf0, 0x11, 0x00


	//----- nvinfo : EIATTR_KPARAM_INFO
	.align		4
.L_2617:
        /*0028*/ 	.byte	0x04, 0x17
        /*002a*/ 	.short	(.L_2619 - .L_2618)
.L_2618:
        /*002c*/ 	.word	0x00000000
        /*0030*/ 	.short	0x0005
        /*0032*/ 	.short	0x0024
        /*0034*/ 	.byte	0x00, 0xf0, 0x11, 0x00


	//----- nvinfo : EIATTR_KPARAM_INFO
	.align		4
.L_2619:
        /*0038*/ 	.byte	0x04, 0x17
        /*003a*/ 	.short	(.L_2621 - .L_2620)
.L_2620:
        /*003c*/ 	.word	0x00000000
        /*0040*/ 	.short	0x0004
        /*0042*/ 	.short	0x0020
        /*0044*/ 	.byte	0x00, 0xf0, 0x11, 0x00


	//----- nvinfo : EIATTR_KPARAM_INFO
	.align		4
.L_2621:
        /*0048*/ 	.byte	0x04, 0x17
        /*004a*/ 	.short	(.L_2623 - .L_2622)
.L_2622:
        /*004c*/ 	.word	0x00000000
        /*0050*/ 	.short	0x0003
        /*0052*/ 	.short	0x0018
        /*0054*/ 	.byte	0x00, 0xf5, 0x21, 0x00


	//----- nvinfo : EIATTR_KPARAM_INFO
	.align		4
.L_2623:
        /*0058*/ 	.byte	0x04, 0x17
        /*005a*/ 	.short	(.L_2625 - .L_2624)
.L_2624:
        /*005c*/ 	.word	0x00000000
        /*0060*/ 	.short	0x0002
        /*0062*/ 	.short	0x0010
        /*0064*/ 	.byte	0x00, 0xf5, 0x21, 0x00


	//----- nvinfo : EIATTR_KPARAM_INFO
	.align		4
.L_2625:
        /*0068*/ 	.byte	0x04, 0x17
        /*006a*/ 	.short	(.L_2627 - .L_2626)
.L_2626:
        /*006c*/ 	.word	0x00000000
        /*0070*/ 	.short	0x0001
        /*0072*/ 	.short	0x0008
        /*0074*/ 	.byte	0x00, 0xf5, 0x21, 0x00


	//----- nvinfo : EIATTR_KPARAM_INFO
	.align		4
.L_2627:
        /*0078*/ 	.byte	0x04, 0x17
        /*007a*/ 	.short	(.L_2629 - .L_2628)
.L_2628:
        /*007c*/ 	.word	0x00000000
        /*0080*/ 	.short	0x0000
        /*0082*/ 	.short	0x0000
        /*0084*/ 	.byte	0x00, 0xf5, 0x21, 0x00


	//----- nvinfo : EIATTR_SPARSE_MMA_MASK
	.align		4
.L_2629:
        /*0088*/ 	.byte	0x03, 0x50
        /*008a*/ 	.short	0x0000


	//----- nvinfo : EIATTR_MAXREG_COUNT
	.align		4
        /*008c*/ 	.byte	0x03, 0x1b
        /*008e*/ 	.short	0x00ff


	//----- nvinfo : EIATTR_MERCURY_ISA_VERSION
	.align		4
        /*0090*/ 	.byte	0x03, 0x5f
        /*0092*/ 	.short	0x0101


	//----- nvinfo : EIATTR_COOP_GROUP_MASK_REGIDS
	.align		4
        /*0094*/ 	.byte	0x04, 0x29
        /*0096*/ 	.short	(.L_2631 - .L_2630)


	//   ....[0]....
.L_2630:
        /*0098*/ 	.word	0xffffffff


	//   ....[1]....
        /*009c*/ 	.word	0xffffffff


	//   ....[2]....
        /*00a0*/ 	.word	0xffffffff


	//   ....[3]....
        /*00a4*/ 	.word	0xffffffff


	//   ....[4]....
        /*00a8*/ 	.word	0xffffffff


	//----- nvinfo : EIATTR_COOP_GROUP_INSTR_OFFSETS
	.align		4
.L_2631:
        /*00ac*/ 	.byte	0x04, 0x28
        /*00ae*/ 	.short	(.L_2633 - .L_2632)


	//   ....[0]....
.L_2632:
        /*00b0*/ 	.word	0x00001550


	//   ....[1]....
        /*00b4*/ 	.word	0x00001580


	//   ....[2]....
        /*00b8*/ 	.word	0x000015a0


	//   ....[3]....
        /*00bc*/ 	.word	0x000015c0


	//   ....[4]....
        /*00c0*/ 	.word	0x000015e0


	//----- nvinfo : EIATTR_VRC_CTA_INIT_COUNT
	.align		4
.L_2633:
        /*00c4*/ 	.byte	0x02, 0x4a
	.zero		1
	.zero		1


	//----- nvinfo : EIATTR_EXIT_INSTR_OFFSETS
	.align		4
        /*00c8*/ 	.byte	0x04, 0x1c
        /*00ca*/ 	.short	(.L_2635 - .L_2634)


	//   ....[0]....
.L_2634:
        /*00cc*/ 	.word	0x00000070


	//   ....[1]....
        /*00d0*/ 	.word	0x000015f0


	//   ....[2]....
        /*00d4*/ 	.word	0x00001660


	//----- nvinfo : EIATTR_CRS_STACK_SIZE
	.align		4
.L_2635:
        /*00d8*/ 	.byte	0x04, 0x1e
        /*00da*/ 	.short	(.L_2637 - .L_2636)
.L_2636:
        /*00dc*/ 	.word	0x00000000


	//----- nvinfo : EIATTR_CBANK_PARAM_SIZE
	.align		4
.L_2637:
        /*00e0*/ 	.byte	0x03, 0x19
        /*00e2*/ 	.short	0x0030


	//----- nvinfo : EIATTR_PARAM_CBANK
	.align		4
        /*00e4*/ 	.byte	0x04, 0x0a
        /*00e6*/ 	.short	(.L_2639 - .L_2638)
	.align		4
.L_2638:
        /*00e8*/ 	.word	index@(.nv.constant0._Z9moe_vec_qIN3c104HalfELi256ELi8E13block_iq2_xxsLi1EXadL_ZN45_INTERNAL_8d5cb472_14_gguf_kernel_cu_cd24131920vec_dot_iq2_xxs_q8_1EPKvPK10block_q8_1RKiEEEvS5_S5_PT_PS9_iiii)
        /*00ec*/ 	.short	0x0380
        /*00ee*/ 	.short	0x0030


	//----- nvinfo : EIATTR_SW_WAR
	.align		4
.L_2639:
        /*00f0*/ 	.byte	0x04, 0x36
        /*00f2*/ 	.short	(.L_2641 - .L_2640)
.L_2640:
        /*00f4*/ 	.word	0x00000008
.L_2641:


//--------------------- .nv.info._Z9moe_vec_qIN3c104HalfELi256ELi32E10block_q6_KLi1EXadL_ZN45_INTERNAL_8d5cb472_14_gguf_kernel_cu_cd24131917vec_dot_q6_K_q8_1EPKvPK10block_q8_1RKiEEEvS5_S5_PT_PS9_iiii --------------------------
	.section	.nv.info._Z9moe_vec_qIN3c104HalfELi256ELi32E10block_q6_KLi1EXadL_ZN45_INTERNAL_8d5cb472_14_gguf_kernel_cu_cd24131917vec_dot_q6_K_q8_1EPKvPK10block_q8_1RKiEEEvS5_S5_PT_PS9_iiii,"",@"SHT_CUDA_INFO"
	.sectionflags	@""
	.align	4


	//----- nvinfo : EIATTR_CUDA_API_VERSION
	.align		4
        /*0000*/ 	.byte	0x04, 0x37
        /*0002*/ 	.short	(.L_2643 - .L_2642)
.L_2642:
        /*0004*/ 	.word	0x00000082


	//----- nvinfo : EIATTR_KPARAM_INFO
	.align		4
.L_2643:
        /*0008*/ 	.byte	0x04, 0x17
        /*000a*/ 	.short	(.L_2645 - .L_2644)
.L_2644:
        /*000c*/ 	.word	0x00000000
        /*0010*/ 	.short	0x0007
        /*0012*/ 	.short	0x002c
        /*0014*/ 	.byte	0x00, 0xf0, 0x11, 0x00


	//----- nvinfo : EIATTR_KPARAM_INFO
	.align		4
.L_2645:
        /*0018*/ 	.byte	0x04, 0x17
        /*001a*/ 	.short	(.L_2647 - .L_2646)
.L_2646:
        /*001c*/ 	.word	0x00000000
        /*0020*/ 	.short	0x0006
        /*0022*/ 	.short	0x0028
        /*0024*/ 	.byte	0x00, 0xf0, 0x11, 0x00


	//----- nvinfo : EIATTR_KPARAM_INFO
	.align		4
.L_2647:
        /*0028*/ 	.byte	0x04, 0x17
        /*002a*/ 	.short	(.L_2649 - .L_2648)
.L_2648:
        /*002c*/ 	.word	0x00000000
        /*0030*/ 	.short	0x0005
        /*0032*/ 	.short	0x0024
        /*0034*/ 	.byte	0x00, 0xf0, 0x11, 0x00


	//----- nvinfo : EIATTR_KPARAM_INFO
	.align		4
.L_2649:
        /*0038*/ 	.byte	0x04, 0x17
        /*003a*/ 	.short	(.L_2651 - .L_2650)
.L_2650:
        /*003c*/ 	.word	0x00000000
        /*0040*/ 	.short	0x0004
        /*0042*/ 	.short	0x0020
        /*0044*/ 	.byte	0x00, 0xf0, 0x11, 0x00


	//----- nvinfo : EIATTR_KPARAM_INFO
	.align		4
.L_2651:
        /*0048*/ 	.byte	0x04, 0x17
        /*004a*/ 	.short	(.L_2653 - .L_2652)
.L_2652:
        /*004c*/ 	.word	0x00000000
        /*0050*/ 	.short	0x0003
        /*0052*/ 	.short	0x0018
        /*0054*/ 	.byte	0x00, 0xf5, 0x21, 0x00


	//----- nvinfo : EIATTR_KPARAM_INFO
	.align		4
.L_2653:
        /*0058*/ 	.byte	0x04, 0x17
        /*005a*/ 	.short	(.L_2655 - .L_2654)
.L_2654:
        /*005c*/ 	.word	0x00000000
        /*0060*/ 	.short	0x0002
        /*0062*/ 	.short	0x0010
        /*0064*/ 	.byte	0x00, 0xf5, 0x21, 0x00


	//----- nvinfo : EIATTR_KPARAM_INFO
	.align		4
.L_2655:
        /*0068*/ 	.byte	0x04, 0x17
        /*006a*/ 	.short	(.L_2657 - .L_2656)
.L_2656:
        /*006c*/ 	.word	0x00000000
        /*0070*/ 	.short	0x0001
        /*0072*/ 	.short	0x0008
        /*0074*/ 	.byte	0x00, 0xf5, 0x21, 0x00


	//----- nvinfo : EIATTR_KPARAM_INFO
	.align		4
.L_2657:
        /*0078*/ 	.byte	0x04, 0x17
        /*007a*/ 	.short	(.L_2659 - .L_2658)
.L_2658:
        /*007c*/ 	.word	0x00000000
        /*0080*/ 	.short	0x0000
        /*0082*/ 	.short	0x0000
        /*0084*/ 	.byte	0x00, 0xf5, 0x21, 0x00


	//----- nvinfo : EIATTR_SPARSE_MMA_MASK
	.align		4
.L_2659:
        /*0088*/ 	.byte	0x03, 0x50
        /*008a*/ 	.short	0x0000


	//----- nvinfo : EIATTR_MAXREG_COUNT
	.align		4
        /*008c*/ 	.byte	0x03, 0x1b
        /*008e*/ 	.short	0x00ff


	//----- nvinfo : EIATTR_MERCURY_ISA_VERSION
	.align		4
        /*0090*/ 	.byte	0x03, 0x5f
        /*0092*/ 	.short	0x0101


	//----- nvinfo : EIATTR_COOP_GROUP_MASK_REGIDS
	.align		4
        /*0094*/ 	.byte	0x04, 0x29
        /*0096*/ 	.short	(.L_2661 - .L_2660)


	//   ....[0]....
.L_2660:
        /*0098*/ 	.word	0xffffffff


	//   ....[1]....
        /*009c*/ 	.word	0xffffffff


	//   ....[2]....
        /*00a0*/ 	.word	0xffffffff


	//   ....[3]....
        /*00a4*/ 	.word	0xffffffff


	//   ....[4]....
        /*00a8*/ 	.word	0xffffffff


	//----- nvinfo : EIATTR_COOP_GROUP_INSTR_OFFSETS
	.align		4
.L_2661:
        /*00ac*/ 	.byte	0x04, 0x28
        /*00ae*/ 	.short	(.L_2663 - .L_2662)


	//   ....[0]....
.L_2662:
        /*00b0*/ 	.word	0x00001110


	//   ....[1]....
        /*00b4*/ 	.word	0x00001140


	//   ....[2]....
        /*00b8*/ 	.word	0x00001170


	//   ....[3]....
        /*00bc*/ 	.word	0x00001190


	//   ....[4]....
        /*00c0*/ 	.word	0x000011b0


	//----- nvinfo : EIATTR_VRC_CTA_INIT_COUNT
	.align		4
.L_2663:
        /*00c4*/ 	.byte	0x02, 0x4a
	.zero		1
	.zero		1


	//----- nvinfo : EIATTR_EXIT_INSTR_OFFSETS
	.align		4
        /*00c8*/ 	.byte	0x04, 0x1c
        /*00ca*/ 	.short	(.L_2665 - .L_2664)


	//   ....[0]....
.L_2664:
        /*00cc*/ 	.word	0x00000070


	//   ....[1]....
        /*00d0*/ 	.word	0x000011c0


	//   ....[2]....
        /*00d4*/ 	.word	0x00001230


	//----- nvinfo : EIATTR_CRS_STACK_SIZE
	.align		4
.L_2665:
        /*00d8*/ 	.byte	0x04, 0x1e
        /*00da*/ 	.short	(.L_2667 - .L_2666)
.L_2666:
        /*00dc*/ 	.word	0x00000000


	//----- nvinfo : EIATTR_CBANK_PARAM_SIZE
	.align		4
.L_2667:
        /*00e0*/ 	.byte	0x03, 0x19
        /*00e2*/ 	.short	0x0030


	//----- nvinfo : EIATTR_PARAM_CBANK
	.align		4
        /*00e4*/ 	.byte	0x04, 0x0a
        /*00e6*/ 	.short	(.L_2669 - .L_2668)
	.align		4
.L_2668:
        /*00e8*/ 	.word	index@(.nv.constant0._Z9moe_vec_qIN3c104HalfELi256ELi32E10block_q6_KLi1EXadL_ZN45_INTERNAL_8d5cb472_14_gguf_kernel_cu_cd24131917vec_dot_q6_K_q8_1EPKvPK10block_q8_1RKiEEEvS5_S5_PT_PS9_iiii)
        /*00ec*/ 	.short	0x0380
        /*00ee*/ 	.short	0x0030


	//----- nvinfo : EIATTR_SW_WAR
	.align		4
.L_2669:
        /*00f0*/ 	.byte	0x04, 0x36
        /*00f2*/ 	.short	(.L_2671 - .L_2670)
.L_2670:
        /*00f4*/ 	.word	0x00000008
.L_2671:


//--------------------- .nv.info._Z9moe_vec_qIN3c104HalfELi256ELi32E10block_q5_KLi2EXadL_ZN45_INTERNAL_8d5cb472_14_gguf_kernel_cu_cd24131917vec_dot_q5_K_q8_1EPKvPK10block_q8_1RKiEEEvS5_S5_PT_PS9_iiii --------------------------
	.section	.nv.info._Z9moe_vec_qIN3c104HalfELi256ELi32E10block_q5_KLi2EXadL_ZN45_INTERNAL_8d5cb472_14_gguf_kernel_cu_cd24131917vec_dot_q5_K_q8_1EPKvPK10block_q8_1RKiEEEvS5_S5_PT_PS9_iiii,"",@"SHT_CUDA_INFO"
	.sectionflags	@""
	.align	4


	//----- nvinfo : EIATTR_CUDA_API_VERSION
	.align		4
        /*0000*/ 	.byte	0x04, 0x37
        /*0002*/ 	.short	(.L_2673 - .L_2672)
.L_2672:
        /*0004*/ 	.word	0x00000082


	//----- nvinfo : EIATTR_KPARAM_INFO
	.align		4
.L_2673:
        /*0008*/ 	.byte	0x04, 0x17
        /*000a*/ 	.short	(.L_2675 - .L_2674)
.L_2674:
        /*000c*/ 	.word	0x00000000
        /*0010*/ 	.short	0x0007
        /*0012*/ 	.short	0x002c
        /*0014*/ 	.byte	0x00, 0xf0, 0x11, 0x00


	//----- nvinfo : EIATTR_KPARAM_INFO
	.align		4
.L_2675:
        /*0018*/ 	.byte	0x04, 0x17
        /*001a*/ 	.short	(.L_2677 - .L_2676)
.L_2676:
        /*001c*/ 	.word	0x00000000
        /*0020*/ 	.short	0x0006
        /*0022*/ 	.short	0x0028
        /*0024*/ 	.byte	0x00, 0xf0, 0x11, 0x00


	//----- nvinfo : EIATTR_KPARAM_INFO
	.align		4
.L_2677:
        /*0028*/ 	.byte	0x04, 0x17
        /*002a*/ 	.short	(.L_2679 - .L_2678)
.L_2678:
        /*002c*/ 	.word	0x00000000
        /*0030*/ 	.short	0x0005
        /*0032*/ 	.short	0x0024
        /*0034*/ 	.byte	0x00, 0xf0, 0x11, 0x00


	//----- nvinfo : EIATTR_KPARAM_INFO
	.align		4
.L_2679:
        /*0038*/ 	.byte	0x04, 0x17
        /*003a*/ 	.short	(.L_2681 - .L_2680)
.L_2680:
        /*003c*/ 	.word	0x00000000
        /*0040*/ 	.short	0x0004
        /*0042*/ 	.short	0x0020
        /*0044*/ 	.byte	0x00, 0xf0, 0x11, 0x00


	//----- nvinfo : EIATTR_KPARAM_INFO
	.align		4
.L_2681:
        /*0048*/ 	.byte	0x04, 0x17
        /*004a*/ 	.short	(.L_2683 - .L_2682)
.L_2682:
        /*004c*/ 	.word	0x00000000
        /*0050*/ 	.short	0x0003
        /*0052*/ 	.short	0x0018
        /*0054*/ 	.byte	0x00, 0xf5, 0x21, 0x00


	//----- nvinfo : EIATTR_KPARAM_INFO
	.align		4
.L_2683:
        /*0058*/ 	.byte	0x04, 0x17
        /*005a*/ 	.short	(.L_2685 - .L_2684)
.L_2684:
        /*005c*/ 	.word	0x00000000
        /*0060*/ 	.short	0x0002
        /*0062*/ 	.short	0x0010
        /*0064*/ 	.byte	0x00, 0xf5, 0x21, 0x00


	//----- nvinfo : EIATTR_KPARAM_INFO
	.align		4
.L_2685:
        /*0068*/ 	.byte	0x04, 0x17
        /*006a*/ 	.short	(.L_2687 - .L_2686)
.L_2686:
        /*006c*/ 	.word	0x00000000
        /*0070*/ 	.short	0x0001
        /*0072*/ 	.short	0x0008
        /*0074*/ 	.byte	0x00, 0xf5, 0x21, 0x00


	//----- nvinfo : EIATTR_KPARAM_INFO
	.align		4
.L_2687:
        /*0078*/ 	.byte	0x04, 0x17
        /*007a*/ 	.short	(.L_2689 - .L_2688)
.L_2688:
        /*007c*/ 	.word	0x00000000
        /*0080*/ 	.short	0x0000
        /*0082*/ 	.short	0x0000
        /*0084*/ 	.byte	0x00, 0xf5, 0x21, 0x00


	//----- nvinfo : EIATTR_SPARSE_MMA_MASK
	.align		4
.L_2689:
        /*0088*/ 	.byte	0x03, 0x50
        /*008a*/ 	.short	0x0000


	//----- nvinfo : EIATTR_MAXREG_COUNT
	.align		4
        /*008c*/ 	.byte	0x03, 0x1b
        /*008e*/ 	.short	0x00ff


	//----- nvinfo : EIATTR_MERCURY_ISA_VERSION
	.align		4
        /*0090*/ 	.byte	0x03, 0x5f
        /*0092*/ 	.short	0x0101


	//----- nvinfo : EIATTR_COOP_GROUP_MASK_REGIDS
	.align		4
        /*0094*/ 	.byte	0x04, 0x29
        /*0096*/ 	.short	(.L_2691 - .L_2690)


	//   ....[0]....
.L_2690:
        /*0098*/ 	.word	0xffffffff


	//   ....[1]....
        /*009c*/ 	.word	0xffffffff


	//   ....[2]....
        /*00a0*/ 	.word	0xffffffff


	//   ....[3]....
        /*00a4*/ 	.word	0xffffffff


	//   ....[4]....
        /*00a8*/ 	.word	0xffffffff


	//----- nvinfo : EIATTR_COOP_GROUP_INSTR_OFFSETS
	.align		4
.L_2691:
        /*00ac*/ 	.byte	0x04, 0x28
        /*00ae*/ 	.short	(.L_2693 - .L_2692)


	//   ....[0]....
.L_2692:
        /*00b0*/ 	.word	0x00000a20


	//   ....[1]....
        /*00b4*/ 	.word	0x00000a50


	//   ....[2]....
        /*00b8*/ 	.word	0x00000a80


	//   ....[3]....
        /*00bc*/ 	.word	0x00000aa0


	//   ....[4]....
        /*00c0*/ 	.word	0x00000ac0


	//----- nvinfo : EIATTR_VRC_CTA_INIT_COUNT
	.align		4
.L_2693:
        /*00c4*/ 	.byte	0x02, 0x4a
	.zero		1
	.zero		1


	//----- nvinfo : EIATTR_EXIT_INSTR_OFFSETS
	.align		4
        /*00c8*/ 	.byte	0x04, 0x1c
        /*00ca*/ 	.short	(.L_2695 - .L_2694)


	//   ....[0]....
.L_2694:
        /*00cc*/ 	.word	0x00000070


	//   ....[1]....
        /*00d0*/ 	.word	0x00000ad0


	//   ....[2]....
        /*00d4*/ 	.word	0x00000b50


	//----- nvinfo : EIATTR_CRS_STACK_SIZE
	.align		4
.L_2695:
        /*00d8*/ 	.byte	0x04, 0x1e
        /*00da*/ 	.short	(.L_2697 - .L_2696)
.L_2696:
        /*00dc*/ 	.word	0x00000000


	//----- nvinfo : EIATTR_CBANK_PARAM_SIZE
	.align		4
.L_2697:
        /*00e0*/ 	.byte	0x03, 0x19
        /*00e2*/ 	.short	0x0030


	//----- nvinfo : EIATTR_PARAM_CBANK
	.align		4
        /*00e4*/ 	.byte	0x04, 0x0a
        /*00e6*/ 	.short	(.L_2699 - .L_2698)
	.align		4
.L_2698:
        /*00e8*/ 	.word	index@(.nv.constant0._Z9moe_vec_qIN3c104HalfELi256ELi32E10block_q5_KLi2EXadL_ZN45_INTERNAL_8d5cb472_14_gguf_kernel_cu_cd24131917vec_dot_q5_K_q8_1EPKvPK10block_q8_1RKiEEEvS5_S5_PT_PS9_iiii)
        /*00ec*/ 	.short	0x0380
        /*00ee*/ 	.short	0x0030


	//----- nvinfo : EIATTR_SW_WAR
	.align		4
.L_2699:
        /*00f0*/ 	.byte	0x04, 0x36
        /*00f2*/ 	.short	(.L_2701 - .L_2700)
.L_2700:
        /*00f4*/ 	.word	0x00000008
.L_2701:


//--------------------- .nv.info._Z9moe_vec_qIN3c104HalfELi256ELi32E10block_q4_KLi2EXadL_ZN45_INTERNAL_8d5cb472_14_gguf_kernel_cu_cd24131917vec_dot_q4_K_q8_1EPKvPK10block_q8_1RKiEEEvS5_S5_PT_PS9_iiii --------------------------
	.section	.nv.info._Z9moe_vec_qIN3c104HalfELi256ELi32E10block_q4_KLi2EXadL_ZN45_INTERNAL_8d5cb472_14_gguf_kernel_cu_cd24131917vec_dot_q4_K_q8_1EPKvPK10block_q8_1RKiEEEvS5_S5_PT_PS9_iiii,"",@"SHT_CUDA_INFO"
	.sectionflags	@""
	.align	4


	//----- nvinfo : EIATTR_CUDA_API_VERSION
	.align		4
        /*0000*/ 	.byte	0x04, 0x37
        /*0002*/ 	.short	(.L_2703 - .L_2702)
.L_2702:
        /*0004*/ 	.word	0x00000082


	//----- nvinfo : EIATTR_KPARAM_INFO
	.align		4
.L_2703:
        /*0008*/ 	.byte	0x04, 0x17
        /*000a*/ 	.short	(.L_2705 - .L_2704)
.L_2704:
        /*000c*/ 	.word	0x00000000
        /*0010*/ 	.short	0x0007
        /*0012*/ 	.short	0x002c
        /*0014*/ 	.byte	0x00, 0xf0, 0x11, 0x00


	//----- nvinfo : EIATTR_KPARAM_INFO
	.align		4
.L_2705:
        /*0018*/ 	.byte	0x04, 0x17
        /*001a*/ 	.short	(.L_2707 - .L_2706)
.L_2706:
        /*001c*/ 	.word	0x00000000
        /*0020*/ 	.short	0x0006
        /*0022*/ 	.short	0x0028
        /*0024*/ 	.byte	0x00, 0xf0, 0x11, 0x00


	//----- nvinfo : EIATTR_KPARAM_INFO
	.align		4
.L_2707:
        /*0028*/ 	.byte	0x04, 0x17
        /*002a*/ 	.short	(.L_2709 - .L_2708)
.L_2708:
        /*002c*/ 	.word	0x00000000
        /*0030*/ 	.short	0x0005
        /*0032*/ 	.short	0x0024
        /*0034*/ 	.byte	0x00, 0xf0, 0x11, 0x00


	//----- nvinfo : EIATTR_KPARAM_INFO
	.align		4
.L_2709:
        /*0038*/ 	.byte	0x04, 0x17
        /*003a*/ 	.short	(.L_2711 - .L_2710)
.L_2710:
        /*003c*/ 	.word	0x00000000
        /*0040*/ 	.short	0x0004
        /*0042*/ 	.short	0x0020
        /*0044*/ 	.byte	0x00, 0xf0, 0x11, 0x00


	//----- nvinfo : EIATTR_KPARAM_INFO
	.align		4
.L_2711:
        /*0048*/ 	.byte	0x04, 0x17
        /*004a*/ 	.short	(.L_2713 - .L_2712)
.L_2712:
        /*004c*/ 	.word	0x00000000
        /*0050*/ 	.short	0x0003
        /*0052*/ 	.short	0x0018
        /*0054*/ 	.byte	0x00, 0xf5, 0x21, 0x00


	//----- nvinfo : EIATTR_KPARAM_INFO
	.align		4
.L_2713:
        /*0058*/ 	.byte	0x04, 0x17
        /*005a*/ 	.short	(.L_2715 - .L_2714)
.L_2714:
        /*005c*/ 	.word	0x00000000
        /*0060*/ 	.short	0x0002
        /*0062*/ 	.short	0x0010
        /*0064*/ 	.byte	0x00, 0xf5, 0x21, 0x00


	//----- nvinfo : EIATTR_KPARAM_INFO
	.align		4
.L_2715:
        /*0068*/ 	.byte	0x04, 0x17
        /*006a*/ 	.short	(.L_2717 - .L_2716)
.L_2716:
        /*006c*/ 	.word	0x00000000
        /*0070*/ 	.short	0x0001
        /*0072*/ 	.short	0x0008
        /*0074*/ 	.byte	0x00, 0xf5, 0x21, 0x00


	//----- nvinfo : EIATTR_KPARAM_INFO
	.align		4
.L_2717:
        /*0078*/ 	.byte	0x04, 0x17
        /*007a*/ 	.short	(.L_2719 - .L_2718)
.L_2718:
        /*007c*/ 	.word	0x00000000
        /*0080*/ 	.short	0x0000
        /*0082*/ 	.short	0x0000
        /*0084*/ 	.byte	0x00, 0xf5, 0x21, 0x00


	//----- nvinfo : EIATTR_SPARSE_MMA_MASK
	.align		4
.L_2719:
        /*0088*/ 	.byte	0x03, 0x50
        /*008a*/ 	.short	0x0000


	//----- nvinfo : EIATTR_MAXREG_COUNT
	.align		4
        /*008c*/ 	.byte	0x03, 0x1b
        /*008e*/ 	.short	0x00ff


	//----- nvinfo : EIATTR_MERCURY_ISA_VERSION
	.align		4
        /*0090*/ 	.byte	0x03, 0x5f
        /*0092*/ 	.short	0x0101


	//----- nvinfo : EIATTR_COOP_GROUP_MASK_REGIDS
	.align		4
        /*0094*/ 	.byte	0x04, 0x29
        /*0096*/ 	.short	(.L_2721 - .L_2720)


	//   ....[0]....
.L_2720:
        /*0098*/ 	.word	0xffffffff


	//   ....[1]....
        /*009c*/ 	.word	0xffffffff


	//   ....[2]....
        /*00a0*/ 	.word	0xffffffff


	//   ....[3]....
        /*00a4*/ 	.word	0xffffffff


	//   ....[4]....
        /*00a8*/ 	.word	0xffffffff


	//----- nvinfo : EIATTR_COOP_GROUP_INSTR_OFFSETS
	.align		4
.L_2721:
        /*00ac*/ 	.byte	0x04, 0x28
        /*00ae*/ 	.short	(.L_2723 - .L_2722)


	//   ....[0]....
.L_2722:
        /*00b0*/ 	.word	0x000013e0


	//   ....[1]....
        /*00b4*/ 	.word	0x00001410


	//   ....[2]....
        /*00b8*/ 	.word	0x00001430


	//   ....[3]....
        /*00bc*/ 	.word	0x00001450


	//   ....[4]....
        /*00c0*/ 	.word	0x00001470


	//----- nvinfo : EIATTR_VRC_CTA_INIT_COUNT
	.align		4
.L_2723:
        /*00c4*/ 	.byte	0x02, 0x4a
	.zero		1
	.zero		1


	//----- nvinfo : EIATTR_EXIT_INSTR_OFFSETS
	.align		4
        /*00c8*/ 	.byte	0x04, 0x1c
        /*00ca*/ 	.short	(.L_2725 - .L_2724)


	//   ....[0]....
.L_2724:
        /*00cc*/ 	.word	0x00000070


	//   ....[1]....
        /*00d0*/ 	.word	0x00001480


	//   ....[2]....
        /*00d4*/ 	.word	0x00001510


	//----- nvinfo : EIATTR_CRS_STACK_SIZE
	.align		4
.L_2725:
        /*00d8*/ 	.byte	0x04, 0x1e
        /*00da*/ 	.short	(.L_2727 - .L_2726)
.L_2726:
        /*00dc*/ 	.word	0x00000000


	//----- nvinfo : EIATTR_CBANK_PARAM_SIZE
	.align		4
.L_2727:
        /*00e0*/ 	.byte	0x03, 0x19
        /*00e2*/ 	.short	0x0030


	//----- nvinfo : EIATTR_PARAM_CBANK
	.align		4
        /*00e4*/ 	.byte	0x04, 0x0a
        /*00e6*/ 	.short	(.L_2729 - .L_2728)
	.align		4
.L_2728:
        /*00e8*/ 	.word	index@(.nv.constant0._Z9moe_vec_qIN3c104HalfELi256ELi32E10block_q4_KLi2EXadL_ZN45_INTERNAL_8d5cb472_14_gguf_kernel_cu_cd24131917vec_dot_q4_K_q8_1EPKvPK10block_q8_1RKiEEEvS5_S5_PT_PS9_iiii)
        /*00ec*/ 	.short	0x0380
        /*00ee*/ 	.short	0x0030


	//----- nvinfo : EIATTR_SW_WAR
	.align		4
.L_2729:
        /*00f0*/ 	.byte	0x04, 0x36
        /*00f2*/ 	.short	(.L_2731 - .L_2730)
.L_2730:
        /*00f4*/ 	.word	0x00000008
.L_2731:


//--------------------- .nv.info._Z9moe_vec_qIN3c104HalfELi256ELi16E10block_q3_KLi1EXadL_ZN45_INTERNAL_8d5cb472_14_gguf_kernel_cu_cd24131917vec_dot_q3_K_q8_1EPKvPK10block_q8_1RKiEEEvS5_S5_PT_PS9_iiii --------------------------
	.section	.nv.info._Z9moe_vec_qIN3c104HalfELi256ELi16E10block_q3_KLi1EXadL_ZN45_INTERNAL_8d5cb472_14_gguf_kernel_cu_cd24131917vec_dot_q3_K_q8_1EPKvPK10block_q8_1RKiEEEvS5_S5_PT_PS9_iiii,"",@"SHT_CUDA_INFO"
	.sectionflags	@""
	.align	4


	//----- nvinfo : EIATTR_CUDA_API_VERSION
	.align		4
        /*0000*/ 	.byte	0x04, 0x37
        /*0002*/ 	.short	(.L_2733 - .L_2732)
.L_2732:
        /*0004*/ 	.word	0x00000082


	//----- nvinfo : EIATTR_KPARAM_INFO
	.align		4
.L_2733:
        /*0008*/ 	.byte	0x04, 0x17
        /*000a*/ 	.short	(.L_2735 - .L_2734)
.L_2734:
        /*000c*/ 	.word	0x00000000
        /*0010*/ 	.short	0x0007
        /*0012*/ 	.short	0x002c
        /*0014*/ 	.byte	0x00, 0xf0, 0x11, 0x00


	//----- nvinfo : EIATTR_KPARAM_INFO
	.align		4
.L_2735:
        /*0018*/ 	.byte	0x04, 0x17
        /*001a*/ 	.short	(.L_2737 - .L_2736)
.L_2736:
        /*001c*/ 	.word	0x00000000
        /*0020*/ 	.short	0x0006
        /*0022*/ 	.short	0x0028
        /*0024*/ 	.byte	0x00, 0xf0, 0x11, 0x00


	//----- nvinfo : EIATTR_KPARAM_INFO
	.align		4
.L_2737:
        /*0028*/ 	.byte	0x04, 0x17
        /*002a*/ 	.short	(.L_2739 - .L_2738)
.L_2738:
        /*002c*/ 	.word	0x00000000
        /*0030*/ 	.short	0x0005
        /*0032*/ 	.short	0x0024
        /*0034*/ 	.byte	0x00, 0xf0, 0x11, 0x00


	//----- nvinfo : EIATTR_KPARAM_INFO
	.align		4
.L_2739:
        /*0038*/ 	.byte	0x04, 0x17
        /*003a*/ 	.short	(.L_2741 - .L_2740)
.L_2740:
        /*003c*/ 	.word	0x00000000
        /*0040*/ 	.short	0x0004
        /*0042*/ 	.short	0x0020
        /*0044*/ 	.byte	0x00, 0xf0, 0x11, 0x00


	//----- nvinfo : EIATTR_KPARAM_INFO
	.align		4
.L_2741:
        /*0048*/ 	.byte	0x04, 0x17
        /*004a*/ 	.short	(.L_2743 - .L_2742)
.L_2742:
        /*004c*/ 	.word	0x00000000
        /*0050*/ 	.short	0x0003
        /*0052*/ 	.short	0x0018
        /*0054*/ 	.byte	0x00, 0xf5, 0x21, 0x00


	//----- nvinfo : EIATTR_KPARAM_INFO
	.align		4
.L_2743:
        /*0058*/ 	.byte	0x04, 0x17
        /*005a*/ 	.short	(.L_2745 - .L_2744)
.L_2744:
        /*005c*/ 	.word	0x00000000
        /*0060*/ 	.short	0x0002
        /*0062*/ 	.short	0x0010
        /*0064*/ 	.byte	0x00, 0xf5, 0x21, 0x00


	//----- nvinfo : EIATTR_KPARAM_INFO
	.align		4
.L_2745:
        /*0068*/ 	.byte	0x04, 0x17
        /*006a*/ 	.short	(.L_2747 - .L_2746)
.L_2746:
        /*006c*/ 	.word	0x00000000
        /*0070*/ 	.short	0x0001
        /*0072*/ 	.short	0x0008
        /*0074*/ 	.byte	0x00, 0xf5, 0x21, 0x00


	//----- nvinfo : EIATTR_KPARAM_INFO
	.align		4
.L_2747:
        /*0078*/ 	.byte	0x04, 0x17
        /*007a*/ 	.short	(.L_2749 - .L_2748)
.L_2748:
        /*007c*/ 	.word	0x00000000
        /*0080*/ 	.short	0x0000
        /*0082*/ 	.short	0x0000
        /*0084*/ 	.byte	0x00, 0xf5, 0x21, 0x00


	//----- nvinfo : EIATTR_SPARSE_MMA_MASK
	.align		4
.L_2749:
        /*0088*/ 	.byte	0x03, 0x50
        /*008a*/ 	.short	0x0000


	//----- nvinfo : EIATTR_MAXREG_COUNT
	.align		4
        /*008c*/ 	.byte	0x03, 0x1b
        /*008e*/ 	.short	0x00ff


	//----- nvinfo : EIATTR_MERCURY_ISA_VERSION
	.align		4
        /*0090*/ 	.byte	0x03, 0x5f
        /*0092*/ 	.short	0x0101


	//----- nvinfo : EIATTR_COOP_GROUP_MASK_REGIDS
	.align		4
        /*0094*/ 	.byte	0x04, 0x29
        /*0096*/ 	.short	(.L_2751 - .L_2750)


	//   ....[0]....
.L_2750:
        /*0098*/ 	.word	0xffffffff


	//   ....[1]....
        /*009c*/ 	.word	0xffffffff


	//   ....[2]....
        /*00a0*/ 	.word	0xffffffff


	//   ....[3]....
        /*00a4*/ 	.word	0xffffffff


	//   ....[4]....
        /*00a8*/ 	.word	0xffffffff


	//----- nvinfo : EIATTR_COOP_GROUP_INSTR_OFFSETS
	.align		4
.L_2751:
        /*00ac*/ 	.byte	0x04, 0x28
        /*00ae*/ 	.short	(.L_2753 - .L_2752)


	//   ....[0]....
.L_2752:
        /*00b0*/ 	.word	0x00000cb0


	//   ....[1]....
        /*00b4*/ 	.word	0x00000ce0


	//   ....[2]....
        /*00b8*/ 	.word	0x00000d00


	//   ....[3]....
        /*00bc*/ 	.word	0x00000d20


	//   ....[4]....
        /*00c0*/ 	.word	0x00000d40


	//----- nvinfo : EIATTR_VRC_CTA_INIT_COUNT
	.align		4
.L_2753:
        /*00c4*/ 	.byte	0x02, 0x4a
	.zero		1
	.zero		1


	//----- nvinfo : EIATTR_EXIT_INSTR_OFFSETS
	.align		4
        /*00c8*/ 	.byte	0x04, 0x1c
        /*00ca*/ 	.short	(.L_2755 - .L_2754)


	//   ....[0]....
.L_2754:
        /*00cc*/ 	.word	0x00000070


	//   ....[1]....
        /*00d0*/ 	.word	0x00000d50


	//   ....[2]....
        /*00d4*/ 	.word	0x00000dd0


	//----- nvinfo : EIATTR_CRS_STACK_SIZE
	.align		4
.L_2755:
        /*00d8*/ 	.byte	0x04, 0x1e
        /*00da*/ 	.short	(.L_2757 - .L_2756)
.L_2756:
        /*00dc*/ 	.word	0x00000000


	//----- nvinfo : EIATTR_CBANK_PARAM_SIZE
	.align		4
.L_2757:
        /*00e0*/ 	.byte	0x03, 0x19
        /*00e2*/ 	.short	0x0030


	//----- nvinfo : EIATTR_PARAM_CBANK
	.align		4
        /*00e4*/ 	.byte	0x04, 0x0a
        /*00e6*/ 	.short	(.L_2759 - .L_2758)
	.align		4
.L_2758:
        /*00e8*/ 	.word	index@(.nv.constant0._Z9moe_vec_qIN3c104HalfELi256ELi16E10block_q3_KLi1EXadL_ZN45_INTERNAL_8d5cb472_14_gguf_kernel_cu_cd24131917vec_dot_q3_K_q8_1EPKvPK10block_q8_1RKiEEEvS5_S5_PT_PS9_iiii)
        /*00ec*/ 	.short	0x0380
        /*00ee*/ 	.short	0x0030


	//----- nvinfo : EIATTR_SW_WAR
	.align		4
.L_2759:
        /*00f0*/ 	.byte	0x04, 0x36
        /*00f2*/ 	.short	(.L_2761 - .L_2760)
.L_2760:
        /*00f4*/ 	.word	0x00000008
.L_2761:


//--------------------- .nv.info._Z9moe_vec_qIN3c104HalfELi256ELi16E10block_q2_KLi1EXadL_ZN45_INTERNAL_8d5cb472_14_gguf_kernel_cu_cd24131917vec_dot_q2_K_q8_1EPKvPK10block_q8_1RKiEEEvS5_S5_PT_PS9_iiii --------------------------
	.section	.nv.info._Z9moe_vec_qIN3c104HalfELi256ELi16E10block_q2_KLi1EXadL_ZN45_INTERNAL_8d5cb472_14_gguf_kernel_cu_cd24131917vec_dot_q2_K_q8_1EPKvPK10block_q8_1RKiEEEvS5_S5_PT_PS9_iiii,"",@"SHT_CUDA_INFO"
	.sectionflags	@""
	.align	4


	//----- nvinfo : EIATTR_CUDA_API_VERSION
	.align		4
        /*0000*/ 	.byte	0x04, 0x37
        /*0002*/ 	.short	(.L_2763 - .L_2762)
.L_2762:
        /*0004*/ 	.word	0x00000082


	//----- nvinfo : EIATTR_KPARAM_INFO
	.align		4
.L_2763:
        /*0008*/ 	.byte	0x04, 0x17
        /*000a*/ 	.short	(.L_2765 - .L_2764)
.L_2764:
        /*000c*/ 	.word	0x00000000
        /*0010*/ 	.short	0x0007
        /*0012*/ 	.short	0x002c
        /*0014*/ 	.byte	0x00, 0xf0, 0x11, 0x00


	//----- nvinfo : EIATTR_KPARAM_INFO
	.align		4
.L_2765:
        /*0018*/ 	.byte	0x04, 0x17
        /*001a*/ 	.short	(.L_2767 - .L_2766)
.L_2766:
        /*001c*/ 	.word	0x00000000
        /*0020*/ 	.short	0x0006
        /*0022*/ 	.short	0x0028
        /*0024*/ 	.byte	0x00, 0xf0, 0x11, 0x00


	//----- nvinfo : EIATTR_KPARAM_INFO
	.align		4
.L_2767:
        /*0028*/ 	.byte	0x04, 0x17
        /*002a*/ 	.short	(.L_2769 - .L_2768)
.L_2768:
        /*002c*/ 	.word	0x00000000
        /*0030*/ 	.short	0x0005
        /*0032*/ 	.short	0x0024
        /*0034*/ 	.byte	0x00, 0xf0, 0x11, 0x00


	//----- nvinfo : EIATTR_KPARAM_INFO
	.align		4
.L_2769:
        /*0038*/ 	.byte	0x04, 0x17
        /*003a*/ 	.short	(.L_2771 - .L_2770)
.L_2770:
        /*003c*/ 	.word	0x00000000
        /*0040*/ 	.short	0x0004
        /*0042*/ 	.short	0x0020
        /*0044*/ 	.byte	0x00, 0xf0, 0x11, 0x00


	//----- nvinfo : EIATTR_KPARAM_INFO
	.align		4
.L_2771:
        /*0048*/ 	.byte	0x04, 0x17
        /*004a*/ 	.short	(.L_2773 - .L_2772)
.L_2772:
        /*004c*/ 	.word	0x00000000
        /*0050*/ 	.short	0x0003
        /*0052*/ 	.short	0x0018
        /*0054*/ 	.byte	0x00, 0xf5, 0x21, 0x00


	//----- nvinfo : EIATTR_KPARAM_INFO
	.align		4
.L_2773:
        /*0058*/ 	.byte	0x04, 0x17
        /*005a*/ 	.short	(.L_2775 - .L_2774)
.L_2774:
        /*005c*/ 	.word	0x00000000
        /*0060*/ 	.short	0x0002
        /*0062*/ 	.short	0x0010
        /*0064*/ 	.byte	0x00, 0xf5, 0x21, 0x00


	//----- nvinfo : EIATTR_KPARAM_INFO
	.align		4
.L_2775:
        /*0068*/ 	.byte	0x04, 0x17
        /*006a*/ 	.short	(.L_2777 - .L_2776)
.L_2776:
        /*006c*/ 	.word	0x00000000
        /*0070*/ 	.short	0x0001
        /*0072*/ 	.short	0x0008
        /*0074*/ 	.byte	0x00, 0xf5, 0x21, 0x00


	//----- nvinfo : EIATTR_KPARAM_INFO
	.align		4
.L_2777:
        /*0078*/ 	.byte	0x04, 0x17
        /*007a*/ 	.short	(.L_2779 - .L_2778)
.L_2778:
        /*007c*/ 	.word	0x00000000
        /*0080*/ 	.short	0x0000
        /*0082*/ 	.short	0x0000
        /*0084*/ 	.byte	0x00, 0xf5, 0x21, 0x00


	//----- nvinfo : EIATTR_SPARSE_MMA_MASK
	.align		4
.L_2779:
        /*0088*/ 	.byte	0x03, 0x50
        /*008a*/ 	.short	0x0000


	//----- nvinfo : EIATTR_MAXREG_COUNT
	.align		4
        /*008c*/ 	.byte	0x03, 0x1b
        /*008e*/ 	.short	0x00ff


	//----- nvinfo : EIATTR_MERCURY_ISA_VERSION
	.align		4
        /*0090*/ 	.byte	0x03, 0x5f
        /*0092*/ 	.short	0x0101


	//----- nvinfo : EIATTR_COOP_GROUP_MASK_REGIDS
	.align		4
        /*0094*/ 	.byte	0x04, 0x29
        /*0096*/ 	.short	(.L_2781 - .L_2780)


	//   ....[0]....
.L_2780:
        /*0098*/ 	.word	0xffffffff


	//   ....[1]....
        /*009c*/ 	.word	0xffffffff


	//   ....[2]....
        /*00a0*/ 	.word	0xffffffff


	//   ....[3]....
        /*00a4*/ 	.word	0xffffffff


	//   ....[4]....
        /*00a8*/ 	.word	0xffffffff


	//----- nvinfo : EIATTR_COOP_GROUP_INSTR_OFFSETS
	.align		4
.L_2781:
        /*00ac*/ 	.byte	0x04, 0x28
        /*00ae*/ 	.short	(.L_2783 - .L_2782)


	//   ....[0]....
.L_2782:
        /*00b0*/ 	.word	0x00000990


	//   ....[1]....
        /*00b4*/ 	.word	0x000009c0


	//   ....[2]....
        /*00b8*/ 	.word	0x000009e0


	//   ....[3]....
        /*00bc*/ 	.word	0x00000a00


	//   ....[4]....
        /*00c0*/ 	.word	0x00000a20


	//----- nvinfo : EIATTR_VRC_CTA_INIT_COUNT
	.align		4
.L_2783:
        /*00c4*/ 	.byte	0x02, 0x4a
	.zero		1
	.zero		1


	//----- nvinfo : EIATTR_EXIT_INSTR_OFFSETS
	.align		4
        /*00c8*/ 	.byte	0x04, 0x1c
        /*00ca*/ 	.short	(.L_2785 - .L_2784)


	//   ....[0]....
.L_2784:
        /*00cc*/ 	.word	0x00000070


	//   ....[1]....
        /*00d0*/ 	.word	0x00000a30


	//   ....[2]....
        /*00d4*/ 	.word	0x00000ac0


	//----- nvinfo : EIATTR_CRS_STACK_SIZE
	.align		4
.L_2785:
        /*00d8*/ 	.byte	0x04, 0x1e
        /*00da*/ 	.short	(.L_2787 - .L_2786)
.L_2786:
        /*00dc*/ 	.word	0x00000000


	//----- nvinfo : EIATTR_CBANK_PARAM_SIZE
	.align		4
.L_2787:
        /*00e0*/ 	.byte	0x03, 0x19
        /*00e2*/ 	.short	0x0030


	//----- nvinfo : EIATTR_PARAM_CBANK
	.align		4
        /*00e4*/ 	.byte	0x04, 0x0a
        /*00e6*/ 	.short	(.L_2789 - .L_2788)
	.align		4
.L_2788:
        /*00e8*/ 	.word	index@(.nv.constant0._Z9moe_vec_qIN3c104HalfELi256ELi16E10block_q2_KLi1EXadL_ZN45_INTERNAL_8d5cb472_14_gguf_kernel_cu_cd24131917vec_dot_q2_K_q8_1EPKvPK10block_q8_1RKiEEEvS5_S5_PT_PS9_iiii)
        /*00ec*/ 	.short	0x0380
        /*00ee*/ 	.short	0x0030


	//----- nvinfo : EIATTR_SW_WAR
	.align		4
.L_2789:
        /*00f0*/ 	.byte	0x04, 0x36
        /*00f2*/ 	.short	(.L_2791 - .L_2790)
.L_2790:
        /*00f4*/ 	.word	0x00000008
.L_2791:


//--------------------- .nv.info._Z9moe_vec_qIN3c104HalfELi32ELi8E10block_q8_0Li2EXadL_ZN45_INTERNAL_8d5cb472_14_gguf_kernel_cu_cd24131917vec_dot_q8_0_q8_1EPKvPK10block_q8_1RKiEEEvS5_S5_PT_PS9_iiii --------------------------
	.section	.nv.info._Z9moe_vec_qIN3c104HalfELi32ELi8E10block_q8_0Li2EXadL_ZN45_INTERNAL_8d5cb472_14_gguf_kernel_cu_cd24131917vec_dot_q8_0_q8_1EPKvPK10block_q8_1RKiEEEvS5_S5_PT_PS9_iiii,"",@"SHT_CUDA_INFO"
	.sectionflags	@""
	.align	4


	//----- nvinfo : EIATTR_CUDA_API_VERSION
	.align		4
        /*0000*/ 	.byte	0x04, 0x37
        /*0002*/ 	.short	(.L_2793 - .L_2792)
.L_2792:
        /*0004*/ 	.word	0x00000082


	//----- nvinfo : EIATTR_KPARAM_INFO
	.align		4
.L_2793:
        /*0008*/ 	.byte	0x04, 0x17
        /*000a*/ 	.short	(.L_2795 - .L_2794)
.L_2794:
        /*000c*/ 	.word	0x00000000
        /*0010*/ 	.short	0x0007
        /*0012*/ 	.short	0x002c
        /*0014*/ 	.byte	0x00, 0xf0, 0x11, 0x00


	//----- nvinfo : EIATTR_KPARAM_INFO
	.align		4
.L_2795:
        /*0018*/ 	.byte	0x04, 0x17
        /*001a*/ 	.short	(.L_2797 - .L_2796)
.L_2796:
        /*001c*/ 	.word	0x00000000
        /*0020*/ 	.short	0x0006
        /*0022*/ 	.short	0x0028
        /*0024*/ 	.byte	0x00, 0xf0, 0x11, 0x00


	//----- nvinfo : EIATTR_KPARAM_INFO
	.align		4
.L_2797:
        /*0028*/ 	.byte	0x04, 0x17
        /*002a*/ 	.short	(.L_2799 - .L_2798)
.L_2798:
        /*002c*/ 	.word	0x00000000
        /*0030*/ 	.short	0x0005
        /*0032*/ 	.short	0x0024
        /*0034*/ 	.byte	0x00, 0xf0, 0x11, 0x00


	//----- nvinfo : EIATTR_KPARAM_INFO
	.align		4
.L_2799:
        /*0038*/ 	.byte	0x04, 0x17
        /*003a*/ 	.short	(.L_2801 - .L_2800)
.L_2800:
        /*003c*/ 	.word	0x00000000
        /*0040*/ 	.short	0x0004
        /*0042*/ 	.short	0x0020
        /*0044*/ 	.byte	0x00, 0xf0, 0x11, 0x00


	//----- nvinfo : EIATTR_KPARAM_INFO
	.align		4
.L_2801:
        /*0048*/ 	.byte	0x04, 0x17
        /*004a*/ 	.short	(.L_2803 - .L_2802)
.L_2802:
        /*004c*/ 	.word	0x00000000
        /*0050*/ 	.short	0x0003
        /*0052*/ 	.short	0x0018
        /*0054*/ 	.byte	0x00, 0xf5, 0x21, 0x00


	//----- nvinfo : EIATTR_KPARAM_INFO
	.align		4
.L_2803:
        /*0058*/ 	.byte	0x04, 0x17
        /*005a*/ 	.short	(.L_2805 - .L_2804)
.L_2804:
        /*005c*/ 	.word	0x00000000
        /*0060*/ 	.short	0x0002
        /*0062*/ 	.short	0x0010
        /*0064*/ 	.byte	0x00, 0xf5, 0x21, 0x00


	//----- nvinfo : EIATTR_KPARAM_INFO
	.align		4
.L_2805:
        /*0068*/ 	.byte	0x04, 0x17
        /*006a*/ 	.short	(.L_2807 - .L_2806)
.L_2806:
        /*006c*/ 	.word	0x00000000
        /*0070*/ 	.short	0x0001
        /*0072*/ 	.short	0x0008
        /*0074*/ 	.byte	0x00, 0xf5, 0x21, 0x00


	//----- nvinfo : EIATTR_KPARAM_INFO
	.align		4
.L_2807:
        /*0078*/ 	.byte	0x04, 0x17
        /*007a*/ 	.short	(.L_2809 - .L_2808)
.L_2808:
        /*007c*/ 	.word	0x00000000
        /*0080*/ 	.short	0x0000
        /*0082*/ 	.short	0x0000
        /*0084*/ 	.byte	0x00, 0xf5, 0x21, 0x00


	//----- nvinfo : EIATTR_SPARSE_MMA_MASK
	.align		4
.L_2809:
        /*0088*/ 	.byte	0x03, 0x50
        /*008a*/ 	.short	0x0000


	//----- nvinfo : EIATTR_MAXREG_COUNT
	.align		4
        /*008c*/ 	.byte	0x03, 0x1b
        /*008e*/ 	.short	0x00ff


	//----- nvinfo : EIATTR_MERCURY_ISA_VERSION
	.align		4
        /*0090*/ 	.byte	0x03, 0x5f
        /*0092*/ 	.short	0x0101


	//----- nvinfo : EIATTR_COOP_GROUP_MASK_REGIDS
	.align		4
        /*0094*/ 	.byte	0x04, 0x29
        /*0096*/ 	.short	(.L_2811 - .L_2810)


	//   ....[0]....
.L_2810:
        /*0098*/ 	.word	0xffffffff


	//   ....[1]....
        /*009c*/ 	.word	0xffffffff


	//   ....[2]....
        /*00a0*/ 	.word	0xffffffff


	//   ....[3]....
        /*00a4*/ 	.word	0xffffffff


	//   ....[4]....
        /*00a8*/ 	.word	0xffffffff


	//----- nvinfo : EIATTR_COOP_GROUP_INSTR_OFFSETS
	.align		4
.L_2811:
        /*00ac*/ 	.byte	0x04, 0x28
        /*00ae*/ 	.short	(.L_2813 - .L_2812)


	//   ....[0]....
.L_2812:
        /*00b0*/ 	.word	0x00000d50


	//   ....[1]....
        /*00b4*/ 	.word	0x00000d80


	//   ....[2]....
        /*00b8*/ 	.word	0x00000da0


	//   ....[3]....
        /*00bc*/ 	.word	0x00000dc0


	//   ....[4]....
        /*00c0*/ 	.word	0x00000de0


	//----- nvinfo : EIATTR_VRC_CTA_INIT_COUNT
	.align		4
.L_2813:
        /*00c4*/ 	.byte	0x02, 0x4a
	.zero		1
	.zero		1


	//----- nvinfo : EIATTR_EXIT_INSTR_OFFSETS
	.align		4
        /*00c8*/ 	.byte	0x04, 0x1c
        /*00ca*/ 	.short	(.L_2815 - .L_2814)


	//   ....[0]....
.L_2814:
        /*00cc*/ 	.word	0x00000070


	//   ....[1]....
        /*00d0*/ 	.word	0x00000df0


	//   ....[2]....
        /*00d4*/ 	.word	0x00000e60


	//----- nvinfo : EIATTR_CRS_STACK_SIZE
	.align		4
.L_2815:
        /*00d8*/ 	.byte	0x04, 0x1e
        /*00da*/ 	.short	(.L_2817 - .L_2816)
.L_2816:
        /*00dc*/ 	.word	0x00000000


	//----- nvinfo : EIATTR_CBANK_PARAM_SIZE
	.align		4
.L_2817:
        /*00e0*/ 	.byte	0x03, 0x19
        /*00e2*/ 	.short	0x0030


	//----- nvinfo : EIATTR_PARAM_CBANK
	.align		4
        /*00e4*/ 	.byte	0x04, 0x0a
        /*00e6*/ 	.short	(.L_2819 - .L_2818)
	.align		4
.L_2818:
        /*00e8*/ 	.word	index@(.nv.constant0._Z9moe_vec_qIN3c104HalfELi32ELi8E10block_q8_0Li2EXadL_ZN45_INTERNAL_8d5cb472_14_gguf_kernel_cu_cd24131917vec_dot_q8_0_q8_1EPKvPK10block_q8_1RKiEEEvS5_S5_PT_PS9_iiii)
        /*00ec*/ 	.short	0x0380
        /*00ee*/ 	.short	0x0030


	//----- nvinfo : EIATTR_SW_WAR
	.align		4
.L_2819:
        /*00f0*/ 	.byte	0x04, 0x36
        /*00f2*/ 	.short	(.L_2821 - .L_2820)
.L_2820:
        /*00f4*/ 	.word	0x00000008
.L_2821:


//--------------------- .nv.info._Z9moe_vec_qIN3c104HalfELi32ELi4E10block_q5_1Li2EXadL_ZN45_INTERNAL_8d5cb472_14_gguf_kernel_cu_cd24131917vec_dot_q5_1_q8_1EPKvPK10block_q8_1RKiEEEvS5_S5_PT_PS9_iiii --------------------------
	.section	.nv.info._Z9moe_vec_qIN3c104HalfELi32ELi4E10block_q5_1Li2EXadL_ZN45_INTERNAL_8d5cb472_14_gguf_kernel_cu_cd24131917vec_dot_q5_1_q8_1EPKvPK10block_q8_1RKiEEEvS5_S5_PT_PS9_iiii,"",@"SHT_CUDA_INFO"
	.sectionflags	@""
	.align	4


	//----- nvinfo : EIATTR_CUDA_API_VERSION
	.align		4
        /*0000*/ 	.byte	0x04, 0x37
        /*0002*/ 	.short	(.L_2823 - .L_2822)
.L_2822:
        /*0004*/ 	.word	0x00000082


	//----- nvinfo : EIATTR_KPARAM_INFO
	.align		4
.L_2823:
        /*0008*/ 	.byte	0x04, 0x17
        /*000a*/ 	.short	(.L_2825 - .L_2824)
.L_2824:
        /*000c*/ 	.word	0x00000000
        /*0010*/ 	.short	0x0007
        /*0012*/ 	.short	0x002c
        /*0014*/ 	.byte	0x00, 0xf0, 0x11, 0x00


	//----- nvinfo : EIATTR_KPARAM_INFO
	.align		4
.L_2825:
        /*0018*/ 	.byte	0x04, 0x17
        /*001a*/ 	.short	(.L_2827 - .L_2826)
.L_2826:
        /*001c*/ 	.word	0x00000000
        /*0020*/ 	.short	0x0006
        /*0022*/ 	.short	0x0028
        /*0024*/ 	.byte	0x00, 0xf0, 0x11, 0x00


	//----- nvinfo : EIATTR_KPARAM_INFO
	.align		4
.L_2827:
        /*0028*/ 	.byte	0x04, 0x17
        /*002a*/ 	.short	(.L_2829 - .L_2828)
.L_2828:
        /*002c*/ 	.word	0x00000000
        /*0030*/ 	.short	0x0005
        /*0032*/ 	.short	0x0024
        /*0034*/ 	.byte	0x00, 0xf0, 0x11, 0x00


	//----- nvinfo : EIATTR_KPARAM_INFO
	.align		4
.L_2829:
        /*0038*/ 	.byte	0x04, 0x17
        /*003a*/ 	.short	(.L_2831 - .L_2830)
.L_2830:
        /*003c*/ 	.word	0x00000000
        /*0040*/ 	.short	0x0004
        /*0042*/ 	.short	0x0020
        /*0044*/ 	.byte	0x00, 0xf0, 0x11, 0x00


	//----- nvinfo : EIATTR_KPARAM_INFO
	.align		4
.L_2831:
        /*0048*/ 	.byte	0x04, 0x17
        /*004a*/ 	.short	(.L_2833 - .L_2832)
.L_2832:
        /*004c*/ 	.word	0x00000000
        /*0050*/ 	.short	0x0003
        /*0052*/ 	.short	0x0018
        /*0054*/ 	.byte	0x00, 0xf5, 0x21, 0x00


	//----- nvinfo : EIATTR_KPARAM_INFO
	.align		4
.L_2833:
        /*0058*/ 	.byte	0x04, 0x17
        /*005a*/ 	.short	(.L_2835 - .L_2834)
.L_2834:
        /*005c*/ 	.word	0x00000000
        /*0060*/ 	.short	0x0002
        /*0062*/ 	.short	0x0010
        /*0064*/ 	.byte	0x00, 0xf5, 0x21, 0x00


	//----- nvinfo : EIATTR_KPARAM_INFO
	.align		4
.L_2835:
        /*0068*/ 	.byte	0x04, 0x17
        /*006a*/ 	.short	(.L_2837 - .L_2836)
.L_2836:
        /*006c*/ 	.word	0x00000000
        /*0070*/ 	.short	0x0001
        /*0072*/ 	.short	0x0008
        /*0074*/ 	.byte	0x00, 0xf5, 0x21, 0x00


	//----- nvinfo : EIATTR_KPARAM_INFO
	.align		4
.L_2837:
        /*0078*/ 	.byte	0x04, 0x17
        /*007a*/ 	.short	(.L_2839 - .L_2838)
.L_2838:
        /*007c*/ 	.word	0x00000000
        /*0080*/ 	.short	0x0000
        /*0082*/ 	.short	0x0000
        /*0084*/ 	.byte	0x00, 0xf5, 0x21, 0x00


	//----- nvinfo : EIATTR_SPARSE_MMA_MASK
	.align		4
.L_2839:
        /*0088*/ 	.byte	0x03, 0x50
        /*008a*/ 	.short	0x0000


	//----- nvinfo : EIATTR_MAXREG_COUNT
	.align		4
        /*008c*/ 	.byte	0x03, 0x1b
        /*008e*/ 	.short	0x00ff


	//----- nvinfo : EIATTR_MERCURY_ISA_VERSION
	.align		4
        /*0090*/ 	.byte	0x03, 0x5f
        /*0092*/ 	.short	0x0101


	//----- nvinfo : EIATTR_COOP_GROUP_MASK_REGIDS
	.align		4
        /*0094*/ 	.byte	0x04, 0x29
        /*0096*/ 	.short	(.L_2841 - .L_2840)


	//   ....[0]....
.L_2840:
        /*0098*/ 	.word	0xffffffff


	//   ....[1]....
        /*009c*/ 	.word	0xffffffff


	//   ....[2]....
        /*00a0*/ 	.word	0xffffffff


	//   ....[3]....
        /*00a4*/ 	.word	0xffffffff


	//   ....[4]....
        /*00a8*/ 	.word	0xffffffff


	//----- nvinfo : EIATTR_COOP_GROUP_INSTR_OFFSETS
	.align		4
.L_2841:
        /*00ac*/ 	.byte	0x04, 0x28
        /*00ae*/ 	.short	(.L_2843 - .L_2842)


	//   ....[0]....
.L_2842:
        /*00b0*/ 	.word	0x00000810


	//   ....[1]....
        /*00b4*/ 	.word	0x00000840


	//   ....[2]....
        /*00b8*/ 	.word	0x00000860


	//   ....[3]....
        /*00bc*/ 	.word	0x00000880


	//   ....[4]....
        /*00c0*/ 	.word	0x000008a0


	//----- nvinfo : EIATTR_VRC_CTA_INIT_COUNT
	.align		4
.L_2843:
        /*00c4*/ 	.byte	0x02, 0x4a
	.zero		1
	.zero		1


	//----- nvinfo : EIATTR_EXIT_INSTR_OFFSETS
	.align		4
        /*00c8*/ 	.byte	0x04, 0x1c
        /*00ca*/ 	.short	(.L_2845 - .L_2844)


	//   ....[0]....
.L_2844:
        /*00cc*/ 	.word	0x00000070


	//   ....[1]....
        /*00d0*/ 	.word	0x000008b0


	//   ....[2]....
        /*00d4*/ 	.word	0x00000920


	//----- nvinfo : EIATTR_CRS_STACK_SIZE
	.align		4
.L_2845:
        /*00d8*/ 	.byte	0x04, 0x1e
        /*00da*/ 	.short	(.L_2847 - .L_2846)
.L_2846:
        /*00dc*/ 	.word	0x00000000


	//----- nvinfo : EIATTR_CBANK_PARAM_SIZE
	.align		4
.L_2847:
        /*00e0*/ 	.byte	0x03, 0x19
        /*00e2*/ 	.short	0x0030


	//----- nvinfo : EIATTR_PARAM_CBANK
	.align		4
        /*00e4*/ 	.byte	0x04, 0x0a
        /*00e6*/ 	.short	(.L_2849 - .L_2848)
	.align		4
.L_2848:
        /*00e8*/ 	.word	index@(.nv.constant0._Z9moe_vec_qIN3c104HalfELi32ELi4E10block_q5_1Li2EXadL_ZN45_INTERNAL_8d5cb472_14_gguf_kernel_cu_cd24131917vec_dot_q5_1_q8_1EPKvPK10block_q8_1RKiEEEvS5_S5_PT_PS9_iiii)
        /*00ec*/ 	.short	0x0380
        /*00ee*/ 	.short	0x0030


	//----- nvinfo : EIATTR_SW_WAR
	.align		4
.L_2849:
        /*00f0*/ 	.byte	0x04, 0x36
        /*00f2*/ 	.short	(.L_2851 - .L_2850)
.L_2850:
        /*00f4*/ 	.word	0x00000008
.L_2851:


//--------------------- .nv.info._Z9moe_vec_qIN3c104HalfELi32ELi4E10block_q5_0Li2EXadL_ZN45_INTERNAL_8d5cb472_14_gguf_kernel_cu_cd24131917vec_dot_q5_0_q8_1EPKvPK10block_q8_1RKiEEEvS5_S5_PT_PS9_iiii --------------------------
	.section	.nv.info._Z9moe_vec_qIN3c104HalfELi32ELi4E10block_q5_0Li2EXadL_ZN45_INTERNAL_8d5cb472_14_gguf_kernel_cu_cd24131917vec_dot_q5_0_q8_1EPKvPK10block_q8_1RKiEEEvS5_S5_PT_PS9_iiii,"",@"SHT_CUDA_INFO"
	.sectionflags	@""
	.align	4


	//----- nvinfo : EIATTR_CUDA_API_VERSION
	.align		4
        /*0000*/ 	.byte	0x04, 0x37
        /*0002*/ 	.short	(.L_2853 - .L_2852)
.L_2852:
        /*0004*/ 	.word	0x00000082


	//----- nvinfo : EIATTR_KPARAM_INFO
	.align		4
.L_2853:
        /*0008*/ 	.byte	0x04, 0x17
        /*000a*/ 	.short	(.L_2855 - .L_2854)
.L_2854:
        /*000c*/ 	.word	0x00000000
        /*0010*/ 	.short	0x0007
        /*0012*/ 	.short	0x002c
        /*0014*/ 	.byte	0x00, 0xf0, 0x11, 0x00


	//----- nvinfo : EIATTR_KPARAM_INFO
	.align		4
.L_2855:
        /*0018*/ 	.byte	0x04, 0x17
        /*001a*/ 	.short	(.L_2857 - .L_2856)
.L_2856:
        /*001c*/ 	.word	0x00000000
        /*0020*/ 	.short	0x0006
        /*0022*/ 	.short	0x0028
        /*0024*/ 	.byte	0x00, 0xf0, 0x11, 0x00


	//----- nvinfo : EIATTR_KPARAM_INFO
	.align		4
.L_2857:
        /*0028*/ 	.byte	0x04, 0x17
        /*002a*/ 	.short	(.L_2859 - .L_2858)
.L_2858:
        /*002c*/ 	.word	0x00000000
        /*0030*/ 	.short	0x0005
        /*0032*/ 	.short	0x0024
        /*0034*/ 	.byte	0x00, 0xf0, 0x11, 0x00


	//----- nvinfo : EIATTR_KPARAM_INFO
	.align		4
.L_2859:
        /*0038*/ 	.byte	0x04, 0x17
        /*003a*/ 	.short	(.L_2861 - .L_2860)
.L_2860:
        /*003c*/ 	.word	0x00000000
        /*0040*/ 	.short	0x0004
        /*0042*/ 	.short	0x0020
        /*0044*/ 	.byte	0x00, 0xf0, 0x11, 0x00


	//----- nvinfo : EIATTR_KPARAM_INFO
	.align		4
.L_2861:
        /*0048*/ 	.byte	0x04, 0x17
        /*004a*/ 	.short	(.L_2863 - .L_2862)
.L_2862:
        /*004c*/ 	.word	0x00000000
        /*0050*/ 	.short	0x0003
        /*0052*/ 	.short	0x0018
        /*0054*/ 	.byte	0x00, 0xf5, 0x21, 0x00


	//----- nvinfo : EIATTR_KPARAM_INFO
	.align		4
.L_2863:
        /*0058*/ 	.byte	0x04, 0x17
        /*005a*/ 	.short	(.L_2865 - .L_2864)
.L_2864:
        /*005c*/ 	.word	0x00000000
        /*0060*/ 	.short	0x0002
        /*0062*/ 	.short	0x0010
        /*0064*/ 	.byte	0x00, 0xf5, 0x21, 0x00


	//----- nvinfo : EIATTR_KPARAM_INFO
	.align		4
.L_2865:
        /*0068*/ 	.byte	0x04, 0x17
        /*006a*/ 	.short	(.L_2867 - .L_2866)
.L_2866:
        /*006c*/ 	.word	0x00000000
        /*0070*/ 	.short	0x0001
        /*0072*/ 	.short	0x0008
        /*0074*/ 	.byte	0x00, 0xf5, 0x21, 0x00


	//----- nvinfo : EIATTR_KPARAM_INFO
	.align		4
.L_2867:
        /*0078*/ 	.byte	0x04, 0x17
        /*007a*/ 	.short	(.L_2869 - .L_2868)
.L_2868:
        /*007c*/ 	.word	0x00000000
        /*0080*/ 	.short	0x0000
        /*0082*/ 	.short	0x0000
        /*0084*/ 	.byte	0x00, 0xf5, 0x21, 0x00


	//----- nvinfo : EIATTR_SPARSE_MMA_MASK
	.align		4
.L_2869:
        /*0088*/ 	.byte	0x03, 0x50
        /*008a*/ 	.short	0x0000


	//----- nvinfo : EIATTR_MAXREG_COUNT
	.align		4
        /*008c*/ 	.byte	0x03, 0x1b
        /*008e*/ 	.short	0x00ff


	//----- nvinfo : EIATTR_MERCURY_ISA_VERSION
	.align		4
        /*0090*/ 	.byte	0x03, 0x5f
        /*0092*/ 	.short	0x0101


	//----- nvinfo : EIATTR_COOP_GROUP_MASK_REGIDS
	.align		4
        /*0094*/ 	.byte	0x04, 0x29
        /*0096*/ 	.short	(.L_2871 - .L_2870)


	//   ....[0]....
.L_2870:
        /*0098*/ 	.word	0xffffffff


	//   ....[1]....
        /*009c*/ 	.word	0xffffffff


	//   ....[2]....
        /*00a0*/ 	.word	0xffffffff


	//   ....[3]....
        /*00a4*/ 	.word	0xffffffff


	//   ....[4]....
        /*00a8*/ 	.word	0xffffffff


	//----- nvinfo : EIATTR_COOP_GROUP_INSTR_OFFSETS
	.align		4
.L_2871:
        /*00ac*/ 	.byte	0x04, 0x28
        /*00ae*/ 	.short	(.L_2873 - .L_2872)


	//   ....[0]....
.L_2872:
        /*00b0*/ 	.word	0x00000870


	//   ....[1]....
        /*00b4*/ 	.word	0x000008a0


	//   ....[2]....
        /*00b8*/ 	.word	0x000008c0


	//   ....[3]....
        /*00bc*/ 	.word	0x000008e0


	//   ....[4]....
        /*00c0*/ 	.word	0x00000900


	//----- nvinfo : EIATTR_VRC_CTA_INIT_COUNT
	.align		4
.L_2873:
        /*00c4*/ 	.byte	0x02, 0x4a
	.zero		1
	.zero		1


	//----- nvinfo : EIATTR_EXIT_INSTR_OFFSETS
	.align		4
        /*00c8*/ 	.byte	0x04, 0x1c
        /*00ca*/ 	.short	(.L_2875 - .L_2874)


	//   ....[0]....
.L_2874:
        /*00cc*/ 	.word	0x00000070


	//   ....[1]....
        /*00d0*/ 	.word	0x00000910


	//   ....[2]....
        /*00d4*/ 	.word	0x00000980


	//----- nvinfo : EIATTR_CRS_STACK_SIZE
	.align		4
.L_2875:
        /*00d8*/ 	.byte	0x04, 0x1e
        /*00da*/ 	.short	(.L_2877 - .L_2876)
.L_2876:
        /*00dc*/ 	.word	0x00000000


	//----- nvinfo : EIATTR_CBANK_PARAM_SIZE
	.align		4
.L_2877:
        /*00e0*/ 	.byte	0x03, 0x19
        /*00e2*/ 	.short	0x0030


	//----- nvinfo : EIATTR_PARAM_CBANK
	.align		4
        /*00e4*/ 	.byte	0x04, 0x0a
        /*00e6*/ 	.short	(.L_2879 - .L_2878)
	.align		4
.L_2878:
        /*00e8*/ 	.word	index@(.nv.constant0._Z9moe_vec_qIN3c104HalfELi32ELi4E10block_q5_0Li2EXadL_ZN45_INTERNAL_8d5cb472_14_gguf_kernel_cu_cd24131917vec_dot_q5_0_q8_1EPKvPK10block_q8_1RKiEEEvS5_S5_PT_PS9_iiii)
        /*00ec*/ 	.short	0x0380
        /*00ee*/ 	.short	0x0030


	//----- nvinfo : EIATTR_SW_WAR
	.align		4
.L_2879:
        /*00f0*/ 	.byte	0x04, 0x36
        /*00f2*/ 	.short	(.L_2881 - .L_2880)
.L_2880:
        /*00f4*/ 	.word	0x00000008
.L_2881:


//--------------------- .nv.info._Z9moe_vec_qIN3c104HalfELi32ELi4E10block_q4_1Li2EXadL_ZN45_INTERNAL_8d5cb472_14_gguf_kernel_cu_cd24131917vec_dot_q4_1_q8_1EPKvPK10block_q8_1RKiEEEvS5_S5_PT_PS9_iiii --------------------------
	.section	.nv.info._Z9moe_vec_qIN3c104HalfELi32ELi4E10block_q4_1Li2EXadL_ZN45_INTERNAL_8d5cb472_14_gguf_kernel_cu_cd24131917vec_dot_q4_1_q8_1EPKvPK10block_q8_1RKiEEEvS5_S5_PT_PS9_iiii,"",@"SHT_CUDA_INFO"
	.sectionflags	@""
	.align	4


	//----- nvinfo : EIATTR_CUDA_API_VERSION
	.align		4
        /*0000*/ 	.byte	0x04, 0x37
        /*0002*/ 	.short	(.L_2883 - .L_2882)
.L_2882:
        /*0004*/ 	.word	0x00000082


	//----- nvinfo : EIATTR_KPARAM_INFO
	.align		4
.L_2883:
        /*0008*/ 	.byte	0x04, 0x17
        /*000a*/ 	.short	(.L_2885 - .L_2884)
.L_2884:
        /*000c*/ 	.word	0x00000000
        /*0010*/ 	.short	0x0007
        /*0012*/ 	.short	0x002c
        /*0014*/ 	.byte	0x00, 0xf0, 0x11, 0x00


	//----- nvinfo : EIATTR_KPARAM_INFO
	.align		4
.L_2885:
        /*0018*/ 	.byte	0x04, 0x17
        /*001a*/ 	.short	(.L_2887 - .L_2886)
.L_2886:
        /*001c*/ 	.word	0x00000000
        /*0020*/ 	.short	0x0006
        /*0022*/ 	.short	0x0028
        /*0024*/ 	.byte	0x00, 0xf0, 0x11, 0x00


	//----- nvinfo : EIATTR_KPARAM_INFO
	.align		4
.L_2887:
        /*0028*/ 	.byte	0x04, 0x17
        /*002a*/ 	.short	(.L_2889 - .L_2888)
.L_2888:
        /*002c*/ 	.word	0x00000000
        /*0030*/ 	.short	0x0005
        /*0032*/ 	.short	0x0024
        /*0034*/ 	.byte	0x00, 0xf0, 0x11, 0x00


	//----- nvinfo : EIATTR_KPARAM_INFO
	.align		4
.L_2889:
        /*0038*/ 	.byte	0x04, 0x17
        /*003a*/ 	.short	(.L_2891 - .L_2890)
.L_2890:
        /*003c*/ 	.word	0x00000000
        /*0040*/ 	.short	0x0004
        /*0042*/ 	.short	0x0020
        /*0044*/ 	.byte	0x00, 0xf0, 0x11, 0x00


	//----- nvinfo : EIATTR_KPARAM_INFO
	.align		4
.L_2891:
        /*0048*/ 	.byte	0x04, 0x17
        /*004a*/ 	.short	(.L_2893 - .L_2892)
.L_2892:
        /*004c*/ 	.word	0x00000000
        /*0050*/ 	.short	0x0003
        /*0052*/ 	.short	0x0018
        /*0054*/ 	.byte	0x00, 0xf5, 0x21, 0x00


	//----- nvinfo : EIATTR_KPARAM_INFO
	.align		4
.L_2893:
        /*0058*/ 	.byte	0x04, 0x17
        /*005a*/ 	.short	(.L_2895 - .L_2894)
.L_2894:
        /*005c*/ 	.word	0x00000000
        /*0060*/ 	.short	0x0002
        /*0062*/ 	.short	0x0010
        /*0064*/ 	.byte	0x00, 0xf5, 0x21, 0x00


	//----- nvinfo : EIATTR_KPARAM_INFO
	.align		4
.L_2895:
        /*0068*/ 	.byte	0x04, 0x17
        /*006a*/ 	.short	(.L_2897 - .L_2896)
.L_2896:
        /*006c*/ 	.word	0x00000000
        /*0070*/ 	.short	0x0001
        /*0072*/ 	.short	0x0008
        /*0074*/ 	.byte	0x00, 0xf5, 0x21, 0x00


	//----- nvinfo : EIATTR_KPARAM_INFO
	.align		4
.L_2897:
        /*0078*/ 	.byte	0x04, 0x17
        /*007a*/ 	.short	(.L_2899 - .L_2898)
.L_2898:
        /*007c*/ 	.word	0x00000000
        /*0080*/ 	.short	0x0000
        /*0082*/ 	.short	0x0000
        /*0084*/ 	.byte	0x00, 0xf5, 0x21, 0x00


	//----- nvinfo : EIATTR_SPARSE_MMA_MASK
	.align		4
.L_2899:
        /*0088*/ 	.byte	0x03, 0x50
        /*008a*/ 	.short	0x0000


	//----- nvinfo : EIATTR_MAXREG_COUNT
	.align		4
        /*008c*/ 	.byte	0x03, 0x1b
        /*008e*/ 	.short	0x00ff


	//----- nvinfo : EIATTR_MERCURY_ISA_VERSION
	.align		4
        /*0090*/ 	.byte	0x03, 0x5f
        /*0092*/ 	.short	0x0101


	//----- nvinfo : EIATTR_COOP_GROUP_MASK_REGIDS
	.align		4
        /*0094*/ 	.byte	0x04, 0x29
        /*0096*/ 	.short	(.L_2901 - .L_2900)


	//   ....[0]....
.L_2900:
        /*0098*/ 	.word	0xffffffff


	//   ....[1]....
        /*009c*/ 	.word	0xffffffff


	//   ....[2]....
        /*00a0*/ 	.word	0xffffffff


	//   ....[3]....
        /*00a4*/ 	.word	0xffffffff


	//   ....[4]....
        /*00a8*/ 	.word	0xffffffff


	//----- nvinfo : EIATTR_COOP_GROUP_INSTR_OFFSETS
	.align		4
.L_2901:
        /*00ac*/ 	.byte	0x04, 0x28
        /*00ae*/ 	.short	(.L_2903 - .L_2902)


	//   ....[0]....
.L_2902:
        /*00b0*/ 	.word	0x00000fd0


	//   ....[1]....
        /*00b4*/ 	.word	0x00001000


	//   ....[2]....
        /*00b8*/ 	.word	0x00001020


	//   ....[3]....
        /*00bc*/ 	.word	0x00001040


	//   ....[4]....
        /*00c0*/ 	.word	0x00001060


	//----- nvinfo : EIATTR_VRC_CTA_INIT_COUNT
	.align		4
.L_2903:
        /*00c4*/ 	.byte	0x02, 0x4a
	.zero		1
	.zero		1


	//----- nvinfo : EIATTR_EXIT_INSTR_OFFSETS
	.align		4
        /*00c8*/ 	.byte	0x04, 0x1c
        /*00ca*/ 	.short	(.L_2905 - .L_2904)


	//   ....[0]....
.L_2904:
        /*00cc*/ 	.word	0x00000070


	//   ....[1]....
        /*00d0*/ 	.word	0x00001070


	//   ....[2]....
        /*00d4*/ 	.word	0x000010e0


	//----- nvinfo : EIATTR_CRS_STACK_SIZE
	.align		4
.L_2905:
        /*00d8*/ 	.byte	0x04, 0x1e
        /*00da*/ 	.short	(.L_2907 - .L_2906)
.L_2906:
        /*00dc*/ 	.word	0x00000000


	//----- nvinfo : EIATTR_CBANK_PARAM_SIZE
	.align		4
.L_2907:
        /*00e0*/ 	.byte	0x03, 0x19
        /*00e2*/ 	.short	0x0030


	//----- nvinfo : EIATTR_PARAM_CBANK
	.align		4
        /*00e4*/ 	.byte	0x04, 0x0a
        /*00e6*/ 	.short	(.L_2909 - .L_2908)
	.align		4
.L_2908:
        /*00e8*/ 	.word	index@(.nv.constant0._Z9moe_vec_qIN3c104HalfELi32ELi4E10block_q4_1Li2EXadL_ZN45_INTERNAL_8d5cb472_14_gguf_kernel_cu_cd24131917vec_dot_q4_1_q8_1EPKvPK10block_q8_1RKiEEEvS5_S5_PT_PS9_iiii)
        /*00ec*/ 	.short	0x0380
        /*00ee*/ 	.short	0x0030


	//----- nvinfo : EIATTR_SW_WAR
	.align		4
.L_2909:
        /*00f0*/ 	.byte	0x04, 0x36
        /*00f2*/ 	.short	(.L_2911 - .L_2910)
.L_2910:
        /*00f4*/ 	.word	0x00000008
.L_2911:


//--------------------- .nv.info._Z9moe_vec_qIN3c104HalfELi32ELi4E10block_q4_0Li2EXadL_ZN45_INTERNAL_8d5cb472_14_gguf_kernel_cu_cd24131917vec_dot_q4_0_q8_1EPKvPK10block_q8_1RKiEEEvS5_S5_PT_PS9_iiii --------------------------
	.section	.nv.info._Z9moe_vec_qIN3c104HalfELi32ELi4E10block_q4_0Li2EXadL_ZN45_INTERNAL_8d5cb472_14_gguf_kernel_cu_cd24131917vec_dot_q4_0_q8_1EPKvPK10block_q8_1RKiEEEvS5_S5_PT_PS9_iiii,"",@"SHT_CUDA_INFO"
	.sectionflags	@""
	.align	4


	//----- nvinfo : EIATTR_CUDA_API_VERSION
	.align		4
        /*0000*/ 	.byte	0x04, 0x37
        /*0002*/ 	.short	(.L_2913 - .L_2912)
.L_2912:
        /*0004*/ 	.word	0x00000082


	//----- nvinfo : EIATTR_KPARAM_INFO
	.align		4
.L_2913:
        /*0008*/ 	.byte	0x04, 0x17
        /*000a*/ 	.short	(.L_2915 - .L_2914)
.L_2914:
        /*000c*/ 	.word	0x00000000
        /*0010*/ 	.short	0x0007
        /*0012*/ 	.short	0x002c
        /*0014*/ 	.byte	0x00, 0xf0, 0x11, 0x00


	//----- nvinfo : EIATTR_KPARAM_INFO
	.align		4
.L_2915:
        /*0018*/ 	.byte	0x04, 0x17
        /*001a*/ 	.short	(.L_2917 - .L_2916)
.L_2916:
        /*001c*/ 	.word	0x00000000
        /*0020*/ 	.short	0x0006
        /*0022*/ 	.short	0x0028
        /*0024*/ 	.byte	0x00, 0xf0, 0x11, 0x00


	//----- nvinfo : EIATTR_KPARAM_INFO
	.align		4
.L_2917:
        /*0028*/ 	.byte	0x04, 0x17
        /*002a*/ 	.short	(.L_2919 - .L_2918)
.L_2918:
        /*002c*/ 	.word	0x00000000
        /*0030*/ 	.short	0x0005
        /*0032*/ 	.short	0x0024
        /*0034*/ 	.byte	0x00, 0xf0, 0x11, 0x00


	//----- nvinfo : EIATTR_KPARAM_INFO
	.align		4
.L_2919:
        /*0038*/ 	.byte	0x04, 0x17
        /*003a*/ 	.short	(.L_2921 - .L_2920)
.L_2920:
        /*003c*/ 	.word	0x00000000
        /*0040*/ 	.short	0x0004
        /*0042*/ 	.short	0x0020
        /*0044*/ 	.byte	0x00, 0xf0, 0x11, 0x00


	//----- nvinfo : EIATTR_KPARAM_INFO
	.align		4
.L_2921:
        /*0048*/ 	.byte	0x04, 0x17
        /*004a*/ 	.short	(.L_2923 - .L_2922)
.L_2922:
        /*004c*/ 	.word	0x00000000
        /*0050*/ 	.short	0x0003
        /*0052*/ 	.short	0x0018
        /*0054*/ 	.byte	0x00, 0xf5, 0x21, 0x00


	//----- nvinfo : EIATTR_KPARAM_INFO
	.align		4
.L_2923:
        /*0058*/ 	.byte	0x04, 0x17
        /*005a*/ 	.short	(.L_2925 - .L_2924)
.L_2924:
        /*005c*/ 	.word	0x00000000
        /*0060*/ 	.short	0x0002
        /*0062*/ 	.short	0x0010
        /*0064*/ 	.byte	0x00, 0xf5, 0x21, 0x00


	//----- nvinfo : EIATTR_KPARAM_INFO
	.align		4
.L_2925:
        /*0068*/ 	.byte	0x04, 0x17
        /*006a*/ 	.short	(.L_2927 - .L_2926)
.L_2926:
        /*006c*/ 	.word	0x00000000
        /*0070*/ 	.short	0x0001
        /*0072*/ 	.short	0x0008
        /*0074*/ 	.byte	0x00, 0xf5, 0x21, 0x00


	//----- nvinfo : EIATTR_KPARAM_INFO
	.align		4
.L_2927:
        /*0078*/ 	.byte	0x04, 0x17
        /*007a*/ 	.short	(.L_2929 - .L_2928)
.L_2928:
        /*007c*/ 	.word	0x00000000
        /*0080*/ 	.short	0x0000
        /*0082*/ 	.short	0x0000
        /*0084*/ 	.byte	0x00, 0xf5, 0x21, 0x00


	//----- nvinfo : EIATTR_SPARSE_MMA_MASK
	.align		4
.L_2929:
        /*0088*/ 	.byte	0x03, 0x50
        /*008a*/ 	.short	0x0000


	//----- nvinfo : EIATTR_MAXREG_COUNT
	.align		4
        /*008c*/ 	.byte	0x03, 0x1b
        /*008e*/ 	.short	0x00ff


	//----- nvinfo : EIATTR_MERCURY_ISA_VERSION
	.align		4
        /*0090*/ 	.byte	0x03, 0x5f
        /*0092*/ 	.short	0x0101


	//----- nvinfo : EIATTR_COOP_GROUP_MASK_REGIDS
	.align		4
        /*0094*/ 	.byte	0x04, 0x29
        /*0096*/ 	.short	(.L_2931 - .L_2930)


	//   ....[0]....
.L_2930:
        /*0098*/ 	.word	0xffffffff


	//   ....[1]....
        /*009c*/ 	.word	0xffffffff


	//   ....[2]....
        /*00a0*/ 	.word	0xffffffff


	//   ....[3]....
        /*00a4*/ 	.word	0xffffffff


	//   ....[4]....
        /*00a8*/ 	.word	0xffffffff


	//----- nvinfo : EIATTR_COOP_GROUP_INSTR_OFFSETS
	.align		4
.L_2931:
        /*00ac*/ 	.byte	0x04, 0x28
        /*00ae*/ 	.short	(.L_2933 - .L_2932)


	//   ....[0]....
.L_2932:
        /*00b0*/ 	.word	0x00000be0


	//   ....[1]....
        /*00b4*/ 	.word	0x00000c10


	//   ....[2]....
        /*00b8*/ 	.word	0x00000c30


	//   ....[3]....
        /*00bc*/ 	.word	0x00000c50


	//   ....[4]....
        /*00c0*/ 	.word	0x00000c70


	//----- nvinfo : EIATTR_VRC_CTA_INIT_COUNT
	.align		4
.L_2933:
        /*00c4*/ 	.byte	0x02, 0x4a
	.zero		1
	.zero		1


	//----- nvinfo : EIATTR_EXIT_INSTR_OFFSETS
	.align		4
        /*00c8*/ 	.byte	0x04, 0x1c
        /*00ca*/ 	.short	(.L_2935 - .L_2934)


	//   ....[0]....
.L_2934:
        /*00cc*/ 	.word	0x00000070


	//   ....[1]....
        /*00d0*/ 	.word	0x00000c80


	//   ....[2]....
        /*00d4*/ 	.word	0x00000cf0


	//----- nvinfo : EIATTR_CRS_STACK_SIZE
	.align		4
.L_2935:
        /*00d8*/ 	.byte	0x04, 0x1e
        /*00da*/ 	.short	(.L_2937 - .L_2936)
.L_2936:
        /*00dc*/ 	.word	0x00000000


	//----- nvinfo : EIATTR_CBANK_PARAM_SIZE
	.align		4
.L_2937:
        /*00e0*/ 	.byte	0x03, 0x19
        /*00e2*/ 	.short	0x0030


	//----- nvinfo : EIATTR_PARAM_CBANK
	.align		4
        /*00e4*/ 	.byte	0x04, 0x0a
        /*00e6*/ 	.short	(.L_2939 - .L_2938)
	.align		4
.L_2938:
        /*00e8*/ 	.word	index@(.nv.constant0._Z9moe_vec_qIN3c104HalfELi32ELi4E10block_q4_0Li2EXadL_ZN45_INTERNAL_8d5cb472_14_gguf_kernel_cu_cd24131917vec_dot_q4_0_q8_1EPKvPK10block_q8_1RKiEEEvS5_S5_PT_PS9_iiii)
        /*00ec*/ 	.short	0x0380
        /*00ee*/ 	.short	0x0030


	//----- nvinfo : EIATTR_SW_WAR
	.align		4
.L_2939:
        /*00f0*/ 	.byte	0x04, 0x36
        /*00f2*/ 	.short	(.L_2941 - .L_2940)
.L_2940:
        /*00f4*/ 	.word	0x00000008
.L_2941:


//--------------------- .nv.info._Z9moe_vec_qIfLi256ELi8E11block_iq1_mLi1EXadL_ZN45_INTERNAL_8d5cb472_14_gguf_kernel_cu_cd24131918vec_dot_iq1_m_q8_1EPKvPK10block_q8_1RKiEEEvS3_S3_PT_PS7_iiii --------------------------
	.section	.nv.info._Z9moe_vec_qIfLi256ELi8E11block_iq1_mLi1EXadL_ZN45_INTERNAL_8d5cb472_14_gguf_kernel_cu_cd24131918vec_dot_iq1_m_q8_1EPKvPK10block_q8_1RKiEEEvS3_S3_PT_PS7_iiii,"",@"SHT_CUDA_INFO"
	.sectionflags	@""
	.align	4


	//----- nvinfo : EIATTR_CUDA_API_VERSION
	.align		4
        /*0000*/ 	.byte	0x04, 0x37
        /*0002*/ 	.short	(.L_2943 - .L_2942)
.L_2942:
        /*0004*/ 	.word	0x00000082


	//----- nvinfo : EIATTR_KPARAM_INFO
	.align		4
.L_2943:
        /*0008*/ 	.byte	0x04, 0x17
        /*000a*/ 	.short	(.L_2945 - .L_2944)
.L_2944:
        /*000c*/ 	.word	0x00000000
        /*0010*/ 	.short	0x0007
        /*0012*/ 	.short	0x002c
        /*0014*/ 	.byte	0x00, 0xf0, 0x11, 0x00


	//----- nvinfo : EIATTR_KPARAM_INFO
	.align		4
.L_2945:
        /*0018*/ 	.byte	0x04, 0x17
        /*001a*/ 	.short	(.L_2947 - .L_2946)
.L_2946:
        /*001c*/ 	.word	0x00000000
        /*0020*/ 	.short	0x0006
        /*0022*/ 	.short	0x0028
        /*0024*/ 	.byte	0x00, 0xf0, 0x11, 0x00


	//----- nvinfo : EIATTR_KPARAM_INFO
	.align		4
.L_2947:
        /*0028*/ 	.byte	0x04, 0x17
        /*002a*/ 	.short	(.L_2949 - .L_2948)
.L_2948:
        /*002c*/ 	.word	0x00000000
        /*0030*/ 	.short	0x0005
        /*0032*/ 	.short	0x0024
        /*0034*/ 	.byte	0x00, 0xf0, 0x11, 0x00


	//----- nvinfo : EIATTR_KPARAM_INFO
	.align		4
.L_2949:
        /*0038*/ 	.byte	0x04, 0x17
        /*003a*/ 	.short	(.L_2951 - .L_2950)
.L_2950:
        /*003c*/ 	.word	0x00000000
        /*0040*/ 	.short	0x0004
        /*0042*/ 	.short	0x0020
        /*0044*/ 	.byte	0x00, 0xf0, 0x11, 0x00


	//----- nvinfo : EIATTR_KPARAM_INFO
	.align		4
.L_2951:
        /*0048*/ 	.byte	0x04, 0x17
        /*004a*/ 	.short	(.L_2953 - .L_2952)
.L_2952:
        /*004c*/ 	.word	0x00000000
        /*0050*/ 	.short	0x0003
        /*0052*/ 	.short	0x0018
        /*0054*/ 	.byte	0x00, 0xf5, 0x21, 0x00


	//----- nvinfo : EIATTR_KPARAM_INFO
	.align		4
.L_2953:
        /*0058*/ 	.byte	0x04, 0x17
        /*005a*/ 	.short	(.L_2955 - .L_2954)
.L_2954:
        /*005c*/ 	.word	0x00000000
        /*0060*/ 	.short	0x0002
        /*0062*/ 	.short	0x0010
        /*0064*/ 	.byte	0x00, 0xf5, 0x21, 0x00


	//----- nvinfo : EIATTR_KPARAM_INFO
	.align		4
.L_2955:
        /*0068*/ 	.byte	0x04, 0x17
        /*006a*/ 	.short	(.L_2957 - .L_2956)
.L_2956:
        /*006c*/ 	.word	0x00000000
        /*0070*/ 	.short	0x0001
        /*0072*/ 	.short	0x0008
        /*0074*/ 	.byte	0x00, 0xf5, 0x21, 0x00


	//----- nvinfo : EIATTR_KPARAM_INFO
	.align		4
.L_2957:
        /*0078*/ 	.byte	0x04, 0x17
        /*007a*/ 	.short	(.L_2959 - .L_2958)
.L_2958:
        /*007c*/ 	.word	0x00000000
        /*0080*/ 	.short	0x0000
        /*0082*/ 	.short	0x0000
        /*0084*/ 	.byte	0x00, 0xf5, 0x21, 0x00


	//----- nvinfo : EIATTR_SPARSE_MMA_MASK
	.align		4
.L_2959:
        /*0088*/ 	.byte	0x03, 0x50
        /*008a*/ 	.short	0x0000


	//----- nvinfo : EIATTR_MAXREG_COUNT
	.align		4
        /*008c*/ 	.byte	0x03, 0x1b
        /*008e*/ 	.short	0x00ff


	//----- nvinfo : EIATTR_MERCURY_ISA_VERSION
	.align		4
        /*0090*/ 	.byte	0x03, 0x5f
        /*0092*/ 	.short	0x0101


	//----- nvinfo : EIATTR_COOP_GROUP_MASK_REGIDS
	.align		4
        /*0094*/ 	.byte	0x04, 0x29
        /*0096*/ 	.short	(.L_2961 - .L_2960)


	//   ....[0]....
.L_2960:
        /*0098*/ 	.word	0xffffffff


	//   ....[1]....
        /*009c*/ 	.word	0xffffffff


	//   ....[2]....
        /*00a0*/ 	.word	0xffffffff


	//   ....[3]....
        /*00a4*/ 	.word	0xffffffff


	//   ....[4]....
        /*00a8*/ 	.word	0xffffffff


	//----- nvinfo : EIATTR_COOP_GROUP_INSTR_OFFSETS
	.align		4
.L_2961:
        /*00ac*/ 	.byte	0x04, 0x28
        /*00ae*/ 	.short	(.L_2963 - .L_2962)


	//   ....[0]....
.L_2962:
        /*00b0*/ 	.word	0x00000c70


	//   ....[1]....
        /*00b4*/ 	.word	0x00000ca0


	//   ....[2]....
        /*00b8*/ 	.word	0x00000cc0


	//   ....[3]....
        /*00bc*/ 	.word	0x00000ce0


	//   ....[4]....
        /*00c0*/ 	.word	0x00000d00


	//----- nvinfo : EIATTR_VRC_CTA_INIT_COUNT
	.align		4
.L_2963:
        /*00c4*/ 	.byte	0x02, 0x4a
	.zero		1
	.zero		1


	//----- nvinfo : EIATTR_EXIT_INSTR_OFFSETS
	.align		4
        /*00c8*/ 	.byte	0x04, 0x1c
        /*00ca*/ 	.short	(.L_2965 - .L_2964)


	//   ....[0]....
.L_2964:
        /*00cc*/ 	.word	0x00000070


	//   ....[1]....
        /*00d0*/ 	.word	0x00000d10


	//   ....[2]....
        /*00d4*/ 	.word	0x00000d80


	//----- nvinfo : EIATTR_CRS_STACK_SIZE
	.align		4
.L_2965:
        /*00d8*/ 	.byte	0x04, 0x1e
        /*00da*/ 	.short	(.L_2967 - .L_2966)
.L_2966:
        /*00dc*/ 	.word	0x00000000


	//----- nvinfo : EIATTR_CBANK_PARAM_SIZE
	.align		4
.L_2967:
        /*00e0*/ 	.byte	0x03, 0x19
        /*00e2*/ 	.short	0x0030


	//----- nvinfo : EIATTR_PARAM_CBANK
	.align		4
        /*00e4*/ 	.byte	0x04, 0x0a
        /*00e6*/ 	.short	(.L_2969 - .L_2968)
	.align		4
.L_2968:
        /*00e8*/ 	.word	index@(.nv.constant0._Z9moe_vec_qIfLi256ELi8E11block_iq1_mLi1EXadL_ZN45_INTERNAL_8d5cb472_14_gguf_kernel_cu_cd24131918vec_dot_iq1_m_q8_1EPKvPK10block_q8_1RKiEEEvS3_S3_PT_PS7_iiii)
        /*00ec*/ 	.short	0x0380
        /*00ee*/ 	.short	0x0030


	//----- nvinfo : EIATTR_SW_WAR
	.align		4
.L_2969:
        /*00f0*/ 	.byte	0x04, 0x36
        /*00f2*/ 	.short	(.L_2971 - .L_2970)
.L_2970:
        /*00f4*/ 	.word	0x00000008
.L_2971:


//--------------------- .nv.info._Z9moe_vec_qIfLi256ELi8E12block_iq4_xsLi1EXadL_ZN45_INTERNAL_8d5cb472_14_gguf_kernel_cu_cd24131919vec_dot_iq4_xs_q8_1EPKvPK10block_q8_1RKiEEEvS3_S3_PT_PS7_iiii --------------------------
	.section	.nv.info._Z9moe_vec_qIfLi256ELi8E12block_iq4_xsLi1EXadL_ZN45_INTERNAL_8d5cb472_14_gguf_kernel_cu_cd24131919vec_dot_iq4_xs_q8_1EPKvPK10block_q8_1RKiEEEvS3_S3_PT_PS7_iiii,"",@"SHT_CUDA_INFO"
	.sectionflags	@""
	.align	4


	//----- nvinfo : EIATTR_CUDA_API_VERSION
	.align		4
        /*0000*/ 	.byte	0x04, 0x37
        /*0002*/ 	.short	(.L_2973 - .L_2972)
.L_2972:
        /*0004*/ 	.word	0x00000082


	//----- nvinfo : EIATTR_KPARAM_INFO
	.align		4
.L_2973:
        /*0008*/ 	.byte	0x04, 0x17
        /*000a*/ 	.short	(.L_2975 - .L_2974)
.L_2974:
        /*000c*/ 	.word	0x00000000
        /*0010*/ 	.short	0x0007
        /*0012*/ 	.short	0x002c
        /*0014*/ 	.byte	0x00, 0xf0, 0x11, 0x00


	//----- nvinfo : EIATTR_KPARAM_INFO
	.align		4
.L_2975:
        /*0018*/ 	.byte	0x04, 0x17
        /*001a*/ 	.short	(.L_2977 - .L_2976)
.L_2976:
        /*001c*/ 	.word	0x00000000
        /*0020*/ 	.short	0x0006
        /*0022*/ 	.short	0x0028
        /*0024*/ 	.byte	0x00, 0xf0, 0x11, 0x00


	//----- nvinfo : EIATTR_KPARAM_INFO
	.align		4
.L_2977:
        /*0028*/ 	.byte	0x04, 0x17
        /*002a*/ 	.short	(.L_2979 - .L_2978)
.L_2978:
        /*002c*/ 	.word	0x00000000
        /*0030*/ 	.short	0x0005
        /*0032*/ 	.short	0x0024
        /*0034*/ 	.byte	0x00, 0xf0, 0x11, 0x00


	//----- nvinfo : EIATTR_KPARAM_INFO
	.align		4
.L_2979:
        /*0038*/ 	.byte	0x04, 0x17
        /*003a*/ 	.short	(.L_2981 - .L_2980)
.L_2980:
        /*003c*/ 	.word	0x00000000
        /*0040*/ 	.short	0x0004
        /*0042*/ 	.short	0x0020
        /*0044*/ 	.byte	0x00, 0xf0, 0x11, 0x00


	//----- nvinfo : EIATTR_KPARAM_INFO
	.align		4
.L_2981:
        /*0048*/ 	.byte	0x04, 0x17
        /*004a*/ 	.short	(.L_2983 - .L_2982)
.L_2982:
        /*004c*/ 	.word	0x00000000
        /*0050*/ 	.short	0x0003
        /*0052*/ 	.short	0x0018
        /*0054*/ 	.byte	0x00, 0xf5, 0x21, 0x00


	//----- nvinfo : EIATTR_KPARAM_INFO
	.align		4
.L_2983:
        /*0058*/ 	.byte	0x04, 0x17
        /*005a*/ 	.short	(.L_2985 - .L_2984)
.L_2984:
        /*005c*/ 	.word	0x00000000
        /*0060*/ 	.short	0x0002
        /*0062*/ 	.short	0x0010
        /*0064*/ 	.byte	0x00, 0xf5, 0x21, 0x00


	//----- nvinfo : EIATTR_KPARAM_INFO
	.align		4
.L_2985:
        /*0068*/ 	.byte	0x04, 0x17
        /*006a*/ 	.short	(.L_2987 - .L_2986)
.L_2986:
        /*006c*/ 	.word	0x00000000
        /*0070*/ 	.short	0x0001
        /*0072*/ 	.short	0x0008
        /*0074*/ 	.byte	0x00, 0xf5, 0x21, 0x00


	//----- nvinfo : EIATTR_KPARAM_INFO
	.align		4
.L_2987:
        /*0078*/ 	.byte	0x04, 0x17
        /*007a*/ 	.short	(.L_2989 - .L_2988)
.L_2988:
        /*007c*/ 	.word	0x00000000
        /*0080*/ 	.short	0x0000
        /*0082*/ 	.short	0x0000
        /*0084*/ 	.byte	0x00, 0xf5, 0x21, 0x00


	//----- nvinfo : EIATTR_SPARSE_MMA_MASK
	.align		4
.L_2989:
        /*0088*/ 	.byte	0x03, 0x50
        /*008a*/ 	.short	0x0000


	//----- nvinfo : EIATTR_MAXREG_COUNT
	.align		4
        /*008c*/ 	.byte	0x03, 0x1b
        /*008e*/ 	.short	0x00ff


	//----- nvinfo : EIATTR_MERCURY_ISA_VERSION
	.align		4
        /*0090*/ 	.byte	0x03, 0x5f
        /*0092*/ 	.short	0x0101


	//----- nvinfo : EIATTR_COOP_GROUP_MASK_REGIDS
	.align		4
        /*0094*/ 	.byte	0x04, 0x29
        /*0096*/ 	.short	(.L_2991 - .L_2990)


	//   ....[0]....
.L_2990:
        /*0098*/ 	.word	0xffffffff


	//   ....[1]....
        /*009c*/ 	.word	0xffffffff


	//   ....[2]....
        /*00a0*/ 	.word	0xffffffff


	//   ....[3]....
        /*00a4*/ 	.word	0xffffffff


	//   ....[4]....
        /*00a8*/ 	.word	0xffffffff


	//----- nvinfo : EIATTR_COOP_GROUP_INSTR_OFFSETS
	.align		4
.L_2991:
        /*00ac*/ 	.byte	0x04, 0x28
        /*00ae*/ 	.short	(.L_2993 - .L_2992)


	//   ....[0]....
.L_2992:
        /*00b0*/ 	.word	0x00001210


	//   ....[1]....
        /*00b4*/ 	.word	0x00001240


	//   ....[2]....
        /*00b8*/ 	.word	0x00001260


	//   ....[3]....
        /*00bc*/ 	.word	0x00001280


	//   ....[4]....
        /*00c0*/ 	.word	0x000012a0


	//----- nvinfo : EIATTR_VRC_CTA_INIT_COUNT
	.align		4
.L_2993:
        /*00c4*/ 	.byte	0x02, 0x4a
	.zero		1
	.zero		1


	//----- nvinfo : EIATTR_EXIT_INSTR_OFFSETS
	.align		4
        /*00c8*/ 	.byte	0x04, 0x1c
        /*00ca*/ 	.short	(.L_2995 - .L_2994)


	//   ....[0]....
.L_2994:
        /*00cc*/ 	.word	0x00000070


	//   ....[1]....
        /*00d0*/ 	.word	0x000012b0


	//   ....[2]....
        /*00d4*/ 	.word	0x00001320


	//----- nvinfo : EIATTR_CRS_STACK_SIZE
	.align		4
.L_2995:
        /*00d8*/ 	.byte	0x04, 0x1e
        /*00da*/ 	.short	(.L_2997 - .L_2996)
.L_2996:
        /*00dc*/ 	.word	0x00000000


	//----- nvinfo : EIATTR_CBANK_PARAM_SIZE
	.align		4
.L_2997:
        /*00e0*/ 	.byte	0x03, 0x19
        /*00e2*/ 	.short	0x0030


	//----- nvinfo : EIATTR_PARAM_CBANK
	.align		4
        /*00e4*/ 	.byte	0x04, 0x0a
        /*00e6*/ 	.short	(.L_2999 - .L_2998)
	.align		4
.L_2998:
        /*00e8*/ 	.word	index@(.nv.constant0._Z9moe_vec_qIfLi256ELi8E12block_iq4_xsLi1EXadL_ZN45_INTERNAL_8d5cb472_14_gguf_kernel_cu_cd24131919vec_dot_iq4_xs_q8_1EPKvPK10block_q8_1RKiEEEvS3_S3_PT_PS7_iiii)
        /*00ec*/ 	.short	0x0380
        /*00ee*/ 	.short	0x0030


	//----- nvinfo : EIATTR_SW_WAR
	.align		4
.L_2999:
        /*00f0*/ 	.byte	0x04, 0x36
        /*00f2*/ 	.short	(.L_3001 - .L_3000)
.L_3000:
        /*00f4*/ 	.word	0x00000008
.L_3001:


//--------------------- .nv.info._Z9moe_vec_qIfLi256ELi8E11block_iq2_sLi1EXadL_ZN45_INTERNAL_8d5cb472_14_gguf_kernel_cu_cd24131918vec_dot_iq2_s_q8_1EPKvPK10block_q8_1RKiEEEvS3_S3_PT_PS7_iiii --------------------------
	.section	.nv.info._Z9moe_vec_qIfLi256ELi8E11block_iq2_sLi1EXadL_ZN45_INTERNAL_8d5cb472_14_gguf_kernel_cu_cd24131918vec_dot_iq2_s_q8_1EPKvPK10block_q8_1RKiEEEvS3_S3_PT_PS7_iiii,"",@"SHT_CUDA_INFO"
	.sectionflags	@""
	.align	4


	//----- nvinfo : EIATTR_CUDA_API_VERSION
	.align		4
        /*0000*/ 	.byte	0x04, 0x37
        /*0002*/ 	.short	(.L_3003 - .L_3002)
.L_3002:
        /*0004*/ 	.word	0x00000082


	//----- nvinfo : EIATTR_KPARAM_INFO
	.align		4
.L_3003:
        /*0008*/ 	.byte	0x04, 0x17
        /*000a*/ 	.short	(.L_3005 - .L_3004)
.L_3004:
        /*000c*/ 	.word	0x00000000
        /*0010*/ 	.short	0x0007
        /*0012*/ 	.short	0x002c
        /*0014*/ 	.byte	0x00, 0xf0, 0x11, 0x00


	//----- nvinfo : EIATTR_KPARAM_INFO
	.align		4
.L_3005:
        /*0018*/ 	.byte	0x04, 0x17
        /*001a*/ 	.short	(.L_3007 - .L_3006)
.L_3006:
        /*001c*/ 	.word	0x00000000
        /*0020*/ 	.short	0x0006
        /*0022*/ 	.short	0x0028
        /*0024*/ 	.byte	0x00, 0xf0, 0x11, 0x00


	//----- nvinfo : EIATTR_KPARAM_INFO
	.align		4
.L_3007:
        /*0028*/ 	.byte	0x04, 0x17
        /*002a*/ 	.short	(.L_3009 - .L_3008)
.L_3008:
        /*002c*/ 	.word	0x00000000
        /*0030*/ 	.short	0x0005
        /*0032*/ 	.short	0x0024
        /*0034*/ 	.byte	0x00, 0xf0, 0x11, 0x00


	//----- nvinfo : EIATTR_KPARAM_INFO
	.align		4
.L_3009:
        /*0038*/ 	.byte	0x04, 0x17
        /*003a*/ 	.short	(.L_3011 - .L_3010)
.L_3010:
        /*003c*/ 	.word	0x00000000
        /*0040*/ 	.short	0x0004
        /*0042*/ 	.short	0x0020
        /*0044*/ 	.byte	0x00, 0xf0, 0x11, 0x00


	//----- nvinfo : EIATTR_KPARAM_INFO
	.align		4
.L_3011:
        /*0048*/ 	.byte	0x04, 0x17
        /*004a*/ 	.short	(.L_3013 - .L_3012)
.L_3012:
        /*004c*/ 	.word	0x00000000
        /*0050*/ 	.short	0x0003
        /*0052*/ 	.short	0x0018
        /*0054*/ 	.byte	0x00, 0xf5, 0x21, 0x00


	//----- nvinfo : EIATTR_KPARAM_INFO
	.align		4
.L_3013:
        /*0058*/ 	.byte	0x04, 0x17
        /*005a*/ 	.short	(.L_3015 - .L_3014)
.L_3014:
        /*005c*/ 	.word	0x00000000
        /*0060*/ 	.short	0x0002
        /*0062*/ 	.short	0x0010
        /*0064*/ 	.byte	0x00, 0xf5, 0x21, 0x00


	//----- nvinfo : EIATTR_KPARAM_INFO
	.align		4
.L_3015:
        /*0068*/ 	.byte	0x04, 0x17
        /*006a*/ 	.short	(.L_3017 - .L_3016)
.L_3016:
        /*006c*/ 	.word	0x00000000
        /*0070*/ 	.short	0x0001
        /*0072*/ 	.short	0x0008
        /*0074*/ 	.byte	0x00, 0xf5, 0x21, 0x00


	//----- nvinfo : EIATTR_KPARAM_INFO
	.align		4
.L_3017:
        /*0078*/ 	.byte	0x04, 0x17
        /*007a*/ 	.short	(.L_3019 - .L_3018)
.L_3018:
        /*007c*/ 	.word	0x00000000
        /*0080*/ 	.short	0x0000
        /*0082*/ 	.short	0x0000
        /*0084*/ 	.byte	0x00, 0xf5, 0x21, 0x00


	//----- nvinfo : EIATTR_SPARSE_MMA_MASK
	.align		4
.L_3019:
        /*0088*/ 	.byte	0x03, 0x50
        /*008a*/ 	.short	0x0000


	//----- nvinfo : EIATTR_MAXREG_COUNT
	.align		4
        /*008c*/ 	.byte	0x03, 0x1b
        /*008e*/ 	.short	0x00ff


	//----- nvinfo : EIATTR_MERCURY_ISA_VERSION
	.align		4
        /*0090*/ 	.byte	0x03, 0x5f
        /*0092*/ 	.short	0x0101


	//----- nvinfo : EIATTR_COOP_GROUP_MASK_REGIDS
	.align		4
        /*0094*/ 	.byte	0x04, 0x29
        /*0096*/ 	.short	(.L_3021 - .L_3020)


	//   ....[0]....
.L_3020:
        /*0098*/ 	.word	0xffffffff


	//   ....[1]....
        /*009c*/ 	.word	0xffffffff


	//   ....[2]....
        /*00a0*/ 	.word	0xffffffff


	//   ....[3]....
        /*00a4*/ 	.word	0xffffffff


	//   ....[4]....
        /*00a8*/ 	.word	0xffffffff


	//----- nvinfo : EIATTR_COOP_GROUP_INSTR_OFFSETS
	.align		4
.L_3021:
        /*00ac*/ 	.byte	0x04, 0x28
        /*00ae*/ 	.short	(.L_3023 - .L_3022)


	//   ....[0]....
.L_3022:
        /*00b0*/ 	.word	0x00000df0


	//   ....[1]....
        /*00b4*/ 	.word	0x00000e20


	//   ....[2]....
        /*00b8*/ 	.word	0x00000e40


	//   ....[3]....
        /*00bc*/ 	.word	0x00000e60


	//   ....[4]....
        /*00c0*/ 	.word	0x00000e80


	//----- nvinfo : EIATTR_VRC_CTA_INIT_COUNT
	.align		4
.L_3023:
        /*00c4*/ 	.byte	0x02, 0x4a
	.zero		1
	.zero		1


	//----- nvinfo : EIATTR_EXIT_INSTR_OFFSETS
	.align		4
        /*00c8*/ 	.byte	0x04, 0x1c
        /*00ca*/ 	.short	(.L_3025 - .L_3024)


	//   ....[0]....
.L_3024:
        /*00cc*/ 	.word	0x00000070


	//   ....[1]....
        /*00d0*/ 	.word	0x00000e90


	//   ....[2]....
        /*00d4*/ 	.word	0x00000ef0


	//----- nvinfo : EIATTR_CRS_STACK_SIZE
	.align		4
.L_3025:
        /*00d8*/ 	.byte	0x04, 0x1e
        /*00da*/ 	.short	(.L_3027 - .L_3026)
.L_3026:
        /*00dc*/ 	.word	0x00000000


	//----- nvinfo : EIATTR_CBANK_PARAM_SIZE
	.align		4
.L_3027:
        /*00e0*/ 	.byte	0x03, 0x19
        /*00e2*/ 	.short	0x0030


	//----- nvinfo : EIATTR_PARAM_CBANK
	.align		4
        /*00e4*/ 	.byte	0x04, 0x0a
        /*00e6*/ 	.short	(.L_3029 - .L_3028)
	.align		4
.L_3028:
        /*00e8*/ 	.word	index@(.nv.constant0._Z9moe_vec_qIfLi256ELi8E11block_iq2_sLi1EXadL_ZN45_INTERNAL_8d5cb472_14_gguf_kernel_cu_cd24131918vec_dot_iq2_s_q8_1EPKvPK10block_q8_1RKiEEEvS3_S3_PT_PS7_iiii)
        /*00ec*/ 	.short	0x0380
        /*00ee*/ 	.short	0x0030


	//----- nvinfo : EIATTR_SW_WAR
	.align		4
.L_3029:
        /*00f0*/ 	.byte	0x04, 0x36
        /*00f2*/ 	.short	(.L_3031 - .L_3030)
.L_3030:
        /*00f4*/ 	.word	0x00000008
.L_3031:


//--------------------- .nv.info._Z9moe_vec_qIfLi256ELi8E11block_iq3_sLi1EXadL_ZN45_INTERNAL_8d5cb472_14_gguf_kernel_cu_cd24131918vec_dot_iq3_s_q8_1EPKvPK10block_q8_1RKiEEEvS3_S3_PT_PS7_iiii --------------------------
	.section	.nv.info._Z9moe_vec_qIfLi256ELi8E11block_iq3_sLi1EXadL_ZN45_INTERNAL_8d5cb472_14_gguf_kernel_cu_cd24131918vec_dot_iq3_s_q8_1EPKvPK10block_q8_1RKiEEEvS3_S3_PT_PS7_iiii,"",@"SHT_CUDA_INFO"
	.sectionflags	@""
	.align	4


	//----- nvinfo : EIATTR_CUDA_API_VERSION
	.align		4
        /*0000*/ 	.byte	0x04, 0x37
        /*0002*/ 	.short	(.L_3033 - .L_3032)
.L_3032:
        /*0004*/ 	.word	0x00000082


	//----- nvinfo : EIATTR_KPARAM_INFO
	.align		4
.L_3033:
        /*0008*/ 	.byte	0x04, 0x17
        /*000a*/ 	.short	(.L_3035 - .L_3034)
.L_3034:
        /*000c*/ 	.word	0x00000000
        /*0010*/ 	.short	0x0007
        /*0012*/ 	.short	0x002c
        /*0014*/ 	.byte	0x00, 0xf0, 0x11, 0x00


	//----- nvinfo : EIATTR_KPARAM_INFO
	.align		4
.L_3035:
        /*0018*/ 	.byte	0x04, 0x17
        /*001a*/ 	.short	(.L_3037 - .L_3036)
.L_3036:
        /*001c*/ 	.word	0x00000000
        /*0020*/ 	.short	0x0006
        /*0022*/ 	.short	0x0028
        /*0024*/ 	.byte	0x00, 0xf0, 0x11, 0x00


	//----- nvinfo : EIATTR_KPARAM_INFO
	.align		4
.L_3037:
        /*0028*/ 	.byte	0x04, 0x17
        /*002a*/ 	.short	(.L_3039 - .L_3038)
.L_3038:
        /*002c*/ 	.word	0x00000000
        /*0030*/ 	.short	0x0005
        /*0032*/ 	.short	0x0024
        /*0034*/ 	.byte	0x00, 0xf0, 0x11, 0x00


	//----- nvinfo : EIATTR_KPARAM_INFO
	.align		4
.L_3039:
        /*0038*/ 	.byte	0x04, 0x17
        /*003a*/ 	.short	(.L_3041 - .L_3040)
.L_3040:
        /*003c*/ 	.word	0x00000000
        /*0040*/ 	.short	0x0004
        /*0042*/ 	.short	0x0020
        /*0044*/ 	.byte	0x00, 0xf0, 0x11, 0x00


	//----- nvinfo : EIATTR_KPARAM_INFO
	.align		4
.L_3041:
        /*0048*/ 	.byte	0x04, 0x17
        /*004a*/ 	.short	(.L_3043 - .L_3042)
.L_3042:
        /*004c*/ 	.word	0x00000000
        /*0050*/ 	.short	0x0003
        /*0052*/ 	.short	0x0018
        /*0054*/ 	.byte	0x00, 0xf5, 0x21, 0x00


	//----- nvinfo : EIATTR_KPARAM_INFO
	.align		4
.L_3043:
        /*0058*/ 	.byte	0x04, 0x17
        /*005a*/ 	.short	(.L_3045 - .L_3044)
.L_3044:
        /*005c*/ 	.word	0x00000000
        /*0060*/ 	.short	0x0002
        /*0062*/ 	.short	0x0010
        /*0064*/ 	.byte	0x00, 0xf5, 0x21, 0x00


	//----- nvinfo : EIATTR_KPARAM_INFO
	.align		4
.L_3045:
        /*0068*/ 	.byte	0x04, 0x17
        /*006a*/ 	.short	(.L_3047 - .L_3046)
.L_3046:
        /*006c*/ 	.word	0x00000000
        /*0070*/ 	.short	0x0001
        /*0072*/ 	.short	0x0008
        /*0074*/ 	.byte	0x00, 0xf5, 0x21, 0x00


	//----- nvinfo : EIATTR_KPARAM_INFO
	.align		4
.L_3047:
        /*0078*/ 	.byte	0x04, 0x17
        /*007a*/ 	.short	(.L_3049 - .L_3048)
.L_3048:
        /*007c*/ 	.word	0x00000000
        /*0080*/ 	.short	0x0000
        /*0082*/ 	.short	0x0000
        /*0084*/ 	.byte	0x00, 0xf5, 0x21, 0x00


	//----- nvinfo : EIATTR_SPARSE_MMA_MASK
	.align		4
.L_3049:
        /*0088*/ 	.byte	0x03, 0x50
        /*008a*/ 	.short	0x0000


	//----- nvinfo : EIATTR_MAXREG_COUNT
	.align		4
        /*008c*/ 	.byte	0x03, 0x1b
        /*008e*/ 	.short	0x00ff


	//----- nvinfo : EIATTR_MERCURY_ISA_VERSION
	.align		4
        /*0090*/ 	.byte	0x03, 0x5f
        /*0092*/ 	.short	0x0101


	//----- nvinfo : EIATTR_COOP_GROUP_MASK_REGIDS
	.align		4
        /*0094*/ 	.byte	0x04, 0x29
        /*0096*/ 	.short	(.L_3051 - .L_3050)


	//   ....[0]....
.L_3050:
        /*0098*/ 	.word	0xffffffff


	//   ....[1]....
        /*009c*/ 	.word	0xffffffff


	//   ....[2]....
        /*00a0*/ 	.word	0xffffffff


	//   ....[3]....
        /*00a4*/ 	.word	0xffffffff


	//   ....[4]....
        /*00a8*/ 	.word	0xffffffff


	//----- nvinfo : EIATTR_COOP_GROUP_INSTR_OFFSETS
	.align		4
.L_3051:
        /*00ac*/ 	.byte	0x04, 0x28
        /*00ae*/ 	.short	(.L_3053 - .L_3052)


	//   ....[0]....
.L_3052:
        /*00b0*/ 	.word	0x00000fd0


	//   ....[1]....
        /*00b4*/ 	.word	0x00001000


	//   ....[2]....
        /*00b8*/ 	.word	0x00001020


	//   ....[3]....
        /*00bc*/ 	.word	0x00001040


	//   ....[4]....
        /*00c0*/ 	.word	0x00001060


	//----- nvinfo : EIATTR_VRC_CTA_INIT_COUNT
	.align		4
.L_3053:
        /*00c4*/ 	.byte	0x02, 0x4a
	.zero		1
	.zero		1


	//----- nvinfo : EIATTR_EXIT_INSTR_OFFSETS
	.align		4
        /*00c8*/ 	.byte	0x04, 0x1c
        /*00ca*/ 	.short	(.L_3055 - .L_3054)


	//   ....[0]....
.L_3054:
        /*00cc*/ 	.word	0x00000070


	//   ....[1]....
        /*00d0*/ 	.word	0x00001070


	//   ....[2]....
        /*00d4*/ 	.word	0x000010f0


	//----- nvinfo : EIATTR_CRS_STACK_SIZE
	.align		4
.L_3055:
        /*00d8*/ 	.byte	0x04, 0x1e
        /*00da*/ 	.short	(.L_3057 - .L_3056)
.L_3056:
        /*00dc*/ 	.word	0x00000000


	//----- nvinfo : EIATTR_CBANK_PARAM_SIZE
	.align		4
.L_3057:
        /*00e0*/ 	.byte	0x03, 0x19
        /*00e2*/ 	.short	0x0030


	//----- nvinfo : EIATTR_PARAM_CBANK
	.align		4
        /*00e4*/ 	.byte	0x04, 0x0a
        /*00e6*/ 	.short	(.L_3059 - .L_3058)
	.align		4
.L_3058:
        /*00e8*/ 	.word	index@(.nv.constant0._Z9moe_vec_qIfLi256ELi8E11block_iq3_sLi1EXadL_ZN45_INTERNAL_8d5cb472_14_gguf_kernel_cu_cd24131918vec_dot_iq3_s_q8_1EPKvPK10block_q8_1RKiEEEvS3_S3_PT_PS7_iiii)
        /*00ec*/ 	.short	0x0380
        /*00ee*/ 	.short	0x0030


	//----- nvinfo : EIATTR_SW_WAR
	.align		4
.L_3059:
        /*00f0*/ 	.byte	0x04, 0x36
        /*00f2*/ 	.short	(.L_3061 - .L_3060)
.L_3060:
        /*00f4*/ 	.word	0x00000008
.L_3061:


//--------------------- .nv.info._Z9moe_vec_qIfLi32ELi4E12block_iq4_nlLi2EXadL_ZN45_INTERNAL_8d5cb472_14_gguf_kernel_cu_cd24131919vec_dot_iq4_nl_q8_1EPKvPK10block_q8_1RKiEEEvS3_S3_PT_PS7_iiii --------------------------
	.section	.nv.info._Z9moe_vec_qIfLi32ELi4E12block_iq4_nlLi2EXadL_ZN45_INTERNAL_8d5cb472_14_gguf_kernel_cu_cd24131919vec_dot_iq4_nl_q8_1EPKvPK10block_q8_1RKiEEEvS3_S3_PT_PS7_iiii,"",@"SHT_CUDA_INFO"
	.sectionflags	@""
	.align	4


	//----- nvinfo : EIATTR_CUDA_API_VERSION
	.align		4
        /*0000*/ 	.byte	0x04, 0x37
        /*0002*/ 	.short	(.L_3063 - .L_3062)
.L_3062:
        /*0004*/ 	.word	0x00000082


	//----- nvinfo : EIATTR_KPARAM_INFO
	.align		4
.L_3063:
        /*0008*/ 	.byte	0x04, 0x17
        /*000a*/ 	.short	(.L_3065 - .L_3064)
.L_3064:
        /*000c*/ 	.word	0x00000000
        /*0010*/ 	.short	0x0007
        /*0012*/ 	.short	0x002c
        /*0014*/ 	.byte	0x00, 0xf0, 0x11, 0x00


	//----- nvinfo : EIATTR_KPARAM_INFO
	.align		4
.L_3065:
        /*0018*/ 	.byte	0x04, 0x17
        /*001a*/ 	.short	(.L_3067 - .L_3066)
.L_3066:
        /*001c*/ 	.word	0x00000000
        /*0020*/ 	.short	0x0006
        /*0022*/ 	.short	0x0028
        /*0024*/ 	.byte	0x00, 0xf0, 0x11, 0x00


	//----- nvinfo : EIATTR_KPARAM_INFO
	.align		4
.L_3067:
        /*0028*/ 	.byte	0x04, 0x17
        /*002a*/ 	.short	(.L_3069 - .L_3068)
.L_3068:
        /*002c*/ 	.word	0x00000000
        /*0030*/ 	.short	0x0005
        /*0032*/ 	.short	0x0024
        /*0034*/ 	.byte	0x00, 0xf0, 0x11, 0x00


	//----- nvinfo : EIATTR_KPARAM_INFO
	.align		4
.L_3069:
        /*0038*/ 	.byte	0x04, 0x17
        /*003a*/ 	.short	(.L_3071 - .L_3070)
.L_3070:
        /*003c*/ 	.word	0x00000000
        /*0040*/ 	.short	0x0004
        /*0042*/ 	.short	0x0020
        /*0044*/ 	.byte	0x00, 0xf0, 0x11, 0x00


	//----- nvinfo : EIATTR_KPARAM_INFO
	.align		4
.L_3071:
        /*0048*/ 	.byte	0x04, 0x17
        /*004a*/ 	.short	(.L_3073 - .L_3072)
.L_3072:
        /*004c*/ 	.word	0x00000000
        /*0050*/ 	.short	0x0003
        /*0052*/ 	.short	0x0018
        /*0054*/ 	.byte	0x00, 0xf5, 0x21, 0x00


	//----- nvinfo : EIATTR_KPARAM_INFO
	.align		4
.L_3073:
        /*0058*/ 	.byte	0x04, 0x17
        /*005a*/ 	.short	(.L_3075 - .L_3074)
.L_3074:
        /*005c*/ 	.word	0x00000000
        /*0060*/ 	.short	0x0002
        /*0062*/ 	.short	0x0010
        /*0064*/ 	.byte	0x00, 0xf5, 0x21, 0x00


	//----- nvinfo : EIATTR_KPARAM_INFO
	.align		4
.L_3075:
        /*0068*/ 	.byte	0x04, 0x17
        /*006a*/ 	.short	(.L_3077 - .L_3076)
.L_3076:
        /*006c*/ 	.word	0x00000000
        /*0070*/ 	.short	0x0001
        /*0072*/ 	.short	0x0008
        /*0074*/ 	.byte	0x00, 0xf5, 0x21, 0x00


	//----- nvinfo : EIATTR_KPARAM_INFO
	.align		4
.L_3077:
        /*0078*/ 	.byte	0x04, 0x17
        /*007a*/ 	.short	(.L_3079 - .L_3078)
.L_3078:
        /*007c*/ 	.word	0x00000000
        /*0080*/ 	.short	0x0000
        /*0082*/ 	.short	0x0000
        /*0084*/ 	.byte	0x00, 0xf5, 0x21, 0x00


	//----- nvinfo : EIATTR_SPARSE_MMA_MASK
	.align		4
.L_3079:
        /*0088*/ 	.byte	0x03, 0x50
        /*008a*/ 	.short	0x0000


	//----- nvinfo : EIATTR_MAXREG_COUNT
	.align		4
        /*008c*/ 	.byte	0x03, 0x1b
        /*008e*/ 	.short	0x00ff


	//----- nvinfo : EIATTR_MERCURY_ISA_VERSION
	.align		4
        /*0090*/ 	.byte	0x03, 0x5f
        /*0092*/ 	.short	0x0101


	//----- nvinfo : EIATTR_COOP_GROUP_MASK_REGIDS
	.align		4
        /*0094*/ 	.byte	0x04, 0x29
        /*0096*/ 	.short	(.L_3081 - .L_3080)


	//   ....[0]....
.L_3080:
        /*0098*/ 	.word	0xffffffff


	//   ....[1]....
        /*009c*/ 	.word	0xffffffff


	//   ....[2]....
        /*00a0*/ 	.word	0xffffffff


	//   ....[3]....
        /*00a4*/ 	.word	0xffffffff


	//   ....[4]....
        /*00a8*/ 	.word	0xffffffff


	//----- nvinfo : EIATTR_COOP_GROUP_INSTR_OFFSETS
	.align		4
.L_3081:
        /*00ac*/ 	.byte	0x04, 0x28
        /*00ae*/ 	.short	(.L_3083 - .L_3082)


	//   ....[0]....
.L_3082:
        /*00b0*/ 	.word	0x00000b00


	//   ....[1]....
        /*00b4*/ 	.word	0x00000b30


	//   ....[2]....
        /*00b8*/ 	.word	0x00000b50


	//   ....[3]....
        /*00bc*/ 	.word	0x00000b70


	//   ....[4]....
        /*00c0*/ 	.word	0x00000b90


	//----- nvinfo : EIATTR_VRC_CTA_INIT_COUNT
	.align		4
.L_3083:
        /*00c4*/ 	.byte	0x02, 0x4a
	.zero		1
	.zero		1


	//----- nvinfo : EIATTR_EXIT_INSTR_OFFSETS
	.align		4
        /*00c8*/ 	.byte	0x04, 0x1c
        /*00ca*/ 	.short	(.L_3085 - .L_3084)


	//   ....[0]....
.L_3084:
        /*00cc*/ 	.word	0x00000070


	//   ....[1]....
        /*00d0*/ 	.word	0x00000ba0


	//   ....[2]....
        /*00d4*/ 	.word	0x00000c10


	//----- nvinfo : EIATTR_CRS_STACK_SIZE
	.align		4
.L_3085:
        /*00d8*/ 	.byte	0x04, 0x1e
        /*00da*/ 	.short	(.L_3087 - .L_3086)
.L_3086:
        /*00dc*/ 	.word	0x00000000


	//----- nvinfo : EIATTR_CBANK_PARAM_SIZE
	.align		4
.L_3087:
        /*00e0*/ 	.byte	0x03, 0x19
        /*00e2*/ 	.short	0x0030


	//----- nvinfo : EIATTR_PARAM_CBANK
	.align		4
        /*00e4*/ 	.byte	0x04, 0x0a
        /*00e6*/ 	.short	(.L_3089 - .L_3088)
	.align		4
.L_3088:
        /*00e8*/ 	.word	index@(.nv.constant0._Z9moe_vec_qIfLi32ELi4E12block_iq4_nlLi2EXadL_ZN45_INTERNAL_8d5cb472_14_gguf_kernel_cu_cd24131919vec_dot_iq4_nl_q8_1EPKvPK10block_q8_1RKiEEEvS3_S3_PT_PS7_iiii)
        /*00ec*/ 	.short	0x0380
        /*00ee*/ 	.short	0x0030


	//----- nvinfo : EIATTR_SW_WAR
	.align		4
.L_3089:
        /*00f0*/ 	.byte	0x04, 0x36
        /*00f2*/ 	.short	(.L_3091 - .L_3090)
.L_3090:
        /*00f4*/ 	.word	0x00000008
.L_3091:


//--------------------- .nv.info._Z9moe_vec_qIfLi256ELi8E11block_iq1_sLi1EXadL_ZN45_INTERNAL_8d5cb472_14_gguf_kernel_cu_cd24131918vec_dot_iq1_s_q8_1EPKvPK10block_q8_1RKiEEEvS3_S3_PT_PS7_iiii --------------------------
	.section	.nv.info._Z9moe_vec_qIfLi256ELi8E11block_iq1_sLi1EXadL_ZN45_INTERNAL_8d5cb472_14_gguf_kernel_cu_cd24131918vec_dot_iq1_s_q8_1EPKvPK10block_q8_1RKiEEEvS3_S3_PT_PS7_iiii,"",@"SHT_CUDA_INFO"
	.sectionflags	@""
	.align	4


	//----- nvinfo : EIATTR_CUDA_API_VERSION
	.align		4
        /*0000*/ 	.byte	0x04, 0x37
        /*0002*/ 	.short	(.L_3093 - .L_3092)
.L_3092:
        /*0004*/ 	.word	0x00000082


	//----- nvinfo : EIATTR_KPARAM_INFO
	.align		4
.L_3093:
        /*0008*/ 	.byte	0x04, 0x17
        /*000a*/ 	.short	(.L_3095 - .L_3094)
.L_3094:
        /*000c*/ 	.word	0x00000000
        /*0010*/ 	.short	0x0007
        /*0012*/ 	.short	0x002c
        /*0014*/ 	.byte	0x00, 0xf0, 0x11, 0x00


	//----- nvinfo : EIATTR_KPARAM_INFO
	.align		4
.L_3095:
        /*0018*/ 	.byte	0x04, 0x17
        /*001a*/ 	.short	(.L_3097 - .L_3096)
.L_3096:
        /*001c*/ 	.word	0x00000000
        /*0020*/ 	.short	0x0006
        /*0022*/ 	.short	0x0028
        /*0024*/ 	.byte	0x00, 0xf0, 0x11, 0x00


	//----- nvinfo : EIATTR_KPARAM_INFO
	.align		4
.L_3097:
        /*0028*/ 	.byte	0x04, 0x17
        /*002a*/ 	.short	(.L_3099 - .L_3098)
.L_3098:
        /*002c*/ 	.word	0x00000000
        /*0030*/ 	.short	0x0005
        /*0032*/ 	.short	0x0024
        /*0034*/ 	.byte	0x00, 0xf0, 0x11, 0x00


	//----- nvinfo : EIATTR_KPARAM_INFO
	.align		4
.L_3099:
        /*0038*/ 	.byte	0x04, 0x17
        /*003a*/ 	.short	(.L_3101 - .L_3100)
.L_3100:
        /*003c*/ 	.word	0x00000000
        /*0040*/ 	.short	0x0004
        /*0042*/ 	.short	0x0020
        /*0044*/ 	.byte	0x00, 0xf0, 0x11, 0x00


	//----- nvinfo : EIATTR_KPARAM_INFO
	.align		4
.L_3101:
        /*0048*/ 	.byte	0x04, 0x17
        /*004a*/ 	.short	(.L_3103 - .L_3102)
.L_3102:
        /*004c*/ 	.word	0x00000000
        /*0050*/ 	.short	0x0003
        /*0052*/ 	.short	0x0018
        /*0054*/ 	.byte	0x00, 0xf5, 0x21, 0x00


	//----- nvinfo : EIATTR_KPARAM_INFO
	.align		4
.L_3103:
        /*0058*/ 	.byte	0x04, 0x17
        /*005a*/ 	.short	(.L_3105 - .L_3104)
.L_3104:
        /*005c*/ 	.word	0x00000000
        /*0060*/ 	.short	0x0002
        /*0062*/ 	.short	0x0010
        /*0064*/ 	.byte	0x00, 0xf5, 0x21, 0x00


	//----- nvinfo : EIATTR_KPARAM_INFO
	.align		4
.L_3105:
        /*0068*/ 	.byte	0x04, 0x17
        /*006a*/ 	.short	(.L_3107 - .L_3106)
.L_3106:
        /*006c*/ 	.word	0x00000000
        /*0070*/ 	.short	0x0001
        /*0072*/ 	.short	0x0008
        /*0074*/ 	.byte	0x00, 0xf5, 0x21, 0x00


	//----- nvinfo : EIATTR_KPARAM_INFO
	.align		4
.L_3107:
        /*0078*/ 	.byte	0x04, 0x17
        /*007a*/ 	.short	(.L_3109 - .L_3108)
.L_3108:
        /*007c*/ 	.word	0x00000000
        /*0080*/ 	.short	0x0000
        /*0082*/ 	.short	0x0000
        /*0084*/ 	.byte	0x00, 0xf5, 0x21, 0x00


	//----- nvinfo : EIATTR_SPARSE_MMA_MASK
	.align		4
.L_3109:
        /*0088*/ 	.byte	0x03, 0x50
        /*008a*/ 	.short	0x0000


	//----- nvinfo : EIATTR_MAXREG_COUNT
	.align		4
        /*008c*/ 	.byte	0x03, 0x1b
        /*008e*/ 	.short	0x00ff


	//----- nvinfo : EIATTR_MERCURY_ISA_VERSION
	.align		4
        /*0090*/ 	.byte	0x03, 0x5f
        /*0092*/ 	.short	0x0101


	//----- nvinfo : EIATTR_COOP_GROUP_MASK_REGIDS
	.align		4
        /*0094*/ 	.byte	0x04, 0x29
        /*0096*/ 	.short	(.L_3111 - .L_3110)


	//   ....[0]....
.L_3110:
        /*0098*/ 	.word	0xffffffff


	//   ....[1]....
        /*009c*/ 	.word	0xffffffff


	//   ....[2]....
        /*00a0*/ 	.word	0xffffffff


	//   ....[3]....
        /*00a4*/ 	.word	0xffffffff


	//   ....[4]....
        /*00a8*/ 	.word	0xffffffff


	//----- nvinfo : EIATTR_COOP_GROUP_INSTR_OFFSETS
	.align		4
.L_3111:
        /*00ac*/ 	.byte	0x04, 0x28
        /*00ae*/ 	.short	(.L_3113 - .L_3112)


	//   ....[0]....
.L_3112:
        /*00b0*/ 	.word	0x00001360


	//   ....[1]....
        /*00b4*/ 	.word	0x00001390


	//   ....[2]....
        /*00b8*/ 	.word	0x000013b0


	//   ....[3]....
        /*00bc*/ 	.word	0x000013d0


	//   ....[4]....
        /*00c0*/ 	.word	0x000013f0


	//----- nvinfo : EIATTR_VRC_CTA_INIT_COUNT
	.align		4
.L_3113:
        /*00c4*/ 	.byte	0x02, 0x4a
	.zero		1
	.zero		1


	//----- nvinfo : EIATTR_EXIT_INSTR_OFFSETS
	.align		4
        /*00c8*/ 	.byte	0x04, 0x1c
        /*00ca*/ 	.short	(.L_3115 - .L_3114)


	//   ....[0]....
.L_3114:
        /*00cc*/ 	.word	0x00000070


	//   ....[1]....
        /*00d0*/ 	.word	0x00001400


	//   ....[2]....
        /*00d4*/ 	.word	0x00001460


	//----- nvinfo : EIATTR_CRS_STACK_SIZE
	.align		4
.L_3115:
        /*00d8*/ 	.byte	0x04, 0x1e
        /*00da*/ 	.short	(.L_3117 - .L_3116)
.L_3116:
        /*00dc*/ 	.word	0x00000000


	//----- nvinfo : EIATTR_CBANK_PARAM_SIZE
	.align		4
.L_3117:
        /*00e0*/ 	.byte	0x03, 0x19
        /*00e2*/ 	.short	0x0030


	//----- nvinfo : EIATTR_PARAM_CBANK
	.align		4
        /*00e4*/ 	.byte	0x04, 0x0a
        /*00e6*/ 	.short	(.L_3119 - .L_3118)
	.align		4
.L_3118:
        /*00e8*/ 	.word	index@(.nv.constant0._Z9moe_vec_qIfLi256ELi8E11block_iq1_sLi1EXadL_ZN45_INTERNAL_8d5cb472_14_gguf_kernel_cu_cd24131918vec_dot_iq1_s_q8_1EPKvPK10block_q8_1RKiEEEvS3_S3_PT_PS7_iiii)
        /*00ec*/ 	.short	0x0380
        /*00ee*/ 	.short	0x0030


	//----- nvinfo : EIATTR_SW_WAR
	.align		4
.L_3119:
        /*00f0*/ 	.byte	0x04, 0x36
        /*00f2*/ 	.short	(.L_3121 - .L_3120)
.L_3120:
        /*00f4*/ 	.word	0x00000008
.L_3121:


//--------------------- .nv.info._Z9moe_vec_qIfLi256ELi8E13block_iq3_xxsLi1EXadL_ZN45_INTERNAL_8d5cb472_14_gguf_kernel_cu_cd24131920vec_dot_iq3_xxs_q8_1EPKvPK10block_q8_1RKiEEEvS3_S3_PT_PS7_iiii --------------------------
	.section	.nv.info._Z9moe_vec_qIfLi256ELi8E13block_iq3_xxsLi1EXadL_ZN45_INTERNAL_8d5cb472_14_gguf_kernel_cu_cd24131920vec_dot_iq3_xxs_q8_1EPKvPK10block_q8_1RKiEEEvS3_S3_PT_PS7_iiii,"",@"SHT_CUDA_INFO"
	.sectionflags	@""
	.align	4


	//----- nvinfo : EIATTR_CUDA_API_VERSION
	.align		4
        /*0000*/ 	.byte	0x04, 0x37
        /*0002*/ 	.short	(.L_3123 - .L_3122)
.L_3122:
        /*0004*/ 	.word	0x00000082


	//----- nvinfo : EIATTR_KPARAM_INFO
	.align		4
.L_3123:
        /*0008*/ 	.byte	0x04, 0x17
        /*000a*/ 	.short	(.L_3125 - .L_3124)
.L_3124:
        /*000c*/ 	.word	0x00000000
        /*0010*/ 	.short	0x0007
        /*0012*/ 	.short	0x002c
        /*0014*/ 	.byte	0x00, 0xf0, 0x11, 0x00


	//----- nvinfo : EIATTR_KPARAM_INFO
	.align		4
.L_3125:
        /*0018*/ 	.byte	0x04, 0x17
        /*001a*/ 	.short	(.L_3127 - .L_3126)
.L_3126:
        /*001c*/ 	.word	0x00000000
        /*0020*/ 	.short	0x0006
        /*0022*/ 	.short	0x0028
        /*0024*/ 	.byte	0x00, 0xf0, 0x11, 0x00


	//----- nvinfo : EIATTR_KPARAM_INFO
	.align		4
.L_3127:
        /*0028*/ 	.byte	0x04, 0x17
        /*002a*/ 	.short	(.L_3129 - .L_3128)
.L_3128:
        /*002c*/ 	.word	0x00000000
        /*0030*/ 	.short	0x0005
        /*0032*/ 	.short	0x0024
        /*0034*/ 	.byte	0x00, 0xf0, 0x11, 0x00


	//----- nvinfo : EIATTR_KPARAM_INFO
	.align		4
.L_3129:
        /*0038*/ 	.byte	0x04, 0x17
        /*003a*/ 	.short	(.L_3131 - .L_3130)
.L_3130:
        /*003c*/ 	.word	0x00000000
        /*0040*/ 	.short	0x0004
        /*0042*/ 	.short	0x0020
        /*0044*/ 	.byte	0x00, 0xf0, 0x11, 0x00


	//----- nvinfo : EIATTR_KPARAM_INFO
	.align		4
.L_3131:
        /*0048*/ 	.byte	0x04, 0x17
        /*004a*/ 	.short	(.L_3133 - .L_3132)
.L_3132:
        /*004c*/ 	.word	0x00000000
        /*0050*/ 	.short	0x0003
        /*0052*/ 	.short	0x0018
        /*0054*/ 	.byte	0x00, 0xf5, 0x21, 0x00


	//----- nvinfo : EIATTR_KPARAM_INFO
	.align		4
.L_3133:
        /*0058*/ 	.byte	0x04, 0x17
        /*005a*/ 	.short	(.L_3135 - .L_3134)
.L_3134:
        /*005c*/ 	.word	0x00000000
        /*0060*/ 	.short	0x0002
        /*0062*/ 	.short	0x0010
        /*0064*/ 	.byte	0x00, 0xf5, 0x21, 0x00


	//----- nvinfo : EIATTR_KPARAM_INFO
	.align		4
.L_3135:
        /*0068*/ 	.byte	0x04, 0x17
        /*006a*/ 	.short	(.L_3137 - .L_3136)
.L_3136:
        /*006c*/ 	.word	0x00000000
        /*0070*/ 	.short	0x0001
        /*0072*/ 	.short	0x0008
        /*0074*/ 	.byte	0x00, 0xf5, 0x21, 0x00


	//----- nvinfo : EIATTR_KPARAM_INFO
	.align		4
.L_3137:
        /*0078*/ 	.byte	0x04, 0x17
        /*007a*/ 	.short	(.L_3139 - .L_3138)
.L_3138:
        /*007c*/ 	.word	0x00000000
        /*0080*/ 	.short	0x0000
        /*0082*/ 	.short	0x0000
        /*0084*/ 	.byte	0x00, 0xf5, 0x21, 0x00


	//----- nvinfo : EIATTR_SPARSE_MMA_MASK
	.align		4
.L_3139:
        /*0088*/ 	.byte	0x03, 0x50
        /*008a*/ 	.short	0x0000


	//----- nvinfo : EIATTR_MAXREG_COUNT
	.align		4
        /*008c*/ 	.byte	0x03, 0x1b
        /*008e*/ 	.short	0x00ff


	//----- nvinfo : EIATTR_MERCURY_ISA_VERSION
	.align		4
        /*0090*/ 	.byte	0x03, 0x5f
        /*0092*/ 	.short	0x0101


	//----- nvinfo : EIATTR_COOP_GROUP_MASK_REGIDS
	.align		4
        /*0094*/ 	.byte	0x04, 0x29
        /*0096*/ 	.short	(.L_3141 - .L_3140)


	//   ....[0]....
.L_3140:
        /*0098*/ 	.word	0xffffffff


	//   ....[1]....
        /*009c*/ 	.word	0xffffffff


	//   ....[2]....
        /*00a0*/ 	.word	0xffffffff


	//   ....[3]....
        /*00a4*/ 	.word	0xffffffff


	//   ....[4]....
        /*00a8*/ 	.word	0xffffffff


	//----- nvinfo : EIATTR_COOP_GROUP_INSTR_OFFSETS
	.align		4
.L_3141:
        /*00ac*/ 	.byte	0x04, 0x28
        /*00ae*/ 	.short	(.L_3143 - .L_3142)


	//   ....[0]....
.L_3142:
        /*00b0*/ 	.word	0x00000b80


	//   ....[1]....
        /*00b4*/ 	.word	0x00000bb0


	//   ....[2]....
        /*00b8*/ 	.word	0x00000bd0


	//   ....[3]....
        /*00bc*/ 	.word	0x00000bf0


	//   ....[4]....
        /*00c0*/ 	.word	0x00000c10


	//----- nvinfo : EIATTR_VRC_CTA_INIT_COUNT
	.align		4
.L_3143:
        /*00c4*/ 	.byte	0x02, 0x4a
	.zero		1
	.zero		1


	//----- nvinfo : EIATTR_EXIT_INSTR_OFFSETS
	.align		4
        /*00c8*/ 	.byte	0x04, 0x1c
        /*00ca*/ 	.short	(.L_3145 - .L_3144)


	//   ....[0]....
.L_3144:
        /*00cc*/ 	.word	0x00000070


	//   ....[1]....
        /*00d0*/ 	.word	0x00000c20


	//   ....[2]....
        /*00d4*/ 	.word	0x00000c90


	//----- nvinfo : EIATTR_CRS_STACK_SIZE
	.align		4
.L_3145:
        /*00d8*/ 	.byte	0x04, 0x1e
        /*00da*/ 	.short	(.L_3147 - .L_3146)
.L_3146:
        /*00dc*/ 	.word	0x00000000


	//----- nvinfo : EIATTR_CBANK_PARAM_SIZE
	.align		4
.L_3147:
        /*00e0*/ 	.byte	0x03, 0x19
        /*00e2*/ 	.short	0x0030


	//----- nvinfo : EIATTR_PARAM_CBANK
	.align		4
        /*00e4*/ 	.byte	0x04, 0x0a
        /*00e6*/ 	.short	(.L_3149 - .L_3148)
	.align		4
.L_3148:
        /*00e8*/ 	.word	index@(.nv.constant0._Z9moe_vec_qIfLi256ELi8E13block_iq3_xxsLi1EXadL_ZN45_INTERNAL_8d5cb472_14_gguf_kernel_cu_cd24131920vec_dot_iq3_xxs_q8_1EPKvPK10block_q8_1RKiEEEvS3_S3_PT_PS7_iiii)
        /*00ec*/ 	.short	0x0380
        /*00ee*/ 	.short	0x0030


	//----- nvinfo : EIATTR_SW_WAR
	.align		4
.L_3149:
        /*00f0*/ 	.byte	0x04, 0x36
        /*00f2*/ 	.short	(.L_3151 - .L_3150)
.L_3150:
        /*00f4*/ 	.word	0x00000008
.L_3151:


//--------------------- .nv.info._Z9moe_vec_qIfLi256ELi8E12block_iq2_xsLi1EXadL_ZN45_INTERNAL_8d5cb472_14_gguf_kernel_cu_cd24131919vec_dot_iq2_xs_q8_1EPKvPK10block_q8_1RKiEEEvS3_S3_PT_PS7_iiii --------------------------
	.section	.nv.info._Z9moe_vec_qIfLi256ELi8E12block_iq2_xsLi1EXadL_ZN45_INTERNAL_8d5cb472_14_gguf_kernel_cu_cd24131919vec_dot_iq2_xs_q8_1EPKvPK10block_q8_1RKiEEEvS3_S3_PT_PS7_iiii,"",@"SHT_CUDA_INFO"
	.sectionflags	@""
	.align	4


	//----- nvinfo : EIATTR_CUDA_API_VERSION
	.align		4
        /*0000*/ 	.byte	0x04, 0x37
        /*0002*/ 	.short	(.L_3153 - .L_3152)
.L_3152:
        /*0004*/ 	.word	0x00000082


	//----- nvinfo : EIATTR_KPARAM_INFO
	.align		4
.L_3153:
        /*0008*/ 	.byte	0x04, 0x17
        /*000a*/ 	.short	(.L_3155 - .L_3154)
.L_3154:
        /*000c*/ 	.word	0x00000000
        /*0010*/ 	.short	0x0007
        /*0012*/ 	.short	0x002c
        /*0014*/ 	.byte	0x00, 0xf0, 0x11, 0x00


	//----- nvinfo : EIATTR_KPARAM_INFO
	.align		4
.L_3155:
        /*0018*/ 	.byte	0x04, 0x17
        /*001a*/ 	.short	(.L_3157 - .L_3156)
.L_3156:
        /*001c*/ 	.word	0x00000000
        /*0020*/ 	.short	0x0006
        /*0022*/ 	.short	0x0028
        /*0024*/ 	.byte	0x00, 0xf0, 0x11, 0x00


	//----- nvinfo : EIATTR_KPARAM_INFO
	.align		4
.L_3157:
        /*0028*/ 	.byte	0x04, 0x17
        /*002a*/ 	.short	(.L_3159 - .L_3158)
.L_3158:
        /*002c*/ 	.word	0x00000000
        /*0030*/ 	.short	0x0005
        /*0032*/ 	.short	0x0024
        /*0034*/ 	.byte	0x00, 0xf0, 0x11, 0x00


	//----- nvinfo : EIATTR_KPARAM_INFO
	.align		4
.L_3159:
        /*0038*/ 	.byte	0x04, 0x17
        /*003a*/ 	.short	(.L_3161 - .L_3160)
.L_3160:
        /*003c*/ 	.word	0x00000000
        /*0040*/ 	.short	0x0004
        /*0042*/ 	.short	0x0020
        /*0044*/ 	.byte	0x00, 0xf0, 0x11, 0x00


	//----- nvinfo : EIATTR_KPARAM_INFO
	.align		4
.L_3161:
        /*0048*/ 	.byte	0x04, 0x17
        /*004a*/ 	.short	(.L_3163 - .L_3162)
.L_3162:
        /*004c*/ 	.word	0x00000000
        /*0050*/ 	.short	0x0003
        /*0052*/ 	.short	0x0018
        /*0054*/ 	.byte	0x00, 0xf5, 0x21, 0x00


	//----- nvinfo : EIATTR_KPARAM_INFO
	.align		4
.L_3163:
        /*0058*/ 	.byte	0x04, 0x17
        /*005a*/ 	.short	(.L_3165 - .L_3164)
.L_3164:
        /*005c*/ 	.word	0x00000000
        /*0060*/ 	.short	0x0002
        /*0062*/ 	.short	0x0010
        /*0064*/ 	.byte	0x00, 0xf5, 0x21, 0x00


	//----- nvinfo : EIATTR_KPARAM_INFO
	.align		4
.L_3165:
        /*0068*/ 	.byte	0x04, 0x17
        /*006a*/ 	.short	(.L_3167 - .L_3166)
.L_3166:
        /*006c*/ 	.word	0x00000000
        /*0070*/ 	.short	0x0001
        /*0072*/ 	.short	0x0008
        /*0074*/ 	.byte	0x00, 0xf5, 0x21, 0x00


	//----- nvinfo : EIATTR_KPARAM_INFO
	.align		4
.L_3167:
        /*0078*/ 	.byte	0x04, 0x17
        /*007a*/ 	.short	(.L_3169 - .L_3168)
.L_3168:
        /*007c*/ 	.word	0x00000000
        /*0080*/ 	.short	0x0000
        /*0082*/ 	.short	0x0000
        /*0084*/ 	.byte	0x00, 0xf5, 0x21, 0x00


	//----- nvinfo : EIATTR_SPARSE_MMA_MASK
	.align		4
.L_3169:
        /*0088*/ 	.byte	0x03, 0x50
        /*008a*/ 	.short	0x0000


	//----- nvinfo : EIATTR_MAXREG_COUNT
	.align		4
        /*008c*/ 	.byte	0x03, 0x1b
        /*008e*/ 	.short	0x00ff


	//----- nvinfo : EIATTR_MERCURY_ISA_VERSION
	.align		4
        /*0090*/ 	.byte	0x03, 0x5f
        /*0092*/ 	.short	0x0101


	//----- nvinfo : EIATTR_COOP_GROUP_MASK_REGIDS
	.align		4
        /*0094*/ 	.byte	0x04, 0x29
        /*0096*/ 	.short	(.L_3171 - .L_3170)


	//   ....[0]....
.L_3170:
        /*0098*/ 	.word	0xffffffff


	//   ....[1]....
        /*009c*/ 	.word	0xffffffff


	//   ....[2]....
        /*00a0*/ 	.word	0xffffffff


	//   ....[3]....
        /*00a4*/ 	.word	0xffffffff


	//   ....[4]....
        /*00a8*/ 	.word	0xffffffff


	//----- nvinfo : EIATTR_COOP_GROUP_INSTR_OFFSETS
	.align		4
.L_3171:
        /*00ac*/ 	.byte	0x04, 0x28
        /*00ae*/ 	.short	(.L_3173 - .L_3172)


	//   ....[0]....
.L_3172:
        /*00b0*/ 	.word	0x00001640


	//   ....[1]....
        /*00b4*/ 	.word	0x00001670


	//   ....[2]....
        /*00b8*/ 	.word	0x000016a0


	//   ....[3]....
        /*00bc*/ 	.word	0x000016c0


	//   ....[4]....
        /*00c0*/ 	.word	0x000016e0


	//----- nvinfo : EIATTR_VRC_CTA_INIT_COUNT
	.align		4
.L_3173:
        /*00c4*/ 	.byte	0x02, 0x4a
	.zero		1
	.zero		1


	//----- nvinfo : EIATTR_EXIT_INSTR_OFFSETS
	.align		4
        /*00c8*/ 	.byte	0x04, 0x1c
        /*00ca*/ 	.short	(.L_3175 - .L_3174)


	//   ....[0]....
.L_3174:
        /*00cc*/ 	.word	0x00000070


	//   ....[1]....
        /*00d0*/ 	.word	0x000016f0


	//   ....[2]....
        /*00d4*/ 	.word	0x00001750


	//----- nvinfo : EIATTR_CRS_STACK_SIZE
	.align		4
.L_3175:
        /*00d8*/ 	.byte	0x04, 0x1e
        /*00da*/ 	.short	(.L_3177 - .L_3176)
.L_3176:
        /*00dc*/ 	.word	0x00000000


	//----- nvinfo : EIATTR_CBANK_PARAM_SIZE
	.align		4
.L_3177:
        /*00e0*/ 	.byte	0x03, 0x19
        /*00e2*/ 	.short	0x0030


	//----- nvinfo : EIATTR_PARAM_CBANK
	.align		4
        /*00e4*/ 	.byte	0x04, 0x0a
        /*00e6*/ 	.short	(.L_3179 - .L_3178)
	.align		4
.L_3178:
        /*00e8*/ 	.word	index@(.nv.constant0._Z9moe_vec_qIfLi256ELi8E12block_iq2_xsLi1EXadL_ZN45_INTERNAL_8d5cb472_14_gguf_kernel_cu_cd24131919vec_dot_iq2_xs_q8_1EPKvPK10block_q8_1RKiEEEvS3_S3_PT_PS7_iiii)
        /*00ec*/ 	.short	0x0380
        /*00ee*/ 	.short	0x0030


	//----- nvinfo : EIATTR_SW_WAR
	.align		4
.L_3179:
        /*00f0*/ 	.byte	0x04, 0x36
        /*00f2*/ 	.short	(.L_3181 - .L_3180)
.L_3180:
        /*00f4*/ 	.word	0x00000008
.L_3181:


//--------------------- .nv.info._Z9moe_vec_qIfLi256ELi8E13block_iq2_xxsLi1EXadL_ZN45_INTERNAL_8d5cb472_14_gguf_kernel_cu_cd24131920vec_dot_iq2_xxs_q8_1EPKvPK10block_q8_1RKiEEEvS3_S3_PT_PS7_iiii --------------------------
	.section	.nv.info._Z9moe_vec_qIfLi256ELi8E13block_iq2_xxsLi1EXadL_ZN45_INTERNAL_8d5cb472_14_gguf_kernel_cu_cd24131920vec_dot_iq2_xxs_q8_1EPKvPK10block_q8_1RKiEEEvS3_S3_PT_PS7_iiii,"",@"SHT_CUDA_INFO"
	.sectionflags	@""
	.align	4


	//----- nvinfo : EIATTR_CUDA_API_VERSION
	.align		4
        /*0000*/ 	.byte	0x04, 0x37
        /*0002*/ 	.short	(.L_3183 - .L_3182)
.L_3182:
        /*0004*/ 	.word	0x00000082


	//----- nvinfo : EIATTR_KPARAM_INFO
	.align		4
.L_3183:
        /*0008*/ 	.byte	0x04, 0x17
        /*000a*/ 	.short	(.L_3185 - .L_3184)
.L_3184:
        /*000c*/ 	.word	0x00000000
        /*0010*/ 	.short	0x0007
        /*0012*/ 	.short	0x002c
        /*0014*/ 	.byte	0x00, 0xf0, 0x11, 0x00


	//----- nvinfo : EIATTR_KPARAM_INFO
	.align		4
.L_3185:
        /*0018*/ 	.byte	0x04, 0x17
        /*001a*/ 	.short	(.L_3187 - .L_3186)
.L_3186:
        /*001c*/ 	.word	0x00000000
        /*0020*/ 	.short	0x0006
        /*0022*/ 	.short	0x0028
        /*0024*/ 	.byte	0x00, 0xf0, 0x11, 0x00


	//----- nvinfo : EIATTR_KPARAM_INFO
	.align		4
.L_3187:
        /*0028*/ 	.byte	0x04, 0x17
        /*002a*/ 	.short	(.L_3189 - .L_3188)
.L_3188:
        /*002c*/ 	.word	0x00000000
        /*0030*/ 	.short	0x0005
        /*0032*/ 	.short	0x0024
        /*0034*/ 	.byte	0x00, 0xf0, 0x11, 0x00


	//----- nvinfo : EIATTR_KPARAM_INFO
	.align		4
.L_3189:
        /*0038*/ 	.byte	0x04, 0x17
        /*003a*/ 	.short	(.L_3191 - .L_3190)
.L_3190:
        /*003c*/ 	.word	0x00000000
        /*0040*/ 	.short	0x0004
        /*0042*/ 	.short	0x0020
        /*0044*/ 	.byte	0x00, 0xf0, 0x11, 0x00


	//----- nvinfo : EIATTR_KPARAM_INFO
	.align		4
.L_3191:
        /*0048*/ 	.byte	0x04, 0x17
        /*004a*/ 	.short	(.L_3193 - .L_3192)
.L_3192:
        /*004c*/ 	.word	0x00000000
        /*0050*/ 	.short	0x0003
        /*0052*/ 	.short	0x0018
        /*0054*/ 	.byte	0x00, 0xf5, 0x21, 0x00


	//----- nvinfo : EIATTR_KPARAM_INFO
	.align		4
.L_3193:
        /*0058*/ 	.byte	0x04, 0x17
        /*005a*/ 	.short	(.L_3195 - .L_3194)
.L_3194:
        /*005c*/ 	.word	0x00000000
        /*0060*/ 	.short	0x0002
        /*0062*/ 	.short	0x0010
        /*0064*/ 	.byte	0x00, 0xf5, 0x21, 0x00


	//----- nvinfo : EIATTR_KPARAM_INFO
	.align		4
.L_3195:
        /*0068*/ 	.byte	0x04, 0x17
        /*006a*/ 	.short	(.L_3197 - .L_3196)
.L_3196:
        /*006c*/ 	.word	0x00000000
        /*0070*/ 	.short	0x0001
        /*0072*/ 	.short	0x0008
        /*0074*/ 	.byte	0x00, 0xf5, 0x21, 0x00


	//----- nvinfo : EIATTR_KPARAM_INFO
	.align		4
.L_3197:
        /*0078*/ 	.byte	0x04, 0x17
        /*007a*/ 	.short	(.L_3199 - .L_3198)
.L_3198:
        /*007c*/ 	.word	0x00000000
        /*0080*/ 	.short	0x0000
        /*0082*/ 	.short	0x0000
        /*0084*/ 	.byte	0x00, 0xf5, 0x21, 0x00


	//----- nvinfo : EIATTR_SPARSE_MMA_MASK
	.align		4
.L_3199:
        /*0088*/ 	.byte	0x03, 0x50
        /*008a*/ 	.short	0x0000


	//----- nvinfo : EIATTR_MAXREG_COUNT
	.align		4
        /*008c*/ 	.byte	0x03, 0x1b
        /*008e*/ 	.short	0x00ff


	//----- nvinfo : EIATTR_MERCURY_ISA_VERSION
	.align		4
        /*0090*/ 	.byte	0x03, 0x5f
        /*0092*/ 	.short	0x0101


	//----- nvinfo : EIATTR_COOP_GROUP_MASK_REGIDS
	.align		4
        /*0094*/ 	.byte	0x04, 0x29
        /*0096*/ 	.short	(.L_3201 - .L_3200)


	//   ....[0]....
.L_3200:
        /*0098*/ 	.word	0xffffffff


	//   ....[1]....
        /*009c*/ 	.word	0xffffffff


	//   ....[2]....
        /*00a0*/ 	.word	0xffffffff


	//   ....[3]....
        /*00a4*/ 	.word	0xffffffff


	//   ....[4]....
        /*00a8*/ 	.word	0xffffffff


	//----- nvinfo : EIATTR_COOP_GROUP_INSTR_OFFSETS
	.align		4
.L_3201:
        /*00ac*/ 	.byte	0x04, 0x28
        /*00ae*/ 	.short	(.L_3203 - .L_3202)


	//   ....[0]....
.L_3202:
        /*00b0*/ 	.word	0x00001550


	//   ....[1]....
        /*00b4*/ 	.word	0x00001580


	//   ....[2]....
        /*00b8*/ 	.word	0x000015a0


	//   ....[3]....
        /*00bc*/ 	.word	0x000015c0


	//   ....[4]....
        /*00c0*/ 	.word	0x000015e0


	//----- nvinfo : EIATTR_VRC_CTA_INIT_COUNT
	.align		4
.L_3203:
        /*00c4*/ 	.byte	0x02, 0x4a
	.zero		1
	.zero		1


	//----- nvinfo : EIATTR_EXIT_INSTR_OFFSETS
	.align		4
        /*00c8*/ 	.byte	0x04, 0x1c
        /*00ca*/ 	.short	(.L_3205 - .L_3204)


	//   ....[0]....
.L_3204:
        /*00cc*/ 	.word	0x00000070


	//   ....[1]....
        /*00d0*/ 	.word	0x000015f0


	//   ....[2]....
        /*00d4*/ 	.word	0x00001650


	//----- nvinfo : EIATTR_CRS_STACK_SIZE
	.align		4
.L_3205:
        /*00d8*/ 	.byte	0x04, 0x1e
        /*00da*/ 	.short	(.L_3207 - .L_3206)
.L_3206:
        /*00dc*/ 	.word	0x00000000


	//----- nvinfo : EIATTR_CBANK_PARAM_SIZE
	.align		4
.L_3207:
        /*00e0*/ 	.byte	0x03, 0x19
        /*00e2*/ 	.short	0x0030


	//----- nvinfo : EIATTR_PARAM_CBANK
	.align		4
        /*00e4*/ 	.byte	0x04, 0x0a
        /*00e6*/ 	.short	(.L_3209 - .L_3208)
	.align		4
.L_3208:
        /*00e8*/ 	.word	index@(.nv.constant0._Z9moe_vec_qIfLi256ELi8E13block_iq2_xxsLi1EXadL_ZN45_INTERNAL_8d5cb472_14_gguf_kernel_cu_cd24131920vec_dot_iq2_xxs_q8_1EPKvPK10block_q8_1RKiEEEvS3_S3_PT_PS7_iiii)
        /*00ec*/ 	.short	0x0380
        /*00ee*/ 	.short	0x0030


	//----- nvinfo : EIATTR_SW_WAR
	.align		4
.L_3209:
        /*00f0*/ 	.byte	0x04, 0x36
        /*00f2*/ 	.short	(.L_3211 - .L_3210)
.L_3210:
        /*00f4*/ 	.word	0x00000008
.L_3211:


//--------------------- .nv.info._Z9moe_vec_qIfLi256ELi32E10block_q6_KLi1EXadL_ZN45_INTERNAL_8d5cb472_14_gguf_kernel_cu_cd24131917vec_dot_q6_K_q8_1EPKvPK10block_q8_1RKiEEEvS3_S3_PT_PS7_iiii --------------------------
	.section	.nv.info._Z9moe_vec_qIfLi256ELi32E10block_q6_KLi1EXadL_ZN45_INTERNAL_8d5cb472_14_gguf_kernel_cu_cd24131917vec_dot_q6_K_q8_1EPKvPK10block_q8_1RKiEEEvS3_S3_PT_PS7_iiii,"",@"SHT_CUDA_INFO"
	.sectionflags	@""
	.align	4


	//----- nvinfo : EIATTR_CUDA_API_VERSION
	.align		4
        /*0000*/ 	.byte	0x04, 0x37
        /*0002*/ 	.short	(.L_3213 - .L_3212)
.L_3212:
        /*0004*/ 	.word	0x00000082


	//----- nvinfo : EIATTR_KPARAM_INFO
	.align		4
.L_3213:
        /*0008*/ 	.byte	0x04, 0x17
        /*000a*/ 	.short	(.L_3215 - .L_3214)
.L_3214:
        /*000c*/ 	.word	0x00000000
        /*0010*/ 	.short	0x0007
        /*0012*/ 	.short	0x002c
        /*0014*/ 	.byte	0x00, 0xf0, 0x11, 0x00


	//----- nvinfo : EIATTR_KPARAM_INFO
	.align		4
.L_3215:
        /*0018*/ 	.byte	0x04, 0x17
        /*001a*/ 	.short	(.L_3217 - .L_3216)
.L_3216:
        /*001c*/ 	.word	0x00000000
        /*0020*/ 	.short	0x0006
        /*0022*/ 	.short	0x0028
        /*0024*/ 	.byte	0x00, 0xf0, 0x11, 0x00


	//----- nvinfo : EIATTR_KPARAM_INFO
	.align		4
.L_3217:
        /*0028*/ 	.byte	0x04, 0x17
        /*002a*/ 	.short	(.L_3219 - .L_3218)
.L_3218:
        /*002c*/ 	.word	0x00000000
        /*0030*/ 	.short	0x0005
        /*0032*/ 	.short	0x0024
        /*0034*/ 	.byte	0x00, 0xf0, 0x11, 0x00


	//----- nvinfo : EIATTR_KPARAM_INFO
	.align		4
.L_3219:
        /*0038*/ 	.byte	0x04, 0x17
        /*003a*/ 	.short	(.L_3221 - .L_3220)
.L_3220:
        /*003c*/ 	.word	0x00000000
        /*0040*/ 	.short	0x0004
        /*0042*/ 	.short	0x0020
        /*0044*/ 	.byte	0x00, 0xf0, 0x11, 0x00


	//----- nvinfo : EIATTR_KPARAM_INFO
	.align		4
.L_3221:
        /*0048*/ 	.byte	0x04, 0x17
        /*004a*/ 	.short	(.L_3223 - .L_3222)
.L_3222:
        /*004c*/ 	.word	0x00000000
        /*0050*/ 	.short	0x0003
        /*0052*/ 	.short	0x0018
        /*0054*/ 	.byte	0x00, 0xf5, 0x21, 0x00


	//----- nvinfo : EIATTR_KPARAM_INFO
	.align		4
.L_3223:
        /*0058*/ 	.byte	0x04, 0x17
        /*005a*/ 	.short	(.L_3225 - .L_3224)
.L_3224:
        /*005c*/ 	.word	0x00000000
        /*0060*/ 	.short	0x0002
        /*0062*/ 	.short	0x0010
        /*0064*/ 	.byte	0x00, 0xf5, 0x21, 0x00


	//----- nvinfo : EIATTR_KPARAM_INFO
	.align		4
.L_3225:
        /*0068*/ 	.byte	0x04, 0x17
        /*006a*/ 	.short	(.L_3227 - .L_3226)
.L_3226:
        /*006c*/ 	.word	0x00000000
        /*0070*/ 	.short	0x0001
        /*0072*/ 	.short	0x0008
        /*0074*/ 	.byte	0x00, 0xf5, 0x21, 0x00


	//----- nvinfo : EIATTR_KPARAM_INFO
	.align		4
.L_3227:
        /*0078*/ 	.byte	0x04, 0x17
        /*007a*/ 	.short	(.L_3229 - .L_3228)
.L_3228:
        /*007c*/ 	.word	0x00000000
        /*0080*/ 	.short	0x0000
        /*0082*/ 	.short	0x0000
        /*0084*/ 	.byte	0x00, 0xf5, 0x21, 0x00


	//----- nvinfo : EIATTR_SPARSE_MMA_MASK
	.align		4
.L_3229:
        /*0088*/ 	.byte	0x03, 0x50
        /*008a*/ 	.short	0x0000


	//----- nvinfo : EIATTR_MAXREG_COUNT
	.align		4
        /*008c*/ 	.byte	0x03, 0x1b
        /*008e*/ 	.short	0x00ff


	//----- nvinfo : EIATTR_MERCURY_ISA_VERSION
	.align		4
        /*0090*/ 	.byte	0x03, 0x5f
        /*0092*/ 	.short	0x0101


	//----- nvinfo : EIATTR_COOP_GROUP_MASK_REGIDS
	.align		4
        /*0094*/ 	.byte	0x04, 0x29
        /*0096*/ 	.short	(.L_3231 - .L_3230)


	//   ....[0]....
.L_3230:
        /*0098*/ 	.word	0xffffffff


	//   ....[1]....
        /*009c*/ 	.word	0xffffffff


	//   ....[2]....
        /*00a0*/ 	.word	0xffffffff


	//   ....[3]....
        /*00a4*/ 	.word	0xffffffff


	//   ....[4]....
        /*00a8*/ 	.word	0xffffffff


	//----- nvinfo : EIATTR_COOP_GROUP_INSTR_OFFSETS
	.align		4
.L_3231:
        /*00ac*/ 	.byte	0x04, 0x28
        /*00ae*/ 	.short	(.L_3233 - .L_3232)


	//   ....[0]....
.L_3232:
        /*00b0*/ 	.word	0x00001110


	//   ....[1]....
        /*00b4*/ 	.word	0x00001140


	//   ....[2]....
        /*00b8*/ 	.word	0x00001170


	//   ....[3]....
        /*00bc*/ 	.word	0x00001190


	//   ....[4]....
        /*00c0*/ 	.word	0x000011b0


	//----- nvinfo : EIATTR_VRC_CTA_INIT_COUNT
	.align		4
.L_3233:
        /*00c4*/ 	.byte	0x02, 0x4a
	.zero		1
	.zero		1


	//----- nvinfo : EIATTR_EXIT_INSTR_OFFSETS
	.align		4
        /*00c8*/ 	.byte	0x04, 0x1c
        /*00ca*/ 	.short	(.L_3235 - .L_3234)


	//   ....[0]....
.L_3234:
        /*00cc*/ 	.word	0x00000070


	//   ....[1]....
        /*00d0*/ 	.word	0x000011c0


	//   ....[2]....
        /*00d4*/ 	.word	0x00001220


	//----- nvinfo : EIATTR_CRS_STACK_SIZE
	.align		4
.L_3235:
        /*00d8*/ 	.byte	0x04, 0x1e
        /*00da*/ 	.short	(.L_3237 - .L_3236)
.L_3236:
        /*00dc*/ 	.word	0x00000000


	//----- nvinfo : EIATTR_CBANK_PARAM_SIZE
	.align		4
.L_3237:
        /*00e0*/ 	.byte	0x03, 0x19
        /*00e2*/ 	.short	0x0030


	//----- nvinfo : EIATTR_PARAM_CBANK
	.align		4
        /*00e4*/ 	.byte	0x04, 0x0a
        /*00e6*/ 	.short	(.L_3239 - .L_3238)
	.align		4
.L_3238:
        /*00e8*/ 	.word	index@(.nv.constant0._Z9moe_vec_qIfLi256ELi32E10block_q6_KLi1EXadL_ZN45_INTERNAL_8d5cb472_14_gguf_kernel_cu_cd24131917vec_dot_q6_K_q8_1EPKvPK10block_q8_1RKiEEEvS3_S3_PT_PS7_iiii)
        /*00ec*/ 	.short	0x0380
        /*00ee*/ 	.short	0x0030


	//----- nvinfo : EIATTR_SW_WAR
	.align		4
.L_3239:
        /*00f0*/ 	.byte	0x04, 0x36
        /*00f2*/ 	.short	(.L_3241 - .L_3240)
.L_3240:
        /*00f4*/ 	.word	0x00000008
.L_3241:


//--------------------- .nv.info._Z9moe_vec_qIfLi256ELi32E10block_q5_KLi2EXadL_ZN45_INTERNAL_8d5cb472_14_gguf_kernel_cu_cd24131917vec_dot_q5_K_q8_1EPKvPK10block_q8_1RKiEEEvS3_S3_PT_PS7_iiii --------------------------
	.section	.nv.info._Z9moe_vec_qIfLi256ELi32E10block_q5_KLi2EXadL_ZN45_INTERNAL_8d5cb472_14_gguf_kernel_cu_cd24131917vec_dot_q5_K_q8_1EPKvPK10block_q8_1RKiEEEvS3_S3_PT_PS7_iiii,"",@"SHT_CUDA_INFO"
	.sectionflags	@""
	.align	4


	//----- nvinfo : EIATTR_CUDA_API_VERSION
	.align		4
        /*0000*/ 	.byte	0x04, 0x37
        /*0002*/ 	.short	(.L_3243 - .L_3242)
.L_3242:
        /*0004*/ 	.word	0x00000082


	//----- nvinfo : EIATTR_KPARAM_INFO
	.align		4
.L_3243:
        /*0008*/ 	.byte	0x04, 0x17
        /*000a*/ 	.short	(.L_3245 - .L_3244)
.L_3244:
        /*000c*/ 	.word	0x00000000
        /*0010*/ 	.short	0x0007
        /*0012*/ 	.short	0x002c
        /*0014*/ 	.byte	0x00, 0xf0, 0x11, 0x00


	//----- nvinfo : EIATTR_KPARAM_INFO
	.align		4
.L_3245:
        /*0018*/ 	.byte	0x04, 0x17
        /*001a*/ 	.short	(.L_3247 - .L_3246)
.L_3246:
        /*001c*/ 	.word	0x00000000
        /*0020*/ 	.short	0x0006
        /*0022*/ 	.short	0x0028
        /*0024*/ 	.byte	0x00, 0xf0, 0x11, 0x00


	//----- nvinfo : EIATTR_KPARAM_INFO
	.align		4
.L_3247:
        /*0028*/ 	.byte	0x04, 0x17
        /*002a*/ 	.short	(.L_3249 - .L_3248)
.L_3248:
        /*002c*/ 	.word	0x00000000
        /*0030*/ 	.short	0x0005
        /*0032*/ 	.short	0x0024
        /*0034*/ 	.byte	0x00, 0xf0, 0x11, 0x00


	//----- nvinfo : EIATTR_KPARAM_INFO
	.align		4
.L_3249:
        /*0038*/ 	.byte	0x04, 0x17
        /*003a*/ 	.short	(.L_3251 - .L_3250)
.L_3250:
        /*003c*/ 	.word	0x00000000
        /*0040*/ 	.short	0x0004
        /*0042*/ 	.short	0x0020
        /*0044*/ 	.byte	0x00, 0xf0, 0x11, 0x00


	//----- nvinfo : EIATTR_KPARAM_INFO
	.align		4
.L_3251:
        /*0048*/ 	.byte	0x04, 0x17
        /*004a*/ 	.short	(.L_3253 - .L_3252)
.L_3252:
        /*004c*/ 	.word	0x00000000
        /*0050*/ 	.short	0x0003
        /*0052*/ 	.short	0x0018
        /*0054*/ 	.byte	0x00, 0xf5, 0x21, 0x00


	//----- nvinfo : EIATTR_KPARAM_INFO
	.align		4
.L_3253:
        /*0058*/ 	.byte	0x04, 0x17
        /*005a*/ 	.short	(.L_3255 - .L_3254)
.L_3254:
        /*005c*/ 	.word	0x00000000
        /*0060*/ 	.short	0x0002
        /*0062*/ 	.short	0x0010
        /*0064*/ 	.byte	0x00, 0xf5, 0x21, 0x00


	//----- nvinfo : EIATTR_KPARAM_INFO
	.align		4
.L_3255:
        /*0068*/ 	.byte	0x04, 0x17
        /*006a*/ 	.short	(.L_3257 - .L_3256)
.L_3256:
        /*006c*/ 	.word	0x00000000
        /*0070*/ 	.short	0x0001
        /*0072*/ 	.short	0x0008
        /*0074*/ 	.byte	0x00, 0xf5, 0x21, 0x00


	//----- nvinfo : EIATTR_KPARAM_INFO
	.align		4
.L_3257:
        /*0078*/ 	.byte	0x04, 0x17
        /*007a*/ 	.short	(.L_3259 - .L_3258)
.L_3258:
        /*007c*/ 	.word	0x00000000
        /*0080*/ 	.short	0x0000
        /*0082*/ 	.short	0x0000
        /*0084*/ 	.byte	0x00, 0xf5, 0x21, 0x00


	//----- nvinfo : EIATTR_SPARSE_MMA_MASK
	.align		4
.L_3259:
        /*0088*/ 	.byte	0x03, 0x50
        /*008a*/ 	.short	0x0000


	//----- nvinfo : EIATTR_MAXREG_COUNT
	.align		4
        /*008c*/ 	.byte	0x03, 0x1b
        /*008e*/ 	.short	0x00ff


	//----- nvinfo : EIATTR_MERCURY_ISA_VERSION
	.align		4
        /*0090*/ 	.byte	0x03, 0x5f
        /*0092*/ 	.short	0x0101


	//----- nvinfo : EIATTR_COOP_GROUP_MASK_REGIDS
	.align		4
        /*0094*/ 	.byte	0x04, 0x29
        /*0096*/ 	.short	(.L_3261 - .L_3260)


	//   ....[0]....
.L_3260:
        /*0098*/ 	.word	0xffffffff


	//   ....[1]....
        /*009c*/ 	.word	0xffffffff


	//   ....[2]....
        /*00a0*/ 	.word	0xffffffff


	//   ....[3]....
        /*00a4*/ 	.word	0xffffffff


	//   ....[4]....
        /*00a8*/ 	.word	0xffffffff


	//----- nvinfo : EIATTR_COOP_GROUP_INSTR_OFFSETS
	.align		4
.L_3261:
        /*00ac*/ 	.byte	0x04, 0x28
        /*00ae*/ 	.short	(.L_3263 - .L_3262)


	//   ....[0]....
.L_3262:
        /*00b0*/ 	.word	0x00000a20


	//   ....[1]....
        /*00b4*/ 	.word	0x00000a50


	//   ....[2]....
        /*00b8*/ 	.word	0x00000a80


	//   ....[3]....
        /*00bc*/ 	.word	0x00000aa0


	//   ....[4]....
        /*00c0*/ 	.word	0x00000ac0


	//----- nvinfo : EIATTR_VRC_CTA_INIT_COUNT
	.align		4
.L_3263:
        /*00c4*/ 	.byte	0x02, 0x4a
	.zero		1
	.zero		1


	//----- nvinfo : EIATTR_EXIT_INSTR_OFFSETS
	.align		4
        /*00c8*/ 	.byte	0x04, 0x1c
        /*00ca*/ 	.short	(.L_3265 - .L_3264)


	//   ....[0]....
.L_3264:
        /*00cc*/ 	.word	0x00000070


	//   ....[1]....
        /*00d0*/ 	.word	0x00000ad0


	//   ....[2]....
        /*00d4*/ 	.word	0x00000b40


	//----- nvinfo : EIATTR_CRS_STACK_SIZE
	.align		4
.L_3265:
        /*00d8*/ 	.byte	0x04, 0x1e
        /*00da*/ 	.short	(.L_3267 - .L_3266)
.L_3266:
        /*00dc*/ 	.word	0x00000000


	//----- nvinfo : EIATTR_CBANK_PARAM_SIZE
	.align		4
.L_3267:
        /*00e0*/ 	.byte	0x03, 0x19
        /*00e2*/ 	.short	0x0030


	//----- nvinfo : EIATTR_PARAM_CBANK
	.align		4
        /*00e4*/ 	.byte	0x04, 0x0a
        /*00e6*/ 	.short	(.L_3269 - .L_3268)
	.align		4
.L_3268:
        /*00e8*/ 	.word	index@(.nv.constant0._Z9moe_vec_qIfLi256ELi32E10block_q5_KLi2EXadL_ZN45_INTERNAL_8d5cb472_14_gguf_kernel_cu_cd24131917vec_dot_q5_K_q8_1EPKvPK10block_q8_1RKiEEEvS3_S3_PT_PS7_iiii)
        /*00ec*/ 	.short	0x0380
        /*00ee*/ 	.short	0x0030


	//----- nvinfo : EIATTR_SW_WAR
	.align		4
.L_3269:
        /*00f0*/ 	.byte	0x04, 0x36
        /*00f2*/ 	.short	(.L_3271 - .L_3270)
.L_3270:
        /*00f4*/ 	.word	0x00000008
.L_3271:


//--------------------- .nv.info._Z9moe_vec_qIfLi256ELi32E10block_q4_KLi2EXadL_ZN45_INTERNAL_8d5cb472_14_gguf_kernel_cu_cd24131917vec_dot_q4_K_q8_1EPKvPK10block_q8_1RKiEEEvS3_S3_PT_PS7_iiii --------------------------
	.section	.nv.info._Z9moe_vec_qIfLi256ELi32E10block_q4_KLi2EXadL_ZN45_INTERNAL_8d5cb472_14_gguf_kernel_cu_cd24131917vec_dot_q4_K_q8_1EPKvPK10block_q8_1RKiEEEvS3_S3_PT_PS7_iiii,"",@"SHT_CUDA_INFO"
	.sectionflags	@""
	.align	4


	//----- nvinfo : EIATTR_CUDA_API_VERSION
	.align		4
        /*0000*/ 	.byte	0x04, 0x37
        /*0002*/ 	.short	(.L_3273 - .L_3272)
.L_3272:
        /*0004*/ 	.word	0x00000082


	//----- nvinfo : EIATTR_KPARAM_INFO
	.align		4
.L_3273:
        /*0008*/ 	.byte	0x04, 0x17
        /*000a*/ 	.short	(.L_3275 - .L_3274)
.L_3274:
        /*000c*/ 	.word	0x00000000
        /*0010*/ 	.short	0x0007
        /*0012*/ 	.short	0x002c
        /*0014*/ 	.byte	0x00, 0xf0, 0x11, 0x00


	//----- nvinfo : EIATTR_KPARAM_INFO
	.align		4
.L_3275:
        /*0018*/ 	.byte	0x04, 0x17
        /*001a*/ 	.short	(.L_3277 - .L_3276)
.L_3276:
        /*001c*/ 	.word	0x00000000
        /*0020*/ 	.short	0x0006
        /*0022*/ 	.short	0x0028
        /*0024*/ 	.byte	0x00, 0xf0, 0x11, 0x00


	//----- nvinfo : EIATTR_KPARAM_INFO
	.align		4
.L_3277:
        /*0028*/ 	.byte	0x04, 0x17
        /*002a*/ 	.short	(.L_3279 - .L_3278)
.L_3278:
        /*002c*/ 	.word	0x00000000
        /*0030*/ 	.short	0x0005
        /*0032*/ 	.short	0x0024
        /*0034*/ 	.byte	0x00, 0xf0, 0x11, 0x00


	//----- nvinfo : EIATTR_KPARAM_INFO
	.align		4
.L_3279:
        /*0038*/ 	.byte	0x04, 0x17
        /*003a*/ 	.short	(.L_3281 - .L_3280)
.L_3280:
        /*003c*/ 	.word	0x00000000
        /*0040*/ 	.short	0x0004
        /*0042*/ 	.short	0x0020
        /*0044*/ 	.byte	0x00, 0xf0, 0x11, 0x00


	//----- nvinfo : EIATTR_KPARAM_INFO
	.align		4
.L_3281:
        /*0048*/ 	.byte	0x04, 0x17
        /*004a*/ 	.short	(.L_3283 - .L_3282)
.L_3282:
        /*004c*/ 	.word	0x00000000
        /*0050*/ 	.short	0x0003
        /*0052*/ 	.short	0x0018
        /*0054*/ 	.byte	0x00, 0xf5, 0x21, 0x00


	//----- nvinfo : EIATTR_KPARAM_INFO
	.align		4
.L_3283:
        /*0058*/ 	.byte	0x04, 0x17
        /*005a*/ 	.short	(.L_3285 - .L_3284)
.L_3284:
        /*005c*/ 	.word	0x00000000
        /*0060*/ 	.short	0x0002
        /*0062*/ 	.short	0x0010
        /*0064*/ 	.byte	0x00, 0xf5, 0x21, 0x00


	//----- nvinfo : EIATTR_KPARAM_INFO
	.align		4
.L_3285:
        /*0068*/ 	.byte	0x04, 0x17
        /*006a*/ 	.short	(.L_3287 - .L_3286)
.L_3286:
        /*006c*/ 	.word	0x00000000
        /*0070*/ 	.short	0x0001
        /*0072*/ 	.short	0x0008
        /*0074*/ 	.byte	0x00, 0xf5, 0x21, 0x00


	//----- nvinfo : EIATTR_KPARAM_INFO
	.align		4
.L_3287:
        /*0078*/ 	.byte	0x04, 0x17
        /*007a*/ 	.short	(.L_3289 - .L_3288)
.L_3288:
        /*007c*/ 	.word	0x00000000
        /*0080*/ 	.short	0x0000
        /*0082*/ 	.short	0x0000
        /*0084*/ 	.byte	0x00, 0xf5, 0x21, 0x00


	//----- nvinfo : EIATTR_SPARSE_MMA_MASK
	.align		4
.L_3289:
        /*0088*/ 	.byte	0x03, 0x50
        /*008a*/ 	.short	0x0000


	//----- nvinfo : EIATTR_MAXREG_COUNT
	.align		4
        /*008c*/ 	.byte	0x03, 0x1b
        /*008e*/ 	.short	0x00ff


	//----- nvinfo : EIATTR_MERCURY_ISA_VERSION
	.align		4
        /*0090*/ 	.byte	0x03, 0x5f
        /*0092*/ 	.short	0x0101


	//----- nvinfo : EIATTR_COOP_GROUP_MASK_REGIDS
	.align		4
        /*0094*/ 	.byte	0x04, 0x29
        /*0096*/ 	.short	(.L_3291 - .L_3290)


	//   ....[0]....
.L_3290:
        /*0098*/ 	.word	0xffffffff


	//   ....[1]....
        /*009c*/ 	.word	0xffffffff


	//   ....[2]....
        /*00a0*/ 	.word	0xffffffff


	//   ....[3]....
        /*00a4*/ 	.word	0xffffffff


	//   ....[4]....
        /*00a8*/ 	.word	0xffffffff


	//----- nvinfo : EIATTR_COOP_GROUP_INSTR_OFFSETS
	.align		4
.L_3291:
        /*00ac*/ 	.byte	0x04, 0x28
        /*00ae*/ 	.short	(.L_3293 - .L_3292)


	//   ....[0]....
.L_3292:
        /*00b0*/ 	.word	0x000013e0


	//   ....[1]....
        /*00b4*/ 	.word	0x00001410


	//   ....[2]....
        /*00b8*/ 	.word	0x00001430


	//   ....[3]....
        /*00bc*/ 	.word	0x00001450


	//   ....[4]....
        /*00c0*/ 	.word	0x00001470


	//----- nvinfo : EIATTR_VRC_CTA_INIT_COUNT
	.align		4
.L_3293:
        /*00c4*/ 	.byte	0x02, 0x4a
	.zero		1
	.zero		1


	//----- nvinfo : EIATTR_EXIT_INSTR_OFFSETS
	.align		4
        /*00c8*/ 	.byte	0x04, 0x1c
        /*00ca*/ 	.short	(.L_3295 - .L_3294)


	//   ....[0]....
.L_3294:
        /*00cc*/ 	.word	0x00000070


	//   ....[1]....
        /*00d0*/ 	.word	0x00001480


	//   ....[2]....
        /*00d4*/ 	.word	0x000014f0


	//----- nvinfo : EIATTR_CRS_STACK_SIZE
	.align		4
.L_3295:
        /*00d8*/ 	.byte	0x04, 0x1e
        /*00da*/ 	.short	(.L_3297 - .L_3296)
.L_3296:
        /*00dc*/ 	.word	0x00000000


	//----- nvinfo : EIATTR_CBANK_PARAM_SIZE
	.align		4
.L_3297:
        /*00e0*/ 	.byte	0x03, 0x19
        /*00e2*/ 	.short	0x0030


	//----- nvinfo : EIATTR_PARAM_CBANK
	.align		4
        /*00e4*/ 	.byte	0x04, 0x0a
        /*00e6*/ 	.short	(.L_3299 - .L_3298)
	.align		4
.L_3298:
        /*00e8*/ 	.word	index@(.nv.constant0._Z9moe_vec_qIfLi256ELi32E10block_q4_KLi2EXadL_ZN45_INTERNAL_8d5cb472_14_gguf_kernel_cu_cd24131917vec_dot_q4_K_q8_1EPKvPK10block_q8_1RKiEEEvS3_S3_PT_PS7_iiii)
        /*00ec*/ 	.short	0x0380
        /*00ee*/ 	.short	0x0030


	//----- nvinfo : EIATTR_SW_WAR
	.align		4
.L_3299:
        /*00f0*/ 	.byte	0x04, 0x36
        /*00f2*/ 	.short	(.L_3301 - .L_3300)
.L_3300:
        /*00f4*/ 	.word	0x00000008
.L_3301:


//--------------------- .nv.info._Z9moe_vec_qIfLi256ELi16E10block_q3_KLi1EXadL_ZN45_INTERNAL_8d5cb472_14_gguf_kernel_cu_cd24131917vec_dot_q3_K_q8_1EPKvPK10block_q8_1RKiEEEvS3_S3_PT_PS7_iiii --------------------------
	.section	.nv.info._Z9moe_vec_qIfLi256ELi16E10block_q3_KLi1EXadL_ZN45_INTERNAL_8d5cb472_14_gguf_kernel_cu_cd24131917vec_dot_q3_K_q8_1EPKvPK10block_q8_1RKiEEEvS3_S3_PT_PS7_iiii,"",@"SHT_CUDA_INFO"
	.sectionflags	@""
	.align	4


	//----- nvinfo : EIATTR_CUDA_API_VERSION
	.align		4
        /*0000*/ 	.byte	0x04, 0x37
        /*0002*/ 	.short	(.L_3303 - .L_3302)
.L_3302:
        /*0004*/ 	.word	0x00000082


	//----- nvinfo : EIATTR_KPARAM_INFO
	.align		4
.L_3303:
        /*0008*/ 	.byte	0x04, 0x17
        /*000a*/ 	.short	(.L_3305 - .L_3304)
.L_3304:
        /*000c*/ 	.word	0x00000000
        /*0010*/ 	.short	0x0007
        /*0012*/ 	.short	0x002c
        /*0014*/ 	.byte	0x00, 0xf0, 0x11, 0x00


	//----- nvinfo : EIATTR_KPARAM_INFO
	.align		4
.L_3305:
        /*0018*/ 	.byte	0x04, 0x17
        /*001a*/ 	.short	(.L_3307 - .L_3306)
.L_3306:
        /*001c*/ 	.word	0x00000000
        /*0020*/ 	.short	0x0006
        /*0022*/ 	.short	0x0028
        /*0024*/ 	.byte	0x00, 0xf0, 0x11, 0x00


	//----- nvinfo : EIATTR_KPARAM_INFO
	.align		4
.L_3307:
        /*0028*/ 	.byte	0x04, 0x17
        /*002a*/ 	.short	(.L_3309 - .L_3308)
.L_3308:
        /*002c*/ 	.word	0x00000000
        /*0030*/ 	.short	0x0005
        /*0032*/ 	.short	0x0024
        /*0034*/ 	.byte	0x00, 0xf0, 0x11, 0x00


	//----- nvinfo : EIATTR_KPARAM_INFO
	.align		4
.L_3309:
        /*0038*/ 	.byte	0x04, 0x17
        /*003a*/ 	.short	(.L_3311 - .L_3310)
.L_3310:
        /*003c*/ 	.word	0x00000000
        /*0040*/ 	.short	0x0004
        /*0042*/ 	.short	0x0020
        /*0044*/ 	.byte	0x00, 0xf0, 0x11, 0x00


	//----- nvinfo : EIATTR_KPARAM_INFO
	.align		4
.L_3311:
        /*0048*/ 	.byte	0x04, 0x17
        /*004a*/ 	.short	(.L_3313 - .L_3312)
.L_3312:
        /*004c*/ 	.word	0x00000000
        /*0050*/ 	.short	0x0003
        /*0052*/ 	.short	0x0018
        /*0054*/ 	.byte	0x00, 0xf5, 0x21, 0x00


	//----- nvinfo : EIATTR_KPARAM_INFO
	.align		4
.L_3313:
        /*0058*/ 	.byte	0x04, 0x17
        /*005a*/ 	.short	(.L_3315 - .L_3314)
.L_3314:
        /*005c*/ 	.word	0x00000000
        /*0060*/ 	.short	0x0002
        /*0062*/ 	.short	0x0010
        /*0064*/ 	.byte	0x00, 0xf5, 0x21, 0x00


	//----- nvinfo : EIATTR_KPARAM_INFO
	.align		4
.L_3315:
        /*0068*/ 	.byte	0x04, 0x17
        /*006a*/ 	.short	(.L_3317 - .L_3316)
.L_3316:
        /*006c*/ 	.word	0x00000000
        /*0070*/ 	.short	0x0001
        /*0072*/ 	.short	0x0008
        /*0074*/ 	.byte	0x00, 0xf5, 0x21, 0x00


	//----- nvinfo : EIATTR_KPARAM_INFO
	.align		4
.L_3317:
        /*0078*/ 	.byte	0x04, 0x17
        /*007a*/ 	.short	(.L_3319 - .L_3318)
.L_3318:
        /*007c*/ 	.word	0x00000000
        /*0080*/ 	.short	0x0000
        /*0082*/ 	.short	0x0000
        /*0084*/ 	.byte	0x00, 0xf5, 0x21, 0x00


	//----- nvinfo : EIATTR_SPARSE_MMA_MASK
	.align		4
.L_3319:
        /*0088*/ 	.byte	0x03, 0x50
        /*008a*/ 	.short	0x0000


	//----- nvinfo : EIATTR_MAXREG_COUNT
	.align		4
        /*008c*/ 	.byte	0x03, 0x1b
        /*008e*/ 	.short	0x00ff


	//----- nvinfo : EIATTR_MERCURY_ISA_VERSION
	.align		4
        /*0090*/ 	.byte	0x03, 0x5f
        /*0092*/ 	.short	0x0101


	//----- nvinfo : EIATTR_COOP_GROUP_MASK_REGIDS
	.align		4
        /*0094*/ 	.byte	0x04, 0x29
        /*0096*/ 	.short	(.L_3321 - .L_3320)


	//   ....[0]....
.L_3320:
        /*0098*/ 	.word	0xffffffff


	//   ....[1]....
        /*009c*/ 	.word	0xffffffff


	//   ....[2]....
        /*00a0*/ 	.word	0xffffffff


	//   ....[3]....
        /*00a4*/ 	.word	0xffffffff


	//   ....[4]....
        /*00a8*/ 	.word	0xffffffff


	//----- nvinfo : EIATTR_COOP_GROUP_INSTR_OFFSETS
	.align		4
.L_3321:
        /*00ac*/ 	.byte	0x04, 0x28
        /*00ae*/ 	.short	(.L_3323 - .L_3322)


	//   ....[0]....
.L_3322:
        /*00b0*/ 	.word	0x00000cb0


	//   ....[1]....
        /*00b4*/ 	.word	0x00000ce0


	//   ....[2]....
        /*00b8*/ 	.word	0x00000d00


	//   ....[3]....
        /*00bc*/ 	.word	0x00000d20


	//   ....[4]....
        /*00c0*/ 	.word	0x00000d40


	//----- nvinfo : EIATTR_VRC_CTA_INIT_COUNT
	.align		4
.L_3323:
        /*00c4*/ 	.byte	0x02, 0x4a
	.zero		1
	.zero		1


	//----- nvinfo : EIATTR_EXIT_INSTR_OFFSETS
	.align		4
        /*00c8*/ 	.byte	0x04, 0x1c
        /*00ca*/ 	.short	(.L_3325 - .L_3324)


	//   ....[0]....
.L_3324:
        /*00cc*/ 	.word	0x00000070


	//   ....[1]....
        /*00d0*/ 	.word	0x00000d50


	//   ....[2]....
        /*00d4*/ 	.word	0x00000dc0


	//----- nvinfo : EIATTR_CRS_STACK_SIZE
	.align		4
.L_3325:
        /*00d8*/ 	.byte	0x04, 0x1e
        /*00da*/ 	.short	(.L_3327 - .L_3326)
.L_3326:
        /*00dc*/ 	.word	0x00000000


	//----- nvinfo : EIATTR_CBANK_PARAM_SIZE
	.align		4
.L_3327:
        /*00e0*/ 	.byte	0x03, 0x19
        /*00e2*/ 	.short	0x0030


	//----- nvinfo : EIATTR_PARAM_CBANK
	.align		4
        /*00e4*/ 	.byte	0x04, 0x0a
        /*00e6*/ 	.short	(.L_3329 - .L_3328)
	.align		4
.L_3328:
        /*00e8*/ 	.word	index@(.nv.constant0._Z9moe_vec_qIfLi256ELi16E10block_q3_KLi1EXadL_ZN45_INTERNAL_8d5cb472_14_gguf_kernel_cu_cd24131917vec_dot_q3_K_q8_1EPKvPK10block_q8_1RKiEEEvS3_S3_PT_PS7_iiii)
        /*00ec*/ 	.short	0x0380
        /*00ee*/ 	.short	0x0030


	//----- nvinfo : EIATTR_SW_WAR
	.align		4
.L_3329:
        /*00f0*/ 	.byte	0x04, 0x36
        /*00f2*/ 	.short	(.L_3331 - .L_3330)
.L_3330:
        /*00f4*/ 	.word	0x00000008
.L_3331:


//--------------------- .nv.info._Z9moe_vec_qIfLi256ELi16E10block_q2_KLi1EXadL_ZN45_INTERNAL_8d5cb472_14_gguf_kernel_cu_cd24131917vec_dot_q2_K_q8_1EPKvPK10block_q8_1RKiEEEvS3_S3_PT_PS7_iiii --------------------------
	.section	.nv.info._Z9moe_vec_qIfLi256ELi16E10block_q2_KLi1EXadL_ZN45_INTERNAL_8d5cb472_14_gguf_kernel_cu_cd24131917vec_dot_q2_K_q8_1EPKvPK10block_q8_1RKiEEEvS3_S3_PT_PS7_iiii,"",@"SHT_CUDA_INFO"
	.sectionflags	@""
	.align	4


	//----- nvinfo : EIATTR_CUDA_API_VERSION
	.align		4
        /*0000*/ 	.byte	0x04, 0x37
        /*0002*/ 	.short	(.L_3333 - .L_3332)
.L_3332:
        /*0004*/ 	.word	0x00000082


	//----- nvinfo : EIATTR_KPARAM_INFO
	.align		4
.L_3333:
        /*0008*/ 	.byte	0x04, 0x17
        /*000a*/ 	.short	(.L_3335 - .L_3334)
.L_3334:
        /*000c*/ 	.word	0x00000000
        /*0010*/ 	.short	0x0007
        /*0012*/ 	.short	0x002c
        /*0014*/ 	.byte	0x00, 0xf0, 0x11, 0x00


	//----- nvinfo : EIATTR_KPARAM_INFO
	.align		4
.L_3335:
        /*0018*/ 	.byte	0x04, 0x17
        /*001a*/ 	.short	(.L_3337 - .L_3336)
.L_3336:
        /*001c*/ 	.word	0x00000000
        /*0020*/ 	.short	0x0006
        /*0022*/ 	.short	0x0028
        /*0024*/ 	.byte	0x00, 0xf0, 0x11, 0x00


	//----- nvinfo : EIATTR_KPARAM_INFO
	.align		4
.L_3337:
        /*0028*/ 	.byte	0x04, 0x17
        /*002a*/ 	.short	(.L_3339 - .L_3338)
.L_3338:
        /*002c*/ 	.word	0x00000000
        /*0030*/ 	.short	0x0005
        /*0032*/ 	.short	0x0024
        /*0034*/ 	.byte	0x00, 0xf0, 0x11, 0x00


	//----- nvinfo : EIATTR_KPARAM_INFO
	.align		4
.L_3339:
        /*0038*/ 	.byte	0x04, 0x17
        /*003a*/ 	.short	(.L_3341 - .L_3340)
.L_3340:
        /*003c*/ 	.word	0x00000000
        /*0040*/ 	.short	0x0004
        /*0042*/ 	.short	0x0020
        /*0044*/ 	.byte	0x00, 0xf0, 0x11, 0x00


	//----- nvinfo : EIATTR_KPARAM_INFO
	.align		4
.L_3341:
        /*0048*/ 	.byte	0x04, 0x17
        /*004a*/ 	.short	(.L_3343 - .L_3342)
.L_3342:
        /*004c*/ 	.word	0x00000000
        /*0050*/ 	.short	0x0003
        /*0052*/ 	.short	0x0018
        /*0054*/ 	.byte	0x00, 0xf5, 0x21, 0x00


	//----- nvinfo : EIATTR_KPARAM_INFO
	.align		4
.L_3343:
        /*0058*/ 	.byte	0x04, 0x17
        /*005a*/ 	.short	(.L_3345 - .L_3344)
.L_3344:
        /*005c*/ 	.word	0x00000000
        /*0060*/ 	.short	0x0002
        /*0062*/ 	.short	0x0010
        /*0064*/ 	.byte	0x00, 0xf5, 0x21, 0x00


	//----- nvinfo : EIATTR_KPARAM_INFO
	.align		4
.L_3345:
        /*0068*/ 	.byte	0x04, 0x17
        /*006a*/ 	.short	(.L_3347 - .L_3346)
.L_3346:
        /*006c*/ 	.word	0x00000000
        /*0070*/ 	.short	0x0001
        /*0072*/ 	.short	0x0008
        /*0074*/ 	.byte	0x00, 0xf5, 0x21, 0x00


	//----- nvinfo : EIATTR_KPARAM_INFO
	.align		4
.L_3347:
        /*0078*/ 	.byte	0x04, 0x17
        /*007a*/ 	.short	(.L_3349 - .L_3348)
.L_3348:
        /*007c*/ 	.word	0x00000000
        /*0080*/ 	.short	0x0000
        /*0082*/ 	.short	0x0000
        /*0084*/ 	.byte	0x00, 0xf5, 0x21, 0x00


	//----- nvinfo : EIATTR_SPARSE_MMA_MASK
	.align		4
.L_3349:
        /*0088*/ 	.byte	0x03, 0x50
        /*008a*/ 	.short	0x0000


	//----- nvinfo : EIATTR_MAXREG_COUNT
	.align		4
        /*008c*/ 	.byte	0x03, 0x1b
        /*008e*/ 	.short	0x00ff


	//----- nvinfo : EIATTR_MERCURY_ISA_VERSION
	.align		4
        /*0090*/ 	.byte	0x03, 0x5f
        /*0092*/ 	.short	0x0101


	//----- nvinfo : EIATTR_COOP_GROUP_MASK_REGIDS
	.align		4
        /*0094*/ 	.byte	0x04, 0x29
        /*0096*/ 	.short	(.L_3351 - .L_3350)


	//   ....[0]....
.L_3350:
        /*0098*/ 	.word	0xffffffff


	//   ....[1]....
        /*009c*/ 	.word	0xffffffff


	//   ....[2]....
        /*00a0*/ 	.word	0xffffffff


	//   ....[3]....
        /*00a4*/ 	.word	0xffffffff


	//   ....[4]....
        /*00a8*/ 	.word	0xffffffff


	//----- nvinfo : EIATTR_COOP_GROUP_INSTR_OFFSETS
	.align		4
.L_3351:
        /*00ac*/ 	.byte	0x04, 0x28
        /*00ae*/ 	.short	(.L_3353 - .L_3352)


	//   ....[0]....
.L_3352:
        /*00b0*/ 	.word	0x00000990


	//   ....[1]....
        /*00b4*/ 	.word	0x000009c0


	//   ....[2]....
        /*00b8*/ 	.word	0x000009e0


	//   ....[3]....
        /*00bc*/ 	.word	0x00000a00


	//   ....[4]....
        /*00c0*/ 	.word	0x00000a20


	//----- nvinfo : EIATTR_VRC_CTA_INIT_COUNT
	.align		4
.L_3353:
        /*00c4*/ 	.byte	0x02, 0x4a
	.zero		1
	.zero		1


	//----- nvinfo : EIATTR_EXIT_INSTR_OFFSETS
	.align		4
        /*00c8*/ 	.byte	0x04, 0x1c
        /*00ca*/ 	.short	(.L_3355 - .L_3354)


	//   ....[0]....
.L_3354:
        /*00cc*/ 	.word	0x00000070


	//   ....[1]....
        /*00d0*/ 	.word	0x00000a30


	//   ....[2]....
        /*00d4*/ 	.word	0x00000aa0


	//----- nvinfo : EIATTR_CRS_STACK_SIZE
	.align		4
.L_3355:
        /*00d8*/ 	.byte	0x04, 0x1e
        /*00da*/ 	.short	(.L_3357 - .L_3356)
.L_3356:
        /*00dc*/ 	.word	0x00000000


	//----- nvinfo : EIATTR_CBANK_PARAM_SIZE
	.align		4
.L_3357:
        /*00e0*/ 	.byte	0x03, 0x19
        /*00e2*/ 	.short	0x0030


	//----- nvinfo : EIATTR_PARAM_CBANK
	.align		4
        /*00e4*/ 	.byte	0x04, 0x0a
        /*00e6*/ 	.short	(.L_3359 - .L_3358)
	.align		4
.L_3358:
        /*00e8*/ 	.word	index@(.nv.constant0._Z9moe_vec_qIfLi256ELi16E10block_q2_KLi1EXadL_ZN45_INTERNAL_8d5cb472_14_gguf_kernel_cu_cd24131917vec_dot_q2_K_q8_1EPKvPK10block_q8_1RKiEEEvS3_S3_PT_PS7_iiii)
        /*00ec*/ 	.short	0x0380
        /*00ee*/ 	.short	0x0030


	//----- nvinfo : EIATTR_SW_WAR
	.align		4
.L_3359:
        /*00f0*/ 	.byte	0x04, 0x36
        /*00f2*/ 	.short	(.L_3361 - .L_3360)
.L_3360:
        /*00f4*/ 	.word	0x00000008
.L_3361:


//--------------------- .nv.info._Z9moe_vec_qIfLi32ELi8E10block_q8_0Li2EXadL_ZN45_INTERNAL_8d5cb472_14_gguf_kernel_cu_cd24131917vec_dot_q8_0_q8_1EPKvPK10block_q8_1RKiEEEvS3_S3_PT_PS7_iiii --------------------------
	.section	.nv.info._Z9moe_vec_qIfLi32ELi8E10block_q8_0Li2EXadL_ZN45_INTERNAL_8d5cb472_14_gguf_kernel_cu_cd24131917vec_dot_q8_0_q8_1EPKvPK10block_q8_1RKiEEEvS3_S3_PT_PS7_iiii,"",@"SHT_CUDA_INFO"
	.sectionflags	@""
	.align	4


	//----- nvinfo : EIATTR_CUDA_API_VERSION
	.align		4
        /*0000*/ 	.byte	0x04, 0x37
        /*0002*/ 	.short	(.L_3363 - .L_3362)
.L_3362:
        /*0004*/ 	.word	0x00000082


	//----- nvinfo : EIATTR_KPARAM_INFO
	.align		4
.L_3363:
        /*0008*/ 	.byte	0x04, 0x17
        /*000a*/ 	.short	(.L_3365 - .L_3364)
.L_3364:
        /*000c*/ 	.word	0x00000000
        /*0010*/ 	.short	0x0007
        /*0012*/ 	.short	0x002c
        /*0014*/ 	.byte	0x00, 0xf0, 0x11, 0x00


	//----- nvinfo : EIATTR_KPARAM_INFO
	.align		4
.L_3365:
        /*0018*/ 	.byte	0x04, 0x17
        /*001a*/ 	.short	(.L_3367 - .L_3366)
.L_3366:
        /*001c*/ 	.word	0x00000000
        /*0020*/ 	.short	0x0006
        /*0022*/ 	.short	0x0028
        /*0024*/ 	.byte	0x00, 0xf0, 0x11, 0x00


	//----- nvinfo : EIATTR_KPARAM_INFO
	.align		4
.L_3367:
        /*0028*/ 	.byte	0x04, 0x17
        /*002a*/ 	.short	(.L_3369 - .L_3368)
.L_3368:
        /*002c*/ 	.word	0x00000000
        /*0030*/ 	.short	0x0005
        /*0032*/ 	.short	0x0024
        /*0034*/ 	.byte	0x00, 0xf0, 0x11, 0x00


	//----- nvinfo : EIATTR_KPARAM_INFO
	.align		4
.L_3369:
        /*0038*/ 	.byte	0x04, 0x17
        /*003a*/ 	.short	(.L_3371 - .L_3370)
.L_3370:
        /*003c*/ 	.word	0x00000000
        /*0040*/ 	.short	0x0004
        /*0042*/ 	.short	0x0020
        /*0044*/ 	.byte	0x00, 0xf0, 0x11, 0x00


	//----- nvinfo : EIATTR_KPARAM_INFO
	.align		4
.L_3371:
        /*0048*/ 	.byte	0x04, 0x17
        /*004a*/ 	.short	(.L_3373 - .L_3372)
.L_3372:
        /*004c*/ 	.word	0x00000000
        /*0050*/ 	.short	0x0003
        /*0052*/ 	.short	0x0018
        /*0054*/ 	.byte	0x00, 0xf5, 0x21, 0x00


	//----- nvinfo : EIATTR_KPARAM_INFO
	.align		4
.L_3373:
        /*0058*/ 	.byte	0x04, 0x17
        /*005a*/ 	.short	(.L_3375 - .L_3374)
.L_3374:
        /*005c*/ 	.word	0x00000000
        /*0060*/ 	.short	0x0002
        /*0062*/ 	.short	0x0010
        /*0064*/ 	.byte	0x00, 0xf5, 0x21, 0x00


	//----- nvinfo : EIATTR_KPARAM_INFO
	.align		4
.L_3375:
        /*0068*/ 	.byte	0x04, 0x17
        /*006a*/ 	.short	(.L_3377 - .L_3376)
.L_3376:
        /*006c*/ 	.word	0x00000000
        /*0070*/ 	.short	0x0001
        /*0072*/ 	.short	0x0008
        /*0074*/ 	.byte	0x00, 0xf5, 0x21, 0x00


	//----- nvinfo : EIATTR_KPARAM_INFO
	.align		4
.L_3377:
        /*0078*/ 	.byte	0x04, 0x17
        /*007a*/ 	.short	(.L_3379 - .L_3378)
.L_3378:
        /*007c*/ 	.word	0x00000000
        /*0080*/ 	.short	0x0000
        /*0082*/ 	.short	0x0000
        /*0084*/ 	.byte	0x00, 0xf5, 0x21, 0x00


	//----- nvinfo : EIATTR_SPARSE_MMA_MASK
	.align		4
.L_3379:
        /*0088*/ 	.byte	0x03, 0x50
        /*008a*/ 	.short	0x0000


	//----- nvinfo : EIATTR_MAXREG_COUNT
	.align		4
        /*008c*/ 	.byte	0x03, 0x1b
        /*008e*/ 	.short	0x00ff


	//----- nvinfo : EIATTR_MERCURY_ISA_VERSION
	.align		4
        /*0090*/ 	.byte	0x03, 0x5f
        /*0092*/ 	.short	0x0101


	//----- nvinfo : EIATTR_COOP_GROUP_MASK_REGIDS
	.align		4
        /*0094*/ 	.byte	0x04, 0x29
        /*0096*/ 	.short	(.L_3381 - .L_3380)


	//   ....[0]....
.L_3380:
        /*0098*/ 	.word	0xffffffff


	//   ....[1]....
        /*009c*/ 	.word	0xffffffff


	//   ....[2]....
        /*00a0*/ 	.word	0xffffffff


	//   ....[3]....
        /*00a4*/ 	.word	0xffffffff


	//   ....[4]....
        /*00a8*/ 	.word	0xffffffff


	//----- nvinfo : EIATTR_COOP_GROUP_INSTR_OFFSETS
	.align		4
.L_3381:
        /*00ac*/ 	.byte	0x04, 0x28
        /*00ae*/ 	.short	(.L_3383 - .L_3382)


	//   ....[0]....
.L_3382:
        /*00b0*/ 	.word	0x00000d50


	//   ....[1]....
        /*00b4*/ 	.word	0x00000d80


	//   ....[2]....
        /*00b8*/ 	.word	0x00000da0


	//   ....[3]....
        /*00bc*/ 	.word	0x00000dc0


	//   ....[4]....
        /*00c0*/ 	.word	0x00000de0


	//----- nvinfo : EIATTR_VRC_CTA_INIT_COUNT
	.align		4
.L_3383:
        /*00c4*/ 	.byte	0x02, 0x4a
	.zero		1
	.zero		1


	//----- nvinfo : EIATTR_EXIT_INSTR_OFFSETS
	.align		4
        /*00c8*/ 	.byte	0x04, 0x1c
        /*00ca*/ 	.short	(.L_3385 - .L_3384)


	//   ....[0]....
.L_3384:
        /*00cc*/ 	.word	0x00000070


	//   ....[1]....
        /*00d0*/ 	.word	0x00000df0


	//   ....[2]....
        /*00d4*/ 	.word	0x00000e50


	//----- nvinfo : EIATTR_CRS_STACK_SIZE
	.align		4
.L_3385:
        /*00d8*/ 	.byte	0x04, 0x1e
        /*00da*/ 	.short	(.L_3387 - .L_3386)
.L_3386:
        /*00dc*/ 	.word	0x00000000


	//----- nvinfo : EIATTR_CBANK_PARAM_SIZE
	.align		4
.L_3387:
        /*00e0*/ 	.byte	0x03, 0x19
        /*00e2*/ 	.short	0x0030


	//----- nvinfo : EIATTR_PARAM_CBANK
	.align		4
        /*00e4*/ 	.byte	0x04, 0x0a
        /*00e6*/ 	.short	(.L_3389 - .L_3388)
	.align		4
.L_3388:
        /*00e8*/ 	.word	index@(.nv.constant0._Z9moe_vec_qIfLi32ELi8E10block_q8_0Li2EXadL_ZN45_INTERNAL_8d5cb472_14_gguf_kernel_cu_cd24131917vec_dot_q8_0_q8_1EPKvPK10block_q8_1RKiEEEvS3_S3_PT_PS7_iiii)
        /*00ec*/ 	.short	0x0380
        /*00ee*/ 	.short	0x0030


	//----- nvinfo : EIATTR_SW_WAR
	.align		4
.L_3389:
        /*00f0*/ 	.byte	0x04, 0x36
        /*00f2*/ 	.short	(.L_3391 - .L_3390)
.L_3390:
        /*00f4*/ 	.word	0x00000008
.L_3391:


//--------------------- .nv.info._Z9moe_vec_qIfLi32ELi4E10block_q5_1Li2EXadL_ZN45_INTERNAL_8d5cb472_14_gguf_kernel_cu_cd24131917vec_dot_q5_1_q8_1EPKvPK10block_q8_1RKiEEEvS3_S3_PT_PS7_iiii --------------------------
	.section	.nv.info._Z9moe_vec_qIfLi32ELi4E10block_q5_1Li2EXadL_ZN45_INTERNAL_8d5cb472_14_gguf_kernel_cu_cd24131917vec_dot_q5_1_q8_1EPKvPK10block_q8_1RKiEEEvS3_S3_PT_PS7_iiii,"",@"SHT_CUDA_INFO"
	.sectionflags	@""
	.align	4


	//----- nvinfo : EIATTR_CUDA_API_VERSION
	.align		4
        /*0000*/ 	.byte	0x04, 0x37
        /*0002*/ 	.short	(.L_3393 - .L_3392)
.L_3392:
        /*0004*/ 	.word	0x00000082


	//----- nvinfo : EIATTR_KPARAM_INFO
	.align		4
.L_3393:
        /*0008*/ 	.byte	0x04, 0x17
        /*000a*/ 	.short	(.L_3395 - .L_3394)
.L_3394:
        /*000c*/ 	.word	0x00000000
        /*0010*/ 	.short	0x0007
        /*0012*/ 	.short	0x002c
        /*0014*/ 	.byte	0x00, 0xf0, 0x11, 0x00


	//----- nvinfo : EIATTR_KPARAM_INFO
	.align		4
.L_3395:
        /*0018*/ 	.byte	0x04, 0x17
        /*001a*/ 	.short	(.L_3397 - .L_3396)
.L_3396:
        /*001c*/ 	.word	0x00000000
        /*0020*/ 	.short	0x0006
        /*0022*/ 	.short	0x0028
        /*0024*/ 	.byte	0x00, 0xf0, 0x11, 0x00


	//----- nvinfo : EIATTR_KPARAM_INFO
	.align		4
.L_3397:
        /*0028*/ 	.byte	0x04, 0x17
        /*002a*/ 	.short	(.L_3399 - .L_3398)
.L_3398:
        /*002c*/ 	.word	0x00000000
        /*0030*/ 	.short	0x0005
        /*0032*/ 	.short	0x0024
        /*0034*/ 	.byte	0x00, 0xf0, 0x11, 0x00


	//----- nvinfo : EIATTR_KPARAM_INFO
	.align		4
.L_3399:
        /*0038*/ 	.byte	0x04, 0x17
        /*003a*/ 	.short	(.L_3401 - .L_3400)
.L_3400:
        /*003c*/ 	.word	0x00000000
        /*0040*/ 	.short	0x0004
        /*0042*/ 	.short	0x0020
        /*0044*/ 	.byte	0x00, 0xf0, 0x11, 0x00


	//----- nvinfo : EIATTR_KPARAM_INFO
	.align		4
.L_3401:
        /*0048*/ 	.byte	0x04, 0x17
        /*004a*/ 	.short	(.L_3403 - .L_3402)
.L_3402:
        /*004c*/ 	.word	0x00000000
        /*0050*/ 	.short	0x0003
        /*0052*/ 	.short	0x0018
        /*0054*/ 	.byte	0x00, 0xf5, 0x21, 0x00


	//----- nvinfo : EIATTR_KPARAM_INFO
	.align		4
.L_3403:
        /*0058*/ 	.byte	0x04, 0x17
        /*005a*/ 	.short	(.L_3405 - .L_3404)
.L_3404:
        /*005c*/ 	.word	0x00000000
        /*0060*/ 	.short	0x0002
        /*0062*/ 	.short	0x0010
        /*0064*/ 	.byte	0x00, 0xf5, 0x21, 0x00


	//----- nvinfo : EIATTR_KPARAM_INFO
	.align		4
.L_3405:
        /*0068*/ 	.byte	0x04, 0x17
        /*006a*/ 	.short	(.L_3407 - .L_3406)
.L_3406:
        /*006c*/ 	.word	0x00000000
        /*0070*/ 	.short	0x0001
        /*0072*/ 	.short	0x0008
        /*0074*/ 	.byte	0x00, 0xf5, 0x21, 0x00


	//----- nvinfo : EIATTR_KPARAM_INFO
	.align		4
.L_3407:
        /*0078*/ 	.byte	0x04, 0x17
        /*007a*/ 	.short	(.L_3409 - .L_3408)
.L_3408:
        /*007c*/ 	.word	0x00000000
        /*0080*/ 	.short	0x0000
        /*0082*/ 	.short	0x0000
        /*0084*/ 	.byte	0x00, 0xf5, 0x21, 0x00


	//----- nvinfo : EIATTR_SPARSE_MMA_MASK
	.align		4
.L_3409:
        /*0088*/ 	.byte	0x03, 0x50
        /*008a*/ 	.short	0x0000


	//----- nvinfo : EIATTR_MAXREG_COUNT
	.align		4
        /*008c*/ 	.byte	0x03, 0x1b
        /*008e*/ 	.short	0x00ff


	//----- nvinfo : EIATTR_MERCURY_ISA_VERSION
	.align		4
        /*0090*/ 	.byte	0x03, 0x5f
        /*0092*/ 	.short	0x0101


	//----- nvinfo : EIATTR_COOP_GROUP_MASK_REGIDS
	.align		4
        /*0094*/ 	.byte	0x04, 0x29
        /*0096*/ 	.short	(.L_3411 - .L_3410)


	//   ....[0]....
.L_3410:
        /*0098*/ 	.word	0xffffffff


	//   ....[1]....
        /*009c*/ 	.word	0xffffffff


	//   ....[2]....
        /*00a0*/ 	.word	0xffffffff


	//   ....[3]....
        /*00a4*/ 	.word	0xffffffff


	//   ....[4]....
        /*00a8*/ 	.word	0xffffffff


	//----- nvinfo : EIATTR_COOP_GROUP_INSTR_OFFSETS
	.align		4
.L_3411:
        /*00ac*/ 	.byte	0x04, 0x28
        /*00ae*/ 	.short	(.L_3413 - .L_3412)


	//   ....[0]....
.L_3412:
        /*00b0*/ 	.word	0x00000810


	//   ....[1]....
        /*00b4*/ 	.word	0x00000840


	//   ....[2]....
        /*00b8*/ 	.word	0x00000860


	//   ....[3]....
        /*00bc*/ 	.word	0x00000880


	//   ....[4]....
        /*00c0*/ 	.word	0x000008a0


	//----- nvinfo : EIATTR_VRC_CTA_INIT_COUNT
	.align		4
.L_3413:
        /*00c4*/ 	.byte	0x02, 0x4a
	.zero		1
	.zero		1


	//----- nvinfo : EIATTR_EXIT_INSTR_OFFSETS
	.align		4
        /*00c8*/ 	.byte	0x04, 0x1c
        /*00ca*/ 	.short	(.L_3415 - .L_3414)


	//   ....[0]....
.L_3414:
        /*00cc*/ 	.word	0x00000070


	//   ....[1]....
        /*00d0*/ 	.word	0x000008b0


	//   ....[2]....
        /*00d4*/ 	.word	0x00000910


	//----- nvinfo : EIATTR_CRS_STACK_SIZE
	.align		4
.L_3415:
        /*00d8*/ 	.byte	0x04, 0x1e
        /*00da*/ 	.short	(.L_3417 - .L_3416)
.L_3416:
        /*00dc*/ 	.word	0x00000000


	//----- nvinfo : EIATTR_CBANK_PARAM_SIZE
	.align		4
.L_3417:
        /*00e0*/ 	.byte	0x03, 0x19
        /*00e2*/ 	.short	0x0030


	//----- nvinfo : EIATTR_PARAM_CBANK
	.align		4
        /*00e4*/ 	.byte	0x04, 0x0a
        /*00e6*/ 	.short	(.L_3419 - .L_3418)
	.align		4
.L_3418:
        /*00e8*/ 	.word	index@(.nv.constant0._Z9moe_vec_qIfLi32ELi4E10block_q5_1Li2EXadL_ZN45_INTERNAL_8d5cb472_14_gguf_kernel_cu_cd24131917vec_dot_q5_1_q8_1EPKvPK10block_q8_1RKiEEEvS3_S3_PT_PS7_iiii)
        /*00ec*/ 	.short	0x0380
        /*00ee*/ 	.short	0x0030


	//----- nvinfo : EIATTR_SW_WAR
	.align		4
.L_3419:
        /*00f0*/ 	.byte	0x04, 0x36
        /*00f2*/ 	.short	(.L_3421 - .L_3420)
.L_3420:
        /*00f4*/ 	.word	0x00000008
.L_3421:


//--------------------- .nv.info._Z9moe_vec_qIfLi32ELi4E10block_q5_0Li2EXadL_ZN45_INTERNAL_8d5cb472_14_gguf_kernel_cu_cd24131917vec_dot_q5_0_q8_1EPKvPK10block_q8_1RKiEEEvS3_S3_PT_PS7_iiii --------------------------
	.section	.nv.info._Z9moe_vec_qIfLi32ELi4E10block_q5_0Li2EXadL_ZN45_INTERNAL_8d5cb472_14_gguf_kernel_cu_cd24131917vec_dot_q5_0_q8_1EPKvPK10block_q8_1RKiEEEvS3_S3_PT_PS7_iiii,"",@"SHT_CUDA_INFO"
	.sectionflags	@""
	.align	4


	//----- nvinfo : EIATTR_CUDA_API_VERSION
	.align		4
        /*0000*/ 	.byte	0x04, 0x37
        /*0002*/ 	.short	(.L_3423 - .L_3422)
.L_3422:
        /*0004*/ 	.word	0x00000082


	//----- nvinfo : EIATTR_KPARAM_INFO
	.align		4
.L_3423:
        /*0008*/ 	.byte	0x04, 0x17
        /*000a*/ 	.short	(.L_3425 - .L_3424)
.L_3424:
        /*000c*/ 	.word	0x00000000
        /*0010*/ 	.short	0x0007
        /*0012*/ 	.short	0x002c
        /*0014*/ 	.byte	0x00, 0xf0, 0x11, 0x00


	//----- nvinfo : EIATTR_KPARAM_INFO
	.align		4
.L_3425:
        /*0018*/ 	.byte	0x04, 0x17
        /*001a*/ 	.short	(.L_3427 - .L_3426)
.L_3426:
        /*001c*/ 	.word	0x00000000
        /*0020*/ 	.short	0x0006
        /*0022*/ 	.short	0x0028
        /*0024*/ 	.byte	0x00, 0xf0, 0x11, 0x00


	//----- nvinfo : EIATTR_KPARAM_INFO
	.align		4
.L_3427:
        /*0028*/ 	.byte	0x04, 0x17
        /*002a*/ 	.short	(.L_3429 - .L_3428)
.L_3428:
        /*002c*/ 	.word	0x00000000
        /*0030*/ 	.short	0x0005
        /*0032*/ 	.short	0x0024
        /*0034*/ 	.byte	0x00, 0xf0, 0x11, 0x00


	//----- nvinfo : EIATTR_KPARAM_INFO
	.align		4
.L_3429:
        /*0038*/ 	.byte	0x04, 0x17
        /*003a*/ 	.short	(.L_3431 - .L_3430)
.L_3430:
        /*003c*/ 	.word	0x00000000
        /*0040*/ 	.short	0x0004
        /*0042*/ 	.short	0x0020
        /*0044*/ 	.byte	0x00, 0xf0, 0x11, 0x00


	//----- nvinfo : EIATTR_KPARAM_INFO
	.align		4
.L_3431:
        /*0048*/ 	.byte	0x04, 0x17
        /*004a*/ 	.short	(.L_3433 - .L_3432)
.L_3432:
        /*004c*/ 	.word	0x00000000
        /*0050*/ 	.short	0x0003
        /*0052*/ 	.short	0x0018
        /*0054*/ 	.byte	0x00, 0xf5, 0x21, 0x00


	//----- nvinfo : EIATTR_KPARAM_INFO
	.align		4
.L_3433:
        /*0058*/ 	.byte	0x04, 0x17
        /*005a*/ 	.short	(.L_3435 - .L_3434)
.L_3434:
        /*005c*/ 	.word	0x00000000
        /*0060*/ 	.short	0x0002
        /*0062*/ 	.short	0x0010
        /*0064*/ 	.byte	0x00, 0xf5, 0x21, 0x00


	//----- nvinfo : EIATTR_KPARAM_INFO
	.align		4
.L_3435:
        /*0068*/ 	.byte	0x04, 0x17
        /*006a*/ 	.short	(.L_3437 - .L_3436)
.L_3436:
        /*006c*/ 	.word	0x00000000
        /*0070*/ 	.short	0x0001
        /*0072*/ 	.short	0x0008
        /*0074*/ 	.byte	0x00, 0xf5, 0x21, 0x00


	//----- nvinfo : EIATTR_KPARAM_INFO
	.align		4
.L_3437:
        /*0078*/ 	.byte	0x04, 0x17
        /*007a*/ 	.short	(.L_3439 - .L_3438)
.L_3438:
        /*007c*/ 	.word	0x00000000
        /*0080*/ 	.short	0x0000
        /*0082*/ 	.short	0x0000
        /*0084*/ 	.byte	0x00, 0xf5, 0x21, 0x00


	//----- nvinfo : EIATTR_SPARSE_MMA_MASK
	.align		4
.L_3439:
        /*0088*/ 	.byte	0x03, 0x50
        /*008a*/ 	.short	0x0000


	//----- nvinfo : EIATTR_MAXREG_COUNT
	.align		4
        /*008c*/ 	.byte	0x03, 0x1b
        /*008e*/ 	.short	0x00ff


	//----- nvinfo : EIATTR_MERCURY_ISA_VERSION
	.align		4
        /*0090*/ 	.byte	0x03, 0x5f
        /*0092*/ 	.short	0x0101


	//----- nvinfo : EIATTR_COOP_GROUP_MASK_REGIDS
	.align		4
        /*0094*/ 	.byte	0x04, 0x29
        /*0096*/ 	.short	(.L_3441 - .L_3440)


	//   ....[0]....
.L_3440:
        /*0098*/ 	.word	0xffffffff


	//   ....[1]....
        /*009c*/ 	.word	0xffffffff


	//   ....[2]....
        /*00a0*/ 	.word	0xffffffff


	//   ....[3]....
        /*00a4*/ 	.word	0xffffffff


	//   ....[4]....
        /*00a8*/ 	.word	0xffffffff


	//----- nvinfo : EIATTR_COOP_GROUP_INSTR_OFFSETS
	.align		4
.L_3441:
        /*00ac*/ 	.byte	0x04, 0x28
        /*00ae*/ 	.short	(.L_3443 - .L_3442)


	//   ....[0]....
.L_3442:
        /*00b0*/ 	.word	0x00000870


	//   ....[1]....
        /*00b4*/ 	.word	0x000008a0


	//   ....[2]....
        /*00b8*/ 	.word	0x000008c0


	//   ....[3]....
        /*00bc*/ 	.word	0x000008e0


	//   ....[4]....
        /*00c0*/ 	.word	0x00000900


	//----- nvinfo : EIATTR_VRC_CTA_INIT_COUNT
	.align		4
.L_3443:
        /*00c4*/ 	.byte	0x02, 0x4a
	.zero		1
	.zero		1


	//----- nvinfo : EIATTR_EXIT_INSTR_OFFSETS
	.align		4
        /*00c8*/ 	.byte	0x04, 0x1c
        /*00ca*/ 	.short	(.L_3445 - .L_3444)


	//   ....[0]....
.L_3444:
        /*00cc*/ 	.word	0x00000070


	//   ....[1]....
        /*00d0*/ 	.word	0x00000910


	//   ....[2]....
        /*00d4*/ 	.word	0x00000970


	//----- nvinfo : EIATTR_CRS_STACK_SIZE
	.align		4
.L_3445:
        /*00d8*/ 	.byte	0x04, 0x1e
        /*00da*/ 	.short	(.L_3447 - .L_3446)
.L_3446:
        /*00dc*/ 	.word	0x00000000


	//----- nvinfo : EIATTR_CBANK_PARAM_SIZE
	.align		4
.L_3447:
        /*00e0*/ 	.byte	0x03, 0x19
        /*00e2*/ 	.short	0x0030


	//----- nvinfo : EIATTR_PARAM_CBANK
	.align		4
        /*00e4*/ 	.byte	0x04, 0x0a
        /*00e6*/ 	.short	(.L_3449 - .L_3448)
	.align		4
.L_3448:
        /*00e8*/ 	.word	index@(.nv.constant0._Z9moe_vec_qIfLi32ELi4E10block_q5_0Li2EXadL_ZN45_INTERNAL_8d5cb472_14_gguf_kernel_cu_cd24131917vec_dot_q5_0_q8_1EPKvPK10block_q8_1RKiEEEvS3_S3_PT_PS7_iiii)
        /*00ec*/ 	.short	0x0380
        /*00ee*/ 	.short	0x0030


	//----- nvinfo : EIATTR_SW_WAR
	.align		4
.L_3449:
        /*00f0*/ 	.byte	0x04, 0x36
        /*00f2*/ 	.short	(.L_3451 - .L_3450)
.L_3450:
        /*00f4*/ 	.word	0x00000008
.L_3451:


//--------------------- .nv.info._Z9moe_vec_qIfLi32ELi4E10block_q4_1Li2EXadL_ZN45_INTERNAL_8d5cb472_14_gguf_kernel_cu_cd24131917vec_dot_q4_1_q8_1EPKvPK10block_q8_1RKiEEEvS3_S3_PT_PS7_iiii --------------------------
	.section	.nv.info._Z9moe_vec_qIfLi32ELi4E10block_q4_1Li2EXadL_ZN45_INTERNAL_8d5cb472_14_gguf_kernel_cu_cd24131917vec_dot_q4_1_q8_1EPKvPK10block_q8_1RKiEEEvS3_S3_PT_PS7_iiii,"",@"SHT_CUDA_INFO"
	.sectionflags	@""
	.align	4


	//----- nvinfo : EIATTR_CUDA_API_VERSION
	.align		4
        /*0000*/ 	.byte	0x04, 0x37
        /*0002*/ 	.short	(.L_3453 - .L_3452)
.L_3452:
        /*0004*/ 	.word	0x00000082


	//----- nvinfo : EIATTR_KPARAM_INFO
	.align		4
.L_3453:
        /*0008*/ 	.byte	0x04, 0x17
        /*000a*/ 	.short	(.L_3455 - .L_3454)
.L_3454:
        /*000c*/ 	.word	0x00000000
        /*0010*/ 	.short	0x0007
        /*0012*/ 	.short	0x002c
        /*0014*/ 	.byte	0x00, 0xf0, 0x11, 0x00


	//----- nvinfo : EIATTR_KPARAM_INFO
	.align		4
.L_3455:
        /*0018*/ 	.byte	0x04, 0x17
        /*001a*/ 	.short	(.L_3457 - .L_3456)
.L_3456:
        /*001c*/ 	.word	0x00000000
        /*0020*/ 	.short	0x0006
        /*0022*/ 	.short	0x0028
        /*0024*/ 	.byte	0x00, 0xf0, 0x11, 0x00


	//----- nvinfo : EIATTR_KPARAM_INFO
	.align		4
.L_3457:
        /*0028*/ 	.byte	0x04, 0x17
        /*002a*/ 	.short	(.L_3459 - .L_3458)
.L_3458:
        /*002c*/ 	.word	0x00000000
        /*0030*/ 	.short	0x0005
        /*0032*/ 	.short	0x0024
        /*0034*/ 	.byte	0x00, 0xf0, 0x11, 0x00


	//----- nvinfo : EIATTR_KPARAM_INFO
	.align		4
.L_3459:
        /*0038*/ 	.byte	0x04, 0x17
        /*003a*/ 	.short	(.L_3461 - .L_3460)
.L_3460:
        /*003c*/ 	.word	0x00000000
        /*0040*/ 	.short	0x0004
        /*0042*/ 	.short	0x0020
        /*0044*/ 	.byte	0x00, 0xf0, 0x11, 0x00


	//----- nvinfo : EIATTR_KPARAM_INFO
	.align		4
.L_3461:
        /*0048*/ 	.byte	0x04, 0x17
        /*004a*/ 	.short	(.L_3463 - .L_3462)
.L_3462:
        /*004c*/ 	.word	0x00000000
        /*0050*/ 	.short	0x0003
        /*0052*/ 	.short	0x0018
        /*0054*/ 	.byte	0x00, 0xf5, 0x21, 0x00


	//----- nvinfo : EIATTR_KPARAM_INFO
	.align		4
.L_3463:
        /*0058*/ 	.byte	0x04, 0x17
        /*005a*/ 	.short	(.L_3465 - .L_3464)
.L_3464:
        /*005c*/ 	.word	0x00000000
        /*0060*/ 	.short	0x0002
        /*0062*/ 	.short	0x0010
        /*0064*/ 	.byte	0x00, 0xf5, 0x21, 0x00


	//----- nvinfo : EIATTR_KPARAM_INFO
	.align		4
.L_3465:
        /*0068*/ 	.byte	0x04, 0x17
        /*006a*/ 	.short	(.L_3467 - .L_3466)
.L_3466:
        /*006c*/ 	.word	0x00000000
        /*0070*/ 	.short	0x0001
        /*0072*/ 	.short	0x0008
        /*0074*/ 	.byte	0x00, 0xf5, 0x21, 0x00


	//----- nvinfo : EIATTR_KPARAM_INFO
	.align		4
.L_3467:
        /*0078*/ 	.byte	0x04, 0x17
        /*007a*/ 	.short	(.L_3469 - .L_3468)
.L_3468:
        /*007c*/ 	.word	0x00000000
        /*0080*/ 	.short	0x0000
        /*0082*/ 	.short	0x0000
        /*0084*/ 	.byte	0x00, 0xf5, 0x21, 0x00


	//----- nvinfo : EIATTR_SPARSE_MMA_MASK
	.align		4
.L_3469:
        /*0088*/ 	.byte	0x03, 0x50
        /*008a*/ 	.short	0x0000


	//----- nvinfo : EIATTR_MAXREG_COUNT
	.align		4
        /*008c*/ 	.byte	0x03, 0x1b
        /*008e*/ 	.short	0x00ff


	//----- nvinfo : EIATTR_MERCURY_ISA_VERSION
	.align		4
        /*0090*/ 	.byte	0x03, 0x5f
        /*0092*/ 	.short	0x0101


	//----- nvinfo : EIATTR_COOP_GROUP_MASK_REGIDS
	.align		4
        /*0094*/ 	.byte	0x04, 0x29
        /*0096*/ 	.short	(.L_3471 - .L_3470)


	//   ....[0]....
.L_3470:
        /*0098*/ 	.word	0xffffffff


	//   ....[1]....
        /*009c*/ 	.word	0xffffffff


	//   ....[2]....
        /*00a0*/ 	.word	0xffffffff


	//   ....[3]....
        /*00a4*/ 	.word	0xffffffff


	//   ....[4]....
        /*00a8*/ 	.word	0xffffffff


	//----- nvinfo : EIATTR_COOP_GROUP_INSTR_OFFSETS
	.align		4
.L_3471:
        /*00ac*/ 	.byte	0x04, 0x28
        /*00ae*/ 	.short	(.L_3473 - .L_3472)


	//   ....[0]....
.L_3472:
        /*00b0*/ 	.word	0x00000fd0


	//   ....[1]....
        /*00b4*/ 	.word	0x00001000


	//   ....[2]....
        /*00b8*/ 	.word	0x00001020


	//   ....[3]....
        /*00bc*/ 	.word	0x00001040


	//   ....[4]....
        /*00c0*/ 	.word	0x00001060


	//----- nvinfo : EIATTR_VRC_CTA_INIT_COUNT
	.align		4
.L_3473:
        /*00c4*/ 	.byte	0x02, 0x4a
	.zero		1
	.zero		1


	//----- nvinfo : EIATTR_EXIT_INSTR_OFFSETS
	.align		4
        /*00c8*/ 	.byte	0x04, 0x1c
        /*00ca*/ 	.short	(.L_3475 - .L_3474)


	//   ....[0]....
.L_3474:
        /*00cc*/ 	.word	0x00000070


	//   ....[1]....
        /*00d0*/ 	.word	0x00001070


	//   ....[2]....
        /*00d4*/ 	.word	0x000010d0


	//----- nvinfo : EIATTR_CRS_STACK_SIZE
	.align		4
.L_3475:
        /*00d8*/ 	.byte	0x04, 0x1e
        /*00da*/ 	.short	(.L_3477 - .L_3476)
.L_3476:
        /*00dc*/ 	.word	0x00000000


	//----- nvinfo : EIATTR_CBANK_PARAM_SIZE
	.align		4
.L_3477:
        /*00e0*/ 	.byte	0x03, 0x19
        /*00e2*/ 	.short	0x0030


	//----- nvinfo : EIATTR_PARAM_CBANK
	.align		4
        /*00e4*/ 	.byte	0x04, 0x0a
        /*00e6*/ 	.short	(.L_3479 - .L_3478)
	.align		4
.L_3478:
        /*00e8*/ 	.word	index@(.nv.constant0._Z9moe_vec_qIfLi32ELi4E10block_q4_1Li2EXadL_ZN45_INTERNAL_8d5cb472_14_gguf_kernel_cu_cd24131917vec_dot_q4_1_q8_1EPKvPK10block_q8_1RKiEEEvS3_S3_PT_PS7_iiii)
        /*00ec*/ 	.short	0x0380
        /*00ee*/ 	.short	0x0030


	//----- nvinfo : EIATTR_SW_WAR
	.align		4
.L_3479:
        /*00f0*/ 	.byte	0x04, 0x36
        /*00f2*/ 	.short	(.L_3481 - .L_3480)
.L_3480:
        /*00f4*/ 	.word	0x00000008
.L_3481:


//--------------------- .nv.info._Z9moe_vec_qIfLi32ELi4E10block_q4_0Li2EXadL_ZN45_INTERNAL_8d5cb472_14_gguf_kernel_cu_cd24131917vec_dot_q4_0_q8_1EPKvPK10block_q8_1RKiEEEvS3_S3_PT_PS7_iiii --------------------------
	.section	.nv.info._Z9moe_vec_qIfLi32ELi4E10block_q4_0Li2EXadL_ZN45_INTERNAL_8d5cb472_14_gguf_kernel_cu_cd24131917vec_dot_q4_0_q8_1EPKvPK10block_q8_1RKiEEEvS3_S3_PT_PS7_iiii,"",@"SHT_CUDA_INFO"
	.sectionflags	@""
	.align	4


	//----- nvinfo : EIATTR_CUDA_API_VERSION
	.align		4
        /*0000*/ 	.byte	0x04, 0x37
        /*0002*/ 	.short	(.L_3483 - .L_3482)
.L_3482:
        /*0004*/ 	.word	0x00000082


	//----- nvinfo : EIATTR_KPARAM_INFO
	.align		4
.L_3483:
        /*0008*/ 	.byte	0x04, 0x17
        /*000a*/ 	.short	(.L_3485 - .L_3484)
.L_3484:
        /*000c*/ 	.word	0x00000000
        /*0010*/ 	.short	0x0007
        /*0012*/ 	.short	0x002c
        /*0014*/ 	.byte	0x00, 0xf0, 0x11, 0x00


	//----- nvinfo : EIATTR_KPARAM_INFO
	.align		4
.L_3485:
        /*0018*/ 	.byte	0x04, 0x17
        /*001a*/ 	.short	(.L_3487 - .L_3486)
.L_3486:
        /*001c*/ 	.word	0x00000000
        /*0020*/ 	.short	0x0006
        /*0022*/ 	.short	0x0028
        /*0024*/ 	.byte	0x00, 0xf0, 0x11, 0x00


	//----- nvinfo : EIATTR_KPARAM_INFO
	.align		4
.L_3487:
        /*0028*/ 	.byte	0x04, 0x17
        /*002a*/ 	.short	(.L_3489 - .L_3488)
.L_3488:
        /*002c*/ 	.word	0x00000000
        /*0030*/ 	.short	0x0005
        /*0032*/ 	.short	0x0024
        /*0034*/ 	.byte	0x00, 0xf0, 0x11, 0x00


	//----- nvinfo : EIATTR_KPARAM_INFO
	.align		4
.L_3489:
        /*0038*/ 	.byte	0x04, 0x17
        /*003a*/ 	.short	(.L_3491 - .L_3490)
.L_3490:
        /*003c*/ 	.word	0x00000000
        /*0040*/ 	.short	0x0004
        /*0042*/ 	.short	0x0020
        /*0044*/ 	.byte	0x00, 0xf0, 0x11, 0x00


	//----- nvinfo : EIATTR_KPARAM_INFO
	.align		4
.L_3491:
        /*0048*/ 	.byte	0x04, 0x17
        /*004a*/ 	.short	(.L_3493 - .L_3492)
.L_3492:
        /*004c*/ 	.word	0x00000000
        /*0050*/ 	.short	0x0003
        /*0052*/ 	.short	0x0018
        /*0054*/ 	.byte	0x00, 0xf5, 0x21, 0x00


	//----- nvinfo : EIATTR_KPARAM_INFO
	.align		4
.L_3493:
        /*0058*/ 	.byte	0x04, 0x17
        /*005a*/ 	.short	(.L_3495 - .L_3494)
.L_3494:
        /*005c*/ 	.word	0x00000000
        /*0060*/ 	.short	0x0002
        /*0062*/ 	.short	0x0010
        /*0064*/ 	.byte	0x00, 0xf5, 0x21, 0x00


	//----- nvinfo : EIATTR_KPARAM_INFO
	.align		4
.L_3495:
        /*0068*/ 	.byte	0x04, 0x17
        /*006a*/ 	.short	(.L_3497 - .L_3496)
.L_3496:
        /*006c*/ 	.word	0x00000000
        /*0070*/ 	.short	0x0001
        /*0072*/ 	.short	0x0008
        /*0074*/ 	.byte	0x00, 0xf5, 0x21, 0x00


	//----- nvinfo : EIATTR_KPARAM_INFO
	.align		4
.L_3497:
        /*0078*/ 	.byte	0x04, 0x17
        /*007a*/ 	.short	(.L_3499 - .L_3498)
.L_3498:
        /*007c*/ 	.word	0x00000000
        /*0080*/ 	.short	0x0000
        /*0082*/ 	.short	0x0000
        /*0084*/ 	.byte	0x00, 0xf5, 0x21, 0x00


	//----- nvinfo : EIATTR_SPARSE_MMA_MASK
	.align		4
.L_3499:
        /*0088*/ 	.byte	0x03, 0x50
        /*008a*/ 	.short	0x0000


	//----- nvinfo : EIATTR_MAXREG_COUNT
	.align		4
        /*008c*/ 	.byte	0x03, 0x1b
        /*008e*/ 	.short	0x00ff


	//----- nvinfo : EIATTR_MERCURY_ISA_VERSION
	.align		4
        /*0090*/ 	.byte	0x03, 0x5f
        /*0092*/ 	.short	0x0101


	//----- nvinfo : EIATTR_COOP_GROUP_MASK_REGIDS
	.align		4
        /*0094*/ 	.byte	0x04, 0x29
        /*0096*/ 	.short	(.L_3501 - .L_3500)


	//   ....[0]....
.L_3500:
        /*0098*/ 	.word	0xffffffff


	//   ....[1]....
        /*009c*/ 	.word	0xffffffff


	//   ....[2]....
        /*00a0*/ 	.word	0xffffffff


	//   ....[3]....
        /*00a4*/ 	.word	0xffffffff


	//   ....[4]....
        /*00a8*/ 	.word	0xffffffff


	//----- nvinfo : EIATTR_COOP_GROUP_INSTR_OFFSETS
	.align		4
.L_3501:
        /*00ac*/ 	.byte	0x04, 0x28
        /*00ae*/ 	.short	(.L_3503 - .L_3502)


	//   ....[0]....
.L_3502:
        /*00b0*/ 	.word	0x00000be0


	//   ....[1]....
        /*00b4*/ 	.word	0x00000c10


	//   ....[2]....
        /*00b8*/ 	.word	0x00000c30


	//   ....[3]....
        /*00bc*/ 	.word	0x00000c50


	//   ....[4]....
        /*00c0*/ 	.word	0x00000c70


	//----- nvinfo : EIATTR_VRC_CTA_INIT_COUNT
	.align		4
.L_3503:
        /*00c4*/ 	.byte	0x02, 0x4a
	.zero		1
	.zero		1


	//----- nvinfo : EIATTR_EXIT_INSTR_OFFSETS
	.align		4
        /*00c8*/ 	.byte	0x04, 0x1c
        /*00ca*/ 	.short	(.L_3505 - .L_3504)


	//   ....[0]....
.L_3504:
        /*00cc*/ 	.word	0x00000070


	//   ....[1]....
        /*00d0*/ 	.word	0x00000c80


	//   ....[2]....
        /*00d4*/ 	.word	0x00000ce0


	//----- nvinfo : EIATTR_CRS_STACK_SIZE
	.align		4
.L_3505:
        /*00d8*/ 	.byte	0x04, 0x1e
        /*00da*/ 	.short	(.L_3507 - .L_3506)
.L_3506:
        /*00dc*/ 	.word	0x00000000


	//----- nvinfo : EIATTR_CBANK_PARAM_SIZE
	.align		4
.L_3507:
        /*00e0*/ 	.byte	0x03, 0x19
        /*00e2*/ 	.short	0x0030


	//----- nvinfo : EIATTR_PARAM_CBANK
	.align		4
        /*00e4*/ 	.byte	0x04, 0x0a
        /*00e6*/ 	.short	(.L_3509 - .L_3508)
	.align		4
.L_3508:
        /*00e8*/ 	.word	index@(.nv.constant0._Z9moe_vec_qIfLi32ELi4E10block_q4_0Li2EXadL_ZN45_INTERNAL_8d5cb472_14_gguf_kernel_cu_cd24131917vec_dot_q4_0_q8_1EPKvPK10block_q8_1RKiEEEvS3_S3_PT_PS7_iiii)
        /*00ec*/ 	.short	0x0380
        /*00ee*/ 	.short	0x0030


	//----- nvinfo : EIATTR_SW_WAR
	.align		4
.L_3509:
        /*00f0*/ 	.byte	0x04, 0x36
        /*00f2*/ 	.short	(.L_3511 - .L_3510)
.L_3510:
        /*00f4*/ 	.word	0x00000008
.L_3511:


//--------------------- .nv.info._Z8moe_q6_KIN3c108BFloat16ELb1EEvPKvS3_PT_PKiS7_S7_iiiiiii --------------------------
	.section	.nv.info._Z8moe_q6_KIN3c108BFloat16ELb1EEvPKvS3_PT_PKiS7_S7_iiiiiii,"",@"SHT_CUDA_INFO"
	.sectionflags	@""
	.align	4


	//----- nvinfo : EIATTR_CUDA_API_VERSION
	.align		4
        /*0000*/ 	.byte	0x04, 0x37
        /*0002*/ 	.short	(.L_3513 - .L_3512)
.L_3512:
        /*0004*/ 	.word	0x00000082


	//----- nvinfo : EIATTR_KPARAM_INFO
	.align		4
.L_3513:
        /*0008*/ 	.byte	0x04, 0x17
        /*000a*/ 	.short	(.L_3515 - .L_3514)
.L_3514:
        /*000c*/ 	.word	0x00000000
        /*0010*/ 	.short	0x000c
        /*0012*/ 	.short	0x0048
        /*0014*/ 	.byte	0x00, 0xf0, 0x11, 0x00


	//----- nvinfo : EIATTR_KPARAM_INFO
	.align		4
.L_3515:
        /*0018*/ 	.byte	0x04, 0x17
        /*001a*/ 	.short	(.L_3517 - .L_3516)
.L_3516:
        /*001c*/ 	.word	0x00000000
        /*0020*/ 	.short	0x000b
        /*0022*/ 	.short	0x0044
        /*0024*/ 	.byte	0x00, 0xf0, 0x11, 0x00


	//----- nvinfo : EIATTR_KPARAM_INFO
	.align		4
.L_3517:
        /*0028*/ 	.byte	0x04, 0x17
        /*002a*/ 	.short	(.L_3519 - .L_3518)
.L_3518:
        /*002c*/ 	.word	0x00000000
        /*0030*/ 	.short	0x000a
        /*0032*/ 	.short	0x0040
        /*0034*/ 	.byte	0x00, 0xf0, 0x11, 0x00


	//----- nvinfo : EIATTR_KPARAM_INFO
	.align		4
.L_3519:
        /*0038*/ 	.byte	0x04, 0x17
        /*003a*/ 	.short	(.L_3521 - .L_3520)
.L_3520:
        /*003c*/ 	.word	0x00000000
        /*0040*/ 	.short	0x0009
        /*0042*/ 	.short	0x003c
        /*0044*/ 	.byte	0x00, 0xf0, 0x11, 0x00


	//----- nvinfo : EIATTR_KPARAM_INFO
	.align		4
.L_3521:
        /*0048*/ 	.byte	0x04, 0x17
        /*004a*/ 	.short	(.L_3523 - .L_3522)
.L_3522:
        /*004c*/ 	.word	0x00000000
        /*0050*/ 	.short	0x0008
        /*0052*/ 	.short	0x0038
        /*0054*/ 	.byte	0x00, 0xf0, 0x11, 0x00


	//----- nvinfo : EIATTR_KPARAM_INFO
	.align		4
.L_3523:
        /*0058*/ 	.byte	0x04, 0x17
        /*005a*/ 	.short	(.L_3525 - .L_3524)
.L_3524:
        /*005c*/ 	.word	0x00000000
        /*0060*/ 	.short	0x0007
        /*0062*/ 	.short	0x0034
        /*0064*/ 	.byte	0x00, 0xf0, 0x11, 0x00


	//----- nvinfo : EIATTR_KPARAM_INFO
	.align		4
.L_3525:
        /*0068*/ 	.byte	0x04, 0x17
        /*006a*/ 	.short	(.L_3527 - .L_3526)
.L_3526:
        /*006c*/ 	.word	0x00000000
        /*0070*/ 	.short	0x0006
        /*0072*/ 	.short	0x0030
        /*0074*/ 	.byte	0x00, 0xf0, 0x11, 0x00


	//----- nvinfo : EIATTR_KPARAM_INFO
	.align		4
.L_3527:
        /*0078*/ 	.byte	0x04, 0x17
        /*007a*/ 	.short	(.L_3529 - .L_3528)
.L_3528:
        /*007c*/ 	.word	0x00000000
        /*0080*/ 	.short	0x0005
        /*0082*/ 	.short	0x0028
        /*0084*/ 	.byte	0x00, 0xf5, 0x21, 0x00


	//----- nvinfo : EIATTR_KPARAM_INFO
	.align		4
.L_3529:
        /*0088*/ 	.byte	0x04, 0x17
        /*008a*/ 	.short	(.L_3531 - .L_3530)
.L_3530:
        /*008c*/ 	.word	0x00000000
        /*0090*/ 	.short	0x0004
        /*0092*/ 	.short	0x0020
        /*0094*/ 	.byte	0x00, 0xf5, 0x21, 0x00


	//----- nvinfo : EIATTR_KPARAM_INFO
	.align		4
.L_3531:
        /*0098*/ 	.byte	0x04, 0x17
        /*009a*/ 	.short	(.L_3533 - .L_3532)
.L_3532:
        /*009c*/ 	.word	0x00000000
        /*00a0*/ 	.short	0x0003
        /*00a2*/ 	.short	0x0018
        /*00a4*/ 	.byte	0x00, 0xf5, 0x21, 0x00


	//----- nvinfo : EIATTR_KPARAM_INFO
	.align		4
.L_3533:
        /*00a8*/ 	.byte	0x04, 0x17
        /*00aa*/ 	.short	(.L_3535 - .L_3534)
.L_3534:
        /*00ac*/ 	.word	0x00000000
        /*00b0*/ 	.short	0x0002
        /*00b2*/ 	.short	0x0010
        /*00b4*/ 	.byte	0x00, 0xf5, 0x21, 0x00


	//----- nvinfo : EIATTR_KPARAM_INFO
	.align		4
.L_3535:
        /*00b8*/ 	.byte	0x04, 0x17
        /*00ba*/ 	.short	(.L_3537 - .L_3536)
.L_3536:
        /*00bc*/ 	.word	0x00000000
        /*00c0*/ 	.short	0x0001
        /*00c2*/ 	.short	0x0008
        /*00c4*/ 	.byte	0x00, 0xf5, 0x21, 0x00


	//----- nvinfo : EIATTR_KPARAM_INFO
	.align		4
.L_3537:
        /*00c8*/ 	.byte	0x04, 0x17
        /*00ca*/ 	.short	(.L_3539 - .L_3538)
.L_3538:
        /*00cc*/ 	.word	0x00000000
        /*00d0*/ 	.short	0x0000
        /*00d2*/ 	.short	0x0000
        /*00d4*/ 	.byte	0x00, 0xf5, 0x21, 0x00


	//----- nvinfo : EIATTR_SPARSE_MMA_MASK
	.align		4
.L_3539:
        /*00d8*/ 	.byte	0x03, 0x50
        /*00da*/ 	.short	0x0000


	//----- nvinfo : EIATTR_MAXREG_COUNT
	.align		4
        /*00dc*/ 	.byte	0x03, 0x1b
        /*00de*/ 	.short	0x00ff


	//----- nvinfo : EIATTR_NUM_BARRIERS
	.align		4
        /*00e0*/ 	.byte	0x02, 0x4c
        /*00e2*/ 	.byte	0x01
	.zero		1


	//----- nvinfo : EIATTR_MERCURY_ISA_VERSION
	.align		4
        /*00e4*/ 	.byte	0x03, 0x5f
        /*00e6*/ 	.short	0x0101


	//----- nvinfo : EIATTR_VRC_CTA_INIT_COUNT
	.align		4
        /*00e8*/ 	.byte	0x02, 0x4a
	.zero		1
	.zero		1


	//----- nvinfo : EIATTR_EXIT_INSTR_OFFSETS
	.align		4
        /*00ec*/ 	.byte	0x04, 0x1c
        /*00ee*/ 	.short	(.L_3541 - .L_3540)


	//   ....[0]....
.L_3540:
        /*00f0*/ 	.word	0x00000090


	//   ....[1]....
        /*00f4*/ 	.word	0x00000120


	//   ....[2]....
        /*00f8*/ 	.word	0x00005b00


	//   ....[3]....
        /*00fc*/ 	.word	0x00005b50


	//   ....[4]....
        /*0100*/ 	.word	0x00005bb0


	//----- nvinfo : EIATTR_CBANK_PARAM_SIZE
	.align		4
.L_3541:
        /*0104*/ 	.byte	0x03, 0x19
        /*0106*/ 	.short	0x004c


	//----- nvinfo : EIATTR_PARAM_CBANK
	.align		4
        /*0108*/ 	.byte	0x04, 0x0a
        /*010a*/ 	.short	(.L_3543 - .L_3542)
	.align		4
.L_3542:
        /*010c*/ 	.word	index@(.nv.constant0._Z8moe_q6_KIN3c108BFloat16ELb1EEvPKvS3_PT_PKiS7_S7_iiiiiii)
        /*0110*/ 	.short	0x0380
        /*0112*/ 	.short	0x004c


	//----- nvinfo : EIATTR_SW_WAR
	.align		4
.L_3543:
        /*0114*/ 	.byte	0x04, 0x36
        /*0116*/ 	.short	(.L_3545 - .L_3544)
.L_3544:
        /*0118*/ 	.word	0x00000008
.L_3545:


//--------------------- .nv.info._Z8moe_q6_KIN3c108BFloat16ELb0EEvPKvS3_PT_PKiS7_S7_iiiiiii --------------------------
	.section	.nv.info._Z8moe_q6_KIN3c108BFloat16ELb0EEvPKvS3_PT_PKiS7_S7_iiiiiii,"",@"SHT_CUDA_INFO"
	.sectionflags	@""
	.align	4


	//----- nvinfo : EIATTR_CUDA_API_VERSION
	.align		4
        /*0000*/ 	.byte	0x04, 0x37
        /*0002*/ 	.short	(.L_3547 - .L_3546)
.L_3546:
        /*0004*/ 	.word	0x00000082


	//----- nvinfo : EIATTR_KPARAM_INFO
	.align		4
.L_3547:
        /*0008*/ 	.byte	0x04, 0x17
        /*000a*/ 	.short	(.L_3549 - .L_3548)
.L_3548:
        /*000c*/ 	.word	0x00000000
        /*0010*/ 	.short	0x000c
        /*0012*/ 	.short	0x0048
        /*0014*/ 	.byte	0x00, 0xf0, 0x11, 0x00


	//----- nvinfo : EIATTR_KPARAM_INFO
	.align		4
.L_3549:
        /*0018*/ 	.byte	0x04, 0x17
        /*001a*/ 	.short	(.L_3551 - .L_3550)
.L_3550:
        /*001c*/ 	.word	0x00000000
        /*0020*/ 	.short	0x000b
        /*0022*/ 	.short	0x0044
        /*0024*/ 	.byte	0x00, 0xf0, 0x11, 0x00


	//----- nvinfo : EIATTR_KPARAM_INFO
	.align		4
.L_3551:
        /*0028*/ 	.byte	0x04, 0x17
        /*002a*/ 	.short	(.L_3553 - .L_3552)
.L_3552:
        /*002c*/ 	.word	0x00000000
        /*0030*/ 	.short	0x000a
        /*0032*/ 	.short	0x0040
        /*0034*/ 	.byte	0x00, 0xf0, 0x11, 0x00


	//----- nvinfo : EIATTR_KPARAM_INFO
	.align		4
.L_3553:
        /*0038*/ 	.byte	0x04, 0x17
        /*003a*/ 	.short	(.L_3555 - .L_3554)
.L_3554:
        /*003c*/ 	.word	0x00000000
        /*0040*/ 	.short	0x0009
        /*0042*/ 	.short	0x003c
        /*0044*/ 	.byte	0x00, 0xf0, 0x11, 0x00


	//----- nvinfo : EIATTR_KPARAM_INFO
	.align		4
.L_3555:
        /*0048*/ 	.byte	0x04, 0x17
        /*004a*/ 	.short	(.L_3557 - .L_3556)
.L_3556:
        /*004c*/ 	.word	0x00000000
        /*0050*/ 	.short	0x0008
        /*0052*/ 	.short	0x0038
        /*0054*/ 	.byte	0x00, 0xf0, 0x11, 0x00


	//----- nvinfo : EIATTR_KPARAM_INFO
	.align		4
.L_3557:
        /*0058*/ 	.byte	0x04, 0x17
        /*005a*/ 	.short	(.L_3559 - .L_3558)
.L_3558:
        /*005c*/ 	.word	0x00000000
        /*0060*/ 	.short	0x0007
        /*0062*/ 	.short	0x0034
        /*0064*/ 	.byte	0x00, 0xf0, 0x11, 0x00


	//----- nvinfo : EIATTR_KPARAM_INFO
	.align		4
.L_3559:
        /*0068*/ 	.byte	0x04, 0x17
        /*006a*/ 	.short	(.L_3561 - .L_3560)
.L_3560:
        /*006c*/ 	.word	0x00000000
        /*0070*/ 	.short	0x0006
        /*0072*/ 	.short	0x0030
        /*0074*/ 	.byte	0x00, 0xf0, 0x11, 0x00


	//----- nvinfo : EIATTR_KPARAM_INFO
	.align		4
.L_3561:
        /*0078*/ 	.byte	0x04, 0x17
        /*007a*/ 	.short	(.L_3563 - .L_3562)
.L_3562:
        /*007c*/ 	.word	0x00000000
        /*0080*/ 	.short	0x0005
        /*0082*/ 	.short	0x0028
        /*0084*/ 	.byte	0x00, 0xf5, 0x21, 0x00


	//----- nvinfo : EIATTR_KPARAM_INFO
	.align		4
.L_3563:
        /*0088*/ 	.byte	0x04, 0x17
        /*008a*/ 	.short	(.L_3565 - .L_3564)
.L_3564:
        /*008c*/ 	.word	0x00000000
        /*0090*/ 	.short	0x0004
        /*0092*/ 	.short	0x0020
        /*0094*/ 	.byte	0x00, 0xf5, 0x21, 0x00


	//----- nvinfo : EIATTR_KPARAM_INFO
	.align		4
.L_3565:
        /*0098*/ 	.byte	0x04, 0x17
        /*009a*/ 	.short	(.L_3567 - .L_3566)
.L_3566:
        /*009c*/ 	.word	0x00000000
        /*00a0*/ 	.short	0x0003
        /*00a2*/ 	.short	0x0018
        /*00a4*/ 	.byte	0x00, 0xf5, 0x21, 0x00


	//----- nvinfo : EIATTR_KPARAM_INFO
	.align		4
.L_3567:
        /*00a8*/ 	.byte	0x04, 0x17
        /*00aa*/ 	.short	(.L_3569 - .L_3568)
.L_3568:
        /*00ac*/ 	.word	0x00000000
        /*00b0*/ 	.short	0x0002
        /*00b2*/ 	.short	0x0010
        /*00b4*/ 	.byte	0x00, 0xf5, 0x21, 0x00


	//----- nvinfo : EIATTR_KPARAM_INFO
	.align		4
.L_3569:
        /*00b8*/ 	.byte	0x04, 0x17
        /*00ba*/ 	.short	(.L_3571 - .L_3570)
.L_3570:
        /*00bc*/ 	.word	0x00000000
        /*00c0*/ 	.short	0x0001
        /*00c2*/ 	.short	0x0008
        /*00c4*/ 	.byte	0x00, 0xf5, 0x21, 0x00


	//----- nvinfo : EIATTR_KPARAM_INFO
	.align		4
.L_3571:
        /*00c8*/ 	.byte	0x04, 0x17
        /*00ca*/ 	.short	(.L_3573 - .L_3572)
.L_3572:
        /*00cc*/ 	.word	0x00000000
        /*00d0*/ 	.short	0x0000
        /*00d2*/ 	.short	0x0000
        /*00d4*/ 	.byte	0x00, 0xf5, 0x21, 0x00


	//----- nvinfo : EIATTR_SPARSE_MMA_MASK
	.align		4
.L_3573:
        /*00d8*/ 	.byte	0x03, 0x50
        /*00da*/ 	.short	0x0000


	//----- nvinfo : EIATTR_MAXREG_COUNT
	.align		4
        /*00dc*/ 	.byte	0x03, 0x1b
        /*00de*/ 	.short	0x00ff


	//----- nvinfo : EIATTR_NUM_BARRIERS
	.align		4
        /*00e0*/ 	.byte	0x02, 0x4c
        /*00e2*/ 	.byte	0x01
	.zero		1


	//----- nvinfo : EIATTR_MERCURY_ISA_VERSION
	.align		4
        /*00e4*/ 	.byte	0x03, 0x5f
        /*00e6*/ 	.short	0x0101


	//----- nvinfo : EIATTR_VRC_CTA_INIT_COUNT
	.align		4
        /*00e8*/ 	.byte	0x02, 0x4a
	.zero		1
	.zero		1


	//----- nvinfo : EIATTR_EXIT_INSTR_OFFSETS
	.align		4
        /*00ec*/ 	.byte	0x04, 0x1c
        /*00ee*/ 	.short	(.L_3575 - .L_3574)


	//   ....[0]....
.L_3574:
        /*00f0*/ 	.word	0x00000070


	//   ....[1]....
        /*00f4*/ 	.word	0x00000100


	//   ....[2]....
        /*00f8*/ 	.word	0x000056c0


	//   ....[3]....
        /*00fc*/ 	.word	0x00005710


	//   ....[4]....
        /*0100*/ 	.word	0x00005770


	//----- nvinfo : EIATTR_CBANK_PARAM_SIZE
	.align		4
.L_3575:
        /*0104*/ 	.byte	0x03, 0x19
        /*0106*/ 	.short	0x004c


	//----- nvinfo : EIATTR_PARAM_CBANK
	.align		4
        /*0108*/ 	.byte	0x04, 0x0a
        /*010a*/ 	.short	(.L_3577 - .L_3576)
	.align		4
.L_3576:
        /*010c*/ 	.word	index@(.nv.constant0._Z8moe_q6_KIN3c108BFloat16ELb0EEvPKvS3_PT_PKiS7_S7_iiiiiii)
        /*0110*/ 	.short	0x0380
        /*0112*/ 	.short	0x004c


	//----- nvinfo : EIATTR_SW_WAR
	.align		4
.L_3577:
        /*0114*/ 	.byte	0x04, 0x36
        /*0116*/ 	.short	(.L_3579 - .L_3578)
.L_3578:
        /*0118*/ 	.word	0x00000008
.L_3579:


//--------------------- .nv.info._Z8moe_q5_KIN3c108BFloat16ELb1EEvPKvS3_PT_PKiS7_S7_iiiiiii --------------------------
	.section	.nv.info._Z8moe_q5_KIN3c108BFloat16ELb1EEvPKvS3_PT_PKiS7_S7_iiiiiii,"",@"SHT_CUDA_INFO"
	.sectionflags	@""
	.align	4


	//----- nvinfo : EIATTR_CUDA_API_VERSION
	.align		4
        /*0000*/ 	.byte	0x04, 0x37
        /*0002*/ 	.short	(.L_3581 - .L_3580)
.L_3580:
        /*0004*/ 	.word	0x00000082


	//----- nvinfo : EIATTR_KPARAM_INFO
	.align		4
.L_3581:
        /*0008*/ 	.byte	0x04, 0x17
        /*000a*/ 	.short	(.L_3583 - .L_3582)
.L_3582:
        /*000c*/ 	.word	0x00000000
        /*0010*/ 	.short	0x000c
        /*0012*/ 	.short	0x0048
        /*0014*/ 	.byte	0x00, 0xf0, 0x11, 0x00


	//----- nvinfo : EIATTR_KPARAM_INFO
	.align		4
.L_3583:
        /*0018*/ 	.byte	0x04, 0x17
        /*001a*/ 	.short	(.L_3585 - .L_3584)
.L_3584:
        /*001c*/ 	.word	0x00000000
        /*0020*/ 	.short	0x000b
        /*0022*/ 	.short	0x0044
        /*0024*/ 	.byte	0x00, 0xf0, 0x11, 0x00


	//----- nvinfo : EIATTR_KPARAM_INFO
	.align		4
.L_3585:
        /*0028*/ 	.byte	0x04, 0x17
        /*002a*/ 	.short	(.L_3587 - .L_3586)
.L_3586:
        /*002c*/ 	.word	0x00000000
        /*0030*/ 	.short	0x000a
        /*0032*/ 	.short	0x0040
        /*0034*/ 	.byte	0x00, 0xf0, 0x11, 0x00


	//----- nvinfo : EIATTR_KPARAM_INFO
	.align		4
.L_3587:
        /*0038*/ 	.byte	0x04, 0x17
        /*003a*/ 	.short	(.L_3589 - .L_3588)
.L_3588:
        /*003c*/ 	.word	0x00000000
        /*0040*/ 	.short	0x0009
        /*0042*/ 	.short	0x003c
        /*0044*/ 	.byte	0x00, 0xf0, 0x11, 0x00


	//----- nvinfo : EIATTR_KPARAM_INFO
	.align		4
.L_3589:
        /*0048*/ 	.byte	0x04, 0x17
        /*004a*/ 	.short	(.L_3591 - .L_3590)
.L_3590:
        /*004c*/ 	.word	0x00000000
        /*0050*/ 	.short	0x0008
        /*0052*/ 	.short	0x0038
        /*0054*/ 	.byte	0x00, 0xf0, 0x11, 0x00


	//----- nvinfo : EIATTR_KPARAM_INFO
	.align		4
.L_3591:
        /*0058*/ 	.byte	0x04, 0x17
        /*005a*/ 	.short	(.L_3593 - .L_3592)
.L_3592:
        /*005c*/ 	.word	0x00000000
        /*0060*/ 	.short	0x0007
        /*0062*/ 	.short	0x0034
        /*0064*/ 	.byte	0x00, 0xf0, 0x11, 0x00


	//----- nvinfo : EIATTR_KPARAM_INFO
	.align		4
.L_3593:
        /*0068*/ 	.byte	0x04, 0x17
        /*006a*/ 	.short	(.L_3595 - .L_3594)
.L_3594:
        /*006c*/ 	.word	0x00000000
        /*0070*/ 	.short	0x0006
        /*0072*/ 	.short	0x0030
        /*0074*/ 	.byte	0x00, 0xf0, 0x11, 0x00


	//----- nvinfo : EIATTR_KPARAM_INFO
	.align		4
.L_3595:
        /*0078*/ 	.byte	0x04, 0x17
        /*007a*/ 	.short	(.L_3597 - .L_3596)
.L_3596:
        /*007c*/ 	.word	0x00000000
        /*0080*/ 	.short	0x0005
        /*0082*/ 	.short	0x0028
        /*0084*/ 	.byte	0x00, 0xf5, 0x21, 0x00


	//----- nvinfo : EIATTR_KPARAM_INFO
	.align		4
.L_3597:
        /*0088*/ 	.byte	0x04, 0x17
        /*008a*/ 	.short	(.L_3599 - .L_3598)
.L_3598:
        /*008c*/ 	.word	0x00000000
        /*0090*/ 	.short	0x0004
        /*0092*/ 	.short	0x0020
        /*0094*/ 	.byte	0x00, 0xf5, 0x21, 0x00


	//----- nvinfo : EIATTR_KPARAM_INFO
	.align		4
.L_3599:
        /*0098*/ 	.byte	0x04, 0x17
        /*009a*/ 	.short	(.L_3601 - .L_3600)
.L_3600:
        /*009c*/ 	.word	0x00000000
        /*00a0*/ 	.short	0x0003
        /*00a2*/ 	.short	0x0018
        /*00a4*/ 	.byte	0x00, 0xf5, 0x21, 0x00


	//----- nvinfo : EIATTR_KPARAM_INFO
	.align		4
.L_3601:
        /*00a8*/ 	.byte	0x04, 0x17
        /*00aa*/ 	.short	(.L_3603 - .L_3602)
.L_3602:
        /*00ac*/ 	.word	0x00000000
        /*00b0*/ 	.short	0x0002
        /*00b2*/ 	.short	0x0010
        /*00b4*/ 	.byte	0x00, 0xf5, 0x21, 0x00


	//----- nvinfo : EIATTR_KPARAM_INFO
	.align		4
.L_3603:
        /*00b8*/ 	.byte	0x04, 0x17
        /*00ba*/ 	.short	(.L_3605 - .L_3604)
.L_3604:
        /*00bc*/ 	.word	0x00000000
        /*00c0*/ 	.short	0x0001
        /*00c2*/ 	.short	0x0008
        /*00c4*/ 	.byte	0x00, 0xf5, 0x21, 0x00


	//----- nvinfo : EIATTR_KPARAM_INFO
	.align		4
.L_3605:
        /*00c8*/ 	.byte	0x04, 0x17
        /*00ca*/ 	.short	(.L_3607 - .L_3606)
.L_3606:
        /*00cc*/ 	.word	0x00000000
        /*00d0*/ 	.short	0x0000
        /*00d2*/ 	.short	0x0000
        /*00d4*/ 	.byte	0x00, 0xf5, 0x21, 0x00


	//----- nvinfo : EIATTR_SPARSE_MMA_MASK
	.align		4
.L_3607:
        /*00d8*/ 	.byte	0x03, 0x50
        /*00da*/ 	.short	0x0000


	//----- nvinfo : EIATTR_MAXREG_COUNT
	.align		4
        /*00dc*/ 	.byte	0x03, 0x1b
        /*00de*/ 	.short	0x00ff


	//----- nvinfo : EIATTR_NUM_BARRIERS
	.align		4
        /*00e0*/ 	.byte	0x02, 0x4c
        /*00e2*/ 	.byte	0x01
	.zero		1


	//----- nvinfo : EIATTR_MERCURY_ISA_VERSION
	.align		4
        /*00e4*/ 	.byte	0x03, 0x5f
        /*00e6*/ 	.short	0x0101


	//----- nvinfo : EIATTR_VRC_CTA_INIT_COUNT
	.align		4
        /*00e8*/ 	.byte	0x02, 0x4a
	.zero		1
	.zero		1


	//----- nvinfo : EIATTR_EXIT_INSTR_OFFSETS
	.align		4
        /*00ec*/ 	.byte	0x04, 0x1c
        /*00ee*/ 	.short	(.L_3609 - .L_3608)


	//   ....[0]....
.L_3608:
        /*00f0*/ 	.word	0x00000090


	//   ....[1]....
        /*00f4*/ 	.word	0x00000120


	//   ....[2]....
        /*00f8*/ 	.word	0x00004f30


	//   ....[3]....
        /*00fc*/ 	.word	0x00004f80


	//   ....[4]....
        /*0100*/ 	.word	0x00004fe0


	//----- nvinfo : EIATTR_CBANK_PARAM_SIZE
	.align		4
.L_3609:
        /*0104*/ 	.byte	0x03, 0x19
        /*0106*/ 	.short	0x004c


	//----- nvinfo : EIATTR_PARAM_CBANK
	.align		4
        /*0108*/ 	.byte	0x04, 0x0a
        /*010a*/ 	.short	(.L_3611 - .L_3610)
	.align		4
.L_3610:
        /*010c*/ 	.word	index@(.nv.constant0._Z8moe_q5_KIN3c108BFloat16ELb1EEvPKvS3_PT_PKiS7_S7_iiiiiii)
        /*0110*/ 	.short	0x0380
        /*0112*/ 	.short	0x004c


	//----- nvinfo : EIATTR_SW_WAR
	.align		4
.L_3611:
        /*0114*/ 	.byte	0x04, 0x36
        /*0116*/ 	.short	(.L_3613 - .L_3612)
.L_3612:
        /*0118*/ 	.word	0x00000008
.L_3613:


//--------------------- .nv.info._Z8moe_q5_KIN3c108BFloat16ELb0EEvPKvS3_PT_PKiS7_S7_iiiiiii --------------------------
	.section	.nv.info._Z8moe_q5_KIN3c108BFloat16ELb0EEvPKvS3_PT_PKiS7_S7_iiiiiii,"",@"SHT_CUDA_INFO"
	.sectionflags	@""
	.align	4


	//----- nvinfo : EIATTR_CUDA_API_VERSION
	.align		4
        /*0000*/ 	.byte	0x04, 0x37
        /*0002*/ 	.short	(.L_3615 - .L_3614)
.L_3614:
        /*0004*/ 	.word	0x00000082


	//----- nvinfo : EIATTR_KPARAM_INFO
	.align		4
.L_3615:
        /*0008*/ 	.byte	0x04, 0x17
        /*000a*/ 	.short	(.L_3617 - .L_3616)
.L_3616:
        /*000c*/ 	.word	0x00000000
        /*0010*/ 	.short	0x000c
        /*0012*/ 	.short	0x0048
        /*0014*/ 	.byte	0x00, 0xf0, 0x11, 0x00


	//----- nvinfo : EIATTR_KPARAM_INFO
	.align		4
.L_3617:
        /*0018*/ 	.byte	0x04, 0x17
        /*001a*/ 	.short	(.L_3619 - .L_3618)
.L_3618:
        /*001c*/ 	.word	0x00000000
        /*0020*/ 	.short	0x000b
        /*0022*/ 	.short	0x0044
        /*0024*/ 	.byte	0x00, 0xf0, 0x11, 0x00


	//----- nvinfo : EIATTR_KPARAM_INFO
	.align		4
.L_3619:
        /*0028*/ 	.byte	0x04, 0x17
        /*002a*/ 	.short	(.L_3621 - .L_3620)
.L_3620:
        /*002c*/ 	.word	0x00000000
        /*0030*/ 	.short	0x000a
        /*0032*/ 	.short	0x0040
        /*0034*/ 	.byte	0x00, 0xf0, 0x11, 0x00


	//----- nvinfo : EIATTR_KPARAM_INFO
	.align		4
.L_3621:
        /*0038*/ 	.byte	0x04, 0x17
        /*003a*/ 	.short	(.L_3623 - .L_3622)
.L_3622:
        /*003c*/ 	.word	0x00000000
        /*0040*/ 	.short	0x0009
        /*0042*/ 	.short	0x003c
        /*0044*/ 	.byte	0x00, 0xf0, 0x11, 0x00


	//----- nvinfo : EIATTR_KPARAM_INFO
	.align		4
.L_3623:
        /*0048*/ 	.byte	0x04, 0x17
        /*004a*/ 	.short	(.L_3625 - .L_3624)
.L_3624:
        /*004c*/ 	.word	0x00000000
        /*0050*/ 	.short	0x0008
        /*0052*/ 	.short	0x0038
        /*0054*/ 	.byte	0x00, 0xf0, 0x11, 0x00


	//----- nvinfo : EIATTR_KPARAM_INFO
	.align		4
.L_3625:
        /*0058*/ 	.byte	0x04, 0x17
        /*005a*/ 	.short	(.L_3627 - .L_3626)
.L_3626:
        /*005c*/ 	.word	0x00000000
        /*0060*/ 	.short	0x0007
        /*0062*/ 	.short	0x0034
        /*0064*/ 	.byte	0x00, 0xf0, 0x11, 0x00


	//----- nvinfo : EIATTR_KPARAM_INFO
	.align		4
.L_3627:
        /*0068*/ 	.byte	0x04, 0x17
        /*006a*/ 	.short	(.L_3629 - .L_3628)
.L_3628:
        /*006c*/ 	.word	0x00000000
        /*0070*/ 	.short	0x0006
        /*0072*/ 	.short	0x0030
        /*0074*/ 	.byte	0x00, 0xf0, 0x11, 0x00


	//----- nvinfo : EIATTR_KPARAM_INFO
	.align		4
.L_3629:
        /*0078*/ 	.byte	0x04, 0x17
        /*007a*/ 	.short	(.L_3631 - .L_3630)
.L_3630:
        /*007c*/ 	.word	0x00000000
        /*0080*/ 	.short	0x0005
        /*0082*/ 	.short	0x0028
        /*0084*/ 	.byte	0x00, 0xf5, 0x21, 0x00


	//----- nvinfo : EIATTR_KPARAM_INFO
	.align		4
.L_3631:
        /*0088*/ 	.byte	0x04, 0x17
        /*008a*/ 	.short	(.L_3633 - .L_3632)
.L_3632:
        /*008c*/ 	.word	0x00000000
        /*0090*/ 	.short	0x0004
        /*0092*/ 	.short	0x0020
        /*0094*/ 	.byte	0x00, 0xf5, 0x21, 0x00


	//----- nvinfo : EIATTR_KPARAM_INFO
	.align		4
.L_3633:
        /*0098*/ 	.byte	0x04, 0x17
        /*009a*/ 	.short	(.L_3635 - .L_3634)
.L_3634:
        /*009c*/ 	.word	0x00000000
        /*00a0*/ 	.short	0x0003
        /*00a2*/ 	.short	0x0018
        /*00a4*/ 	.byte	0x00, 0xf5, 0x21, 0x00


	//----- nvinfo : EIATTR_KPARAM_INFO
	.align		4
.L_3635:
        /*00a8*/ 	.byte	0x04, 0x17
        /*00aa*/ 	.short	(.L_3637 - .L_3636)
.L_3636:
        /*00ac*/ 	.word	0x00000000
        /*00b0*/ 	.short	0x0002
        /*00b2*/ 	.short	0x0010
        /*00b4*/ 	.byte	0x00, 0xf5, 0x21, 0x00


	//----- nvinfo : EIATTR_KPARAM_INFO
	.align		4
.L_3637:
        /*00b8*/ 	.byte	0x04, 0x17
        /*00ba*/ 	.short	(.L_3639 - .L_3638)
.L_3638:
        /*00bc*/ 	.word	0x00000000
        /*00c0*/ 	.short	0x0001
        /*00c2*/ 	.short	0x0008
        /*00c4*/ 	.byte	0x00, 0xf5, 0x21, 0x00


	//----- nvinfo : EIATTR_KPARAM_INFO
	.align		4
.L_3639:
        /*00c8*/ 	.byte	0x04, 0x17
        /*00ca*/ 	.short	(.L_3641 - .L_3640)
.L_3640:
        /*00cc*/ 	.word	0x00000000
        /*00d0*/ 	.short	0x0000
        /*00d2*/ 	.short	0x0000
        /*00d4*/ 	.byte	0x00, 0xf5, 0x21, 0x00


	//----- nvinfo : EIATTR_SPARSE_MMA_MASK
	.align		4
.L_3641:
        /*00d8*/ 	.byte	0x03, 0x50
        /*00da*/ 	.short	0x0000


	//----- nvinfo : EIATTR_MAXREG_COUNT
	.align		4
        /*00dc*/ 	.byte	0x03, 0x1b
        /*00de*/ 	.short	0x00ff


	//----- nvinfo : EIATTR_NUM_BARRIERS
	.align		4
        /*00e0*/ 	.byte	0x02, 0x4c
        /*00e2*/ 	.byte	0x01
	.zero		1


	//----- nvinfo : EIATTR_MERCURY_ISA_VERSION
	.align		4
        /*00e4*/ 	.byte	0x03, 0x5f
        /*00e6*/ 	.short	0x0101


	//----- nvinfo : EIATTR_VRC_CTA_INIT_COUNT
	.align		4
        /*00e8*/ 	.byte	0x02, 0x4a
	.zero		1
	.zero		1


	//----- nvinfo : EIATTR_EXIT_INSTR_OFFSETS
	.align		4
        /*00ec*/ 	.byte	0x04, 0x1c
        /*00ee*/ 	.short	(.L_3643 - .L_3642)


	//   ....[0]....
.L_3642:
        /*00f0*/ 	.word	0x00000070


	//   ....[1]....
        /*00f4*/ 	.word	0x00000100


	//   ....[2]....
        /*00f8*/ 	.word	0x00004980


	//   ....[3]....
        /*00fc*/ 	.word	0x000049d0


	//   ....[4]....
        /*0100*/ 	.word	0x00004a30


	//----- nvinfo : EIATTR_CBANK_PARAM_SIZE
	.align		4
.L_3643:
        /*0104*/ 	.byte	0x03, 0x19
        /*0106*/ 	.short	0x004c


	//----- nvinfo : EIATTR_PARAM_CBANK
	.align		4
        /*0108*/ 	.byte	0x04, 0x0a
        /*010a*/ 	.short	(.L_3645 - .L_3644)
	.align		4
.L_3644:
        /*010c*/ 	.word	index@(.nv.constant0._Z8moe_q5_KIN3c108BFloat16ELb0EEvPKvS3_PT_PKiS7_S7_iiiiiii)
        /*0110*/ 	.short	0x0380
        /*0112*/ 	.short	0x004c


	//----- nvinfo : EIATTR_SW_WAR
	.align		4
.L_3645:
        /*0114*/ 	.byte	0x04, 0x36
        /*0116*/ 	.short	(.L_3647 - .L_3646)
.L_3646:
        /*0118*/ 	.word	0x00000008
.L_3647:


//--------------------- .nv.info._Z8moe_q4_KIN3c108BFloat16ELb1EEvPKvS3_PT_PKiS7_S7_iiiiiii --------------------------
	.section	.nv.info._Z8moe_q4_KIN3c108BFloat16ELb1EEvPKvS3_PT_PKiS7_S7_iiiiiii,"",@"SHT_CUDA_INFO"
	.sectionflags	@""
	.align	4


	//----- nvinfo : EIATTR_CUDA_API_VERSION
	.align		4
        /*0000*/ 	.byte	0x04, 0x37
        /*0002*/ 	.short	(.L_3649 - .L_3648)
.L_3648:
        /*0004*/ 	.word	0x00000082


	//----- nvinfo : EIATTR_KPARAM_INFO
	.align		4
.L_3649:
        /*0008*/ 	.byte	0x04, 0x17
        /*000a*/ 	.short	(.L_3651 - .L_3650)
.L_3650:
        /*000c*/ 	.word	0x00000000
        /*0010*/ 	.short	0x000c
        /*0012*/ 	.short	0x0048
        /*0014*/ 	.byte	0x00, 0xf0, 0x11, 0x00


	//----- nvinfo : EIATTR_KPARAM_INFO
	.align		4
.L_3651:
        /*0018*/ 	.byte	0x04, 0x17
        /*001a*/ 	.short	(.L_3653 - .L_3652)
.L_3652:
        /*001c*/ 	.word	0x00000000
        /*0020*/ 	.short	0x000b
        /*0022*/ 	.short	0x0044
        /*0024*/ 	.byte	0x00, 0xf0, 0x11, 0x00


	//----- nvinfo : EIATTR_KPARAM_INFO
	.align		4
.L_3653:
        /*0028*/ 	.byte	0x04, 0x17
        /*002a*/ 	.short	(.L_3655 - .L_3654)
.L_3654:
        /*002c*/ 	.word	0x00000000
        /*0030*/ 	.short	0x000a
        /*0032*/ 	.short	0x0040
        /*0034*/ 	.byte	0x00, 0xf0, 0x11, 0x00


	//----- nvinfo : EIATTR_KPARAM_INFO
	.align		4
.L_3655:
        /*0038*/ 	.byte	0x04, 0x17
        /*003a*/ 	.short	(.L_3657 - .L_3656)
.L_3656:
        /*003c*/ 	.word	0x00000000
        /*0040*/ 	.short	0x0009
        /*0042*/ 	.short	0x003c
        /*0044*/ 	.byte	0x00, 0xf0, 0x11, 0x00


	//----- nvinfo : EIATTR_KPARAM_INFO
	.align		4
.L_3657:
        /*0048*/ 	.byte	0x04, 0x17
        /*004a*/ 	.short	(.L_3659 - .L_3658)
.L_3658:
        /*004c*/ 	.word	0x00000000
        /*0050*/ 	.short	0x0008
        /*0052*/ 	.short	0x0038
        /*0054*/ 	.byte	0x00, 0xf0, 0x11, 0x00


	//----- nvinfo : EIATTR_KPARAM_INFO
	.align		4
.L_3659:
        /*0058*/ 	.byte	0x04, 0x17
        /*005a*/ 	.short	(.L_3661 - .L_3660)
.L_3660:
        /*005c*/ 	.word	0x00000000
        /*0060*/ 	.short	0x0007
        /*0062*/ 	.short	0x0034
        /*0064*/ 	.byte	0x00, 0xf0, 0x11, 0x00


	//----- nvinfo : EIATTR_KPARAM_INFO
	.align		4
.L_3661:
        /*0068*/ 	.byte	0x04, 0x17
        /*006a*/ 	.short	(.L_3663 - .L_3662)
.L_3662:
        /*006c*/ 	.word	0x00000000
        /*0070*/ 	.short	0x0006
        /*0072*/ 	.short	0x0030
        /*0074*/ 	.byte	0x00, 0xf0, 0x11, 0x00


	//----- nvinfo : EIATTR_KPARAM_INFO
	.align		4
.L_3663:
        /*0078*/ 	.byte	0x04, 0x17
        /*007a*/ 	.short	(.L_3665 - .L_3664)
.L_3664:
        /*007c*/ 	.word	0x00000000
        /*0080*/ 	.short	0x0005
        /*0082*/ 	.short	0x0028
        /*0084*/ 	.byte	0x00, 0xf5, 0x21, 0x00


	//----- nvinfo : EIATTR_KPARAM_INFO
	.align		4
.L_3665:
        /*0088*/ 	.byte	0x04, 0x17
        /*008a*/ 	.short	(.L_3667 - .L_3666)
.L_3666:
        /*008c*/ 	.word	0x00000000
        /*0090*/ 	.short	0x0004
        /*0092*/ 	.short	0x0020
        /*0094*/ 	.byte	0x00, 0xf5, 0x21, 0x00


	//----- nvinfo : EIATTR_KPARAM_INFO
	.align		4
.L_3667:
        /*0098*/ 	.byte	0x04, 0x17
        /*009a*/ 	.short	(.L_3669 - .L_3668)
.L_3668:
        /*009c*/ 	.word	0x00000000
        /*00a0*/ 	.short	0x0003
        /*00a2*/ 	.short	0x0018
        /*00a4*/ 	.byte	0x00, 0xf5, 0x21, 0x00


	//----- nvinfo : EIATTR_KPARAM_INFO
	.align		4
.L_3669:
        /*00a8*/ 	.byte	0x04, 0x17
        /*00aa*/ 	.short	(.L_3671 - .L_3670)
.L_3670:
        /*00ac*/ 	.word	0x00000000
        /*00b0*/ 	.short	0x0002
        /*00b2*/ 	.short	0x0010
        /*00b4*/ 	.byte	0x00, 0xf5, 0x21, 0x00


	//----- nvinfo : EIATTR_KPARAM_INFO
	.align		4
.L_3671:
        /*00b8*/ 	.byte	0x04, 0x17
        /*00ba*/ 	.short	(.L_3673 - .L_3672)
.L_3672:
        /*00bc*/ 	.word	0x00000000
        /*00c0*/ 	.short	0x0001
        /*00c2*/ 	.short	0x0008
        /*00c4*/ 	.byte	0x00, 0xf5, 0x21, 0x00


	//----- nvinfo : EIATTR_KPARAM_INFO
	.align		4
.L_3673:
        /*00c8*/ 	.byte	0x04, 0x17
        /*00ca*/ 	.short	(.L_3675 - .L_3674)
.L_3674:
        /*00cc*/ 	.word	0x00000000
        /*00d0*/ 	.short	0x0000
        /*00d2*/ 	.short	0x0000
        /*00d4*/ 	.byte	0x00, 0xf5, 0x21, 0x00


	//----- nvinfo : EIATTR_SPARSE_MMA_MASK
	.align		4
.L_3675:
        /*00d8*/ 	.byte	0x03, 0x50
        /*00da*/ 	.short	0x0000


	//----- nvinfo : EIATTR_MAXREG_COUNT
	.align		4
        /*00dc*/ 	.byte	0x03, 0x1b
        /*00de*/ 	.short	0x00ff


	//----- nvinfo : EIATTR_NUM_BARRIERS
	.align		4
        /*00e0*/ 	.byte	0x02, 0x4c
        /*00e2*/ 	.byte	0x01
	.zero		1


	//----- nvinfo : EIATTR_MERCURY_ISA_VERSION
	.align		4
        /*00e4*/ 	.byte	0x03, 0x5f
        /*00e6*/ 	.short	0x0101


	//----- nvinfo : EIATTR_VRC_CTA_INIT_COUNT
	.align		4
        /*00e8*/ 	.byte	0x02, 0x4a
	.zero		1
	.zero		1


	//----- nvinfo : EIATTR_EXIT_INSTR_OFFSETS
	.align		4
        /*00ec*/ 	.byte	0x04, 0x1c
        /*00ee*/ 	.short	(.L_3677 - .L_3676)


	//   ....[0]....
.L_3676:
        /*00f0*/ 	.word	0x00000090


	//   ....[1]....
        /*00f4*/ 	.word	0x00000120


	//   ....[2]....
        /*00f8*/ 	.word	0x000047f0


	//   ....[3]....
        /*00fc*/ 	.word	0x00004840


	//   ....[4]....
        /*0100*/ 	.word	0x000048a0


	//----- nvinfo : EIATTR_CBANK_PARAM_SIZE
	.align		4
.L_3677:
        /*0104*/ 	.byte	0x03, 0x19
        /*0106*/ 	.short	0x004c


	//----- nvinfo : EIATTR_PARAM_CBANK
	.align		4
        /*0108*/ 	.byte	0x04, 0x0a
        /*010a*/ 	.short	(.L_3679 - .L_3678)
	.align		4
.L_3678:
        /*010c*/ 	.word	index@(.nv.constant0._Z8moe_q4_KIN3c108BFloat16ELb1EEvPKvS3_PT_PKiS7_S7_iiiiiii)
        /*0110*/ 	.short	0x0380
        /*0112*/ 	.short	0x004c


	//----- nvinfo : EIATTR_SW_WAR
	.align		4
.L_3679:
        /*0114*/ 	.byte	0x04, 0x36
        /*0116*/ 	.short	(.L_3681 - .L_3680)
.L_3680:
        /*0118*/ 	.word	0x00000008
.L_3681:


//--------------------- .nv.info._Z8moe_q4_KIN3c108BFloat16ELb0EEvPKvS3_PT_PKiS7_S7_iiiiiii --------------------------
	.section	.nv.info._Z8moe_q4_KIN3c108BFloat16ELb0EEvPKvS3_PT_PKiS7_S7_iiiiiii,"",@"SHT_CUDA_INFO"
	.sectionflags	@""
	.align	4


	//----- nvinfo : EIATTR_CUDA_API_VERSION
	.align		4
        /*0000*/ 	.byte	0x04, 0x37
        /*0002*/ 	.short	(.L_3683 - .L_3682)
.L_3682:
        /*0004*/ 	.word	0x00000082


	//----- nvinfo : EIATTR_KPARAM_INFO
	.align		4
.L_3683:
        /*0008*/ 	.byte	0x04, 0x17
        /*000a*/ 	.short	(.L_3685 - .L_3684)
.L_3684:
        /*000c*/ 	.word	0x00000000
        /*0010*/ 	.short	0x000c
        /*0012*/ 	.short	0x0048
        /*0014*/ 	.byte	0x00, 0xf0, 0x11, 0x00


	//----- nvinfo : EIATTR_KPARAM_INFO
	.align		4
.L_3685:
        /*0018*/ 	.byte	0x04, 0x17
        /*001a*/ 	.short	(.L_3687 - .L_3686)
.L_3686:
        /*001c*/ 	.word	0x00000000
        /*0020*/ 	.short	0x000b
        /*0022*/ 	.short	0x0044
        /*0024*/ 	.byte	0x00, 0xf0, 0x11, 0x00


	//----- nvinfo : EIATTR_KPARAM_INFO
	.align		4
.L_3687:
        /*0028*/ 	.byte	0x04, 0x17
        /*002a*/ 	.short	(.L_3689 - .L_3688)
.L_3688:
        /*002c*/ 	.word	0x00000000
        /*0030*/ 	.short	0x000a
        /*0032*/ 	.short	0x0040
        /*0034*/ 	.byte	0x00, 0xf0, 0x11, 0x00


	//----- nvinfo : EIATTR_KPARAM_INFO
	.align		4
.L_3689:
        /*0038*/ 	.byte	0x04, 0x17
        /*003a*/ 	.short	(.L_3691 - .L_3690)
.L_3690:
        /*003c*/ 	.word	0x00000000
        /*0040*/ 	.short	0x0009
        /*0042*/ 	.short	0x003c
        /*0044*/ 	.byte	0x00, 0xf0, 0x11, 0x00


	//----- nvinfo : EIATTR_KPARAM_INFO
	.align		4
.L_3691:
        /*0048*/ 	.byte	0x04, 0x17
        /*004a*/ 	.short	(.L_3693 - .L_3692)
.L_3692:
        /*004c*/ 	.word	0x00000000
        /*0050*/ 	.short	0x0008
        /*0052*/ 	.short	0x0038
        /*0054*/ 	.byte	0x00, 0xf0, 0x11, 0x00


	//----- nvinfo : EIATTR_KPARAM_INFO
	.align		4
.L_3693:
        /*0058*/ 	.byte	0x04, 0x17
        /*005a*/ 	.short	(.L_3695 - .L_3694)
.L_3694:
        /*005c*/ 	.word	0x00000000
        /*0060*/ 	.short	0x0007
        /*0062*/ 	.short	0x0034
        /*0064*/ 	.byte	0x00, 0xf0, 0x11, 0x00


	//----- nvinfo : EIATTR_KPARAM_INFO
	.align		4
.L_3695:
        /*0068*/ 	.byte	0x04, 0x17
        /*006a*/ 	.short	(.L_3697 - .L_3696)
.L_3696:
        /*006c*/ 	.word	0x00000000
        /*0070*/ 	.short	0x0006
        /*0072*/ 	.short	0x0030
        /*0074*/ 	.byte	0x00, 0xf0, 0x11, 0x00


	//----- nvinfo : EIATTR_KPARAM_INFO
	.align		4
.L_3697:
        /*0078*/ 	.byte	0x04, 0x17
        /*007a*/ 	.short	(.L_3699 - .L_3698)
.L_3698:
        /*007c*/ 	.word	0x00000000
        /*0080*/ 	.short	0x0005
        /*0082*/ 	.short	0x0028
        /*0084*/ 	.byte	0x00, 0xf5, 0x21, 0x00


	//----- nvinfo : EIATTR_KPARAM_INFO
	.align		4
.L_3699:
        /*0088*/ 	.byte	0x04, 0x17
        /*008a*/ 	.short	(.L_3701 - .L_3700)
.L_3700:
        /*008c*/ 	.word	0x00000000
        /*0090*/ 	.short	0x0004
        /*0092*/ 	.short	0x0020
        /*0094*/ 	.byte	0x00, 0xf5, 0x21, 0x00


	//----- nvinfo : EIATTR_KPARAM_INFO
	.align		4
.L_3701:
        /*0098*/ 	.byte	0x04, 0x17
        /*009a*/ 	.short	(.L_3703 - .L_3702)
.L_3702:
        /*009c*/ 	.word	0x00000000
        /*00a0*/ 	.short	0x0003
        /*00a2*/ 	.short	0x0018
        /*00a4*/ 	.byte	0x00, 0xf5, 0x21, 0x00


	//----- nvinfo : EIATTR_KPARAM_INFO
	.align		4
.L_3703:
        /*00a8*/ 	.byte	0x04, 0x17
        /*00aa*/ 	.short	(.L_3705 - .L_3704)
.L_3704:
        /*00ac*/ 	.word	0x00000000
        /*00b0*/ 	.short	0x0002
        /*00b2*/ 	.short	0x0010
        /*00b4*/ 	.byte	0x00, 0xf5, 0x21, 0x00


	//----- nvinfo : EIATTR_KPARAM_INFO
	.align		4
.L_3705:
        /*00b8*/ 	.byte	0x04, 0x17
        /*00ba*/ 	.short	(.L_3707 - .L_3706)
.L_3706:
        /*00bc*/ 	.word	0x00000000
        /*00c0*/ 	.short	0x0001
        /*00c2*/ 	.short	0x0008
        /*00c4*/ 	.byte	0x00, 0xf5, 0x21, 0x00


	//----- nvinfo : EIATTR_KPARAM_INFO
	.align		4
.L_3707:
        /*00c8*/ 	.byte	0x04, 0x17
        /*00ca*/ 	.short	(.L_3709 - .L_3708)
.L_3708:
        /*00cc*/ 	.word	0x00000000
        /*00d0*/ 	.short	0x0000
        /*00d2*/ 	.short	0x0000
        /*00d4*/ 	.byte	0x00, 0xf5, 0x21, 0x00


	//----- nvinfo : EIATTR_SPARSE_MMA_MASK
	.align		4
.L_3709:
        /*00d8*/ 	.byte	0x03, 0x50
        /*00da*/ 	.short	0x0000


	//----- nvinfo : EIATTR_MAXREG_COUNT
	.align		4
        /*00dc*/ 	.byte	0x03, 0x1b
        /*00de*/ 	.short	0x00ff


	//----- nvinfo : EIATTR_NUM_BARRIERS
	.align		4
        /*00e0*/ 	.byte	0x02, 0x4c
        /*00e2*/ 	.byte	0x01
	.zero		1


	//----- nvinfo : EIATTR_MERCURY_ISA_VERSION
	.align		4
        /*00e4*/ 	.byte	0x03, 0x5f
        /*00e6*/ 	.short	0x0101


	//----- nvinfo : EIATTR_VRC_CTA_INIT_COUNT
	.align		4
        /*00e8*/ 	.byte	0x02, 0x4a
	.zero		1
	.zero		1


	//----- nvinfo : EIATTR_EXIT_INSTR_OFFSETS
	.align		4
        /*00ec*/ 	.byte	0x04, 0x1c
        /*00ee*/ 	.short	(.L_3711 - .L_3710)


	//   ....[0]....
.L_3710:
        /*00f0*/ 	.word	0x00000070


	//   ....[1]....
        /*00f4*/ 	.word	0x00000100


	//   ....[2]....
        /*00f8*/ 	.word	0x000042f0


	//   ....[3]....
        /*00fc*/ 	.word	0x00004340


	//   ....[4]....
        /*0100*/ 	.word	0x000043a0


	//----- nvinfo : EIATTR_CBANK_PARAM_SIZE
	.align		4
.L_3711:
        /*0104*/ 	.byte	0x03, 0x19
        /*0106*/ 	.short	0x004c


	//----- nvinfo : EIATTR_PARAM_CBANK
	.align		4
        /*0108*/ 	.byte	0x04, 0x0a
        /*010a*/ 	.short	(.L_3713 - .L_3712)
	.align		4
.L_3712:
        /*010c*/ 	.word	index@(.nv.constant0._Z8moe_q4_KIN3c108BFloat16ELb0EEvPKvS3_PT_PKiS7_S7_iiiiiii)
        /*0110*/ 	.short	0x0380
        /*0112*/ 	.short	0x004c


	//----- nvinfo : EIATTR_SW_WAR
	.align		4
.L_3713:
        /*0114*/ 	.byte	0x04, 0x36
        /*0116*/ 	.short	(.L_3715 - .L_3714)
.L_3714:
        /*0118*/ 	.word	0x00000008
.L_3715:


//--------------------- .nv.info._Z8moe_q3_KIN3c108BFloat16ELb1EEvPKvS3_PT_PKiS7_S7_iiiiiii --------------------------
	.section	.nv.info._Z8moe_q3_KIN3c108BFloat16ELb1EEvPKvS3_PT_PKiS7_S7_iiiiiii,"",@"SHT_CUDA_INFO"
	.sectionflags	@""
	.align	4


	//----- nvinfo : EIATTR_CUDA_API_VERSION
	.align		4
        /*0000*/ 	.byte	0x04, 0x37
        /*0002*/ 	.short	(.L_3717 - .L_3716)
.L_3716:
        /*0004*/ 	.word	0x00000082


	//----- nvinfo : EIATTR_KPARAM_INFO
	.align		4
.L_3717:
        /*0008*/ 	.byte	0x04, 0x17
        /*000a*/ 	.short	(.L_3719 - .L_3718)
.L_3718:
        /*000c*/ 	.word	0x00000000
        /*0010*/ 	.short	0x000c
        /*0012*/ 	.short	0x0048
        /*0014*/ 	.byte	0x00, 0xf0, 0x11, 0x00


	//----- nvinfo : EIATTR_KPARAM_INFO
	.align		4
.L_3719:
        /*0018*/ 	.byte	0x04, 0x17
        /*001a*/ 	.short	(.L_3721 - .L_3720)
.L_3720:
        /*001c*/ 	.word	0x00000000
        /*0020*/ 	.short	0x000b
        /*0022*/ 	.short	0x0044
        /*0024*/ 	.byte	0x00, 0xf0, 0x11, 0x00


	//----- nvinfo : EIATTR_KPARAM_INFO
	.align		4
.L_3721:
        /*0028*/ 	.byte	0x04, 0x17
        /*002a*/ 	.short	(.L_3723 - .L_3722)
.L_3722:
        /*002c*/ 	.word	0x00000000
        /*0030*/ 	.short	0x000a
        /*0032*/ 	.short	0x0040
        /*0034*/ 	.byte	0x00, 0xf0, 0x11, 0x00


	//----- nvinfo : EIATTR_KPARAM_INFO
	.align		4
.L_3723:
        /*0038*/ 	.byte	0x04, 0x17
        /*003a*/ 	.short	(.L_3725 - .L_3724)
.L_3724:
        /*003c*/ 	.word	0x00000000
        /*0040*/ 	.short	0x0009
        /*0042*/ 	.short	0x003c
        /*0044*/ 	.byte	0x00, 0xf0, 0x11, 0x00


	//----- nvinfo : EIATTR_KPARAM_INFO
	.align		4
.L_3725:
        /*0048*/ 	.byte	0x04, 0x17
        /*004a*/ 	.short	(.L_3727 - .L_3726)
.L_3726:
        /*004c*/ 	.word	0x00000000
        /*0050*/ 	.short	0x0008
        /*0052*/ 	.short	0x0038
        /*0054*/ 	.byte	0x00, 0xf0, 0x11, 0x00


	//----- nvinfo : EIATTR_KPARAM_INFO
	.align		4
.L_3727:
        /*0058*/ 	.byte	0x04, 0x17
        /*005a*/ 	.short	(.L_3729 - .L_3728)
.L_3728:
        /*005c*/ 	.word	0x00000000
        /*0060*/ 	.short	0x0007
        /*0062*/ 	.short	0x0034
        /*0064*/ 	.byte	0x00, 0xf0, 0x11, 0x00


	//----- nvinfo : EIATTR_KPARAM_INFO
	.align		4
.L_3729:
        /*0068*/ 	.byte	0x04, 0x17
        /*006a*/ 	.short	(.L_3731 - .L_3730)
.L_3730:
        /*006c*/ 	.word	0x00000000
        /*0070*/ 	.short	0x0006
        /*0072*/ 	.short	0x0030
        /*0074*/ 	.byte	0x00, 0xf0, 0x11, 0x00


	//----- nvinfo : EIATTR_KPARAM_INFO
	.align		4
.L_3731:
        /*0078*/ 	.byte	0x04, 0x17
        /*007a*/ 	.short	(.L_3733 - .L_3732)
.L_3732:
        /*007c*/ 	.word	0x00000000
        /*0080*/ 	.short	0x0005
        /*0082*/ 	.short	0x0028
        /*0084*/ 	.byte	0x00, 0xf5, 0x21, 0x00


	//----- nvinfo : EIATTR_KPARAM_INFO
	.align		4
.L_3733:
        /*0088*/ 	.byte	0x04, 0x17
        /*008a*/ 	.short	(.L_3735 - .L_3734)
.L_3734:
        /*008c*/ 	.word	0x00000000
        /*0090*/ 	.short	0x0004
        /*0092*/ 	.short	0x0020
        /*0094*/ 	.byte	0x00, 0xf5, 0x21, 0x00


	//----- nvinfo : EIATTR_KPARAM_INFO
	.align		4
.L_3735:
        /*0098*/ 	.byte	0x04, 0x17
        /*009a*/ 	.short	(.L_3737 - .L_3736)
.L_3736:
        /*009c*/ 	.word	0x00000000
        /*00a0*/ 	.short	0x0003
        /*00a2*/ 	.short	0x0018
        /*00a4*/ 	.byte	0x00, 0xf5, 0x21, 0x00


	//----- nvinfo : EIATTR_KPARAM_INFO
	.align		4
.L_3737:
        /*00a8*/ 	.byte	0x04, 0x17
        /*00aa*/ 	.short	(.L_3739 - .L_3738)
.L_3738:
        /*00ac*/ 	.word	0x00000000
        /*00b0*/ 	.short	0x0002
        /*00b2*/ 	.short	0x0010
        /*00b4*/ 	.byte	0x00, 0xf5, 0x21, 0x00


	//----- nvinfo : EIATTR_KPARAM_INFO
	.align		4
.L_3739:
        /*00b8*/ 	.byte	0x04, 0x17
        /*00ba*/ 	.short	(.L_3741 - .L_3740)
.L_3740:
        /*00bc*/ 	.word	0x00000000
        /*00c0*/ 	.short	0x0001
        /*00c2*/ 	.short	0x0008
        /*00c4*/ 	.byte	0x00, 0xf5, 0x21, 0x00


	//----- nvinfo : EIATTR_KPARAM_INFO
	.align		4
.L_3741:
        /*00c8*/ 	.byte	0x04, 0x17
        /*00ca*/ 	.short	(.L_3743 - .L_3742)
.L_3742:
        /*00cc*/ 	.word	0x00000000
        /*00d0*/ 	.short	0x0000
        /*00d2*/ 	.short	0x0000
        /*00d4*/ 	.byte	0x00, 0xf5, 0x21, 0x00


	//----- nvinfo : EIATTR_SPARSE_MMA_MASK
	.align		4
.L_3743:
        /*00d8*/ 	.byte	0x03, 0x50
        /*00da*/ 	.short	0x0000


	//----- nvinfo : EIATTR_MAXREG_COUNT
	.align		4
        /*00dc*/ 	.byte	0x03, 0x1b
        /*00de*/ 	.short	0x00ff


	//----- nvinfo : EIATTR_NUM_BARRIERS
	.align		4
        /*00e0*/ 	.byte	0x02, 0x4c
        /*00e2*/ 	.byte	0x01
	.zero		1


	//----- nvinfo : EIATTR_MERCURY_ISA_VERSION
	.align		4
        /*00e4*/ 	.byte	0x03, 0x5f
        /*00e6*/ 	.short	0x0101


	//----- nvinfo : EIATTR_VRC_CTA_INIT_COUNT
	.align		4
        /*00e8*/ 	.byte	0x02, 0x4a
	.zero		1
	.zero		1


	//----- nvinfo : EIATTR_EXIT_INSTR_OFFSETS
	.align		4
        /*00ec*/ 	.byte	0x04, 0x1c
        /*00ee*/ 	.short	(.L_3745 - .L_3744)


	//   ....[0]....
.L_3744:
        /*00f0*/ 	.word	0x00000090


	//   ....[1]....
        /*00f4*/ 	.word	0x00000120


	//   ....[2]....
        /*00f8*/ 	.word	0x000047c0


	//   ....[3]....
        /*00fc*/ 	.word	0x00004810


	//   ....[4]....
        /*0100*/ 	.word	0x00004870


	//----- nvinfo : EIATTR_CBANK_PARAM_SIZE
	.align		4
.L_3745:
        /*0104*/ 	.byte	0x03, 0x19
        /*0106*/ 	.short	0x004c


	//----- nvinfo : EIATTR_PARAM_CBANK
	.align		4
        /*0108*/ 	.byte	0x04, 0x0a
        /*010a*/ 	.short	(.L_3747 - .L_3746)
	.align		4
.L_3746:
        /*010c*/ 	.word	index@(.nv.constant0._Z8moe_q3_KIN3c108BFloat16ELb1EEvPKvS3_PT_PKiS7_S7_iiiiiii)
        /*0110*/ 	.short	0x0380
        /*0112*/ 	.short	0x004c


	//----- nvinfo : EIATTR_SW_WAR
	.align		4
.L_3747:
        /*0114*/ 	.byte	0x04, 0x36
        /*0116*/ 	.short	(.L_3749 - .L_3748)
.L_3748:
        /*0118*/ 	.word	0x00000008
.L_3749:


//--------------------- .nv.info._Z8moe_q3_KIN3c108BFloat16ELb0EEvPKvS3_PT_PKiS7_S7_iiiiiii --------------------------
	.section	.nv.info._Z8moe_q3_KIN3c108BFloat16ELb0EEvPKvS3_PT_PKiS7_S7_iiiiiii,"",@"SHT_CUDA_INFO"
	.sectionflags	@""
	.align	4


	//----- nvinfo : EIATTR_CUDA_API_VERSION
	.align		4
        /*0000*/ 	.byte	0x04, 0x37
        /*0002*/ 	.short	(.L_3751 - .L_3750)
.L_3750:
        /*0004*/ 	.word	0x00000082


	//----- nvinfo : EIATTR_KPARAM_INFO
	.align		4
.L_3751:
        /*0008*/ 	.byte	0x04, 0x17
        /*000a*/ 	.short	(.L_3753 - .L_3752)
.L_3752:
        /*000c*/ 	.word	0x00000000
        /*0010*/ 	.short	0x000c
        /*0012*/ 	.short	0x0048
        /*0014*/ 	.byte	0x00, 0xf0, 0x11, 0x00


	//----- nvinfo : EIATTR_KPARAM_INFO
	.align		4
.L_3753:
        /*0018*/ 	.byte	0x04, 0x17
        /*001a*/ 	.short	(.L_3755 - .L_3754)
.L_3754:
        /*001c*/ 	.word	0x00000000
        /*0020*/ 	.short	0x000b
        /*0022*/ 	.short	0x0044
        /*0024*/ 	.byte	0x00, 0xf0, 0x11, 0x00


	//----- nvinfo : EIATTR_KPARAM_INFO
	.align		4
.L_3755:
        /*0028*/ 	.byte	0x04, 0x17
        /*002a*/ 	.short	(.L_3757 - .L_3756)
.L_3756:
        /*002c*/ 	.word	0x00000000
        /*0030*/ 	.short	0x000a
        /*0032*/ 	.short	0x0040
        /*0034*/ 	.byte	0x00, 0xf0, 0x11, 0x00


	//----- nvinfo : EIATTR_KPARAM_INFO
	.align		4
.L_3757:
        /*0038*/ 	.byte	0x04, 0x17
        /*003a*/ 	.short	(.L_3759 - .L_3758)
.L_3758:
        /*003c*/ 	.word	0x00000000
        /*0040*/ 	.short	0x0009
        /*0042*/ 	.short	0x003c
        /*0044*/ 	.byte	0x00, 0xf0, 0x11, 0x00


	//----- nvinfo : EIATTR_KPARAM_INFO
	.align		4
.L_3759:
        /*0048*/ 	.byte	0x04, 0x17
        /*004a*/ 	.short	(.L_3761 - .L_3760)
.L_3760:
        /*004c*/ 	.word	0x00000000
        /*0050*/ 	.short	0x0008
        /*0052*/ 	.short	0x0038
        /*0054*/ 	.byte	0x00, 0xf0, 0x11, 0x00


	//----- nvinfo : EIATTR_KPARAM_INFO
	.align		4
.L_3761:
        /*0058*/ 	.byte	0x04, 0x17
        /*005a*/ 	.short	(.L_3763 - .L_3762)
.L_3762:
        /*005c*/ 	.word	0x00000000
        /*0060*/ 	.short	0x0007
        /*0062*/ 	.short	0x0034
        /*0064*/ 	.byte	0x00, 0xf0, 0x11, 0x00


	//----- nvinfo : EIATTR_KPARAM_INFO
	.align		4
.L_3763:
        /*0068*/ 	.byte	0x04, 0x17
        /*006a*/ 	.short	(.L_3765 - .L_3764)
.L_3764:
        /*006c*/ 	.word	0x00000000
        /*0070*/ 	.short	0x0006
        /*0072*/ 	.short	0x0030
        /*0074*/ 	.byte	0x00, 0xf0, 0x11, 0x00


	//----- nvinfo : EIATTR_KPARAM_INFO
	.align		4
.L_3765:
        /*0078*/ 	.byte	0x04, 0x17
        /*007a*/ 	.short	(.L_3767 - .L_3766)
.L_3766:
        /*007c*/ 	.word	0x00000000
        /*0080*/ 	.short	0x0005
        /*0082*/ 	.short	0x0028
        /*0084*/ 	.byte	0x00, 0xf5, 0x21, 0x00


	//----- nvinfo : EIATTR_KPARAM_INFO
	.align		4
.L_3767:
        /*0088*/ 	.byte	0x04, 0x17
        /*008a*/ 	.short	(.L_3769 - .L_3768)
.L_3768:
        /*008c*/ 	.word	0x00000000
        /*0090*/ 	.short	0x0004
        /*0092*/ 	.short	0x0020
        /*0094*/ 	.byte	0x00, 0xf5, 0x21, 0x00


	//----- nvinfo : EIATTR_KPARAM_INFO
	.align		4
.L_3769:
        /*0098*/ 	.byte	0x04, 0x17
        /*009a*/ 	.short	(.L_3771 - .L_3770)
.L_3770:
        /*009c*/ 	.word	0x00000000
        /*00a0*/ 	.short	0x0003
        /*00a2*/ 	.short	0x0018
        /*00a4*/ 	.byte	0x00, 0xf5, 0x21, 0x00


	//----- nvinfo : EIATTR_KPARAM_INFO
	.align		4
.L_3771:
        /*00a8*/ 	.byte	0x04, 0x17
        /*00aa*/ 	.short	(.L_3773 - .L_3772)
.L_3772:
        /*00ac*/ 	.word	0x00000000
        /*00b0*/ 	.short	0x0002
        /*00b2*/ 	.short	0x0010
        /*00b4*/ 	.byte	0x00, 0xf5, 0x21, 0x00


	//----- nvinfo : EIATTR_KPARAM_INFO
	.align		4
.L_3773:
        /*00b8*/ 	.byte	0x04, 0x17
        /*00ba*/ 	.short	(.L_3775 - .L_3774)
.L_3774:
        /*00bc*/ 	.word	0x00000000
        /*00c0*/ 	.short	0x0001
        /*00c2*/ 	.short	0x0008
        /*00c4*/ 	.byte	0x00, 0xf5, 0x21, 0x00


	//----- nvinfo : EIATTR_KPARAM_INFO
	.align		4
.L_3775:
        /*00c8*/ 	.byte	0x04, 0x17
        /*00ca*/ 	.short	(.L_3777 - .L_3776)
.L_3776:
        /*00cc*/ 	.word	0x00000000
        /*00d0*/ 	.short	0x0000
        /*00d2*/ 	.short	0x0000
        /*00d4*/ 	.byte	0x00, 0xf5, 0x21, 0x00


	//----- nvinfo : EIATTR_SPARSE_MMA_MASK
	.align		4
.L_3777:
        /*00d8*/ 	.byte	0x03, 0x50
        /*00da*/ 	.short	0x0000


	//----- nvinfo : EIATTR_MAXREG_COUNT
	.align		4
        /*00dc*/ 	.byte	0x03, 0x1b
        /*00de*/ 	.short	0x00ff


	//----- nvinfo : EIATTR_NUM_BARRIERS
	.align		4
        /*00e0*/ 	.byte	0x02, 0x4c
        /*00e2*/ 	.byte	0x01
	.zero		1


	//----- nvinfo : EIATTR_MERCURY_ISA_VERSION
	.align		4
        /*00e4*/ 	.byte	0x03, 0x5f
        /*00e6*/ 	.short	0x0101


	//----- nvinfo : EIATTR_VRC_CTA_INIT_COUNT
	.align		4
        /*00e8*/ 	.byte	0x02, 0x4a
	.zero		1
	.zero		1


	//----- nvinfo : EIATTR_EXIT_INSTR_OFFSETS
	.align		4
        /*00ec*/ 	.byte	0x04, 0x1c
        /*00ee*/ 	.short	(.L_3779 - .L_3778)


	//   ....[0]....
.L_3778:
        /*00f0*/ 	.word	0x00000090


	//   ....[1]....
        /*00f4*/ 	.word	0x00000120


	//   ....[2]....
        /*00f8*/ 	.word	0x000042f0


	//   ....[3]....
        /*00fc*/ 	.word	0x00004340


	//   ....[4]....
        /*0100*/ 	.word	0x000043a0


	//----- nvinfo : EIATTR_CBANK_PARAM_SIZE
	.align		4
.L_3779:
        /*0104*/ 	.byte	0x03, 0x19
        /*0106*/ 	.short	0x004c


	//----- nvinfo : EIATTR_PARAM_CBANK
	.align		4
        /*0108*/ 	.byte	0x04, 0x0a
        /*010a*/ 	.short	(.L_3781 - .L_3780)
	.align		4
.L_3780:
        /*010c*/ 	.word	index@(.nv.constant0._Z8moe_q3_KIN3c108BFloat16ELb0EEvPKvS3_PT_PKiS7_S7_iiiiiii)
        /*0110*/ 	.short	0x0380
        /*0112*/ 	.short	0x004c


	//----- nvinfo : EIATTR_SW_WAR
	.align		4
.L_3781:
        /*0114*/ 	.byte	0x04, 0x36
        /*0116*/ 	.short	(.L_3783 - .L_3782)
.L_3782:
        /*0118*/ 	.word	0x00000008
.L_3783:


//--------------------- .nv.info._Z8moe_q2_KIN3c108BFloat16ELb1EEvPKvS3_PT_PKiS7_S7_iiiiiii --------------------------
	.section	.nv.info._Z8moe_q2_KIN3c108BFloat16ELb1EEvPKvS3_PT_PKiS7_S7_iiiiiii,"",@"SHT_CUDA_INFO"
	.sectionflags	@""
	.align	4


	//----- nvinfo : EIATTR_CUDA_API_VERSION
	.align		4
        /*0000*/ 	.byte	0x04, 0x37
        /*0002*/ 	.short	(.L_3785 - .L_3784)
.L_3784:
        /*0004*/ 	.word	0x00000082


	//----- nvinfo : EIATTR_KPARAM_INFO
	.align		4
.L_3785:
        /*0008*/ 	.byte	0x04, 0x17
        /*000a*/ 	.short	(.L_3787 - .L_3786)
.L_3786:
        /*000c*/ 	.word	0x00000000
        /*0010*/ 	.short	0x000c
        /*0012*/ 	.short	0x0048
        /*0014*/ 	.byte	0x00, 0xf0, 0x11, 0x00


	//----- nvinfo : EIATTR_KPARAM_INFO
	.align		4
.L_3787:
        /*0018*/ 	.byte	0x04, 0x17
        /*001a*/ 	.short	(.L_3789 - .L_3788)
.L_3788:
        /*001c*/ 	.word	0x00000000
        /*0020*/ 	.short	0x000b
        /*0022*/ 	.short	0x0044
        /*0024*/ 	.byte	0x00, 0xf0, 0x11, 0x00


	//----- nvinfo : EIATTR_KPARAM_INFO
	.align		4
.L_3789:
        /*0028*/ 	.byte	0x04, 0x17
        /*002a*/ 	.short	(.L_3791 - .L_3790)
.L_3790:
        /*002c*/ 	.word	0x00000000
        /*0030*/ 	.short	0x000a
        /*0032*/ 	.short	0x0040
        /*0034*/ 	.byte	0x00, 0xf0, 0x11, 0x00


	//----- nvinfo : EIATTR_KPARAM_INFO
	.align		4
.L_3791:
        /*0038*/ 	.byte	0x04, 0x17
        /*003a*/ 	.short	(.L_3793 - .L_3792)
.L_3792:
        /*003c*/ 	.word	0x00000000
        /*0040*/ 	.short	0x0009
        /*0042*/ 	.short	0x003c
        /*0044*/ 	.byte	0x00, 0xf0, 0x11, 0x00


	//----- nvinfo : EIATTR_KPARAM_INFO
	.align		4
.L_3793:
        /*0048*/ 	.byte	0x04, 0x17
        /*004a*/ 	.short	(.L_3795 - .L_3794)
.L_3794:
        /*004c*/ 	.word	0x00000000
        /*0050*/ 	.short	0x0008
        /*0052*/ 	.short	0x0038
        /*0054*/ 	.byte	0x00, 0xf0, 0x11, 0x00


	//----- nvinfo : EIATTR_KPARAM_INFO
	.align		4
.L_3795:
        /*0058*/ 	.byte	0x04, 0x17
        /*005a*/ 	.short	(.L_3797 - .L_3796)
.L_3796:
        /*005c*/ 	.word	0x00000000
        /*0060*/ 	.short	0x0007
        /*0062*/ 	.short	0x0034
        /*0064*/ 	.byte	0x00, 0xf0, 0x11, 0x00


	//----- nvinfo : EIATTR_KPARAM_INFO
	.align		4
.L_3797:
        /*0068*/ 	.byte	0x04, 0x17
        /*006a*/ 	.short	(.L_3799 - .L_3798)
.L_3798:
        /*006c*/ 	.word	0x00000000
        /*0070*/ 	.short	0x0006
        /*0072*/ 	.short	0x0030
        /*0074*/ 	.byte	0x00, 0xf0, 0x11, 0x00


	//----- nvinfo : EIATTR_KPARAM_INFO
	.align		4
.L_3799:
        /*0078*/ 	.byte	0x04, 0x17
        /*007a*/ 	.short	(.L_3801 - .L_3800)
.L_3800:
        /*007c*/ 	.word	0x00000000
        /*0080*/ 	.short	0x0005
        /*0082*/ 	.short	0x0028
        /*0084*/ 	.byte	0x00, 0xf5, 0x21, 0x00


	//----- nvinfo : EIATTR_KPARAM_INFO
	.align		4
.L_3801:
        /*0088*/ 	.byte	0x04, 0x17
        /*008a*/ 	.short	(.L_3803 - .L_3802)
.L_3802:
        /*008c*/ 	.word	0x00000000
        /*0090*/ 	.short	0x0004
        /*0092*/ 	.short	0x0020
        /*0094*/ 	.byte	0x00, 0xf5, 0x21, 0x00


	//----- nvinfo : EIATTR_KPARAM_INFO
	.align		4
.L_3803:
        /*0098*/ 	.byte	0x04, 0x17
        /*009a*/ 	.short	(.L_3805 - .L_3804)
.L_3804:
        /*009c*/ 	.word	0x00000000
        /*00a0*/ 	.short	0x0003
        /*00a2*/ 	.short	0x0018
        /*00a4*/ 	.byte	0x00, 0xf5, 0x21, 0x00


	//----- nvinfo : EIATTR_KPARAM_INFO
	.align		4
.L_3805:
        /*00a8*/ 	.byte	0x04, 0x17
        /*00aa*/ 	.short	(.L_3807 - .L_3806)
.L_3806:
        /*00ac*/ 	.word	0x00000000
        /*00b0*/ 	.short	0x0002
        /*00b2*/ 	.short	0x0010
        /*00b4*/ 	.byte	0x00, 0xf5, 0x21, 0x00


	//----- nvinfo : EIATTR_KPARAM_INFO
	.align		4
.L_3807:
        /*00b8*/ 	.byte	0x04, 0x17
        /*00ba*/ 	.short	(.L_3809 - .L_3808)
.L_3808:
        /*00bc*/ 	.word	0x00000000
        /*00c0*/ 	.short	0x0001
        /*00c2*/ 	.short	0x0008
        /*00c4*/ 	.byte	0x00, 0xf5, 0x21, 0x00


	//----- nvinfo : EIATTR_KPARAM_INFO
	.align		4
.L_3809:
        /*00c8*/ 	.byte	0x04, 0x17
        /*00ca*/ 	.short	(.L_3811 - .L_3810)
.L_3810:
        /*00cc*/ 	.word	0x00000000
        /*00d0*/ 	.short	0x0000
        /*00d2*/ 	.short	0x0000
        /*00d4*/ 	.byte	0x00, 0xf5, 0x21, 0x00


	//----- nvinfo : EIATTR_SPARSE_MMA_MASK
	.align		4
.L_3811:
        /*00d8*/ 	.byte	0x03, 0x50
        /*00da*/ 	.short	0x0000


	//----- nvinfo : EIATTR_MAXREG_COUNT
	.align		4
        /*00dc*/ 	.byte	0x03, 0x1b
        /*00de*/ 	.short	0x00ff


	//----- nvinfo : EIATTR_NUM_BARRIERS
	.align		4
        /*00e0*/ 	.byte	0x02, 0x4c
        /*00e2*/ 	.byte	0x01
	.zero		1


	//----- nvinfo : EIATTR_MERCURY_ISA_VERSION
	.align		4
        /*00e4*/ 	.byte	0x03, 0x5f
        /*00e6*/ 	.short	0x0101


	//----- nvinfo : EIATTR_VRC_CTA_INIT_COUNT
	.align		4
        /*00e8*/ 	.byte	0x02, 0x4a
	.zero		1
	.zero		1


	//----- nvinfo : EIATTR_EXIT_INSTR_OFFSETS
	.align		4
        /*00ec*/ 	.byte	0x04, 0x1c
        /*00ee*/ 	.short	(.L_3813 - .L_3812)


	//   ....[0]....
.L_3812:
        /*00f0*/ 	.word	0x00000090


	//   ....[1]....
        /*00f4*/ 	.word	0x00000120


	//   ....[2]....
        /*00f8*/ 	.word	0x00004e20


	//   ....[3]....
        /*00fc*/ 	.word	0x00004e70


	//   ....[4]....
        /*0100*/ 	.word	0x00004ed0


	//----- nvinfo : EIATTR_CBANK_PARAM_SIZE
	.align		4
.L_3813:
        /*0104*/ 	.byte	0x03, 0x19
        /*0106*/ 	.short	0x004c


	//----- nvinfo : EIATTR_PARAM_CBANK
	.align		4
        /*0108*/ 	.byte	0x04, 0x0a
        /*010a*/ 	.short	(.L_3815 - .L_3814)
	.align		4
.L_3814:
        /*010c*/ 	.word	index@(.nv.constant0._Z8moe_q2_KIN3c108BFloat16ELb1EEvPKvS3_PT_PKiS7_S7_iiiiiii)
        /*0110*/ 	.short	0x0380
        /*0112*/ 	.short	0x004c


	//----- nvinfo : EIATTR_SW_WAR
	.align		4
.L_3815:
        /*0114*/ 	.byte	0x04, 0x36
        /*0116*/ 	.short	(.L_3817 - .L_3816)
.L_3816:
        /*0118*/ 	.word	0x00000008
.L_3817:


//--------------------- .nv.info._Z8moe_q2_KIN3c108BFloat16ELb0EEvPKvS3_PT_PKiS7_S7_iiiiiii --------------------------
	.section	.nv.info._Z8moe_q2_KIN3c108BFloat16ELb0EEvPKvS3_PT_PKiS7_S7_iiiiiii,"",@"SHT_CUDA_INFO"
	.sectionflags	@""
	.align	4


	//----- nvinfo : EIATTR_CUDA_API_VERSION
	.align		4
        /*0000*/ 	.byte	0x04, 0x37
        /*0002*/ 	.short	(.L_3819 - .L_3818)
.L_3818:
        /*0004*/ 	.word	0x00000082


	//----- nvinfo : EIATTR_KPARAM_INFO
	.align		4
.L_3819:
        /*0008*/ 	.byte	0x04, 0x17
        /*000a*/ 	.short	(.L_3821 - .L_3820)
.L_3820:
        /*000c*/ 	.word	0x00000000
        /*0010*/ 	.short	0x000c
        /*0012*/ 	.short	0x0048
        /*0014*/ 	.byte	0x00, 0xf0, 0x11, 0x00


	//----- nvinfo : EIATTR_KPARAM_INFO
	.align		4
.L_3821:
        /*0018*/ 	.byte	0x04, 0x17
        /*001a*/ 	.short	(.L_3823 - .L_3822)
.L_3822:
        /*001c*/ 	.word	0x00000000
        /*0020*/ 	.short	0x000b
        /*0022*/ 	.short	0x0044
        /*0024*/ 	.byte	0x00, 0xf0, 0x11, 0x00


	//----- nvinfo : EIATTR_KPARAM_INFO
	.align		4
.L_3823:
        /*0028*/ 	.byte	0x04, 0x17
        /*002a*/ 	.short	(.L_3825 - .L_3824)
.L_3824:
        /*002c*/ 	.word	0x00000000
        /*0030*/ 	.short	0x000a
        /*0032*/ 	.short	0x0040
        /*0034*/ 	.byte	0x00, 0xf0, 0x11, 0x00


	//----- nvinfo : EIATTR_KPARAM_INFO
	.align		4
.L_3825:
        /*0038*/ 	.byte	0x04, 0x17
        /*003a*/ 	.short	(.L_3827 - .L_3826)
.L_3826:
        /*003c*/ 	.word	0x00000000
        /*0040*/ 	.short	0x0009
        /*0042*/ 	.short	0x003c
        /*0044*/ 	.byte	0x00, 0xf0, 0x11, 0x00


	//----- nvinfo : EIATTR_KPARAM_INFO
	.align		4
.L_3827:
        /*0048*/ 	.byte	0x04, 0x17
        /*004a*/ 	.short	(.L_3829 - .L_3828)
.L_3828:
        /*004c*/ 	.word	0x00000000
        /*0050*/ 	.short	0x0008
        /*0052*/ 	.short	0x0038
        /*0054*/ 	.byte	0x00, 0xf0, 0x11, 0x00


	//----- nvinfo : EIATTR_KPARAM_INFO
	.align		4
.L_3829:
        /*0058*/ 	.byte	0x04, 0x17
        /*005a*/ 	.short	(.L_3831 - .L_3830)
.L_3830:
        /*005c*/ 	.word	0x00000000
        /*0060*/ 	.short	0x0007
        /*0062*/ 	.short	0x0034
        /*0064*/ 	.byte	0x00, 0xf0, 0x11, 0x00


	//----- nvinfo : EIATTR_KPARAM_INFO
	.align		4
.L_3831:
        /*0068*/ 	.byte	0x04, 0x17
        /*006a*/ 	.short	(.L_3833 - .L_3832)
.L_3832:
        /*006c*/ 	.word	0x00000000
        /*0070*/ 	.short	0x0006
        /*0072*/ 	.short	0x0030
        /*0074*/ 	.byte	0x00, 0xf0, 0x11, 0x00


	//----- nvinfo : EIATTR_KPARAM_INFO
	.align		4
.L_3833:
        /*0078*/ 	.byte	0x04, 0x17
        /*007a*/ 	.short	(.L_3835 - .L_3834)
.L_3834:
        /*007c*/ 	.word	0x00000000
        /*0080*/ 	.short	0x0005
        /*0082*/ 	.short	0x0028
        /*0084*/ 	.byte	0x00, 0xf5, 0x21, 0x00


	//----- nvinfo : EIATTR_KPARAM_INFO
	.align		4
.L_3835:
        /*0088*/ 	.byte	0x04, 0x17
        /*008a*/ 	.short	(.L_3837 - .L_3836)
.L_3836:
        /*008c*/ 	.word	0x00000000
        /*0090*/ 	.short	0x0004
        /*0092*/ 	.short	0x0020
        /*0094*/ 	.byte	0x00, 0xf5, 0x21, 0x00


	//----- nvinfo : EIATTR_KPARAM_INFO
	.align		4
.L_3837:
        /*0098*/ 	.byte	0x04, 0x17
        /*009a*/ 	.short	(.L_3839 - .L_3838)
.L_3838:
        /*009c*/ 	.word	0x00000000
        /*00a0*/ 	.short	0x0003
        /*00a2*/ 	.short	0x0018
        /*00a4*/ 	.byte	0x00, 0xf5, 0x21, 0x00


	//----- nvinfo : EIATTR_KPARAM_INFO
	.align		4
.L_3839:
        /*00a8*/ 	.byte	0x04, 0x17
        /*00aa*/ 	.short	(.L_3841 - .L_3840)
.L_3840:
        /*00ac*/ 	.word	0x00000000
        /*00b0*/ 	.short	0x0002
        /*00b2*/ 	.short	0x0010
        /*00b4*/ 	.byte	0x00, 0xf5, 0x21, 0x00


	//----- nvinfo : EIATTR_KPARAM_INFO
	.align		4
.L_3841:
        /*00b8*/ 	.byte	0x04, 0x17
        /*00ba*/ 	.short	(.L_3843 - .L_3842)
.L_3842:
        /*00bc*/ 	.word	0x00000000
        /*00c0*/ 	.short	0x0001
        /*00c2*/ 	.short	0x0008
        /*00c4*/ 	.byte	0x00, 0xf5, 0x21, 0x00


	//----- nvinfo : EIATTR_KPARAM_INFO
	.align		4
.L_3843:
        /*00c8*/ 	.byte	0x04, 0x17
        /*00ca*/ 	.short	(.L_3845 - .L_3844)
.L_3844:
        /*00cc*/ 	.word	0x00000000
        /*00d0*/ 	.short	0x0000
        /*00d2*/ 	.short	0x0000
        /*00d4*/ 	.byte	0x00, 0xf5, 0x21, 0x00


	//----- nvinfo : EIATTR_SPARSE_MMA_MASK
	.align		4
.L_3845:
        /*00d8*/ 	.byte	0x03, 0x50
        /*00da*/ 	.short	0x0000


	//----- nvinfo : EIATTR_MAXREG_COUNT
	.align		4
        /*00dc*/ 	.byte	0x03, 0x1b
        /*00de*/ 	.short	0x00ff


	//----- nvinfo : EIATTR_NUM_BARRIERS
	.align		4
        /*00e0*/ 	.byte	0x02, 0x4c
        /*00e2*/ 	.byte	0x01
	.zero		1


	//----- nvinfo : EIATTR_MERCURY_ISA_VERSION
	.align		4
        /*00e4*/ 	.byte	0x03, 0x5f
        /*00e6*/ 	.short	0x0101


	//----- nvinfo : EIATTR_VRC_CTA_INIT_COUNT
	.align		4
        /*00e8*/ 	.byte	0x02, 0x4a
	.zero		1
	.zero		1


	//----- nvinfo : EIATTR_EXIT_INSTR_OFFSETS
	.align		4
        /*00ec*/ 	.byte	0x04, 0x1c
        /*00ee*/ 	.short	(.L_3847 - .L_3846)


	//   ....[0]....
.L_3846:
        /*00f0*/ 	.word	0x00000090


	//   ....[1]....
        /*00f4*/ 	.word	0x00000120


	//   ....[2]....
        /*00f8*/ 	.word	0x00004a70


	//   ....[3]....
        /*00fc*/ 	.word	0x00004ac0


	//   ....[4]....
        /*0100*/ 	.word	0x00004b20


	//----- nvinfo : EIATTR_CBANK_PARAM_SIZE
	.align		4
.L_3847:
        /*0104*/ 	.byte	0x03, 0x19
        /*0106*/ 	.short	0x004c


	//----- nvinfo : EIATTR_PARAM_CBANK
	.align		4
        /*0108*/ 	.byte	0x04, 0x0a
        /*010a*/ 	.short	(.L_3849 - .L_3848)
	.align		4
.L_3848:
        /*010c*/ 	.word	index@(.nv.constant0._Z8moe_q2_KIN3c108BFloat16ELb0EEvPKvS3_PT_PKiS7_S7_iiiiiii)
        /*0110*/ 	.short	0x0380
        /*0112*/ 	.short	0x004c


	//----- nvinfo : EIATTR_SW_WAR
	.align		4
.L_3849:
        /*0114*/ 	.byte	0x04, 0x36
        /*0116*/ 	.short	(.L_3851 - .L_3850)
.L_3850:
        /*0118*/ 	.word	0x00000008
.L_3851:


//--------------------- .nv.info._Z8moe_q8_0IN3c108BFloat16ELb1EEvPKvS3_PT_PKiS7_S7_iiiiiii --------------------------
	.section	.nv.info._Z8moe_q8_0IN3c108BFloat16ELb1EEvPKvS3_PT_PKiS7_S7_iiiiiii,"",@"SHT_CUDA_INFO"
	.sectionflags	@""
	.align	4


	//----- nvinfo : EIATTR_CUDA_API_VERSION
	.align		4
        /*0000*/ 	.byte	0x04, 0x37
        /*0002*/ 	.short	(.L_3853 - .L_3852)
.L_3852:
        /*0004*/ 	.word	0x00000082


	//----- nvinfo : EIATTR_KPARAM_INFO
	.align		4
.L_3853:
        /*0008*/ 	.byte	0x04, 0x17
        /*000a*/ 	.short	(.L_3855 - .L_3854)
.L_3854:
        /*000c*/ 	.word	0x00000000
        /*0010*/ 	.short	0x000c
        /*0012*/ 	.short	0x0048
        /*0014*/ 	.byte	0x00, 0xf0, 0x11, 0x00


	//----- nvinfo : EIATTR_KPARAM_INFO
	.align		4
.L_3855:
        /*0018*/ 	.byte	0x04, 0x17
        /*001a*/ 	.short	(.L_3857 - .L_3856)
.L_3856:
        /*001c*/ 	.word	0x00000000
        /*0020*/ 	.short	0x000b
        /*0022*/ 	.short	0x0044
        /*0024*/ 	.byte	0x00, 0xf0, 0x11, 0x00


	//----- nvinfo : EIATTR_KPARAM_INFO
	.align		4
.L_3857:
        /*0028*/ 	.byte	0x04, 0x17
        /*002a*/ 	.short	(.L_3859 - .L_3858)
.L_3858:
        /*002c*/ 	.word	0x00000000
        /*0030*/ 	.short	0x000a
        /*0032*/ 	.short	0x0040
        /*0034*/ 	.byte	0x00, 0xf0, 0x11, 0x00


	//----- nvinfo : EIATTR_KPARAM_INFO
	.align		4
.L_3859:
        /*0038*/ 	.byte	0x04, 0x17
        /*003a*/ 	.short	(.L_3861 - .L_3860)
.L_3860:
        /*003c*/ 	.word	0x00000000
        /*0040*/ 	.short	0x0009
        /*0042*/ 	.short	0x003c
        /*0044*/ 	.byte	0x00, 0xf0, 0x11, 0x00


	//----- nvinfo : EIATTR_KPARAM_INFO
	.align		4
.L_3861:
        /*0048*/ 	.byte	0x04, 0x17
        /*004a*/ 	.short	(.L_3863 - .L_3862)
.L_3862:
        /*004c*/ 	.word	0x00000000
        /*0050*/ 	.short	0x0008
        /*0052*/ 	.short	0x0038
        /*0054*/ 	.byte	0x00, 0xf0, 0x11, 0x00


	//----- nvinfo : EIATTR_KPARAM_INFO
	.align		4
.L_3863:
        /*0058*/ 	.byte	0x04, 0x17
        /*005a*/ 	.short	(.L_3865 - .L_3864)
.L_3864:
        /*005c*/ 	.word	0x00000000
        /*0060*/ 	.short	0x0007
        /*0062*/ 	.short	0x0034
        /*0064*/ 	.byte	0x00, 0xf0, 0x11, 0x00


	//----- nvinfo : EIATTR_KPARAM_INFO
	.align		4
.L_3865:
        /*0068*/ 	.byte	0x04, 0x17
        /*006a*/ 	.short	(.L_3867 - .L_3866)
.L_3866:
        /*006c*/ 	.word	0x00000000
        /*0070*/ 	.short	0x0006
        /*0072*/ 	.short	0x0030
        /*0074*/ 	.byte	0x00, 0xf0, 0x11, 0x00


	//----- nvinfo : EIATTR_KPARAM_INFO
	.align		4
.L_3867:
        /*0078*/ 	.byte	0x04, 0x17
        /*007a*/ 	.short	(.L_3869 - .L_3868)
.L_3868:
        /*007c*/ 	.word	0x00000000
        /*0080*/ 	.short	0x0005
        /*0082*/ 	.short	0x0028
        /*0084*/ 	.byte	0x00, 0xf5, 0x21, 0x00


	//----- nvinfo : EIATTR_KPARAM_INFO
	.align		4
.L_3869:
        /*0088*/ 	.byte	0x04, 0x17
        /*008a*/ 	.short	(.L_3871 - .L_3870)
.L_3870:
        /*008c*/ 	.word	0x00000000
        /*0090*/ 	.short	0x0004
        /*0092*/ 	.short	0x0020
        /*0094*/ 	.byte	0x00, 0xf5, 0x21, 0x00


	//----- nvinfo : EIATTR_KPARAM_INFO
	.align		4
.L_3871:
        /*0098*/ 	.byte	0x04, 0x17
        /*009a*/ 	.short	(.L_3873 - .L_3872)
.L_3872:
        /*009c*/ 	.word	0x00000000
        /*00a0*/ 	.short	0x0003
        /*00a2*/ 	.short	0x0018
        /*00a4*/ 	.byte	0x00, 0xf5, 0x21, 0x00


	//----- nvinfo : EIATTR_KPARAM_INFO
	.align		4
.L_3873:
        /*00a8*/ 	.byte	0x04, 0x17
        /*00aa*/ 	.short	(.L_3875 - .L_3874)
.L_3874:
        /*00ac*/ 	.word	0x00000000
        /*00b0*/ 	.short	0x0002
        /*00b2*/ 	.short	0x0010
        /*00b4*/ 	.byte	0x00, 0xf5, 0x21, 0x00


	//----- nvinfo : EIATTR_KPARAM_INFO
	.align		4
.L_3875:
        /*00b8*/ 	.byte	0x04, 0x17
        /*00ba*/ 	.short	(.L_3877 - .L_3876)
.L_3876:
        /*00bc*/ 	.word	0x00000000
        /*00c0*/ 	.short	0x0001
        /*00c2*/ 	.short	0x0008
        /*00c4*/ 	.byte	0x00, 0xf5, 0x21, 0x00


	//----- nvinfo : EIATTR_KPARAM_INFO
	.align		4
.L_3877:
        /*00c8*/ 	.byte	0x04, 0x17
        /*00ca*/ 	.short	(.L_3879 - .L_3878)
.L_3878:
        /*00cc*/ 	.word	0x00000000
        /*00d0*/ 	.short	0x0000
        /*00d2*/ 	.short	0x0000
        /*00d4*/ 	.byte	0x00, 0xf5, 0x21, 0x00


	//----- nvinfo : EIATTR_SPARSE_MMA_MASK
	.align		4
.L_3879:
        /*00d8*/ 	.byte	0x03, 0x50
        /*00da*/ 	.short	0x0000


	//----- nvinfo : EIATTR_MAXREG_COUNT
	.align		4
        /*00dc*/ 	.byte	0x03, 0x1b
        /*00de*/ 	.short	0x00ff


	//----- nvinfo : EIATTR_NUM_BARRIERS
	.align		4
        /*00e0*/ 	.byte	0x02, 0x4c
        /*00e2*/ 	.byte	0x01
	.zero		1


	//----- nvinfo : EIATTR_MERCURY_ISA_VERSION
	.align		4
        /*00e4*/ 	.byte	0x03, 0x5f
        /*00e6*/ 	.short	0x0101


	//----- nvinfo : EIATTR_VRC_CTA_INIT_COUNT
	.align		4
        /*00e8*/ 	.byte	0x02, 0x4a
	.zero		1
	.zero		1


	//----- nvinfo : EIATTR_EXIT_INSTR_OFFSETS
	.align		4
        /*00ec*/ 	.byte	0x04, 0x1c
        /*00ee*/ 	.short	(.L_3881 - .L_3880)


	//   ....[0]....
.L_3880:
        /*00f0*/ 	.word	0x00000070


	//   ....[1]....
        /*00f4*/ 	.word	0x00000100


	//   ....[2]....
        /*00f8*/ 	.word	0x00001750


	//   ....[3]....
        /*00fc*/ 	.word	0x000017b0


	//   ....[4]....
        /*0100*/ 	.word	0x00001810


	//----- nvinfo : EIATTR_CBANK_PARAM_SIZE
	.align		4
.L_3881:
        /*0104*/ 	.byte	0x03, 0x19
        /*0106*/ 	.short	0x004c


	//----- nvinfo : EIATTR_PARAM_CBANK
	.align		4
        /*0108*/ 	.byte	0x04, 0x0a
        /*010a*/ 	.short	(.L_3883 - .L_3882)
	.align		4
.L_3882:
        /*010c*/ 	.word	index@(.nv.constant0._Z8moe_q8_0IN3c108BFloat16ELb1EEvPKvS3_PT_PKiS7_S7_iiiiiii)
        /*0110*/ 	.short	0x0380
        /*0112*/ 	.short	0x004c


	//----- nvinfo : EIATTR_SW_WAR
	.align		4
.L_3883:
        /*0114*/ 	.byte	0x04, 0x36
        /*0116*/ 	.short	(.L_3885 - .L_3884)
.L_3884:
        /*0118*/ 	.word	0x00000008
.L_3885:


//--------------------- .nv.info._Z8moe_q8_0IN3c108BFloat16ELb0EEvPKvS3_PT_PKiS7_S7_iiiiiii --------------------------
	.section	.nv.info._Z8moe_q8_0IN3c108BFloat16ELb0EEvPKvS3_PT_PKiS7_S7_iiiiiii,"",@"SHT_CUDA_INFO"
	.sectionflags	@""
	.align	4


	//----- nvinfo : EIATTR_CUDA_API_VERSION
	.align		4
        /*0000*/ 	.byte	0x04, 0x37
        /*0002*/ 	.short	(.L_3887 - .L_3886)
.L_3886:
        /*0004*/ 	.word	0x00000082


	//----- nvinfo : EIATTR_KPARAM_INFO
	.align		4
.L_3887:
        /*0008*/ 	.byte	0x04, 0x17
        /*000a*/ 	.short	(.L_3889 - .L_3888)
.L_3888:
        /*000c*/ 	.word	0x00000000
        /*0010*/ 	.short	0x000c
        /*0012*/ 	.short	0x0048
        /*0014*/ 	.byte	0x00, 0xf0, 0x11, 0x00


	//----- nvinfo : EIATTR_KPARAM_INFO
	.align		4
.L_3889:
        /*0018*/ 	.byte	0x04, 0x17
        /*001a*/ 	.short	(.L_3891 - .L_3890)
.L_3890:
        /*001c*/ 	.word	0x00000000
        /*0020*/ 	.short	0x000b
        /*0022*/ 	.short	0x0044
        /*0024*/ 	.byte	0x00, 0xf0, 0x11, 0x00


	//----- nvinfo : EIATTR_KPARAM_INFO
	.align		4
.L_3891:
        /*0028*/ 	.byte	0x04, 0x17
        /*002a*/ 	.short	(.L_3893 - .L_3892)
.L_3892:
        /*002c*/ 	.word	0x00000000
        /*0030*/ 	.short	0x000a
        /*0032*/ 	.short	0x0040
        /*0034*/ 	.byte	0x00, 0xf0, 0x11, 0x00


	//----- nvinfo : EIATTR_KPARAM_INFO
	.align		4
.L_3893:
        /*0038*/ 	.byte	0x04, 0x17
        /*003a*/ 	.short	(.L_3895 - .L_3894)
.L_3894:
        /*003c*/ 	.word	0x00000000
        /*0040*/ 	.short	0x0009
        /*0042*/ 	.short	0x003c
        /*0044*/ 	.byte	0x00, 0xf0, 0x11, 0x00


	//----- nvinfo : EIATTR_KPARAM_INFO
	.align		4
.L_3895:
        /*0048*/ 	.byte	0x04, 0x17
        /*004a*/ 	.short	(.L_3897 - .L_3896)
.L_3896:
        /*004c*/ 	.word	0x00000000
        /*0050*/ 	.short	0x0008
        /*0052*/ 	.short	0x0038
        /*0054*/ 	.byte	0x00, 0xf0, 0x11, 0x00


	//----- nvinfo : EIATTR_KPARAM_INFO
	.align		4
.L_3897:
        /*0058*/ 	.byte	0x04, 0x17
        /*005a*/ 	.short	(.L_3899 - .L_3898)
.L_3898:
        /*005c*/ 	.word	0x00000000
        /*0060*/ 	.short	0x0007
        /*0062*/ 	.short	0x0034
        /*0064*/ 	.byte	0x00, 0xf0, 0x11, 0x00


	//----- nvinfo : EIATTR_KPARAM_INFO
	.align		4
.L_3899:
        /*0068*/ 	.byte	0x04, 0x17
        /*006a*/ 	.short	(.L_3901 - .L_3900)
.L_3900:
        /*006c*/ 	.word	0x00000000
        /*0070*/ 	.short	0x0006
        /*0072*/ 	.short	0x0030
        /*0074*/ 	.byte	0x00, 0xf0, 0x11, 0x00


	//----- nvinfo : EIATTR_KPARAM_INFO
	.align		4
.L_3901:
        /*0078*/ 	.byte	0x04, 0x17
        /*007a*/ 	.short	(.L_3903 - .L_3902)
.L_3902:
        /*007c*/ 	.word	0x00000000
        /*0080*/ 	.short	0x0005
        /*0082*/ 	.short	0x0028
        /*0084*/ 	.byte	0x00, 0xf5, 0x21, 0x00


	//----- nvinfo : EIATTR_KPARAM_INFO
	.align		4
.L_3903:
        /*0088*/ 	.byte	0x04, 0x17
        /*008a*/ 	.short	(.L_3905 - .L_3904)
.L_3904:
        /*008c*/ 	.word	0x00000000
        /*0090*/ 	.short	0x0004
        /*0092*/ 	.short	0x0020
        /*0094*/ 	.byte	0x00, 0xf5, 0x21, 0x00


	//----- nvinfo : EIATTR_KPARAM_INFO
	.align		4
.L_3905:
        /*0098*/ 	.byte	0x04, 0x17
        /*009a*/ 	.short	(.L_3907 - .L_3906)
.L_3906:
        /*009c*/ 	.word	0x00000000
        /*00a0*/ 	.short	0x0003
        /*00a2*/ 	.short	0x0018
        /*00a4*/ 	.byte	0x00, 0xf5, 0x21, 0x00


	//----- nvinfo : EIATTR_KPARAM_INFO
	.align		4
.L_3907:
        /*00a8*/ 	.byte	0x04, 0x17
        /*00aa*/ 	.short	(.L_3909 - .L_3908)
.L_3908:
        /*00ac*/ 	.word	0x00000000
        /*00b0*/ 	.short	0x0002
        /*00b2*/ 	.short	0x0010
        /*00b4*/ 	.byte	0x00, 0xf5, 0x21, 0x00


	//----- nvinfo : EIATTR_KPARAM_INFO
	.align		4
.L_3909:
        /*00b8*/ 	.byte	0x04, 0x17
        /*00ba*/ 	.short	(.L_3911 - .L_3910)
.L_3910:
        /*00bc*/ 	.word	0x00000000
        /*00c0*/ 	.short	0x0001
        /*00c2*/ 	.short	0x0008
        /*00c4*/ 	.byte	0x00, 0xf5, 0x21, 0x00


	//----- nvinfo : EIATTR_KPARAM_INFO
	.align		4
.L_3911:
        /*00c8*/ 	.byte	0x04, 0x17
        /*00ca*/ 	.short	(.L_3913 - .L_3912)
.L_3912:
        /*00cc*/ 	.word	0x00000000
        /*00d0*/ 	.short	0x0000
        /*00d2*/ 	.short	0x0000
        /*00d4*/ 	.byte	0x00, 0xf5, 0x21, 0x00


	//----- nvinfo : EIATTR_SPARSE_MMA_MASK
	.align		4
.L_3913:
        /*00d8*/ 	.byte	0x03, 0x50
        /*00da*/ 	.short	0x0000


	//----- nvinfo : EIATTR_MAXREG_COUNT
	.align		4
        /*00dc*/ 	.byte	0x03, 0x1b
        /*00de*/ 	.short	0x00ff


	//----- nvinfo : EIATTR_NUM_BARRIERS
	.align		4
        /*00e0*/ 	.byte	0x02, 0x4c
        /*00e2*/ 	.byte	0x01
	.zero		1


	//----- nvinfo : EIATTR_MERCURY_ISA_VERSION
	.align		4
        /*00e4*/ 	.byte	0x03, 0x5f
        /*00e6*/ 	.short	0x0101


	//----- nvinfo : EIATTR_VRC_CTA_INIT_COUNT
	.align		4
        /*00e8*/ 	.byte	0x02, 0x4a
	.zero		1
	.zero		1


	//----- nvinfo : EIATTR_EXIT_INSTR_OFFSETS
	.align		4
        /*00ec*/ 	.byte	0x04, 0x1c
        /*00ee*/ 	.short	(.L_3915 - .L_3914)


	//   ....[0]....
.L_3914:
        /*00f0*/ 	.word	0x00000070


	//   ....[1]....
        /*00f4*/ 	.word	0x00000100


	//   ....[2]....
        /*00f8*/ 	.word	0x00001360


	//   ....[3]....
        /*00fc*/ 	.word	0x000013b0


	//   ....[4]....
        /*0100*/ 	.word	0x00001410


	//----- nvinfo : EIATTR_CBANK_PARAM_SIZE
	.align		4
.L_3915:
        /*0104*/ 	.byte	0x03, 0x19
        /*0106*/ 	.short	0x004c


	//----- nvinfo : EIATTR_PARAM_CBANK
	.align		4
        /*0108*/ 	.byte	0x04, 0x0a
        /*010a*/ 	.short	(.L_3917 - .L_3916)
	.align		4
.L_3916:
        /*010c*/ 	.word	index@(.nv.constant0._Z8moe_q8_0IN3c108BFloat16ELb0EEvPKvS3_PT_PKiS7_S7_iiiiiii)
        /*0110*/ 	.short	0x0380
        /*0112*/ 	.short	0x004c


	//----- nvinfo : EIATTR_SW_WAR
	.align		4
.L_3917:
        /*0114*/ 	.byte	0x04, 0x36
        /*0116*/ 	.short	(.L_3919 - .L_3918)
.L_3918:
        /*0118*/ 	.word	0x00000008
.L_3919:


//--------------------- .nv.info._Z8moe_q5_1IN3c108BFloat16ELb1EEvPKvS3_PT_PKiS7_S7_iiiiiii --------------------------
	.section	.nv.info._Z8moe_q5_1IN3c108BFloat16ELb1EEvPKvS3_PT_PKiS7_S7_iiiiiii,"",@"SHT_CUDA_INFO"
	.sectionflags	@""
	.align	4


	//----- nvinfo : EIATTR_CUDA_API_VERSION
	.align		4
        /*0000*/ 	.byte	0x04, 0x37
        /*0002*/ 	.short	(.L_3921 - .L_3920)
.L_3920:
        /*0004*/ 	.word	0x00000082


	//----- nvinfo : EIATTR_KPARAM_INFO
	.align		4
.L_3921:
        /*0008*/ 	.byte	0x04, 0x17
        /*000a*/ 	.short	(.L_3923 - .L_3922)
.L_3922:
        /*000c*/ 	.word	0x00000000
        /*0010*/ 	.short	0x000c
        /*0012*/ 	.short	0x0048
        /*0014*/ 	.byte	0x00, 0xf0, 0x11, 0x00


	//----- nvinfo : EIATTR_KPARAM_INFO
	.align		4
.L_3923:
        /*0018*/ 	.byte	0x04, 0x17
        /*001a*/ 	.short	(.L_3925 - .L_3924)
.L_3924:
        /*001c*/ 	.word	0x00000000
        /*0020*/ 	.short	0x000b
        /*0022*/ 	.short	0x0044
        /*0024*/ 	.byte	0x00, 0xf0, 0x11, 0x00


	//----- nvinfo : EIATTR_KPARAM_INFO
	.align		4
.L_3925:
        /*0028*/ 	.byte	0x04, 0x17
        /*002a*/ 	.short	(.L_3927 - .L_3926)
.L_3926:
        /*002c*/ 	.word	0x00000000
        /*0030*/ 	.short	0x000a
        /*0032*/ 	.short	0x0040
        /*0034*/ 	.byte	0x00, 0xf0, 0x11, 0x00


	//----- nvinfo : EIATTR_KPARAM_INFO
	.align		4
.L_3927:
        /*0038*/ 	.byte	0x04, 0x17
        /*003a*/ 	.short	(.L_3929 - .L_3928)
.L_3928:
        /*003c*/ 	.word	0x00000000
        /*0040*/ 	.short	0x0009
        /*0042*/ 	.short	0x003c
        /*0044*/ 	.byte	0x00, 0xf0, 0x11, 0x00


	//----- nvinfo : EIATTR_KPARAM_INFO
	.align		4
.L_3929:
        /*0048*/ 	.byte	0x04, 0x17
        /*004a*/ 	.short	(.L_3931 - .L_3930)
.L_3930:
        /*004c*/ 	.word	0x00000000
        /*0050*/ 	.short	0x0008
        /*0052*/ 	.short	0x0038
        /*0054*/ 	.byte	0x00, 0xf0, 0x11, 0x00


	//----- nvinfo : EIATTR_KPARAM_INFO
	.align		4
.L_3931:
        /*0058*/ 	.byte	0x04, 0x17
        /*005a*/ 	.short	(.L_3933 - .L_3932)
.L_3932:
        /*005c*/ 	.word	0x00000000
        /*0060*/ 	.short	0x0007
        /*0062*/ 	.short	0x0034
        /*0064*/ 	.byte	0x00, 0xf0, 0x11, 0x00


	//----- nvinfo : EIATTR_KPARAM_INFO
	.align		4
.L_3933:
        /*0068*/ 	.byte	0x04, 0x17
        /*006a*/ 	.short	(.L_3935 - .L_3934)
.L_3934:
        /*006c*/ 	.word	0x00000000
        /*0070*/ 	.short	0x0006
        /*0072*/ 	.short	0x0030
        /*0074*/ 	.byte	0x00, 0xf0, 0x11, 0x00


	//----- nvinfo : EIATTR_KPARAM_INFO
	.align		4
.L_3935:
        /*0078*/ 	.byte	0x04, 0x17
        /*007a*/ 	.short	(.L_3937 - .L_3936)
.L_3936:
        /*007c*/ 	.word	0x00000000
        /*0080*/ 	.short	0x0005
        /*0082*/ 	.short	0x0028
        /*0084*/ 	.byte	0x00, 0xf5, 0x21, 0x00


	//----- nvinfo : EIATTR_KPARAM_INFO
	.align		4
.L_3937:
        /*0088*/ 	.byte	0x04, 0x17
        /*008a*/ 	.short	(.L_3939 - .L_3938)
.L_3938:
        /*008c*/ 	.word	0x00000000
        /*0090*/ 	.short	0x0004
        /*0092*/ 	.short	0x0020
        /*0094*/ 	.byte	0x00, 0xf5, 0x21, 0x00


	//----- nvinfo : EIATTR_KPARAM_INFO
	.align		4
.L_3939:
        /*0098*/ 	.byte	0x04, 0x17
        /*009a*/ 	.short	(.L_3941 - .L_3940)
.L_3940:
        /*009c*/ 	.word	0x00000000
        /*00a0*/ 	.short	0x0003
        /*00a2*/ 	.short	0x0018
        /*00a4*/ 	.byte	0x00, 0xf5, 0x21, 0x00


	//----- nvinfo : EIATTR_KPARAM_INFO
	.align		4
.L_3941:
        /*00a8*/ 	.byte	0x04, 0x17
        /*00aa*/ 	.short	(.L_3943 - .L_3942)
.L_3942:
        /*00ac*/ 	.word	0x00000000
        /*00b0*/ 	.short	0x0002
        /*00b2*/ 	.short	0x0010
        /*00b4*/ 	.byte	0x00, 0xf5, 0x21, 0x00


	//----- nvinfo : EIATTR_KPARAM_INFO
	.align		4
.L_3943:
        /*00b8*/ 	.byte	0x04, 0x17
        /*00ba*/ 	.short	(.L_3945 - .L_3944)
.L_3944:
        /*00bc*/ 	.word	0x00000000
        /*00c0*/ 	.short	0x0001
        /*00c2*/ 	.short	0x0008
        /*00c4*/ 	.byte	0x00, 0xf5, 0x21, 0x00


	//----- nvinfo : EIATTR_KPARAM_INFO
	.align		4
.L_3945:
        /*00c8*/ 	.byte	0x04, 0x17
        /*00ca*/ 	.short	(.L_3947 - .L_3946)
.L_3946:
        /*00cc*/ 	.word	0x00000000
        /*00d0*/ 	.short	0x0000
        /*00d2*/ 	.short	0x0000
        /*00d4*/ 	.byte	0x00, 0xf5, 0x21, 0x00


	//----- nvinfo : EIATTR_SPARSE_MMA_MASK
	.align		4
.L_3947:
        /*00d8*/ 	.byte	0x03, 0x50
        /*00da*/ 	.short	0x0000


	//----- nvinfo : EIATTR_MAXREG_COUNT
	.align		4
        /*00dc*/ 	.byte	0x03, 0x1b
        /*00de*/ 	.short	0x00ff


	//----- nvinfo : EIATTR_NUM_BARRIERS
	.align		4
        /*00e0*/ 	.byte	0x02, 0x4c
        /*00e2*/ 	.byte	0x01
	.zero		1


	//----- nvinfo : EIATTR_MERCURY_ISA_VERSION
	.align		4
        /*00e4*/ 	.byte	0x03, 0x5f
        /*00e6*/ 	.short	0x0101


	//----- nvinfo : EIATTR_VRC_CTA_INIT_COUNT
	.align		4
        /*00e8*/ 	.byte	0x02, 0x4a
	.zero		1
	.zero		1


	//----- nvinfo : EIATTR_EXIT_INSTR_OFFSETS
	.align		4
        /*00ec*/ 	.byte	0x04, 0x1c
        /*00ee*/ 	.short	(.L_3949 - .L_3948)


	//   ....[0]....
.L_3948:
        /*00f0*/ 	.word	0x00000090


	//   ....[1]....
        /*00f4*/ 	.word	0x00000120


	//   ....[2]....
        /*00f8*/ 	.word	0x00002a20


	//   ....[3]....
        /*00fc*/ 	.word	0x00002a70


	//   ....[4]....
        /*0100*/ 	.word	0x00002ad0


	//----- nvinfo : EIATTR_CBANK_PARAM_SIZE
	.align		4
.L_3949:
        /*0104*/ 	.byte	0x03, 0x19
        /*0106*/ 	.short	0x004c


	//----- nvinfo : EIATTR_PARAM_CBANK
	.align		4
        /*0108*/ 	.byte	0x04, 0x0a
        /*010a*/ 	.short	(.L_3951 - .L_3950)
	.align		4
.L_3950:
        /*010c*/ 	.word	index@(.nv.constant0._Z8moe_q5_1IN3c108BFloat16ELb1EEvPKvS3_PT_PKiS7_S7_iiiiiii)
        /*0110*/ 	.short	0x0380
        /*0112*/ 	.short	0x004c


	//----- nvinfo : EIATTR_SW_WAR
	.align		4
.L_3951:
        /*0114*/ 	.byte	0x04, 0x36
        /*0116*/ 	.short	(.L_3953 - .L_3952)
.L_3952:
        /*0118*/ 	.word	0x00000008
.L_3953:


//--------------------- .nv.info._Z8moe_q5_1IN3c108BFloat16ELb0EEvPKvS3_PT_PKiS7_S7_iiiiiii --------------------------
	.section	.nv.info._Z8moe_q5_1IN3c108BFloat16ELb0EEvPKvS3_PT_PKiS7_S7_iiiiiii,"",@"SHT_CUDA_INFO"
	.sectionflags	@""
	.align	4


	//----- nvinfo : EIATTR_CUDA_API_VERSION
	.align		4
        /*0000*/ 	.byte	0x04, 0x37
        /*0002*/ 	.short	(.L_3955 - .L_3954)
.L_3954:
        /*0004*/ 	.word	0x00000082


	//----- nvinfo : EIATTR_KPARAM_INFO
	.align		4
.L_3955:
        /*0008*/ 	.byte	0x04, 0x17
        /*000a*/ 	.short	(.L_3957 - .L_3956)
.L_3956:
        /*000c*/ 	.word	0x00000000
        /*0010*/ 	.short	0x000c
        /*0012*/ 	.short	0x0048
        /*0014*/ 	.byte	0x00, 0xf0, 0x11, 0x00


	//----- nvinfo : EIATTR_KPARAM_INFO
	.align		4
.L_3957:
        /*0018*/ 	.byte	0x04, 0x17
        /*001a*/ 	.short	(.L_3959 - .L_3958)
.L_3958:
        /*001c*/ 	.word	0x00000000
        /*0020*/ 	.short	0x000b
        /*0022*/ 	.short	0x0044
        /*0024*/ 	.byte	0x00, 0xf0, 0x11, 0x00


	//----- nvinfo : EIATTR_KPARAM_INFO
	.align		4
.L_3959:
        /*0028*/ 	.byte	0x04, 0x17
        /*002a*/ 	.short	(.L_3961 - .L_3960)
.L_3960:
        /*002c*/ 	.word	0x00000000
        /*0030*/ 	.short	0x000a
        /*0032*/ 	.short	0x0040
        /*0034*/ 	.byte	0x00, 0xf0, 0x11, 0x00


	//----- nvinfo : EIATTR_KPARAM_INFO
	.align		4
.L_3961:
        /*0038*/ 	.byte	0x04, 0x17
        /*003a*/ 	.short	(.L_3963 - .L_3962)
.L_3962:
        /*003c*/ 	.word	0x00000000
        /*0040*/ 	.short	0x0009
        /*0042*/ 	.short	0x003c
        /*0044*/ 	.byte	0x00, 0xf0, 0x11, 0x00


	//----- nvinfo : EIATTR_KPARAM_INFO
	.align		4
.L_3963:
        /*0048*/ 	.byte	0x04, 0x17
        /*004a*/ 	.short	(.L_3965 - .L_3964)
.L_3964:
        /*004c*/ 	.word	0x00000000
        /*0050*/ 	.short	0x0008
        /*0052*/ 	.short	0x0038
        /*0054*/ 	.byte	0x00, 0xf0, 0x11, 0x00


	//----- nvinfo : EIATTR_KPARAM_INFO
	.align		4
.L_3965:
        /*0058*/ 	.byte	0x04, 0x17
        /*005a*/ 	.short	(.L_3967 - .L_3966)
.L_3966:
        /*005c*/ 	.word	0x00000000
        /*0060*/ 	.short	0x0007
        /*0062*/ 	.short	0x0034
        /*0064*/ 	.byte	0x00, 0xf0, 0x11, 0x00


	//----- nvinfo : EIATTR_KPARAM_INFO
	.align		4
.L_3967:
        /*0068*/ 	.byte	0x04, 0x17
        /*006a*/ 	.short	(.L_3969 - .L_3968)
.L_3968:
        /*006c*/ 	.word	0x00000000
        /*0070*/ 	.short	0x0006
        /*0072*/ 	.short	0x0030
        /*0074*/ 	.byte	0x00, 0xf0, 0x11, 0x00


	//----- nvinfo : EIATTR_KPARAM_INFO
	.align		4
.L_3969:
        /*0078*/ 	.byte	0x04, 0x17
        /*007a*/ 	.short	(.L_3971 - .L_3970)
.L_3970:
        /*007c*/ 	.word	0x00000000
        /*0080*/ 	.short	0x0005
        /*0082*/ 	.short	0x0028
        /*0084*/ 	.byte	0x00, 0xf5, 0x21, 0x00


	//----- nvinfo : EIATTR_KPARAM_INFO
	.align		4
.L_3971:
        /*0088*/ 	.byte	0x04, 0x17
        /*008a*/ 	.short	(.L_3973 - .L_3972)
.L_3972:
        /*008c*/ 	.word	0x00000000
        /*0090*/ 	.short	0x0004
        /*0092*/ 	.short	0x0020
        /*0094*/ 	.byte	0x00, 0xf5, 0x21, 0x00


	//----- nvinfo : EIATTR_KPARAM_INFO
	.align		4
.L_3973:
        /*0098*/ 	.byte	0x04, 0x17
        /*009a*/ 	.short	(.L_3975 - .L_3974)
.L_3974:
        /*009c*/ 	.word	0x00000000
        /*00a0*/ 	.short	0x0003
        /*00a2*/ 	.short	0x0018
        /*00a4*/ 	.byte	0x00, 0xf5, 0x21, 0x00


	//----- nvinfo : EIATTR_KPARAM_INFO
	.align		4
.L_3975:
        /*00a8*/ 	.byte	0x04, 0x17
        /*00aa*/ 	.short	(.L_3977 - .L_3976)
.L_3976:
        /*00ac*/ 	.word	0x00000000
        /*00b0*/ 	.short	0x0002
        /*00b2*/ 	.short	0x0010
        /*00b4*/ 	.byte	0x00, 0xf5, 0x21, 0x00


	//----- nvinfo : EIATTR_KPARAM_INFO
	.align		4
.L_3977:
        /*00b8*/ 	.byte	0x04, 0x17
        /*00ba*/ 	.short	(.L_3979 - .L_3978)
.L_3978:
        /*00bc*/ 	.word	0x00000000
        /*00c0*/ 	.short	0x0001
        /*00c2*/ 	.short	0x0008
        /*00c4*/ 	.byte	0x00, 0xf5, 0x21, 0x00


	//----- nvinfo : EIATTR_KPARAM_INFO
	.align		4
.L_3979:
        /*00c8*/ 	.byte	0x04, 0x17
        /*00ca*/ 	.short	(.L_3981 - .L_3980)
.L_3980:
        /*00cc*/ 	.word	0x00000000
        /*00d0*/ 	.short	0x0000
        /*00d2*/ 	.short	0x0000
        /*00d4*/ 	.byte	0x00, 0xf5, 0x21, 0x00


	//----- nvinfo : EIATTR_SPARSE_MMA_MASK
	.align		4
.L_3981:
        /*00d8*/ 	.byte	0x03, 0x50
        /*00da*/ 	.short	0x0000


	//----- nvinfo : EIATTR_MAXREG_COUNT
	.align		4
        /*00dc*/ 	.byte	0x03, 0x1b
        /*00de*/ 	.short	0x00ff


	//----- nvinfo : EIATTR_NUM_BARRIERS
	.align		4
        /*00e0*/ 	.byte	0x02, 0x4c
        /*00e2*/ 	.byte	0x01
	.zero		1


	//----- nvinfo : EIATTR_MERCURY_ISA_VERSION
	.align		4
        /*00e4*/ 	.byte	0x03, 0x5f
        /*00e6*/ 	.short	0x0101


	//----- nvinfo : EIATTR_VRC_CTA_INIT_COUNT
	.align		4
        /*00e8*/ 	.byte	0x02, 0x4a
	.zero		1
	.zero		1


	//----- nvinfo : EIATTR_EXIT_INSTR_OFFSETS
	.align		4
        /*00ec*/ 	.byte	0x04, 0x1c
        /*00ee*/ 	.short	(.L_3983 - .L_3982)


	//   ....[0]....
.L_3982:
        /*00f0*/ 	.word	0x00000090


	//   ....[1]....
        /*00f4*/ 	.word	0x00000120


	//   ....[2]....
        /*00f8*/ 	.word	0x00002640


	//   ....[3]....
        /*00fc*/ 	.word	0x00002690


	//   ....[4]....
        /*0100*/ 	.word	0x000026f0


	//----- nvinfo : EIATTR_CBANK_PARAM_SIZE
	.align		4
.L_3983:
        /*0104*/ 	.byte	0x03, 0x19
        /*0106*/ 	.short	0x004c


	//----- nvinfo : EIATTR_PARAM_CBANK
	.align		4
        /*0108*/ 	.byte	0x04, 0x0a
        /*010a*/ 	.short	(.L_3985 - .L_3984)
	.align		4
.L_3984:
        /*010c*/ 	.word	index@(.nv.constant0._Z8moe_q5_1IN3c108BFloat16ELb0EEvPKvS3_PT_PKiS7_S7_iiiiiii)
        /*0110*/ 	.short	0x0380
        /*0112*/ 	.short	0x004c


	//----- nvinfo : EIATTR_SW_WAR
	.align		4
.L_3985:
        /*0114*/ 	.byte	0x04, 0x36
        /*0116*/ 	.short	(.L_3987 - .L_3986)
.L_3986:
        /*0118*/ 	.word	0x00000008
.L_3987:


//--------------------- .nv.info._Z8moe_q5_0IN3c108BFloat16ELb1EEvPKvS3_PT_PKiS7_S7_iiiiiii --------------------------
	.section	.nv.info._Z8moe_q5_0IN3c108BFloat16ELb1EEvPKvS3_PT_PKiS7_S7_iiiiiii,"",@"SHT_CUDA_INFO"
	.sectionflags	@""
	.align	4


	//----- nvinfo : EIATTR_CUDA_API_VERSION
	.align		4
        /*0000*/ 	.byte	0x04, 0x37
        /*0002*/ 	.short	(.L_3989 - .L_3988)
.L_3988:
        /*0004*/ 	.word	0x00000082


	//----- nvinfo : EIATTR_KPARAM_INFO
	.align		4
.L_3989:
        /*0008*/ 	.byte	0x04, 0x17
        /*000a*/ 	.short	(.L_3991 - .L_3990)
.L_3990:
        /*000c*/ 	.word	0x00000000
        /*0010*/ 	.short	0x000c
        /*0012*/ 	.short	0x0048
        /*0014*/ 	.byte	0x00, 0xf0, 0x11, 0x00


	//----- nvinfo : EIATTR_KPARAM_INFO
	.align		4
.L_3991:
        /*0018*/ 	.byte	0x04, 0x17
        /*001a*/ 	.short	(.L_3993 - .L_3992)
.L_3992:
        /*001c*/ 	.word	0x00000000
        /*0020*/ 	.short	0x000b
        /*0022*/ 	.short	0x0044
        /*0024*/ 	.byte	0x00, 0xf0, 0x11, 0x00


	//----- nvinfo : EIATTR_KPARAM_INFO
	.align		4
.L_3993:
        /*0028*/ 	.byte	0x04, 0x17
        /*002a*/ 	.short	(.L_3995 - .L_3994)
.L_3994:
        /*002c*/ 	.word	0x00000000
        /*0030*/ 	.short	0x000a
        /*0032*/ 	.short	0x0040
        /*0034*/ 	.byte	0x00, 0xf0, 0x11, 0x00


	//----- nvinfo : EIATTR_KPARAM_INFO
	.align		4
.L_3995:
        /*0038*/ 	.byte	0x04, 0x17
        /*003a*/ 	.short	(.L_3997 - .L_3996)
.L_3996:
        /*003c*/ 	.word	0x00000000
        /*0040*/ 	.short	0x0009
        /*0042*/ 	.short	0x003c
        /*0044*/ 	.byte	0x00, 0xf0, 0x11, 0x00


	//----- nvinfo : EIATTR_KPARAM_INFO
	.align		4
.L_3997:
        /*0048*/ 	.byte	0x04, 0x17
        /*004a*/ 	.short	(.L_3999 - .L_3998)
.L_3998:
        /*004c*/ 	.word	0x00000000
        /*0050*/ 	.short	0x0008
        /*0052*/ 	.short	0x0038
        /*0054*/ 	.byte	0x00, 0xf0, 0x11, 0x00


	//----- nvinfo : EIATTR_KPARAM_INFO
	.align		4
.L_3999:
        /*0058*/ 	.byte	0x04, 0x17
        /*005a*/ 	.short	(.L_4001 - .L_4000)
.L_4000:
        /*005c*/ 	.word	0x00000000
        /*0060*/ 	.short	0x0007
        /*0062*/ 	.short	0x0034
        /*0064*/ 	.byte	0x00, 0xf0, 0x11, 0x00


	//----- nvinfo : EIATTR_KPARAM_INFO
	.align		4
.L_4001:
        /*0068*/ 	.byte	0x04, 0x17
        /*006a*/ 	.short	(.L_4003 - .L_4002)
.L_4002:
        /*006c*/ 	.word	0x00000000
        /*0070*/ 	.short	0x0006
        /*0072*/ 	.short	0x0030
        /*0074*/ 	.byte	0x00, 0xf0, 0x11, 0x00


	//----- nvinfo : EIATTR_KPARAM_INFO
	.align		4
.L_4003:
        /*0078*/ 	.byte	0x04, 0x17
        /*007a*/ 	.short	(.L_4005 - .L_4004)
.L_4004:
        /*007c*/ 	.word	0x00000000
        /*0080*/ 	.short	0x0005
        /*0082*/ 	.short	0x0028
        /*0084*/ 	.byte	0x00, 0xf5, 0x21, 0x00


	//----- nvinfo : EIATTR_KPARAM_INFO
	.align		4
.L_4005:
        /*0088*/ 	.byte	0x04, 0x17
        /*008a*/ 	.short	(.L_4007 - .L_4006)
.L_4006:
        /*008c*/ 	.word	0x00000000
        /*0090*/ 	.short	0x0004
        /*0092*/ 	.short	0x0020
        /*0094*/ 	.byte	0x00, 0xf5, 0x21, 0x00


	//----- nvinfo : EIATTR_KPARAM_INFO
	.align		4
.L_4007:
        /*0098*/ 	.byte	0x04, 0x17
        /*009a*/ 	.short	(.L_4009 - .L_4008)
.L_4008:
        /*009c*/ 	.word	0x00000000
        /*00a0*/ 	.short	0x0003
        /*00a2*/ 	.short	0x0018
        /*00a4*/ 	.byte	0x00, 0xf5, 0x21, 0x00


	//----- nvinfo : EIATTR_KPARAM_INFO
	.align		4
.L_4009:
        /*00a8*/ 	.byte	0x04, 0x17
        /*00aa*/ 	.short	(.L_4011 - .L_4010)
.L_4010:
        /*00ac*/ 	.word	0x00000000
        /*00b0*/ 	.short	0x0002
        /*00b2*/ 	.short	0x0010
        /*00b4*/ 	.byte	0x00, 0xf5, 0x21, 0x00


	//----- nvinfo : EIATTR_KPARAM_INFO
	.align		4
.L_4011:
        /*00b8*/ 	.byte	0x04, 0x17
        /*00ba*/ 	.short	(.L_4013 - .L_4012)
.L_4012:
        /*00bc*/ 	.word	0x00000000
        /*00c0*/ 	.short	0x0001
        /*00c2*/ 	.short	0x0008
        /*00c4*/ 	.byte	0x00, 0xf5, 0x21, 0x00


	//----- nvinfo : EIATTR_KPARAM_INFO
	.align		4
.L_4013:
        /*00c8*/ 	.byte	0x04, 0x17
        /*00ca*/ 	.short	(.L_4015 - .L_4014)
.L_4014:
        /*00cc*/ 	.word	0x00000000
        /*00d0*/ 	.short	0x0000
        /*00d2*/ 	.short	0x0000
        /*00d4*/ 	.byte	0x00, 0xf5, 0x21, 0x00


	//----- nvinfo : EIATTR_SPARSE_MMA_MASK
	.align		4
.L_4015:
        /*00d8*/ 	.byte	0x03, 0x50
        /*00da*/ 	.short	0x0000


	//----- nvinfo : EIATTR_MAXREG_COUNT
	.align		4
        /*00dc*/ 	.byte	0x03, 0x1b
        /*00de*/ 	.short	0x00ff


	//----- nvinfo : EIATTR_NUM_BARRIERS
	.align		4
        /*00e0*/ 	.byte	0x02, 0x4c
        /*00e2*/ 	.byte	0x01
	.zero		1


	//----- nvinfo : EIATTR_MERCURY_ISA_VERSION
	.align		4
        /*00e4*/ 	.byte	0x03, 0x5f
        /*00e6*/ 	.short	0x0101


	//----- nvinfo : EIATTR_VRC_CTA_INIT_COUNT
	.align		4
        /*00e8*/ 	.byte	0x02, 0x4a
	.zero		1
	.zero		1


	//----- nvinfo : EIATTR_EXIT_INSTR_OFFSETS
	.align		4
        /*00ec*/ 	.byte	0x04, 0x1c
        /*00ee*/ 	.short	(.L_4017 - .L_4016)


	//   ....[0]....
.L_4016:
        /*00f0*/ 	.word	0x00000090


	//   ....[1]....
        /*00f4*/ 	.word	0x00000120


	//   ....[2]....
        /*00f8*/ 	.word	0x000031f0


	//   ....[3]....
        /*00fc*/ 	.word	0x00003240


	//   ....[4]....
        /*0100*/ 	.word	0x000032a0


	//----- nvinfo : EIATTR_CBANK_PARAM_SIZE
	.align		4
.L_4017:
        /*0104*/ 	.byte	0x03, 0x19
        /*0106*/ 	.short	0x004c


	//----- nvinfo : EIATTR_PARAM_CBANK
	.align		4
        /*0108*/ 	.byte	0x04, 0x0a
        /*010a*/ 	.short	(.L_4019 - .L_4018)
	.align		4
.L_4018:
        /*010c*/ 	.word	index@(.nv.constant0._Z8moe_q5_0IN3c108BFloat16ELb1EEvPKvS3_PT_PKiS7_S7_iiiiiii)
        /*0110*/ 	.short	0x0380
        /*0112*/ 	.short	0x004c


	//----- nvinfo : EIATTR_SW_WAR
	.align		4
.L_4019:
        /*0114*/ 	.byte	0x04, 0x36
        /*0116*/ 	.short	(.L_4021 - .L_4020)
.L_4020:
        /*0118*/ 	.word	0x00000008
.L_4021:


//--------------------- .nv.info._Z8moe_q5_0IN3c108BFloat16ELb0EEvPKvS3_PT_PKiS7_S7_iiiiiii --------------------------
	.section	.nv.info._Z8moe_q5_0IN3c108BFloat16ELb0EEvPKvS3_PT_PKiS7_S7_iiiiiii,"",@"SHT_CUDA_INFO"
	.sectionflags	@""
	.align	4


	//----- nvinfo : EIATTR_CUDA_API_VERSION
	.align		4
        /*0000*/ 	.byte	0x04, 0x37
        /*0002*/ 	.short	(.L_4023 - .L_4022)
.L_4022:
        /*0004*/ 	.word	0x00000082


	//----- nvinfo : EIATTR_KPARAM_INFO
	.align		4
.L_4023:
        /*0008*/ 	.byte	0x04, 0x17
        /*000a*/ 	.short	(.L_4025 - .L_4024)
.L_4024:
        /*000c*/ 	.word	0x00000000
        /*0010*/ 	.short	0x000c
        /*0012*/ 	.short	0x0048
        /*0014*/ 	.byte	0x00, 0xf0, 0x11, 0x00


	//----- nvinfo : EIATTR_KPARAM_INFO
	.align		4
.L_4025:
        /*0018*/ 	.byte	0x04, 0x17
        /*001a*/ 	.short	(.L_4027 - .L_4026)
.L_4026:
        /*001c*/ 	.word	0x00000000
        /*0020*/ 	.short	0x000b
        /*0022*/ 	.short	0x0044
        /*0024*/ 	.byte	0x00, 0xf0, 0x11, 0x00


	//----- nvinfo : EIATTR_KPARAM_INFO
	.align		4
.L_4027:
        /*0028*/ 	.byte	0x04, 0x17
        /*002a*/ 	.short	(.L_4029 - .L_4028)
.L_4028:
        /*002c*/ 	.word	0x00000000
        /*0030*/ 	.short	0x000a
        /*0032*/ 	.short	0x0040
        /*0034*/ 	.byte	0x00, 0xf0, 0x11, 0x00


	//----- nvinfo : EIATTR_KPARAM_INFO
	.align		4
.L_4029:
        /*0038*/ 	.byte	0x04, 0x17
        /*003a*/ 	.short	(.L_4031 - .L_4030)
.L_4030:
        /*003c*/ 	.word	0x00000000
        /*0040*/ 	.short	0x0009
        /*0042*/ 	.short	0x003c
        /*0044*/ 	.byte	0x00, 0xf0, 0x11, 0x00


	//----- nvinfo : EIATTR_KPARAM_INFO
	.align		4
.L_4031:
        /*0048*/ 	.byte	0x04, 0x17
        /*004a*/ 	.short	(.L_4033 - .L_4032)
.L_4032:
        /*004c*/ 	.word	0x00000000
        /*0050*/ 	.short	0x0008
        /*0052*/ 	.short	0x0038
        /*0054*/ 	.byte	0x00, 0xf0, 0x11, 0x00


	//----- nvinfo : EIATTR_KPARAM_INFO
	.align		4
.L_4033:
        /*0058*/ 	.byte	0x04, 0x17
        /*005a*/ 	.short	(.L_4035 - .L_4034)
.L_4034:
        /*005c*/ 	.word	0x00000000
        /*0060*/ 	.short	0x0007
        /*0062*/ 	.short	0x0034
        /*0064*/ 	.byte	0x00, 0xf0, 0x11, 0x00


	//----- nvinfo : EIATTR_KPARAM_INFO
	.align		4
.L_4035:
        /*0068*/ 	.byte	0x04, 0x17
        /*006a*/ 	.short	(.L_4037 - .L_4036)
.L_4036:
        /*006c*/ 	.word	0x00000000
        /*0070*/ 	.short	0x0006
        /*0072*/ 	.short	0x0030
        /*0074*/ 	.byte	0x00, 0xf0, 0x11, 0x00


	//----- nvinfo : EIATTR_KPARAM_INFO
	.align		4
.L_4037:
        /*0078*/ 	.byte	0x04, 0x17
        /*007a*/ 	.short	(.L_4039 - .L_4038)
.L_4038:
        /*007c*/ 	.word	0x00000000
        /*0080*/ 	.short	0x0005
        /*0082*/ 	.short	0x0028
        /*0084*/ 	.byte	0x00, 0xf5, 0x21, 0x00


	//----- nvinfo : EIATTR_KPARAM_INFO
	.align		4
.L_4039:
        /*0088*/ 	.byte	0x04, 0x17
        /*008a*/ 	.short	(.L_4041 - .L_4040)
.L_4040:
        /*008c*/ 	.word	0x00000000
        /*0090*/ 	.short	0x0004
        /*0092*/ 	.short	0x0020
        /*0094*/ 	.byte	0x00, 0xf5, 0x21, 0x00


	//----- nvinfo : EIATTR_KPARAM_INFO
	.align		4
.L_4041:
        /*0098*/ 	.byte	0x04, 0x17
        /*009a*/ 	.short	(.L_4043 - .L_4042)
.L_4042:
        /*009c*/ 	.word	0x00000000
        /*00a0*/ 	.short	0x0003
        /*00a2*/ 	.short	0x0018
        /*00a4*/ 	.byte	0x00, 0xf5, 0x21, 0x00


	//----- nvinfo : EIATTR_KPARAM_INFO
	.align		4
.L_4043:
        /*00a8*/ 	.byte	0x04, 0x17
        /*00aa*/ 	.short	(.L_4045 - .L_4044)
.L_4044:
        /*00ac*/ 	.word	0x00000000
        /*00b0*/ 	.short	0x0002
        /*00b2*/ 	.short	0x0010
        /*00b4*/ 	.byte	0x00, 0xf5, 0x21, 0x00


	//----- nvinfo : EIATTR_KPARAM_INFO
	.align		4
.L_4045:
        /*00b8*/ 	.byte	0x04, 0x17
        /*00ba*/ 	.short	(.L_4047 - .L_4046)
.L_4046:
        /*00bc*/ 	.word	0x00000000
        /*00c0*/ 	.short	0x0001
        /*00c2*/ 	.short	0x0008
        /*00c4*/ 	.byte	0x00, 0xf5, 0x21, 0x00


	//----- nvinfo : EIATTR_KPARAM_INFO
	.align		4
.L_4047:
        /*00c8*/ 	.byte	0x04, 0x17
        /*00ca*/ 	.short	(.L_4049 - .L_4048)
.L_4048:
        /*00cc*/ 	.word	0x00000000
        /*00d0*/ 	.short	0x0000
        /*00d2*/ 	.short	0x0000
        /*00d4*/ 	.byte	0x00, 0xf5, 0x21, 0x00


	//----- nvinfo : EIATTR_SPARSE_MMA_MASK
	.align		4
.L_4049:
        /*00d8*/ 	.byte	0x03, 0x50
        /*00da*/ 	.short	0x0000


	//----- nvinfo : EIATTR_MAXREG_COUNT
	.align		4
        /*00dc*/ 	.byte	0x03, 0x1b
        /*00de*/ 	.short	0x00ff


	//----- nvinfo : EIATTR_NUM_BARRIERS
	.align		4
        /*00e0*/ 	.byte	0x02, 0x4c
        /*00e2*/ 	.byte	0x01
	.zero		1


	//----- nvinfo : EIATTR_MERCURY_ISA_VERSION
	.align		4
        /*00e4*/ 	.byte	0x03, 0x5f
        /*00e6*/ 	.short	0x0101


	//----- nvinfo : EIATTR_VRC_CTA_INIT_COUNT
	.align		4
        /*00e8*/ 	.byte	0x02, 0x4a
	.zero		1
	.zero		1


	//----- nvinfo : EIATTR_EXIT_INSTR_OFFSETS
	.align		4
        /*00ec*/ 	.byte	0x04, 0x1c
        /*00ee*/ 	.short	(.L_4051 - .L_4050)


	//   ....[0]....
.L_4050:
        /*00f0*/ 	.word	0x00000090


	//   ....[1]....
        /*00f4*/ 	.word	0x00000120


	//   ....[2]....
        /*00f8*/ 	.word	0x00002e30


	//   ....[3]....
        /*00fc*/ 	.word	0x00002e80


	//   ....[4]....
        /*0100*/ 	.word	0x00002ee0


	//----- nvinfo : EIATTR_CBANK_PARAM_SIZE
	.align		4
.L_4051:
        /*0104*/ 	.byte	0x03, 0x19
        /*0106*/ 	.short	0x004c


	//----- nvinfo : EIATTR_PARAM_CBANK
	.align		4
        /*0108*/ 	.byte	0x04, 0x0a
        /*010a*/ 	.short	(.L_4053 - .L_4052)
	.align		4
.L_4052:
        /*010c*/ 	.word	index@(.nv.constant0._Z8moe_q5_0IN3c108BFloat16ELb0EEvPKvS3_PT_PKiS7_S7_iiiiiii)
        /*0110*/ 	.short	0x0380
        /*0112*/ 	.short	0x004c


	//----- nvinfo : EIATTR_SW_WAR
	.align		4
.L_4053:
        /*0114*/ 	.byte	0x04, 0x36
        /*0116*/ 	.short	(.L_4055 - .L_4054)
.L_4054:
        /*0118*/ 	.word	0x00000008
.L_4055:


//--------------------- .nv.info._Z8moe_q4_1IN3c108BFloat16ELb1EEvPKvS3_PT_PKiS7_S7_iiiiiii --------------------------
	.section	.nv.info._Z8moe_q4_1IN3c108BFloat16ELb1EEvPKvS3_PT_PKiS7_S7_iiiiiii,"",@"SHT_CUDA_INFO"
	.sectionflags	@""
	.align	4


	//----- nvinfo : EIATTR_CUDA_API_VERSION
	.align		4
        /*0000*/ 	.byte	0x04, 0x37
        /*0002*/ 	.short	(.L_4057 - .L_4056)
.L_4056:
        /*0004*/ 	.word	0x00000082


	//----- nvinfo : EIATTR_KPARAM_INFO
	.align		4
.L_4057:
        /*0008*/ 	.byte	0x04, 0x17
        /*000a*/ 	.short	(.L_4059 - .L_4058)
.L_4058:
        /*000c*/ 	.word	0x00000000
        /*0010*/ 	.short	0x000c
        /*0012*/ 	.short	0x0048
        /*0014*/ 	.byte	0x00, 0xf0, 0x11, 0x00


	//----- nvinfo : EIATTR_KPARAM_INFO
	.align		4
.L_4059:
        /*0018*/ 	.byte	0x04, 0x17
        /*001a*/ 	.short	(.L_4061 - .L_4060)
.L_4060:
        /*001c*/ 	.word	0x00000000
        /*0020*/ 	.short	0x000b
        /*0022*/ 	.short	0x0044
        /*0024*/ 	.byte	0x00, 0xf0, 0x11, 0x00


	//----- nvinfo : EIATTR_KPARAM_INFO
	.align		4
.L_4061:
        /*0028*/ 	.byte	0x04, 0x17
        /*002a*/ 	.short	(.L_4063 - .L_4062)
.L_4062:
        /*002c*/ 	.word	0x00000000
        /*0030*/ 	.short	0x000a
        /*0032*/ 	.short	0x0040
        /*0034*/ 	.byte	0x00, 0xf0, 0x11, 0x00


	//----- nvinfo : EIATTR_KPARAM_INFO
	.align		4
.L_4063:
        /*0038*/ 	.byte	0x04, 0x17
        /*003a*/ 	.short	(.L_4065 - .L_4064)
.L_4064:
        /*003c*/ 	.word	0x00000000
        /*0040*/ 	.short	0x0009
        /*0042*/ 	.short	0x003c
        /*0044*/ 	.byte	0x00, 0xf0, 0x11, 0x00


	//----- nvinfo : EIATTR_KPARAM_INFO
	.align		4
.L_4065:
        /*0048*/ 	.byte	0x04, 0x17
        /*004a*/ 	.short	(.L_4067 - .L_4066)
.L_4066:
        /*004c*/ 	.word	0x00000000
        /*0050*/ 	.short	0x0008
        /*0052*/ 	.short	0x0038
        /*0054*/ 	.byte	0x00, 0xf0, 0x11, 0x00


	//----- nvinfo : EIATTR_KPARAM_INFO
	.align		4
.L_4067:
        /*0058*/ 	.byte	0x04, 0x17
        /*005a*/ 	.short	(.L_4069 - .L_4068)
.L_4068:
        /*005c*/ 	.word	0x00000000
        /*0060*/ 	.short	0x0007
        /*0062*/ 	.short	0x0034
        /*0064*/ 	.byte	0x00, 0xf0, 0x11, 0x00


	//----- nvinfo : EIATTR_KPARAM_INFO
	.align		4
.L_4069:
        /*0068*/ 	.byte	0x04, 0x17
        /*006a*/ 	.short	(.L_4071 - .L_4070)
.L_4070:
        /*006c*/ 	.word	0x00000000
        /*0070*/ 	.short	0x0006
        /*0072*/ 	.short	0x0030
        /*0074*/ 	.byte	0x00, 0xf0, 0x11, 0x00


	//----- nvinfo : EIATTR_KPARAM_INFO
	.align		4
.L_4071:
        /*0078*/ 	.byte	0x04, 0x17
        /*007a*/ 	.short	(.L_4073 - .L_4072)
.L_4072:
        /*007c*/ 	.word	0x00000000
        /*0080*/ 	.short	0x0005
        /*0082*/ 	.short	0x0028
        /*0084*/ 	.byte	0x00, 0xf5, 0x21, 0x00


	//----- nvinfo : EIATTR_KPARAM_INFO
	.align		4
.L_4073:
        /*0088*/ 	.byte	0x04, 0x17
        /*008a*/ 	.short	(.L_4075 - .L_4074)
.L_4074:
        /*008c*/ 	.word	0x00000000
        /*0090*/ 	.short	0x0004
        /*0092*/ 	.short	0x0020
        /*0094*/ 	.byte	0x00, 0xf5, 0x21, 0x00


	//----- nvinfo : EIATTR_KPARAM_INFO
	.align		4
.L_4075:
        /*0098*/ 	.byte	0x04, 0x17
        /*009a*/ 	.short	(.L_4077 - .L_4076)
.L_4076:
        /*009c*/ 	.word	0x00000000
        /*00a0*/ 	.short	0x0003
        /*00a2*/ 	.short	0x0018
        /*00a4*/ 	.byte	0x00, 0xf5, 0x21, 0x00


	//----- nvinfo : EIATTR_KPARAM_INFO
	.align		4
.L_4077:
        /*00a8*/ 	.byte	0x04, 0x17
        /*00aa*/ 	.short	(.L_4079 - .L_4078)
.L_4078:
        /*00ac*/ 	.word	0x00000000
        /*00b0*/ 	.short	0x0002
        /*00b2*/ 	.short	0x0010
        /*00b4*/ 	.byte	0x00, 0xf5, 0x21, 0x00


	//----- nvinfo : EIATTR_KPARAM_INFO
	.align		4
.L_4079:
        /*00b8*/ 	.byte	0x04, 0x17
        /*00ba*/ 	.short	(.L_4081 - .L_4080)
.L_4080:
        /*00bc*/ 	.word	0x00000000
        /*00c0*/ 	.short	0x0001
        /*00c2*/ 	.short	0x0008
        /*00c4*/ 	.byte	0x00, 0xf5, 0x21, 0x00


	//----- nvinfo : EIATTR_KPARAM_INFO
	.align		4
.L_4081:
        /*00c8*/ 	.byte	0x04, 0x17
        /*00ca*/ 	.short	(.L_4083 - .L_4082)
.L_4082:
        /*00cc*/ 	.word	0x00000000
        /*00d0*/ 	.short	0x0000
        /*00d2*/ 	.short	0x0000
        /*00d4*/ 	.byte	0x00, 0xf5, 0x21, 0x00


	//----- nvinfo : EIATTR_SPARSE_MMA_MASK
	.align		4
.L_4083:
        /*00d8*/ 	.byte	0x03, 0x50
        /*00da*/ 	.short	0x0000


	//----- nvinfo : EIATTR_MAXREG_COUNT
	.align		4
        /*00dc*/ 	.byte	0x03, 0x1b
        /*00de*/ 	.short	0x00ff


	//----- nvinfo : EIATTR_NUM_BARRIERS
	.align		4
        /*00e0*/ 	.byte	0x02, 0x4c
        /*00e2*/ 	.byte	0x01
	.zero		1


	//----- nvinfo : EIATTR_MERCURY_ISA_VERSION
	.align		4
        /*00e4*/ 	.byte	0x03, 0x5f
        /*00e6*/ 	.short	0x0101


	//----- nvinfo : EIATTR_VRC_CTA_INIT_COUNT
	.align		4
        /*00e8*/ 	.byte	0x02, 0x4a
	.zero		1
	.zero		1


	//----- nvinfo : EIATTR_EXIT_INSTR_OFFSETS
	.align		4
        /*00ec*/ 	.byte	0x04, 0x1c
        /*00ee*/ 	.short	(.L_4085 - .L_4084)


	//   ....[0]....
.L_4084:
        /*00f0*/ 	.word	0x00000090


	//   ....[1]....
        /*00f4*/ 	.word	0x00000120


	//   ....[2]....
        /*00f8*/ 	.word	0x00002210


	//   ....[3]....
        /*00fc*/ 	.word	0x00002260


	//   ....[4]....
        /*0100*/ 	.word	0x000022c0


	//----- nvinfo : EIATTR_CBANK_PARAM_SIZE
	.align		4
.L_4085:
        /*0104*/ 	.byte	0x03, 0x19
        /*0106*/ 	.short	0x004c


	//----- nvinfo : EIATTR_PARAM_CBANK
	.align		4
        /*0108*/ 	.byte	0x04, 0x0a
        /*010a*/ 	.short	(.L_4087 - .L_4086)
	.align		4
.L_4086:
        /*010c*/ 	.word	index@(.nv.constant0._Z8moe_q4_1IN3c108BFloat16ELb1EEvPKvS3_PT_PKiS7_S7_iiiiiii)
        /*0110*/ 	.short	0x0380
        /*0112*/ 	.short	0x004c


	//----- nvinfo : EIATTR_SW_WAR
	.align		4
.L_4087:
        /*0114*/ 	.byte	0x04, 0x36
        /*0116*/ 	.short	(.L_4089 - .L_4088)
.L_4088:
        /*0118*/ 	.word	0x00000008
.L_4089:


//--------------------- .nv.info._Z8moe_q4_1IN3c108BFloat16ELb0EEvPKvS3_PT_PKiS7_S7_iiiiiii --------------------------
	.section	.nv.info._Z8moe_q4_1IN3c108BFloat16ELb0EEvPKvS3_PT_PKiS7_S7_iiiiiii,"",@"SHT_CUDA_INFO"
	.sectionflags	@""
	.align	4


	//----- nvinfo : EIATTR_CUDA_API_VERSION
	.align		4
        /*0000*/ 	.byte	0x04, 0x37
        /*0002*/ 	.short	(.L_4091 - .L_4090)
.L_4090:
        /*0004*/ 	.word	0x00000082


	//----- nvinfo : EIATTR_KPARAM_INFO
	.align		4
.L_4091:
        /*0008*/ 	.byte	0x04, 0x17
        /*000a*/ 	.short	(.L_4093 - .L_4092)
.L_4092:
        /*000c*/ 	.word	0x00000000
        /*0010*/ 	.short	0x000c
        /*0012*/ 	.short	0x0048
        /*0014*/ 	.byte	0x00, 0xf0, 0x11, 0x00


	//----- nvinfo : EIATTR_KPARAM_INFO
	.align		4
.L_4093:
        /*0018*/ 	.byte	0x04, 0x17
        /*001a*/ 	.short	(.L_4095 - .L_4094)
.L_4094:
        /*001c*/ 	.word	0x00000000
        /*0020*/ 	.short	0x000b
        /*0022*/ 	.short	0x0044
        /*0024*/ 	.byte	0x00, 0xf0, 0x11, 0x00


	//----- nvinfo : EIATTR_KPARAM_INFO
	.align		4
.L_4095:
        /*0028*/ 	.byte	0x04, 0x17
        /*002a*/ 	.short	(.L_4097 - .L_4096)
.L_4096:
        /*002c*/ 	.word	0x00000000
        /*0030*/ 	.short	0x000a
        /*0032*/ 	.short	0x0040
        /*0034*/ 	.byte	0x00, 0xf0, 0x11, 0x00


	//----- nvinfo : EIATTR_KPARAM_INFO
	.align		4
.L_4097:
        /*0038*/ 	.byte	0x04, 0x17
        /*003a*/ 	.short	(.L_4099 - .L_4098)
.L_4098:
        /*003c*/ 	.word	0x00000000
        /*0040*/ 	.short	0x0009
        /*0042*/ 	.short	0x003c
        /*0044*/ 	.byte	0x00, 0xf0, 0x11, 0x00


	//----- nvinfo : EIATTR_KPARAM_INFO
	.align		4
.L_4099:
        /*0048*/ 	.byte	0x04, 0x17
        /*004a*/ 	.short	(.L_4101 - .L_4100)
.L_4100:
        /*004c*/ 	.word	0x00000000
        /*0050*/ 	.short	0x0008
        /*0052*/ 	.short	0x0038
        /*0054*/ 	.byte	0x00, 0xf0, 0x11, 0x00


	//----- nvinfo : EIATTR_KPARAM_INFO
	.align		4
.L_4101:
        /*0058*/ 	.byte	0x04, 0x17
        /*005a*/ 	.short	(.L_4103 - .L_4102)
.L_4102:
        /*005c*/ 	.word	0x00000000
        /*0060*/ 	.short	0x0007
        /*0062*/ 	.short	0x0034
        /*0064*/ 	.byte	0x00, 0xf0, 0x11, 0x00


	//----- nvinfo : EIATTR_KPARAM_INFO
	.align		4
.L_4103:
        /*0068*/ 	.byte	0x04, 0x17
        /*006a*/ 	.short	(.L_4105 - .L_4104)
.L_4104:
        /*006c*/ 	.word	0x00000000
        /*0070*/ 	.short	0x0006
        /*0072*/ 	.short	0x0030
        /*0074*/ 	.byte	0x00, 0xf0, 0x11, 0x00


	//----- nvinfo : EIATTR_KPARAM_INFO
	.align		4
.L_4105:
        /*0078*/ 	.byte	0x04, 0x17
        /*007a*/ 	.short	(.L_4107 - .L_4106)
.L_4106:
        /*007c*/ 	.word	0x00000000
        /*0080*/ 	.short	0x0005
        /*0082*/ 	.short	0x0028
        /*0084*/ 	.byte	0x00, 0xf5, 0x21, 0x00


	//----- nvinfo : EIATTR_KPARAM_INFO
	.align		4
.L_4107:
        /*0088*/ 	.byte	0x04, 0x17
        /*008a*/ 	.short	(.L_4109 - .L_4108)
.L_4108:
        /*008c*/ 	.word	0x00000000
        /*0090*/ 	.short	0x0004
        /*0092*/ 	.short	0x0020
        /*0094*/ 	.byte	0x00, 0xf5, 0x21, 0x00


	//----- nvinfo : EIATTR_KPARAM_INFO
	.align		4
.L_4109:
        /*0098*/ 	.byte	0x04, 0x17
        /*009a*/ 	.short	(.L_4111 - .L_4110)
.L_4110:
        /*009c*/ 	.word	0x00000000
        /*00a0*/ 	.short	0x0003
        /*00a2*/ 	.short	0x0018
        /*00a4*/ 	.byte	0x00, 0xf5, 0x21, 0x00


	//----- nvinfo : EIATTR_KPARAM_INFO
	.align		4
.L_4111:
        /*00a8*/ 	.byte	0x04, 0x17
        /*00aa*/ 	.short	(.L_4113 - .L_4112)
.L_4112:
        /*00ac*/ 	.word	0x00000000
        /*00b0*/ 	.short	0x0002
        /*00b2*/ 	.short	0x0010
        /*00b4*/ 	.byte	0x00, 0xf5, 0x21, 0x00


	//----- nvinfo : EIATTR_KPARAM_INFO
	.align		4
.L_4113:
        /*00b8*/ 	.byte	0x04, 0x17
        /*00ba*/ 	.short	(.L_4115 - .L_4114)
.L_4114:
        /*00bc*/ 	.word	0x00000000
        /*00c0*/ 	.short	0x0001
        /*00c2*/ 	.short	0x0008
        /*00c4*/ 	.byte	0x00, 0xf5, 0x21, 0x00


	//----- nvinfo : EIATTR_KPARAM_INFO
	.align		4
.L_4115:
        /*00c8*/ 	.byte	0x04, 0x17
        /*00ca*/ 	.short	(.L_4117 - .L_4116)
.L_4116:
        /*00cc*/ 	.word	0x00000000
        /*00d0*/ 	.short	0x0000
        /*00d2*/ 	.short	0x0000
        /*00d4*/ 	.byte	0x00, 0xf5, 0x21, 0x00


	//----- nvinfo : EIATTR_SPARSE_MMA_MASK
	.align		4
.L_4117:
        /*00d8*/ 	.byte	0x03, 0x50
        /*00da*/ 	.short	0x0000


	//----- nvinfo : EIATTR_MAXREG_COUNT
	.align		4
        /*00dc*/ 	.byte	0x03, 0x1b
        /*00de*/ 	.short	0x00ff


	//----- nvinfo : EIATTR_NUM_BARRIERS
	.align		4
        /*00e0*/ 	.byte	0x02, 0x4c
        /*00e2*/ 	.byte	0x01
	.zero		1


	//----- nvinfo : EIATTR_MERCURY_ISA_VERSION
	.align		4
        /*00e4*/ 	.byte	0x03, 0x5f
        /*00e6*/ 	.short	0x0101


	//----- nvinfo : EIATTR_VRC_CTA_INIT_COUNT
	.align		4
        /*00e8*/ 	.byte	0x02, 0x4a
	.zero		1
	.zero		1


	//----- nvinfo : EIATTR_EXIT_INSTR_OFFSETS
	.align		4
        /*00ec*/ 	.byte	0x04, 0x1c
        /*00ee*/ 	.short	(.L_4119 - .L_4118)


	//   ....[0]....
.L_4118:
        /*00f0*/ 	.word	0x00000090


	//   ....[1]....
        /*00f4*/ 	.word	0x00000120


	//   ....[2]....
        /*00f8*/ 	.word	0x00001e30


	//   ....[3]....
        /*00fc*/ 	.word	0x00001e80


	//   ....[4]....
        /*0100*/ 	.word	0x00001ee0


	//----- nvinfo : EIATTR_CBANK_PARAM_SIZE
	.align		4
.L_4119:
        /*0104*/ 	.byte	0x03, 0x19
        /*0106*/ 	.short	0x004c


	//----- nvinfo : EIATTR_PARAM_CBANK
	.align		4
        /*0108*/ 	.byte	0x04, 0x0a
        /*010a*/ 	.short	(.L_4121 - .L_4120)
	.align		4
.L_4120:
        /*010c*/ 	.word	index@(.nv.constant0._Z8moe_q4_1IN3c108BFloat16ELb0EEvPKvS3_PT_PKiS7_S7_iiiiiii)
        /*0110*/ 	.short	0x0380
        /*0112*/ 	.short	0x004c


	//----- nvinfo : EIATTR_SW_WAR
	.align		4
.L_4121:
        /*0114*/ 	.byte	0x04, 0x36
        /*0116*/ 	.short	(.L_4123 - .L_4122)
.L_4122:
        /*0118*/ 	.word	0x00000008
.L_4123:


//--------------------- .nv.info._Z8moe_q4_0IN3c108BFloat16ELb1EEvPKvS3_PT_PKiS7_S7_iiiiiii --------------------------
	.section	.nv.info._Z8moe_q4_0IN3c108BFloat16ELb1EEvPKvS3_PT_PKiS7_S7_iiiiiii,"",@"SHT_CUDA_INFO"
	.sectionflags	@""
	.align	4


	//----- nvinfo : EIATTR_CUDA_API_VERSION
	.align		4
        /*0000*/ 	.byte	0x04, 0x37
        /*0002*/ 	.short	(.L_4125 - .L_4124)
.L_4124:
        /*0004*/ 	.word	0x00000082


	//----- nvinfo : EIATTR_KPARAM_INFO
	.align		4
.L_4125:
        /*0008*/ 	.byte	0x04, 0x17
        /*000a*/ 	.short	(.L_4127 - .L_4126)
.L_4126:
        /*000c*/ 	.word	0x00000000
        /*0010*/ 	.short	0x000c
        /*0012*/ 	.short	0x0048
        /*0014*/ 	.byte	0x00, 0xf0, 0x11, 0x00


	//----- nvinfo : EIATTR_KPARAM_INFO
	.align		4
.L_4127:
        /*0018*/ 	.byte	0x04, 0x17
        /*001a*/ 	.short	(.L_4129 - .L_4128)
.L_4128:
        /*001c*/ 	.word	0x00000000
        /*0020*/ 	.short	0x000b
        /*0022*/ 	.short	0x0044
        /*0024*/ 	.byte	0x00, 0xf0, 0x11, 0x00


	//----- nvinfo : EIATTR_KPARAM_INFO
	.align		4
.L_4129:
        /*0028*/ 	.byte	0x04, 0x17
        /*002a*/ 	.short	(.L_4131 - .L_4130)
.L_4130:
        /*002c*/ 	.word	0x00000000
        /*0030*/ 	.short	0x000a
        /*0032*/ 	.short	0x0040
        /*0034*/ 	.byte	0x00, 0xf0, 0x11, 0x00


	//----- nvinfo : EIATTR_KPARAM_INFO
	.align		4
.L_4131:
        /*0038*/ 	.byte	0x04, 0x17
        /*003a*/ 	.short	(.L_4133 - .L_4132)
.L_4132:
        /*003c*/ 	.word	0x00000000
        /*0040*/ 	.short	0x0009
        /*0042*/ 	.short	0x003c
        /*0044*/ 	.byte	0x00, 0xf0, 0x11, 0x00


	//----- nvinfo : EIATTR_KPARAM_INFO
	.align		4
.L_4133:
        /*0048*/ 	.byte	0x04, 0x17
        /*004a*/ 	.short	(.L_4135 - .L_4134)
.L_4134:
        /*004c*/ 	.word	0x00000000
        /*0050*/ 	.short	0x0008
        /*0052*/ 	.short	0x0038
        /*0054*/ 	.byte	0x00, 0xf0, 0x11, 0x00


	//----- nvinfo : EIATTR_KPARAM_INFO
	.align		4
.L_4135:
        /*0058*/ 	.byte	0x04, 0x17
        /*005a*/ 	.short	(.L_4137 - .L_4136)
.L_4136:
        /*005c*/ 	.word	0x00000000
        /*0060*/ 	.short	0x0007
        /*0062*/ 	.short	0x0034
        /*0064*/ 	.byte	0x00, 0xf0, 0x11, 0x00


	//----- nvinfo : EIATTR_KPARAM_INFO
	.align		4
.L_4137:
        /*0068*/ 	.byte	0x04, 0x17
        /*006a*/ 	.short	(.L_4139 - .L_4138)
.L_4138:
        /*006c*/ 	.word	0x00000000
        /*0070*/ 	.short	0x0006
        /*0072*/ 	.short	0x0030
        /*0074*/ 	.byte	0x00, 0xf0, 0x11, 0x00


	//----- nvinfo : EIATTR_KPARAM_INFO
	.align		4
.L_4139:
        /*0078*/ 	.byte	0x04, 0x17
        /*007a*/ 	.short	(.L_4141 - .L_4140)
.L_4140:
        /*007c*/ 	.word	0x00000000
        /*0080*/ 	.short	0x0005
        /*0082*/ 	.short	0x0028
        /*0084*/ 	.byte	0x00, 0xf5, 0x21, 0x00


	//----- nvinfo : EIATTR_KPARAM_INFO
	.align		4
.L_4141:
        /*0088*/ 	.byte	0x04, 0x17
        /*008a*/ 	.short	(.L_4143 - .L_4142)
.L_4142:
        /*008c*/ 	.word	0x00000000
        /*0090*/ 	.short	0x0004
        /*0092*/ 	.short	0x0020
        /*0094*/ 	.byte	0x00, 0xf5, 0x21, 0x00


	//----- nvinfo : EIATTR_KPARAM_INFO
	.align		4
.L_4143:
        /*0098*/ 	.byte	0x04, 0x17
        /*009a*/ 	.short	(.L_4145 - .L_4144)
.L_4144:
        /*009c*/ 	.word	0x00000000
        /*00a0*/ 	.short	0x0003
        /*00a2*/ 	.short	0x0018
        /*00a4*/ 	.byte	0x00, 0xf5, 0x21, 0x00


	//----- nvinfo : EIATTR_KPARAM_INFO
	.align		4
.L_4145:
        /*00a8*/ 	.byte	0x04, 0x17
        /*00aa*/ 	.short	(.L_4147 - .L_4146)
.L_4146:
        /*00ac*/ 	.word	0x00000000
        /*00b0*/ 	.short	0x0002
        /*00b2*/ 	.short	0x0010
        /*00b4*/ 	.byte	0x00, 0xf5, 0x21, 0x00


	//----- nvinfo : EIATTR_KPARAM_INFO
	.align		4
.L_4147:
        /*00b8*/ 	.byte	0x04, 0x17
        /*00ba*/ 	.short	(.L_4149 - .L_4148)
.L_4148:
        /*00bc*/ 	.word	0x00000000
        /*00c0*/ 	.short	0x0001
        /*00c2*/ 	.short	0x0008
        /*00c4*/ 	.byte	0x00, 0xf5, 0x21, 0x00


	//----- nvinfo : EIATTR_KPARAM_INFO
	.align		4
.L_4149:
        /*00c8*/ 	.byte	0x04, 0x17
        /*00ca*/ 	.short	(.L_4151 - .L_4150)
.L_4150:
        /*00cc*/ 	.word	0x00000000
        /*00d0*/ 	.short	0x0000
        /*00d2*/ 	.short	0x0000
        /*00d4*/ 	.byte	0x00, 0xf5, 0x21, 0x00


	//----- nvinfo : EIATTR_SPARSE_MMA_MASK
	.align		4
.L_4151:
        /*00d8*/ 	.byte	0x03, 0x50
        /*00da*/ 	.short	0x0000


	//----- nvinfo : EIATTR_MAXREG_COUNT
	.align		4
        /*00dc*/ 	.byte	0x03, 0x1b
        /*00de*/ 	.short	0x00ff


	//----- nvinfo : EIATTR_NUM_BARRIERS
	.align		4
        /*00e0*/ 	.byte	0x02, 0x4c
        /*00e2*/ 	.byte	0x01
	.zero		1


	//----- nvinfo : EIATTR_MERCURY_ISA_VERSION
	.align		4
        /*00e4*/ 	.byte	0x03, 0x5f
        /*00e6*/ 	.short	0x0101


	//----- nvinfo : EIATTR_VRC_CTA_INIT_COUNT
	.align		4
        /*00e8*/ 	.byte	0x02, 0x4a
	.zero		1
	.zero		1


	//----- nvinfo : EIATTR_EXIT_INSTR_OFFSETS
	.align		4
        /*00ec*/ 	.byte	0x04, 0x1c
        /*00ee*/ 	.short	(.L_4153 - .L_4152)


	//   ....[0]....
.L_4152:
        /*00f0*/ 	.word	0x00000090


	//   ....[1]....
        /*00f4*/ 	.word	0x00000120


	//   ....[2]....
        /*00f8*/ 	.word	0x00002330


	//   ....[3]....
        /*00fc*/ 	.word	0x00002380


	//   ....[4]....
        /*0100*/ 	.word	0x000023e0


	//----- nvinfo : EIATTR_CBANK_PARAM_SIZE
	.align		4
.L_4153:
        /*0104*/ 	.byte	0x03, 0x19
        /*0106*/ 	.short	0x004c


	//----- nvinfo : EIATTR_PARAM_CBANK
	.align		4
        /*0108*/ 	.byte	0x04, 0x0a
        /*010a*/ 	.short	(.L_4155 - .L_4154)
	.align		4
.L_4154:
        /*010c*/ 	.word	index@(.nv.constant0._Z8moe_q4_0IN3c108BFloat16ELb1EEvPKvS3_PT_PKiS7_S7_iiiiiii)
        /*0110*/ 	.short	0x0380
        /*0112*/ 	.short	0x004c


	//----- nvinfo : EIATTR_SW_WAR
	.align		4
.L_4155:
        /*0114*/ 	.byte	0x04, 0x36
        /*0116*/ 	.short	(.L_4157 - .L_4156)
.L_4156:
        /*0118*/ 	.word	0x00000008
.L_4157:


//--------------------- .nv.info._Z8moe_q4_0IN3c108BFloat16ELb0EEvPKvS3_PT_PKiS7_S7_iiiiiii --------------------------
	.section	.nv.info._Z8moe_q4_0IN3c108BFloat16ELb0EEvPKvS3_PT_PKiS7_S7_iiiiiii,"",@"SHT_CUDA_INFO"
	.sectionflags	@""
	.align	4


	//----- nvinfo : EIATTR_CUDA_API_VERSION
	.align		4
        /*0000*/ 	.byte	0x04, 0x37
        /*0002*/ 	.short	(.L_4159 - .L_4158)
.L_4158:
        /*0004*/ 	.word	0x00000082


	//----- nvinfo : EIATTR_KPARAM_INFO
	.align		4
.L_4159:
        /*0008*/ 	.byte	0x04, 0x17
        /*000a*/ 	.short	(.L_4161 - .L_4160)
.L_4160:
        /*000c*/ 	.word	0x00000000
        /*0010*/ 	.short	0x000c
        /*0012*/ 	.short	0x0048
        /*0014*/ 	.byte	0x00, 0xf0, 0x11, 0x00


	//----- nvinfo : EIATTR_KPARAM_INFO
	.align		4
.L_4161:
        /*0018*/ 	.byte	0x04, 0x17
        /*001a*/ 	.short	(.L_4163 - .L_4162)
.L_4162:
        /*001c*/ 	.word	0x00000000
        /*0020*/ 	.short	0x000b
        /*0022*/ 	.short	0x0044
        /*0024*/ 	.byte	0x00, 0xf0, 0x11, 0x00


	//----- nvinfo : EIATTR_KPARAM_INFO
	.align		4
.L_4163:
        /*0028*/ 	.byte	0x04, 0x17
        /*002a*/ 	.short	(.L_4165 - .L_4164)
.L_4164:
        /*002c*/ 	.word	0x00000000
        /*0030*/ 	.short	0x000a
        /*0032*/ 	.short	0x0040
        /*0034*/ 	.byte	0x00, 0xf0, 0x11, 0x00


	//----- nvinfo : EIATTR_KPARAM_INFO
	.align		4
.L_4165:
        /*0038*/ 	.byte	0x04, 0x17
        /*003a*/ 	.short	(.L_4167 - .L_4166)
.L_4166:
        /*003c*/ 	.word	0x00000000
        /*0040*/ 	.short	0x0009
        /*0042*/ 	.short	0x003c
        /*0044*/ 	.byte	0x00, 0xf0, 0x11, 0x00


	//----- nvinfo : EIATTR_KPARAM_INFO
	.align		4
.L_4167:
        /*0048*/ 	.byte	0x04, 0x17
        /*004a*/ 	.short	(.L_4169 - .L_4168)
.L_4168:
        /*004c*/ 	.word	0x00000000
        /*0050*/ 	.short	0x0008
        /*0052*/ 	.short	0x0038
        /*0054*/ 	.byte	0x00, 0xf0, 0x11, 0x00


	//----- nvinfo : EIATTR_KPARAM_INFO
	.align		4
.L_4169:
        /*0058*/ 	.byte	0x04, 0x17
        /*005a*/ 	.short	(.L_4171 - .L_4170)
.L_4170:
        /*005c*/ 	.word	0x00000000
        /*0060*/ 	.short	0x0007
        /*0062*/ 	.short	0x0034
        /*0064*/ 	.byte	0x00, 0xf0, 0x11, 0x00


	//----- nvinfo : EIATTR_KPARAM_INFO
	.align		4
.L_4171:
        /*0068*/ 	.byte	0x04, 0x17
        /*006a*/ 	.short	(.L_4173 - .L_4172)
.L_4172:
        /*006c*/ 	.word	0x00000000
        /*0070*/ 	.short	0x0006
        /*0072*/ 	.short	0x0030
        /*0074*/ 	.byte	0x00, 0xf0, 0x11, 0x00


	//----- nvinfo : EIATTR_KPARAM_INFO
	.align		4
.L_4173:
        /*0078*/ 	.byte	0x04, 0x17
        /*007a*/ 	.short	(.L_4175 - .L_4174)
.L_4174:
        /*007c*/ 	.word	0x00000000
        /*0080*/ 	.short	0x0005
        /*0082*/ 	.short	0x0028
        /*0084*/ 	.byte	0x00, 0xf5, 0x21, 0x00


	//----- nvinfo : EIATTR_KPARAM_INFO
	.align		4
.L_4175:
        /*0088*/ 	.byte	0x04, 0x17
        /*008a*/ 	.short	(.L_4177 - .L_4176)
.L_4176:
        /*008c*/ 	.word	0x00000000
        /*0090*/ 	.short	0x0004
        /*0092*/ 	.short	0x0020
        /*0094*/ 	.byte	0x00, 0xf5, 0x21, 0x00


	//----- nvinfo : EIATTR_KPARAM_INFO
	.align		4
.L_4177:
        /*0098*/ 	.byte	0x04, 0x17
        /*009a*/ 	.short	(.L_4179 - .L_4178)
.L_4178:
        /*009c*/ 	.word	0x00000000
        /*00a0*/ 	.short	0x0003
        /*00a2*/ 	.short	0x0018
        /*00a4*/ 	.byte	0x00, 0xf5, 0x21, 0x00


	//----- nvinfo : EIATTR_KPARAM_INFO
	.align		4
.L_4179:
        /*00a8*/ 	.byte	0x04, 0x17
        /*00aa*/ 	.short	(.L_4181 - .L_4180)
.L_4180:
        /*00ac*/ 	.word	0x00000000
        /*00b0*/ 	.short	0x0002
        /*00b2*/ 	.short	0x0010
        /*00b4*/ 	.byte	0x00, 0xf5, 0x21, 0x00


	//----- nvinfo : EIATTR_KPARAM_INFO
	.align		4
.L_4181:
        /*00b8*/ 	.byte	0x04, 0x17
        /*00ba*/ 	.short	(.L_4183 - .L_4182)
.L_4182:
        /*00bc*/ 	.word	0x00000000
        /*00c0*/ 	.short	0x0001
        /*00c2*/ 	.short	0x0008
        /*00c4*/ 	.byte	0x00, 0xf5, 0x21, 0x00


	//----- nvinfo : EIATTR_KPARAM_INFO
	.align		4
.L_4183:
        /*00c8*/ 	.byte	0x04, 0x17
        /*00ca*/ 	.short	(.L_4185 - .L_4184)
.L_4184:
        /*00cc*/ 	.word	0x00000000
        /*00d0*/ 	.short	0x0000
        /*00d2*/ 	.short	0x0000
        /*00d4*/ 	.byte	0x00, 0xf5, 0x21, 0x00


	//----- nvinfo : EIATTR_SPARSE_MMA_MASK
	.align		4
.L_4185:
        /*00d8*/ 	.byte	0x03, 0x50
        /*00da*/ 	.short	0x0000


	//----- nvinfo : EIATTR_MAXREG_COUNT
	.align		4
        /*00dc*/ 	.byte	0x03, 0x1b
        /*00de*/ 	.short	0x00ff


	//----- nvinfo : EIATTR_NUM_BARRIERS
	.align		4
        /*00e0*/ 	.byte	0x02, 0x4c
        /*00e2*/ 	.byte	0x01
	.zero		1


	//----- nvinfo : EIATTR_MERCURY_ISA_VERSION
	.align		4
        /*00e4*/ 	.byte	0x03, 0x5f
        /*00e6*/ 	.short	0x0101


	//----- nvinfo : EIATTR_VRC_CTA_INIT_COUNT
	.align		4
        /*00e8*/ 	.byte	0x02, 0x4a
	.zero		1
	.zero		1


	//----- nvinfo : EIATTR_EXIT_INSTR_OFFSETS
	.align		4
        /*00ec*/ 	.byte	0x04, 0x1c
        /*00ee*/ 	.short	(.L_4187 - .L_4186)


	//   ....[0]....
.L_4186:
        /*00f0*/ 	.word	0x00000090


	//   ....[1]....
        /*00f4*/ 	.word	0x00000120


	//   ....[2]....
        /*00f8*/ 	.word	0x00001f70


	//   ....[3]....
        /*00fc*/ 	.word	0x00001fc0


	//   ....[4]....
        /*0100*/ 	.word	0x00002020


	//----- nvinfo : EIATTR_CBANK_PARAM_SIZE
	.align		4
.L_4187:
        /*0104*/ 	.byte	0x03, 0x19
        /*0106*/ 	.short	0x004c


	//----- nvinfo : EIATTR_PARAM_CBANK
	.align		4
        /*0108*/ 	.byte	0x04, 0x0a
        /*010a*/ 	.short	(.L_4189 - .L_4188)
	.align		4
.L_4188:
        /*010c*/ 	.word	index@(.nv.constant0._Z8moe_q4_0IN3c108BFloat16ELb0EEvPKvS3_PT_PKiS7_S7_iiiiiii)
        /*0110*/ 	.short	0x0380
        /*0112*/ 	.short	0x004c


	//----- nvinfo : EIATTR_SW_WAR
	.align		4
.L_4189:
        /*0114*/ 	.byte	0x04, 0x36
        /*0116*/ 	.short	(.L_4191 - .L_4190)
.L_4190:
        /*0118*/ 	.word	0x00000008
.L_4191:


//--------------------- .nv.info._Z8moe_q6_KIN3c104HalfELb1EEvPKvS3_PT_PKiS7_S7_iiiiiii --------------------------
	.section	.nv.info._Z8moe_q6_KIN3c104HalfELb1EEvPKvS3_PT_PKiS7_S7_iiiiiii,"",@"SHT_CUDA_INFO"
	.sectionflags	@""
	.align	4


	//----- nvinfo : EIATTR_CUDA_API_VERSION
	.align		4
        /*0000*/ 	.byte	0x04, 0x37
        /*0002*/ 	.short	(.L_4193 - .L_4192)
.L_4192:
        /*0004*/ 	.word	0x00000082


	//----- nvinfo : EIATTR_KPARAM_INFO
	.align		4
.L_4193:
        /*0008*/ 	.byte	0x04, 0x17
        /*000a*/ 	.short	(.L_4195 - .L_4194)
.L_4194:
        /*000c*/ 	.word	0x00000000
        /*0010*/ 	.short	0x000c
        /*0012*/ 	.short	0x0048
        /*0014*/ 	.byte	0x00, 0xf0, 0x11, 0x00


	//----- nvinfo : EIATTR_KPARAM_INFO
	.align		4
.L_4195:
        /*0018*/ 	.byte	0x04, 0x17
        /*001a*/ 	.short	(.L_4197 - .L_4196)
.L_4196:
        /*001c*/ 	.word	0x00000000
        /*0020*/ 	.short	0x000b
        /*0022*/ 	.short	0x0044
        /*0024*/ 	.byte	0x00, 0xf0, 0x11, 0x00


	//----- nvinfo : EIATTR_KPARAM_INFO
	.align		4
.L_4197:
        /*0028*/ 	.byte	0x04, 0x17
        /*002a*/ 	.short	(.L_4199 - .L_4198)
.L_4198:
        /*002c*/ 	.word	0x00000000
        /*0030*/ 	.short	0x000a
        /*0032*/ 	.short	0x0040
        /*0034*/ 	.byte	0x00, 0xf0, 0x11, 0x00


	//----- nvinfo : EIATTR_KPARAM_INFO
	.align		4
.L_4199:
        /*0038*/ 	.byte	0x04, 0x17
        /*003a*/ 	.short	(.L_4201 - .L_4200)
.L_4200:
        /*003c*/ 	.word	0x00000000
        /*0040*/ 	.short	0x0009
        /*0042*/ 	.short	0x003c
        /*0044*/ 	.byte	0x00, 0xf0, 0x11, 0x00


	//----- nvinfo : EIATTR_KPARAM_INFO
	.align		4
.L_4201:
        /*0048*/ 	.byte	0x04, 0x17
        /*004a*/ 	.short	(.L_4203 - .L_4202)
.L_4202:
        /*004c*/ 	.word	0x00000000
        /*0050*/ 	.short	0x0008
        /*0052*/ 	.short	0x0038
        /*0054*/ 	.byte	0x00, 0xf0, 0x11, 0x00


	//----- nvinfo : EIATTR_KPARAM_INFO
	.align		4
.L_4203:
        /*0058*/ 	.byte	0x04, 0x17
        /*005a*/ 	.short	(.L_4205 - .L_4204)
.L_4204:
        /*005c*/ 	.word	0x00000000
        /*0060*/ 	.short	0x0007
        /*0062*/ 	.short	0x0034
        /*0064*/ 	.byte	0x00, 0xf0, 0x11, 0x00


	//----- nvinfo : EIATTR_KPARAM_INFO
	.align		4
.L_4205:
        /*0068*/ 	.byte	0x04, 0x17
        /*006a*/ 	.short	(.L_4207 - .L_4206)
.L_4206:
        /*006c*/ 	.word	0x00000000
        /*0070*/ 	.short	0x0006
        /*0072*/ 	.short	0x0030
        /*0074*/ 	.byte	0x00, 0xf0, 0x11, 0x00


	//----- nvinfo : EIATTR_KPARAM_INFO
	.align		4
.L_4207:
        /*0078*/ 	.byte	0x04, 0x17
        /*007a*/ 	.short	(.L_4209 - .L_4208)
.L_4208:
        /*007c*/ 	.word	0x00000000
        /*0080*/ 	.short	0x0005
        /*0082*/ 	.short	0x0028
        /*0084*/ 	.byte	0x00, 0xf5, 0x21, 0x00


	//----- nvinfo : EIATTR_KPARAM_INFO
	.align		4
.L_4209:
        /*0088*/ 	.byte	0x04, 0x17
        /*008a*/ 	.short	(.L_4211 - .L_4210)
.L_4210:
        /*008c*/ 	.word	0x00000000
        /*0090*/ 	.short	0x0004
        /*0092*/ 	.short	0x0020
        /*0094*/ 	.byte	0x00, 0xf5, 0x21, 0x00


	//----- nvinfo : EIATTR_KPARAM_INFO
	.align		4
.L_4211:
        /*0098*/ 	.byte	0x04, 0x17
        /*009a*/ 	.short	(.L_4213 - .L_4212)
.L_4212:
        /*009c*/ 	.word	0x00000000
        /*00a0*/ 	.short	0x0003
        /*00a2*/ 	.short	0x0018
        /*00a4*/ 	.byte	0x00, 0xf5, 0x21, 0x00


	//----- nvinfo : EIATTR_KPARAM_INFO
	.align		4
.L_4213:
        /*00a8*/ 	.byte	0x04, 0x17
        /*00aa*/ 	.short	(.L_4215 - .L_4214)
.L_4214:
        /*00ac*/ 	.word	0x00000000
        /*00b0*/ 	.short	0x0002
        /*00b2*/ 	.short	0x0010
        /*00b4*/ 	.byte	0x00, 0xf5, 0x21, 0x00


	//----- nvinfo : EIATTR_KPARAM_INFO
	.align		4
.L_4215:
        /*00b8*/ 	.byte	0x04, 0x17
        /*00ba*/ 	.short	(.L_4217 - .L_4216)
.L_4216:
        /*00bc*/ 	.word	0x00000000
        /*00c0*/ 	.short	0x0001
        /*00c2*/ 	.short	0x0008
        /*00c4*/ 	.byte	0x00, 0xf5, 0x21, 0x00


	//----- nvinfo : EIATTR_KPARAM_INFO
	.align		4
.L_4217:
        /*00c8*/ 	.byte	0x04, 0x17
        /*00ca*/ 	.short	(.L_4219 - .L_4218)
.L_4218:
        /*00cc*/ 	.word	0x00000000
        /*00d0*/ 	.short	0x0000
        /*00d2*/ 	.short	0x0000
        /*00d4*/ 	.byte	0x00, 0xf5, 0x21, 0x00


	//----- nvinfo : EIATTR_SPARSE_MMA_MASK
	.align		4
.L_4219:
        /*00d8*/ 	.byte	0x03, 0x50
        /*00da*/ 	.short	0x0000


	//----- nvinfo : EIATTR_MAXREG_COUNT
	.align		4
        /*00dc*/ 	.byte	0x03, 0x1b
        /*00de*/ 	.short	0x00ff


	//----- nvinfo : EIATTR_NUM_BARRIERS
	.align		4
        /*00e0*/ 	.byte	0x02, 0x4c
        /*00e2*/ 	.byte	0x01
	.zero		1


	//----- nvinfo : EIATTR_MERCURY_ISA_VERSION
	.align		4
        /*00e4*/ 	.byte	0x03, 0x5f
        /*00e6*/ 	.short	0x0101


	//----- nvinfo : EIATTR_VRC_CTA_INIT_COUNT
	.align		4
        /*00e8*/ 	.byte	0x02, 0x4a
	.zero		1
	.zero		1


	//----- nvinfo : EIATTR_EXIT_INSTR_OFFSETS
	.align		4
        /*00ec*/ 	.byte	0x04, 0x1c
        /*00ee*/ 	.short	(.L_4221 - .L_4220)


	//   ....[0]....
.L_4220:
        /*00f0*/ 	.word	0x00000090


	//   ....[1]....
        /*00f4*/ 	.word	0x00000120


	//   ....[2]....
        /*00f8*/ 	.word	0x00005b00


	//   ....[3]....
        /*00fc*/ 	.word	0x00005b50


	//   ....[4]....
        /*0100*/ 	.word	0x00005bb0


	//----- nvinfo : EIATTR_CBANK_PARAM_SIZE
	.align		4
.L_4221:
        /*0104*/ 	.byte	0x03, 0x19
        /*0106*/ 	.short	0x004c


	//----- nvinfo : EIATTR_PARAM_CBANK
	.align		4
        /*0108*/ 	.byte	0x04, 0x0a
        /*010a*/ 	.short	(.L_4223 - .L_4222)
	.align		4
.L_4222:
        /*010c*/ 	.word	index@(.nv.constant0._Z8moe_q6_KIN3c104HalfELb1EEvPKvS3_PT_PKiS7_S7_iiiiiii)
        /*0110*/ 	.short	0x0380
        /*0112*/ 	.short	0x004c


	//----- nvinfo : EIATTR_SW_WAR
	.align		4
.L_4223:
        /*0114*/ 	.byte	0x04, 0x36
        /*0116*/ 	.short	(.L_4225 - .L_4224)
.L_4224:
        /*0118*/ 	.word	0x00000008
.L_4225:


//--------------------- .nv.info._Z8moe_q6_KIN3c104HalfELb0EEvPKvS3_PT_PKiS7_S7_iiiiiii --------------------------
	.section	.nv.info._Z8moe_q6_KIN3c104HalfELb0EEvPKvS3_PT_PKiS7_S7_iiiiiii,"",@"SHT_CUDA_INFO"
	.sectionflags	@""
	.align	4


	//----- nvinfo : EIATTR_CUDA_API_VERSION
	.align		4
        /*0000*/ 	.byte	0x04, 0x37
        /*0002*/ 	.short	(.L_4227 - .L_4226)
.L_4226:
        /*0004*/ 	.word	0x00000082


	//----- nvinfo : EIATTR_KPARAM_INFO
	.align		4
.L_4227:
        /*0008*/ 	.byte	0x04, 0x17
        /*000a*/ 	.short	(.L_4229 - .L_4228)
.L_4228:
        /*000c*/ 	.word	0x00000000
        /*0010*/ 	.short	0x000c
        /*0012*/ 	.short	0x0048
        /*0014*/ 	.byte	0x00, 0xf0, 0x11, 0x00


	//----- nvinfo : EIATTR_KPARAM_INFO
	.align		4
.L_4229:
        /*0018*/ 	.byte	0x04, 0x17
        /*001a*/ 	.short	(.L_4231 - .L_4230)
.L_4230:
        /*001c*/ 	.word	0x00000000
        /*0020*/ 	.short	0x000b
        /*0022*/ 	.short	0x0044
        /*0024*/ 	.byte	0x00, 0xf0, 0x11, 0x00


	//----- nvinfo : EIATTR_KPARAM_INFO
	.align		4
.L_4231:
        /*0028*/ 	.byte	0x04, 0x17
        /*002a*/ 	.short	(.L_4233 - .L_4232)
.L_4232:
        /*002c*/ 	.word	0x00000000
        /*0030*/ 	.short	0x000a
        /*0032*/ 	.short	0x0040
        /*0034*/ 	.byte	0x00, 0xf0, 0x11, 0x00


	//----- nvinfo : EIATTR_KPARAM_INFO
	.align		4
.L_4233:
        /*0038*/ 	.byte	0x04, 0x17
        /*003a*/ 	.short	(.L_4235 - .L_4234)
.L_4234:
        /*003c*/ 	.word	0x00000000
        /*0040*/ 	.short	0x0009
        /*0042*/ 	.short	0x003c
        /*0044*/ 	.byte	0x00, 0xf0, 0x11, 0x00


	//----- nvinfo : EIATTR_KPARAM_INFO
	.align		4
.L_4235:
        /*0048*/ 	.byte	0x04, 0x17
        /*004a*/ 	.short	(.L_4237 - .L_4236)
.L_4236:
        /*004c*/ 	.word	0x00000000
        /*0050*/ 	.short	0x0008
        /*0052*/ 	.short	0x0038
        /*0054*/ 	.byte	0x00, 0xf0, 0x11, 0x00


	//----- nvinfo : EIATTR_KPARAM_INFO
	.align		4
.L_4237:
        /*0058*/ 	.byte	0x04, 0x17
        /*005a*/ 	.short	(.L_4239 - .L_4238)
.L_4238:
        /*005c*/ 	.word	0x00000000
        /*0060*/ 	.short	0x0007
        /*0062*/ 	.short	0x0034
        /*0064*/ 	.byte	0x00, 0xf0, 0x11, 0x00


	//----- nvinfo : EIATTR_KPARAM_INFO
	.align		4
.L_4239:
        /*0068*/ 	.byte	0x04, 0x17
        /*006a*/ 	.short	(.L_4241 - .L_4240)
.L_4240:
        /*006c*/ 	.word	0x00000000
        /*0070*/ 	.short	0x0006
        /*0072*/ 	.short	0x0030
        /*0074*/ 	.byte	0x00, 0xf0, 0x11, 0x00


	//----- nvinfo : EIATTR_KPARAM_INFO
	.align		4
.L_4241:
        /*0078*/ 	.byte	0x04, 0x17
        /*007a*/ 	.short	(.L_4243 - .L_4242)
.L_4242:
        /*007c*/ 	.word	0x00000000
        /*0080*/ 	.short	0x0005
        /*0082*/ 	.short	0x0028
        /*0084*/ 	.byte	0x00, 0xf5, 0x21, 0x00


	//----- nvinfo : EIATTR_KPARAM_INFO
	.align		4
.L_4243:
        /*0088*/ 	.byte	0x04, 0x17
        /*008a*/ 	.short	(.L_4245 - .L_4244)
.L_4244:
        /*008c*/ 	.word	0x00000000
        /*0090*/ 	.short	0x0004
        /*0092*/ 	.short	0x0020
        /*0094*/ 	.byte	0x00, 0xf5, 0x21, 0x00


	//----- nvinfo : EIATTR_KPARAM_INFO
	.align		4
.L_4245:
        /*0098*/ 	.byte	0x04, 0x17
        /*009a*/ 	.short	(.L_4247 - .L_4246)
.L_4246:
        /*009c*/ 	.word	0x00000000
        /*00a0*/ 	.short	0x0003
        /*00a2*/ 	.short	0x0018
        /*00a4*/ 	.byte	0x00, 0xf5, 0x21, 0x00


	//----- nvinfo : EIATTR_KPARAM_INFO
	.align		4
.L_4247:
        /*00a8*/ 	.byte	0x04, 0x17
        /*00aa*/ 	.short	(.L_4249 - .L_4248)
.L_4248:
        /*00ac*/ 	.word	0x00000000
        /*00b0*/ 	.short	0x0002
        /*00b2*/ 	.short	0x0010
        /*00b4*/ 	.byte	0x00, 0xf5, 0x21, 0x00


	//----- nvinfo : EIATTR_KPARAM_INFO
	.align		4
.L_4249:
        /*00b8*/ 	.byte	0x04, 0x17
        /*00ba*/ 	.short	(.L_4251 - .L_4250)
.L_4250:
        /*00bc*/ 	.word	0x00000000
        /*00c0*/ 	.short	0x0001
        /*00c2*/ 	.short	0x0008
        /*00c4*/ 	.byte	0x00, 0xf5, 0x21, 0x00


	//----- nvinfo : EIATTR_KPARAM_INFO
	.align		4
.L_4251:
        /*00c8*/ 	.byte	0x04, 0x17
        /*00ca*/ 	.short	(.L_4253 - .L_4252)
.L_4252:
        /*00cc*/ 	.word	0x00000000
        /*00d0*/ 	.short	0x0000
        /*00d2*/ 	.short	0x0000
        /*00d4*/ 	.byte	0x00, 0xf5, 0x21, 0x00


	//----- nvinfo : EIATTR_SPARSE_MMA_MASK
	.align		4
.L_4253:
        /*00d8*/ 	.byte	0x03, 0x50
        /*00da*/ 	.short	0x0000


	//----- nvinfo : EIATTR_MAXREG_COUNT
	.align		4
        /*00dc*/ 	.byte	0x03, 0x1b
        /*00de*/ 	.short	0x00ff


	//----- nvinfo : EIATTR_NUM_BARRIERS
	.align		4
        /*00e0*/ 	.byte	0x02, 0x4c
        /*00e2*/ 	.byte	0x01
	.zero		1


	//----- nvinfo : EIATTR_MERCURY_ISA_VERSION
	.align		4
        /*00e4*/ 	.byte	0x03, 0x5f
        /*00e6*/ 	.short	0x0101


	//----- nvinfo : EIATTR_VRC_CTA_INIT_COUNT
	.align		4
        /*00e8*/ 	.byte	0x02, 0x4a
	.zero		1
	.zero		1


	//----- nvinfo : EIATTR_EXIT_INSTR_OFFSETS
	.align		4
        /*00ec*/ 	.byte	0x04, 0x1c
        /*00ee*/ 	.short	(.L_4255 - .L_4254)


	//   ....[0]....
.L_4254:
        /*00f0*/ 	.word	0x00000070


	//   ....[1]....
        /*00f4*/ 	.word	0x00000100


	//   ....[2]....
        /*00f8*/ 	.word	0x000056c0


	//   ....[3]....
        /*00fc*/ 	.word	0x00005710


	//   ....[4]....
        /*0100*/ 	.word	0x00005770


	//----- nvinfo : EIATTR_CBANK_PARAM_SIZE
	.align		4
.L_4255:
        /*0104*/ 	.byte	0x03, 0x19
        /*0106*/ 	.short	0x004c


	//----- nvinfo : EIATTR_PARAM_CBANK
	.align		4
        /*0108*/ 	.byte	0x04, 0x0a
        /*010a*/ 	.short	(.L_4257 - .L_4256)
	.align		4
.L_4256:
        /*010c*/ 	.word	index@(.nv.constant0._Z8moe_q6_KIN3c104HalfELb0EEvPKvS3_PT_PKiS7_S7_iiiiiii)
        /*0110*/ 	.short	0x0380
        /*0112*/ 	.short	0x004c


	//----- nvinfo : EIATTR_SW_WAR
	.align		4
.L_4257:
        /*0114*/ 	.byte	0x04, 0x36
        /*0116*/ 	.short	(.L_4259 - .L_4258)
.L_4258:
        /*0118*/ 	.word	0x00000008
.L_4259:


//--------------------- .nv.info._Z8moe_q5_KIN3c104HalfELb1EEvPKvS3_PT_PKiS7_S7_iiiiiii --------------------------
	.section	.nv.info._Z8moe_q5_KIN3c104HalfELb1EEvPKvS3_PT_PKiS7_S7_iiiiiii,"",@"SHT_CUDA_INFO"
	.sectionflags	@""
	.align	4


	//----- nvinfo : EIATTR_CUDA_API_VERSION
	.align		4
        /*0000*/ 	.byte	0x04, 0x37
        /*0002*/ 	.short	(.L_4261 - .L_4260)
.L_4260:
        /*0004*/ 	.word	0x00000082


	//----- nvinfo : EIATTR_KPARAM_INFO
	.align		4
.L_4261:
        /*0008*/ 	.byte	0x04, 0x17
        /*000a*/ 	.short	(.L_4263 - .L_4262)
.L_4262:
        /*000c*/ 	.word	0x00000000
        /*0010*/ 	.short	0x000c
        /*0012*/ 	.short	0x0048
        /*0014*/ 	.byte	0x00, 0xf0, 0x11, 0x00


	//----- nvinfo : EIATTR_KPARAM_INFO
	.align		4
.L_4263:
        /*0018*/ 	.byte	0x04, 0x17
        /*001a*/ 	.short	(.L_4265 - .L_4264)
.L_4264:
        /*001c*/ 	.word	0x00000000
        /*0020*/ 	.short	0x000b
        /*0022*/ 	.short	0x0044
        /*0024*/ 	.byte	0x00, 0xf0, 0x11, 0x00


	//----- nvinfo : EIATTR_KPARAM_INFO
	.align		4
.L_4265:
        /*0028*/ 	.byte	0x04, 0x17
        /*002a*/ 	.short	(.L_4267 - .L_4266)
.L_4266:
        /*002c*/ 	.word	0x00000000
        /*0030*/ 	.short	0x000a
        /*0032*/ 	.short	0x0040
        /*0034*/ 	.byte	0x00, 0xf0, 0x11, 0x00


	//----- nvinfo : EIATTR_KPARAM_INFO
	.align		4
.L_4267:
        /*0038*/ 	.byte	0x04, 0x17
        /*003a*/ 	.short	(.L_4269 - .L_4268)
.L_4268:
        /*003c*/ 	.word	0x00000000
        /*0040*/ 	.short	0x0009
        /*0042*/ 	.short	0x003c
        /*0044*/ 	.byte	0x00, 0xf0, 0x11, 0x00


	//----- nvinfo : EIATTR_KPARAM_INFO
	.align		4
.L_4269:
        /*0048*/ 	.byte	0x04, 0x17
        /*004a*/ 	.short	(.L_4271 - .L_4270)
.L_4270:
        /*004c*/ 	.word	0x00000000
        /*0050*/ 	.short	0x0008
        /*0052*/ 	.short	0x0038
        /*0054*/ 	.byte	0x00, 0xf0, 0x11, 0x00


	//----- nvinfo : EIATTR_KPARAM_INFO
	.align		4
.L_4271:
        /*0058*/ 	.byte	0x04, 0x17
        /*005a*/ 	.short	(.L_4273 - .L_4272)
.L_4272:
        /*005c*/ 	.word	0x00000000
        /*0060*/ 	.short	0x0007
        /*0062*/ 	.short	0x0034
        /*0064*/ 	.byte	0x00, 0xf0, 0x11, 0x00


	//----- nvinfo : EIATTR_KPARAM_INFO
	.align		4
.L_4273:
        /*0068*/ 	.byte	0x04, 0x17
        /*006a*/ 	.short	(.L_4275 - .L_4274)
.L_4274:
        /*006c*/ 	.word	0x00000000
        /*0070*/ 	.short	0x0006
        /*0072*/ 	.short	0x0030
        /*0074*/ 	.byte	0x00, 0xf0, 0x11, 0x00


	//----- nvinfo : EIATTR_KPARAM_INFO
	.align		4
.L_4275:
        /*0078*/ 	.byte	0x04, 0x17
        /*007a*/ 	.short	(.L_4277 - .L_4276)
.L_4276:
        /*007c*/ 	.word	0x00000000
        /*0080*/ 	.short	0x0005
        /*0082*/ 	.short	0x0028
        /*0084*/ 	.byte	0x00, 0xf5, 0x21, 0x00


	//----- nvinfo : EIATTR_KPARAM_INFO
	.align		4
.L_4277:
        /*0088*/ 	.byte	0x04, 0x17
        /*008a*/ 	.short	(.L_4279 - .L_4278)
.L_4278:
        /*008c*/ 	.word	0x00000000
        /*0090*/ 	.short	0x0004
        /*0092*/ 	.short	0x0020
        /*0094*/ 	.byte	0x00, 0xf5, 0x21, 0x00


	//----- nvinfo : EIATTR_KPARAM_INFO
	.align		4
.L_4279:
        /*0098*/ 	.byte	0x04, 0x17
        /*009a*/ 	.short	(.L_4281 - .L_4280)
.L_4280:
        /*009c*/ 	.word	0x00000000
        /*00a0*/ 	.short	0x0003
        /*00a2*/ 	.short	0x0018
        /*00a4*/ 	.byte	0x00, 0xf5, 0x21, 0x00


	//----- nvinfo : EIATTR_KPARAM_INFO
	.align		4
.L_4281:
        /*00a8*/ 	.byte	0x04, 0x17
        /*00aa*/ 	.short	(.L_4283 - .L_4282)
.L_4282:
        /*00ac*/ 	.word	0x00000000
        /*00b0*/ 	.short	0x0002
        /*00b2*/ 	.short	0x0010
        /*00b4*/ 	.byte	0x00, 0xf5, 0x21, 0x00


	//----- nvinfo : EIATTR_KPARAM_INFO
	.align		4
.L_4283:
        /*00b8*/ 	.byte	0x04, 0x17
        /*00ba*/ 	.short	(.L_4285 - .L_4284)
.L_4284:
        /*00bc*/ 	.word	0x00000000
        /*00c0*/ 	.short	0x0001
        /*00c2*/ 	.short	0x0008
        /*00c4*/ 	.byte	0x00, 0xf5, 0x21, 0x00


	//----- nvinfo : EIATTR_KPARAM_INFO
	.align		4
.L_4285:
        /*00c8*/ 	.byte	0x04, 0x17
        /*00ca*/ 	.short	(.L_4287 - .L_4286)
.L_4286:
        /*00cc*/ 	.word	0x00000000
        /*00d0*/ 	.short	0x0000
        /*00d2*/ 	.short	0x0000
        /*00d4*/ 	.byte	0x00, 0xf5, 0x21, 0x00


	//----- nvinfo : EIATTR_SPARSE_MMA_MASK
	.align		4
.L_4287:
        /*00d8*/ 	.byte	0x03, 0x50
        /*00da*/ 	.short	0x0000


	//----- nvinfo : EIATTR_MAXREG_COUNT
	.align		4
        /*00dc*/ 	.byte	0x03, 0x1b
        /*00de*/ 	.short	0x00ff


	//----- nvinfo : EIATTR_NUM_BARRIERS
	.align		4
        /*00e0*/ 	.byte	0x02, 0x4c
        /*00e2*/ 	.byte	0x01
	.zero		1


	//----- nvinfo : EIATTR_MERCURY_ISA_VERSION
	.align		4
        /*00e4*/ 	.byte	0x03, 0x5f
        /*00e6*/ 	.short	0x0101


	//----- nvinfo : EIATTR_VRC_CTA_INIT_COUNT
	.align		4
        /*00e8*/ 	.byte	0x02, 0x4a
	.zero		1
	.zero		1


	//----- nvinfo : EIATTR_EXIT_INSTR_OFFSETS
	.align		4
        /*00ec*/ 	.byte	0x04, 0x1c
        /*00ee*/ 	.short	(.L_4289 - .L_4288)


	//   ....[0]....
.L_4288:
        /*00f0*/ 	.word	0x00000090


	//   ....[1]....
        /*00f4*/ 	.word	0x00000120


	//   ....[2]....
        /*00f8*/ 	.word	0x00004f30


	//   ....[3]....
        /*00fc*/ 	.word	0x00004f80


	//   ....[4]....
        /*0100*/ 	.word	0x00004fe0


	//----- nvinfo : EIATTR_CBANK_PARAM_SIZE
	.align		4
.L_4289:
        /*0104*/ 	.byte	0x03, 0x19
        /*0106*/ 	.short	0x004c


	//----- nvinfo : EIATTR_PARAM_CBANK
	.align		4
        /*0108*/ 	.byte	0x04, 0x0a
        /*010a*/ 	.short	(.L_4291 - .L_4290)
	.align		4
.L_4290:
        /*010c*/ 	.word	index@(.nv.constant0._Z8moe_q5_KIN3c104HalfELb1EEvPKvS3_PT_PKiS7_S7_iiiiiii)
        /*0110*/ 	.short	0x0380
        /*0112*/ 	.short	0x004c


	//----- nvinfo : EIATTR_SW_WAR
	.align		4
.L_4291:
        /*0114*/ 	.byte	0x04, 0x36
        /*0116*/ 	.short	(.L_4293 - .L_4292)
.L_4292:
        /*0118*/ 	.word	0x00000008
.L_4293:


//--------------------- .nv.info._Z8moe_q5_KIN3c104HalfELb0EEvPKvS3_PT_PKiS7_S7_iiiiiii --------------------------
	.section	.nv.info._Z8moe_q5_KIN3c104HalfELb0EEvPKvS3_PT_PKiS7_S7_iiiiiii,"",@"SHT_CUDA_INFO"
	.sectionflags	@""
	.align	4


	//----- nvinfo : EIATTR_CUDA_API_VERSION
	.align		4
        /*0000*/ 	.byte	0x04, 0x37
        /*0002*/ 	.short	(.L_4295 - .L_4294)
.L_4294:
        /*0004*/ 	.word	0x00000082


	//----- nvinfo : EIATTR_KPARAM_INFO
	.align		4
.L_4295:
        /*0008*/ 	.byte	0x04, 0x17
        /*000a*/ 	.short	(.L_4297 - .L_4296)
.L_4296:
        /*000c*/ 	.word	0x00000000
        /*0010*/ 	.short	0x000c
        /*0012*/ 	.short	0x0048
        /*0014*/ 	.byte	0x00, 0xf0, 0x11, 0x00


	//----- nvinfo : EIATTR_KPARAM_INFO
	.align		4
.L_4297:
        /*0018*/ 	.byte	0x04, 0x17
        /*001a*/ 	.short	(.L_4299 - .L_4298)
.L_4298:
        /*001c*/ 	.word	0x00000000
        /*0020*/ 	.short	0x000b
        /*0022*/ 	.short	0x0044
        /*0024*/ 	.byte	0x00, 0xf0, 0x11, 0x00


	//----- nvinfo : EIATTR_KPARAM_INFO
	.align		4
.L_4299:
        /*0028*/ 	.byte	0x04, 0x17
        /*002a*/ 	.short	(.L_4301 - .L_4300)
.L_4300:
        /*002c*/ 	.word	0x00000000
        /*0030*/ 	.short	0x000a
        /*0032*/ 	.short	0x0040
        /*0034*/ 	.byte	0x00, 0xf0, 0x11, 0x00


	//----- nvinfo : EIATTR_KPARAM_INFO
	.align		4
.L_4301:
        /*0038*/ 	.byte	0x04, 0x17
        /*003a*/ 	.short	(.L_4303 - .L_4302)
.L_4302:
        /*003c*/ 	.word	0x00000000
        /*0040*/ 	.short	0x0009
        /*0042*/ 	.short	0x003c
        /*0044*/ 	.byte	0x00, 0xf0, 0x11, 0x00


	//----- nvinfo : EIATTR_KPARAM_INFO
	.align		4
.L_4303:
        /*0048*/ 	.byte	0x04, 0x17
        /*004a*/ 	.short	(.L_4305 - .L_4304)
.L_4304:
        /*004c*/ 	.word	0x00000000
        /*0050*/ 	.short	0x0008
        /*0052*/ 	.short	0x0038
        /*0054*/ 	.byte	0x00, 0xf0, 0x11, 0x00


	//----- nvinfo : EIATTR_KPARAM_INFO
	.align		4
.L_4305:
        /*0058*/ 	.byte	0x04, 0x17
        /*005a*/ 	.short	(.L_4307 - .L_4306)
.L_4306:
        /*005c*/ 	.word	0x00000000
        /*0060*/ 	.short	0x0007
        /*0062*/ 	.short	0x0034
        /*0064*/ 	.byte	0x00, 0xf0, 0x11, 0x00


	//----- nvinfo : EIATTR_KPARAM_INFO
	.align		4
.L_4307:
        /*0068*/ 	.byte	0x04, 0x17
        /*006a*/ 	.short	(.L_4309 - .L_4308)
.L_4308:
        /*006c*/ 	.word	0x00000000
        /*0070*/ 	.short	0x0006
        /*0072*/ 	.short	0x0030
        /*0074*/ 	.byte	0x00, 0xf0, 0x11, 0x00


	//----- nvinfo : EIATTR_KPARAM_INFO
	.align		4
.L_4309:
        /*0078*/ 	.byte	0x04, 0x17
        /*007a*/ 	.short	(.L_4311 - .L_4310)
.L_4310:
        /*007c*/ 	.word	0x00000000
        /*0080*/ 	.short	0x0005
        /*0082*/ 	.short	0x0028
        /*0084*/ 	.byte	0x00, 0xf5, 0x21, 0x00


	//----- nvinfo : EIATTR_KPARAM_INFO
	.align		4
.L_4311:
        /*0088*/ 	.byte	0x04, 0x17
        /*008a*/ 	.short	(.L_4313 - .L_4312)
.L_4312:
        /*008c*/ 	.word	0x00000000
        /*0090*/ 	.short	0x0004
        /*0092*/ 	.short	0x0020
        /*0094*/ 	.byte	0x00, 0xf5, 0x21, 0x00


	//----- nvinfo : EIATTR_KPARAM_INFO
	.align		4
.L_4313:
        /*0098*/ 	.byte	0x04, 0x17
        /*009a*/ 	.short	(.L_4315 - .L_4314)
.L_4314:
        /*009c*/ 	.word	0x00000000
        /*00a0*/ 	.short	0x0003
        /*00a2*/ 	.short	0x0018
        /*00a4*/ 	.byte	0x00, 0xf5, 0x21, 0x00


	//----- nvinfo : EIATTR_KPARAM_INFO
	.align		4
.L_4315:
        /*00a8*/ 	.byte	0x04, 0x17
        /*00aa*/ 	.short	(.L_4317 - .L_4316)
.L_4316:
        /*00ac*/ 	.word	0x00000000
        /*00b0*/ 	.short	0x0002
        /*00b2*/ 	.short	0x0010
        /*00b4*/ 	.byte	0x00, 0xf5, 0x21, 0x00


	//----- nvinfo : EIATTR_KPARAM_INFO
	.align		4
.L_4317:
        /*00b8*/ 	.byte	0x04, 0x17
        /*00ba*/ 	.short	(.L_4319 - .L_4318)
.L_4318:
        /*00bc*/ 	.word	0x00000000
        /*00c0*/ 	.short	0x0001
        /*00c2*/ 	.short	0x0008
        /*00c4*/ 	.byte	0x00, 0xf5, 0x21, 0x00


	//----- nvinfo : EIATTR_KPARAM_INFO
	.align		4
.L_4319:
        /*00c8*/ 	.byte	0x04, 0x17
        /*00ca*/ 	.short	(.L_4321 - .L_4320)
.L_4320:
        /*00cc*/ 	.word	0x00000000
        /*00d0*/ 	.short	0x0000
        /*00d2*/ 	.short	0x0000
        /*00d4*/ 	.byte	0x00, 0xf5, 0x21, 0x00


	//----- nvinfo : EIATTR_SPARSE_MMA_MASK
	.align		4
.L_4321:
        /*00d8*/ 	.byte	0x03, 0x50
        /*00da*/ 	.short	0x0000


	//----- nvinfo : EIATTR_MAXREG_COUNT
	.align		4
        /*00dc*/ 	.byte	0x03, 0x1b
        /*00de*/ 	.short	0x00ff


	//----- nvinfo : EIATTR_NUM_BARRIERS
	.align		4
        /*00e0*/ 	.byte	0x02, 0x4c
        /*00e2*/ 	.byte	0x01
	.zero		1


	//----- nvinfo : EIATTR_MERCURY_ISA_VERSION
	.align		4
        /*00e4*/ 	.byte	0x03, 0x5f
        /*00e6*/ 	.short	0x0101


	//----- nvinfo : EIATTR_VRC_CTA_INIT_COUNT
	.align		4
        /*00e8*/ 	.byte	0x02, 0x4a
	.zero		1
	.zero		1


	//----- nvinfo : EIATTR_EXIT_INSTR_OFFSETS
	.align		4
        /*00ec*/ 	.byte	0x04, 0x1c
        /*00ee*/ 	.short	(.L_4323 - .L_4322)


	//   ....[0]....
.L_4322:
        /*00f0*/ 	.word	0x00000070


	//   ....[1]....
        /*00f4*/ 	.word	0x00000100


	//   ....[2]....
        /*00f8*/ 	.word	0x00004980


	//   ....[3]....
        /*00fc*/ 	.word	0x000049d0


	//   ....[4]....
        /*0100*/ 	.word	0x00004a30


	//----- nvinfo : EIATTR_CBANK_PARAM_SIZE
	.align		4
.L_4323:
        /*0104*/ 	.byte	0x03, 0x19
        /*0106*/ 	.short	0x004c


	//----- nvinfo : EIATTR_PARAM_CBANK
	.align		4
        /*0108*/ 	.byte	0x04, 0x0a
        /*010a*/ 	.short	(.L_4325 - .L_4324)
	.align		4
.L_4324:
        /*010c*/ 	.word	index@(.nv.constant0._Z8moe_q5_KIN3c104HalfELb0EEvPKvS3_PT_PKiS7_S7_iiiiiii)
        /*0110*/ 	.short	0x0380
        /*0112*/ 	.short	0x004c


	//----- nvinfo : EIATTR_SW_WAR
	.align		4
.L_4325:
        /*0114*/ 	.byte	0x04, 0x36
        /*0116*/ 	.short	(.L_4327 - .L_4326)
.L_4326:
        /*0118*/ 	.word	0x00000008
.L_4327:


//--------------------- .nv.info._Z8moe_q4_KIN3c104HalfELb1EEvPKvS3_PT_PKiS7_S7_iiiiiii --------------------------
	.section	.nv.info._Z8moe_q4_KIN3c104HalfELb1EEvPKvS3_PT_PKiS7_S7_iiiiiii,"",@"SHT_CUDA_INFO"
	.sectionflags	@""
	.align	4


	//----- nvinfo : EIATTR_CUDA_API_VERSION
	.align		4
        /*0000*/ 	.byte	0x04, 0x37
        /*0002*/ 	.short	(.L_4329 - .L_4328)
.L_4328:
        /*0004*/ 	.word	0x00000082


	//----- nvinfo : EIATTR_KPARAM_INFO
	.align		4
.L_4329:
        /*0008*/ 	.byte	0x04, 0x17
        /*000a*/ 	.short	(.L_4331 - .L_4330)
.L_4330:
        /*000c*/ 	.word	0x00000000
        /*0010*/ 	.short	0x000c
        /*0012*/ 	.short	0x0048
        /*0014*/ 	.byte	0x00, 0xf0, 0x11, 0x00


	//----- nvinfo : EIATTR_KPARAM_INFO
	.align		4
.L_4331:
        /*0018*/ 	.byte	0x04, 0x17
        /*001a*/ 	.short	(.L_4333 - .L_4332)
.L_4332:
        /*001c*/ 	.word	0x00000000
        /*0020*/ 	.short	0x000b
        /*0022*/ 	.short	0x0044
        /*0024*/ 	.byte	0x00, 0xf0, 0x11, 0x00


	//----- nvinfo : EIATTR_KPARAM_INFO
	.align		4
.L_4333:
        /*0028*/ 	.byte	0x04, 0x17
        /*002a*/ 	.short	(.L_4335 - .L_4334)
.L_4334:
        /*002c*/ 	.word	0x00000000
        /*0030*/ 	.short	0x000a
        /*0032*/ 	.short	0x0040
        /*0034*/ 	.byte	0x00, 0xf0, 0x11, 0x00


	//----- nvinfo : EIATTR_KPARAM_INFO
	.align		4
.L_4335:
        /*0038*/ 	.byte	0x04, 0x17
        /*003a*/ 	.short	(.L_4337 - .L_4336)
.L_4336:
        /*003c*/ 	.word	0x00000000
        /*0040*/ 	.short	0x0009
        /*0042*/ 	.short	0x003c
        /*0044*/ 	.byte	0x00, 0xf0, 0x11, 0x00


	//----- nvinfo : EIATTR_KPARAM_INFO
	.align		4
.L_4337:
        /*0048*/ 	.byte	0x04, 0x17
        /*004a*/ 	.short	(.L_4339 - .L_4338)
.L_4338:
        /*004c*/ 	.word	0x00000000
        /*0050*/ 	.short	0x0008
        /*0052*/ 	.short	0x0038
        /*0054*/ 	.byte	0x00, 0xf0, 0x11, 0x00


	//----- nvinfo : EIATTR_KPARAM_INFO
	.align		4
.L_4339:
        /*0058*/ 	.byte	0x04, 0x17
        /*005a*/ 	.short	(.L_4341 - .L_4340)
.L_4340:
        /*005c*/ 	.word	0x00000000
        /*0060*/ 	.short	0x0007
        /*0062*/ 	.short	0x0034
        /*0064*/ 	.byte	0x00, 0xf0, 0x11, 0x00


	//----- nvinfo : EIATTR_KPARAM_INFO
	.align		4
.L_4341:
        /*0068*/ 	.byte	0x04, 0x17
        /*006a*/ 	.short	(.L_4343 - .L_4342)
.L_4342:
        /*006c*/ 	.word	0x00000000
        /*0070*/ 	.short	0x0006
        /*0072*/ 	.short	0x0030
        /*0074*/ 	.byte	0x00, 0xf0, 0x11, 0x00


	//----- nvinfo : EIATTR_KPARAM_INFO
	.align		4
.L_4343:
        /*0078*/ 	.byte	0x04, 0x17
        /*007a*/ 	.short	(.L_4345 - .L_4344)
.L_4344:
        /*007c*/ 	.word	0x00000000
        /*0080*/ 	.short	0x0005
        /*0082*/ 	.short	0x0028
        /*0084*/ 	.byte	0x00, 0xf5, 0x21, 0x00


	//----- nvinfo : EIATTR_KPARAM_INFO
	.align		4
.L_4345:
        /*0088*/ 	.byte	0x04, 0x17
        /*008a*/ 	.short	(.L_4347 - .L_4346)
.L_4346:
        /*008c*/ 	.word	0x00000000
        /*0090*/ 	.short	0x0004
        /*0092*/ 	.short	0x0020
        /*0094*/ 	.byte	0x00, 0xf5, 0x21, 0x00


	//----- nvinfo : EIATTR_KPARAM_INFO
	.align		4
.L_4347:
        /*0098*/ 	.byte	0x04, 0x17
        /*009a*/ 	.short	(.L_4349 - .L_4348)
.L_4348:
        /*009c*/ 	.word	0x00000000
        /*00a0*/ 	.short	0x0003
        /*00a2*/ 	.short	0x0018
        /*00a4*/ 	.byte	0x00, 0xf5, 0x21, 0x00


	//----- nvinfo : EIATTR_KPARAM_INFO
	.align		4
.L_4349:
        /*00a8*/ 	.byte	0x04, 0x17
        /*00aa*/ 	.short	(.L_4351 - .L_4350)
.L_4350:
        /*00ac*/ 	.word	0x00000000
        /*00b0*/ 	.short	0x0002
        /*00b2*/ 	.short	0x0010
        /*00b4*/ 	.byte	0x00, 0xf5, 0x21, 0x00


	//----- nvinfo : EIATTR_KPARAM_INFO
	.align		4
.L_4351:
        /*00b8*/ 	.byte	0x04, 0x17
        /*00ba*/ 	.short	(.L_4353 - .L_4352)
.L_4352:
        /*00bc*/ 	.word	0x00000000
        /*00c0*/ 	.short	0x0001
        /*00c2*/ 	.short	0x0008
        /*00c4*/ 	.byte	0x00, 0xf5, 0x21, 0x00


	//----- nvinfo : EIATTR_KPARAM_INFO
	.align		4
.L_4353:
        /*00c8*/ 	.byte	0x04, 0x17
        /*00ca*/ 	.short	(.L_4355 - .L_4354)
.L_4354:
        /*00cc*/ 	.word	0x00000000
        /*00d0*/ 	.short	0x0000
        /*00d2*/ 	.short	0x0000
        /*00d4*/ 	.byte	0x00, 0xf5, 0x21, 0x00


	//----- nvinfo : EIATTR_SPARSE_MMA_MASK
	.align		4
.L_4355:
        /*00d8*/ 	.byte	0x03, 0x50
        /*00da*/ 	.short	0x0000


	//----- nvinfo : EIATTR_MAXREG_COUNT
	.align		4
        /*00dc*/ 	.byte	0x03, 0x1b
        /*00de*/ 	.short	0x00ff


	//----- nvinfo : EIATTR_NUM_BARRIERS
	.align		4
        /*00e0*/ 	.byte	0x02, 0x4c
        /*00e2*/ 	.byte	0x01
	.zero		1


	//----- nvinfo : EIATTR_MERCURY_ISA_VERSION
	.align		4
        /*00e4*/ 	.byte	0x03, 0x5f
        /*00e6*/ 	.short	0x0101


	//----- nvinfo : EIATTR_VRC_CTA_INIT_COUNT
	.align		4
        /*00e8*/ 	.byte	0x02, 0x4a
	.zero		1
	.zero		1


	//----- nvinfo : EIATTR_EXIT_INSTR_OFFSETS
	.align		4
        /*00ec*/ 	.byte	0x04, 0x1c
        /*00ee*/ 	.short	(.L_4357 - .L_4356)


	//   ....[0]....
.L_4356:
        /*00f0*/ 	.word	0x00000090


	//   ....[1]....
        /*00f4*/ 	.word	0x00000120


	//   ....[2]....
        /*00f8*/ 	.word	0x000047f0


	//   ....[3]....
        /*00fc*/ 	.word	0x00004840


	//   ....[4]....
        /*0100*/ 	.word	0x000048a0


	//----- nvinfo : EIATTR_CBANK_PARAM_SIZE
	.align		4
.L_4357:
        /*0104*/ 	.byte	0x03, 0x19
        /*0106*/ 	.short	0x004c


	//----- nvinfo : EIATTR_PARAM_CBANK
	.align		4
        /*0108*/ 	.byte	0x04, 0x0a
        /*010a*/ 	.short	(.L_4359 - .L_4358)
	.align		4
.L_4358:
        /*010c*/ 	.word	index@(.nv.constant0._Z8moe_q4_KIN3c104HalfELb1EEvPKvS3_PT_PKiS7_S7_iiiiiii)
        /*0110*/ 	.short	0x0380
        /*0112*/ 	.short	0x004c


	//----- nvinfo : EIATTR_SW_WAR
	.align		4
.L_4359:
        /*0114*/ 	.byte	0x04, 0x36
        /*0116*/ 	.short	(.L_4361 - .L_4360)
.L_4360:
        /*0118*/ 	.word	0x00000008
.L_4361:


//--------------------- .nv.info._Z8moe_q4_KIN3c104HalfELb0EEvPKvS3_PT_PKiS7_S7_iiiiiii --------------------------
	.section	.nv.info._Z8moe_q4_KIN3c104HalfELb0EEvPKvS3_PT_PKiS7_S7_iiiiiii,"",@"SHT_CUDA_INFO"
	.sectionflags	@""
	.align	4


	//----- nvinfo : EIATTR_CUDA_API_VERSION
	.align		4
        /*0000*/ 	.byte	0x04, 0x37
        /*0002*/ 	.short	(.L_4363 - .L_4362)
.L_4362:
        /*0004*/ 	.word	0x00000082


	//----- nvinfo : EIATTR_KPARAM_INFO
	.align		4
.L_4363:
        /*0008*/ 	.byte	0x04, 0x17
        /*000a*/ 	.short	(.L_4365 - .L_4364)
.L_4364:
        /*000c*/ 	.word	0x00000000
        /*0010*/ 	.short	0x000c
        /*0012*/ 	.short	0x0048
        /*0014*/ 	.byte	0x00, 0xf0, 0x11, 0x00


	//----- nvinfo : EIATTR_KPARAM_INFO
	.align		4
.L_4365:
        /*0018*/ 	.byte	0x04, 0x17
        /*001a*/ 	.short	(.L_4367 - .L_4366)
.L_4366:
        /*001c*/ 	.word	0x00000000
        /*0020*/ 	.short	0x000b
        /*0022*/ 	.short	0x0044
        /*0024*/ 	.byte	0x00, 0xf0, 0x11, 0x00


	//----- nvinfo : EIATTR_KPARAM_INFO
	.align		4
.L_4367:
        /*0028*/ 	.byte	0x04, 0x17
        /*002a*/ 	.short	(.L_4369 - .L_4368)
.L_4368:
        /*002c*/ 	.word	0x00000000
        /*0030*/ 	.short	0x000a
        /*0032*/ 	.short	0x0040
        /*0034*/ 	.byte	0x00, 0xf0, 0x11, 0x00


	//----- nvinfo : EIATTR_KPARAM_INFO
	.align		4
.L_4369:
        /*0038*/ 	.byte	0x04, 0x17
        /*003a*/ 	.short	(.L_4371 - .L_4370)
.L_4370:
        /*003c*/ 	.word	0x00000000
        /*0040*/ 	.short	0x0009
        /*0042*/ 	.short	0x003c
        /*0044*/ 	.byte	0x00, 0xf0, 0x11, 0x00


	//----- nvinfo : EIATTR_KPARAM_INFO
	.align		4
.L_4371:
        /*0048*/ 	.byte	0x04, 0x17
        /*004a*/ 	.short	(.L_4373 - .L_4372)
.L_4372:
        /*004c*/ 	.word	0x00000000
        /*0050*/ 	.short	0x0008
        /*0052*/ 	.short	0x0038
        /*0054*/ 	.byte	0x00, 0xf0, 0x11, 0x00


	//----- nvinfo : EIATTR_KPARAM_INFO
	.align		4
.L_4373:
        /*0058*/ 	.byte	0x04, 0x17
        /*005a*/ 	.short	(.L_4375 - .L_4374)
.L_4374:
        /*005c*/ 	.word	0x00000000
        /*0060*/ 	.short	0x0007
        /*0062*/ 	.short	0x0034
        /*0064*/ 	.byte	0x00, 0xf0, 0x11, 0x00


	//----- nvinfo : EIATTR_KPARAM_INFO
	.align		4
.L_4375:
        /*0068*/ 	.byte	0x04, 0x17
        /*006a*/ 	.short	(.L_4377 - .L_4376)
.L_4376:
        /*006c*/ 	.word	0x00000000
        /*0070*/ 	.short	0x0006
        /*0072*/ 	.short	0x0030
        /*0074*/ 	.byte	0x00, 0xf0, 0x11, 0x00


	//----- nvinfo : EIATTR_KPARAM_INFO
	.align		4
.L_4377:
        /*0078*/ 	.byte	0x04, 0x17
        /*007a*/ 	.short	(.L_4379 - .L_4378)
.L_4378:
        /*007c*/ 	.word	0x00000000
        /*0080*/ 	.short	0x0005
        /*0082*/ 	.short	0x0028
        /*0084*/ 	.byte	0x00, 0xf5, 0x21, 0x00


	//----- nvinfo : EIATTR_KPARAM_INFO
	.align		4
.L_4379:
        /*0088*/ 	.byte	0x04, 0x17
        /*008a*/ 	.short	(.L_4381 - .L_4380)
.L_4380:
        /*008c*/ 	.word	0x00000000
        /*0090*/ 	.short	0x0004
        /*0092*/ 	.short	0x0020
        /*0094*/ 	.byte	0x00, 0xf5, 0x21, 0x00


	//----- nvinfo : EIATTR_KPARAM_INFO
	.align		4
.L_4381:
        /*0098*/ 	.byte	0x04, 0x17
        /*009a*/ 	.short	(.L_4383 - .L_4382)
.L_4382:
        /*009c*/ 	.word	0x00000000
        /*00a0*/ 	.short	0x0003
        /*00a2*/ 	.short	0x0018
        /*00a4*/ 	.byte	0x00, 0xf5, 0x21, 0x00


	//----- nvinfo : EIATTR_KPARAM_INFO
	.align		4
.L_4383:
        /*00a8*/ 	.byte	0x04, 0x17
        /*00aa*/ 	.short	(.L_4385 - .L_4384)
.L_4384:
        /*00ac*/ 	.word	0x00000000
        /*00b0*/ 	.short	0x0002
        /*00b2*/ 	.short	0x0010
        /*00b4*/ 	.byte	0x00, 0xf5, 0x21, 0x00


	//----- nvinfo : EIATTR_KPARAM_INFO
	.align		4
.L_4385:
        /*00b8*/ 	.byte	0x04, 0x17
        /*00ba*/ 	.short	(.L_4387 - .L_4386)
.L_4386:
        /*00bc*/ 	.word	0x00000000
        /*00c0*/ 	.short	0x0001
        /*00c2*/ 	.short	0x0008
        /*00c4*/ 	.byte	0x00, 0xf5, 0x21, 0x00


	//----- nvinfo : EIATTR_KPARAM_INFO
	.align		4
.L_4387:
        /*00c8*/ 	.byte	0x04, 0x17
        /*00ca*/ 	.short	(.L_4389 - .L_4388)
.L_4388:
        /*00cc*/ 	.word	0x00000000
        /*00d0*/ 	.short	0x0000
        /*00d2*/ 	.short	0x0000
        /*00d4*/ 	.byte	0x00, 0xf5, 0x21, 0x00


	//----- nvinfo : EIATTR_SPARSE_MMA_MASK
	.align		4
.L_4389:
        /*00d8*/ 	.byte	0x03, 0x50
        /*00da*/ 	.short	0x0000


	//----- nvinfo : EIATTR_MAXREG_COUNT
	.align		4
        /*00dc*/ 	.byte	0x03, 0x1b
        /*00de*/ 	.short	0x00ff


	//----- nvinfo : EIATTR_NUM_BARRIERS
	.align		4
        /*00e0*/ 	.byte	0x02, 0x4c
        /*00e2*/ 	.byte	0x01
	.zero		1


	//----- nvinfo : EIATTR_MERCURY_ISA_VERSION
	.align		4
        /*00e4*/ 	.byte	0x03, 0x5f
        /*00e6*/ 	.short	0x0101


	//----- nvinfo : EIATTR_VRC_CTA_INIT_COUNT
	.align		4
        /*00e8*/ 	.byte	0x02, 0x4a
	.zero		1
	.zero		1


	//----- nvinfo : EIATTR_EXIT_INSTR_OFFSETS
	.align		4
        /*00ec*/ 	.byte	0x04, 0x1c
        /*00ee*/ 	.short	(.L_4391 - .L_4390)


	//   ....[0]....
.L_4390:
        /*00f0*/ 	.word	0x00000070


	//   ....[1]....
        /*00f4*/ 	.word	0x00000100


	//   ....[2]....
        /*00f8*/ 	.word	0x000042f0


	//   ....[3]....
        /*00fc*/ 	.word	0x00004340


	//   ....[4]....
        /*0100*/ 	.word	0x000043a0


	//----- nvinfo : EIATTR_CBANK_PARAM_SIZE
	.align		4
.L_4391:
        /*0104*/ 	.byte	0x03, 0x19
        /*0106*/ 	.short	0x004c


	//----- nvinfo : EIATTR_PARAM_CBANK
	.align		4
        /*0108*/ 	.byte	0x04, 0x0a
        /*010a*/ 	.short	(.L_4393 - .L_4392)
	.align		4
.L_4392:
        /*010c*/ 	.word	index@(.nv.constant0._Z8moe_q4_KIN3c104HalfELb0EEvPKvS3_PT_PKiS7_S7_iiiiiii)
        /*0110*/ 	.short	0x0380
        /*0112*/ 	.short	0x004c


	//----- nvinfo : EIATTR_SW_WAR
	.align		4
.L_4393:
        /*0114*/ 	.byte	0x04, 0x36
        /*0116*/ 	.short	(.L_4395 - .L_4394)
.L_4394:
        /*0118*/ 	.word	0x00000008
.L_4395:


//--------------------- .nv.info._Z8moe_q3_KIN3c104HalfELb1EEvPKvS3_PT_PKiS7_S7_iiiiiii --------------------------
	.section	.nv.info._Z8moe_q3_KIN3c104HalfELb1EEvPKvS3_PT_PKiS7_S7_iiiiiii,"",@"SHT_CUDA_INFO"
	.sectionflags	@""
	.align	4


	//----- nvinfo : EIATTR_CUDA_API_VERSION
	.align		4
        /*0000*/ 	.byte	0x04, 0x37
        /*0002*/ 	.short	(.L_4397 - .L_4396)
.L_4396:
        /*0004*/ 	.word	0x00000082


	//----- nvinfo : EIATTR_KPARAM_INFO
	.align		4
.L_4397:
        /*0008*/ 	.byte	0x04, 0x17
        /*000a*/ 	.short	(.L_4399 - .L_4398)
.L_4398:
        /*000c*/ 	.word	0x00000000
        /*0010*/ 	.short	0x000c
        /*0012*/ 	.short	0x0048
        /*0014*/ 	.byte	0x00, 0xf0, 0x11, 0x00


	//----- nvinfo : EIATTR_KPARAM_INFO
	.align		4
.L_4399:
        /*0018*/ 	.byte	0x04, 0x17
        /*001a*/ 	.short	(.L_4401 - .L_4400)
.L_4400:
        /*001c*/ 	.word	0x00000000
        /*0020*/ 	.short	0x000b
        /*0022*/ 	.short	0x0044
        /*0024*/ 	.byte	0x00, 0xf0, 0x11, 0x00


	//----- nvinfo : EIATTR_KPARAM_INFO
	.align		4
.L_4401:
        /*0028*/ 	.byte	0x04, 0x17
        /*002a*/ 	.short	(.L_4403 - .L_4402)
.L_4402:
        /*002c*/ 	.word	0x00000000
        /*0030*/ 	.short	0x000a
        /*0032*/ 	.short	0x0040
        /*0034*/ 	.byte	0x00, 0xf0, 0x11, 0x00


	//----- nvinfo : EIATTR_KPARAM_INFO
	.align		4
.L_4403:
        /*0038*/ 	.byte	0x04, 0x17
        /*003a*/ 	.short	(.L_4405 - .L_4404)
.L_4404:
        /*003c*/ 	.word	0x00000000
        /*0040*/ 	.short	0x0009
        /*0042*/ 	.short	0x003c
        /*0044*/ 	.byte	0x00, 0xf0, 0x11, 0x00


	//----- nvinfo : EIATTR_KPARAM_INFO
	.align		4
.L_4405:
        /*0048*/ 	.byte	0x04, 0x17
        /*004a*/ 	.short	(.L_4407 - .L_4406)
.L_4406:
        /*004c*/ 	.word	0x00000000
        /*0050*/ 	.short	0x0008
        /*0052*/ 	.short	0x0038
        /*0054*/ 	.byte	0x00, 0xf0, 0x11, 0x00


	//----- nvinfo : EIATTR_KPARAM_INFO
	.align		4
.L_4407:
        /*0058*/ 	.byte	0x04, 0x17
        /*005a*/ 	.short	(.L_4409 - .L_4408)
.L_4408:
        /*005c*/ 	.word	0x00000000
        /*0060*/ 	.short	0x0007
        /*0062*/ 	.short	0x0034
        /*0064*/ 	.byte	0x00, 0xf0, 0x11, 0x00


	//----- nvinfo : EIATTR_KPARAM_INFO
	.align		4
.L_4409:
        /*0068*/ 	.byte	0x04, 0x17
        /*006a*/ 	.short	(.L_4411 - .L_4410)
.L_4410:
        /*006c*/ 	.word	0x00000000
        /*0070*/ 	.short	0x0006
        /*0072*/ 	.short	0x0030
        /*0074*/ 	.byte	0x00, 0xf0, 0x11, 0x00


	//----- nvinfo : EIATTR_KPARAM_INFO
	.align		4
.L_4411:
        /*0078*/ 	.byte	0x04, 0x17
        /*007a*/ 	.short	(.L_4413 - .L_4412)
.L_4412:
        /*007c*/ 	.word	0x00000000
        /*0080*/ 	.short	0x0005
        /*0082*/ 	.short	0x0028
        /*0084*/ 	.byte	0x00, 0xf5, 0x21, 0x00


	//----- nvinfo : EIATTR_KPARAM_INFO
	.align		4
.L_4413:
        /*0088*/ 	.byte	0x04, 0x17
        /*008a*/ 	.short	(.L_4415 - .L_4414)
.L_4414:
        /*008c*/ 	.word	0x00000000
        /*0090*/ 	.short	0x0004
        /*0092*/ 	.short	0x0020
        /*0094*/ 	.byte	0x00, 0xf5, 0x21, 0x00


	//----- nvinfo : EIATTR_KPARAM_INFO
	.align		4
.L_4415:
        /*0098*/ 	.byte	0x04, 0x17
        /*009a*/ 	.short	(.L_4417 - .L_4416)
.L_4416:
        /*009c*/ 	.word	0x00000000
        /*00a0*/ 	.short	0x0003
        /*00a2*/ 	.short	0x0018
        /*00a4*/ 	.byte	0x00, 0xf5, 0x21, 0x00


	//----- nvinfo : EIATTR_KPARAM_INFO
	.align		4
.L_4417:
        /*00a8*/ 	.byte	0x04, 0x17
        /*00aa*/ 	.short	(.L_4419 - .L_4418)
.L_4418:
        /*00ac*/ 	.word	0x00000000
        /*00b0*/ 	.short	0x0002
        /*00b2*/ 	.short	0x0010
        /*00b4*/ 	.byte	0x00, 0xf5, 0x21, 0x00


	//----- nvinfo : EIATTR_KPARAM_INFO
	.align		4
.L_4419:
        /*00b8*/ 	.byte	0x04, 0x17
        /*00ba*/ 	.short	(.L_4421 - .L_4420)
.L_4420:
        /*00bc*/ 	.word	0x00000000
        /*00c0*/ 	.short	0x0001
        /*00c2*/ 	.short	0x0008
        /*00c4*/ 	.byte	0x00, 0xf5, 0x21, 0x00


	//----- nvinfo : EIATTR_KPARAM_INFO
	.align		4
.L_4421:
        /*00c8*/ 	.byte	0x04, 0x17
        /*00ca*/ 	.short	(.L_4423 - .L_4422)
.L_4422:
        /*00cc*/ 	.word	0x00000000
        /*00d0*/ 	.short	0x0000
        /*00d2*/ 	.short	0x0000
        /*00d4*/ 	.byte	0x00, 0xf5, 0x21, 0x00


	//----- nvinfo : EIATTR_SPARSE_MMA_MASK
	.align		4
.L_4423:
        /*00d8*/ 	.byte	0x03, 0x50
        /*00da*/ 	.short	0x0000


	//----- nvinfo : EIATTR_MAXREG_COUNT
	.align		4
        /*00dc*/ 	.byte	0x03, 0x1b
        /*00de*/ 	.short	0x00ff


	//----- nvinfo : EIATTR_NUM_BARRIERS
	.align		4
        /*00e0*/ 	.byte	0x02, 0x4c
        /*00e2*/ 	.byte	0x01
	.zero		1


	//----- nvinfo : EIATTR_MERCURY_ISA_VERSION
	.align		4
        /*00e4*/ 	.byte	0x03, 0x5f
        /*00e6*/ 	.short	0x0101


	//----- nvinfo : EIATTR_VRC_CTA_INIT_COUNT
	.align		4
        /*00e8*/ 	.byte	0x02, 0x4a
	.zero		1
	.zero		1


	//----- nvinfo : EIATTR_EXIT_INSTR_OFFSETS
	.align		4
        /*00ec*/ 	.byte	0x04, 0x1c
        /*00ee*/ 	.short	(.L_4425 - .L_4424)


	//   ....[0]....
.L_4424:
        /*00f0*/ 	.word	0x00000090


	//   ....[1]....
        /*00f4*/ 	.word	0x00000120


	//   ....[2]....
        /*00f8*/ 	.word	0x000047c0


	//   ....[3]....
        /*00fc*/ 	.word	0x00004810


	//   ....[4]....
        /*0100*/ 	.word	0x00004870


	//----- nvinfo : EIATTR_CBANK_PARAM_SIZE
	.align		4
.L_4425:
        /*0104*/ 	.byte	0x03, 0x19
        /*0106*/ 	.short	0x004c


	//----- nvinfo : EIATTR_PARAM_CBANK
	.align		4
        /*0108*/ 	.byte	0x04, 0x0a
        /*010a*/ 	.short	(.L_4427 - .L_4426)
	.align		4
.L_4426:
        /*010c*/ 	.word	index@(.nv.constant0._Z8moe_q3_KIN3c104HalfELb1EEvPKvS3_PT_PKiS7_S7_iiiiiii)
        /*0110*/ 	.short	0x0380
        /*0112*/ 	.short	0x004c


	//----- nvinfo : EIATTR_SW_WAR
	.align		4
.L_4427:
        /*0114*/ 	.byte	0x04, 0x36
        /*0116*/ 	.short	(.L_4429 - .L_4428)
.L_4428:
        /*0118*/ 	.word	0x00000008
.L_4429:


//--------------------- .nv.info._Z8moe_q3_KIN3c104HalfELb0EEvPKvS3_PT_PKiS7_S7_iiiiiii --------------------------
	.section	.nv.info._Z8moe_q3_KIN3c104HalfELb0EEvPKvS3_PT_PKiS7_S7_iiiiiii,"",@"SHT_CUDA_INFO"
	.sectionflags	@""
	.align	4


	//----- nvinfo : EIATTR_CUDA_API_VERSION
	.align		4
        /*0000*/ 	.byte	0x04, 0x37
        /*0002*/ 	.short	(.L_4431 - .L_4430)
.L_4430:
        /*0004*/ 	.word	0x00000082


	//----- nvinfo : EIATTR_KPARAM_INFO
	.align		4
.L_4431:
        /*0008*/ 	.byte	0x04, 0x17
        /*000a*/ 	.short	(.L_4433 - .L_4432)
.L_4432:
        /*000c*/ 	.word	0x00000000
        /*0010*/ 	.short	0x000c
        /*0012*/ 	.short	0x0048
        /*0014*/ 	.byte	0x00, 0xf0, 0x11, 0x00


	//----- nvinfo : EIATTR_KPARAM_INFO
	.align		4
.L_4433:
        /*0018*/ 	.byte	0x04, 0x17
        /*001a*/ 	.short	(.L_4435 - .L_4434)
.L_4434:
        /*001c*/ 	.word	0x00000000
        /*0020*/ 	.short	0x000b
        /*0022*/ 	.short	0x0044
        /*0024*/ 	.byte	0x00, 0xf0, 0x11, 0x00


	//----- nvinfo : EIATTR_KPARAM_INFO
	.align		4
.L_4435:
        /*0028*/ 	.byte	0x04, 0x17
        /*002a*/ 	.short	(.L_4437 - .L_4436)
.L_4436:
        /*002c*/ 	.word	0x00000000
        /*0030*/ 	.short	0x000a
        /*0032*/ 	.short	0x0040
        /*0034*/ 	.byte	0x00, 0xf0, 0x11, 0x00


	//----- nvinfo : EIATTR_KPARAM_INFO
	.align		4
.L_4437:
        /*0038*/ 	.byte	0x04, 0x17
        /*003a*/ 	.short	(.L_4439 - .L_4438)
.L_4438:
        /*003c*/ 	.word	0x00000000
        /*0040*/ 	.short	0x0009
        /*0042*/ 	.short	0x003c
        /*0044*/ 	.byte	0x00, 0xf0, 0x11, 0x00


	//----- nvinfo : EIATTR_KPARAM_INFO
	.align		4
.L_4439:
        /*0048*/ 	.byte	0x04, 0x17
        /*004a*/ 	.short	(.L_4441 - .L_4440)
.L_4440:
        /*004c*/ 	.word	0x00000000
        /*0050*/ 	.short	0x0008
        /*0052*/ 	.short	0x0038
        /*0054*/ 	.byte	0x00, 0xf0, 0x11, 0x00


	//----- nvinfo : EIATTR_KPARAM_INFO
	.align		4
.L_4441:
        /*0058*/ 	.byte	0x04, 0x17
        /*005a*/ 	.short	(.L_4443 - .L_4442)
.L_4442:
        /*005c*/ 	.word	0x00000000
        /*0060*/ 	.short	0x0007
        /*0062*/ 	.short	0x0034
        /*0064*/ 	.byte	0x00, 0xf0, 0x11, 0x00


	//----- nvinfo : EIATTR_KPARAM_INFO
	.align		4
.L_4443:
        /*0068*/ 	.byte	0x04, 0x17
        /*006a*/ 	.short	(.L_4445 - .L_4444)
.L_4444:
        /*006c*/ 	.word	0x00000000
        /*0070*/ 	.short	0x0006
        /*0072*/ 	.short	0x0030
        /*0074*/ 	.byte	0x00, 0xf0, 0x11, 0x00


	//----- nvinfo : EIATTR_KPARAM_INFO
	.align		4
.L_4445:
        /*0078*/ 	.byte	0x04, 0x17
        /*007a*/ 	.short	(.L_4447 - .L_4446)
.L_4446:
        /*007c*/ 	.word	0x00000000
        /*0080*/ 	.short	0x0005
        /*0082*/ 	.short	0x0028
        /*0084*/ 	.byte	0x00, 0xf5, 0x21, 0x00


	//----- nvinfo : EIATTR_KPARAM_INFO
	.align		4
.L_4447:
        /*0088*/ 	.byte	0x04, 0x17
        /*008a*/ 	.short	(.L_4449 - .L_4448)
.L_4448:
        /*008c*/ 	.word	0x00000000
        /*0090*/ 	.short	0x0004
        /*0092*/ 	.short	0x0020
        /*0094*/ 	.byte	0x00, 0xf5, 0x21, 0x00


	//----- nvinfo : EIATTR_KPARAM_INFO
	.align		4
.L_4449:
        /*0098*/ 	.byte	0x04, 0x17
        /*009a*/ 	.short	(.L_4451 - .L_4450)
.L_4450:
        /*009c*/ 	.word	0x00000000
        /*00a0*/ 	.short	0x0003
        /*00a2*/ 	.short	0x0018
        /*00a4*/ 	.byte	0x00, 0xf5, 0x21, 0x00


	//----- nvinfo : EIATTR_KPARAM_INFO
	.align		4
.L_4451:
        /*00a8*/ 	.byte	0x04, 0x17
        /*00aa*/ 	.short	(.L_4453 - .L_4452)
.L_4452:
        /*00ac*/ 	.word	0x00000000
        /*00b0*/ 	.short	0x0002
        /*00b2*/ 	.short	0x0010
        /*00b4*/ 	.byte	0x00, 0xf5, 0x21, 0x00


	//----- nvinfo : EIATTR_KPARAM_INFO
	.align		4
.L_4453:
        /*00b8*/ 	.byte	0x04, 0x17
        /*00ba*/ 	.short	(.L_4455 - .L_4454)
.L_4454:
        /*00bc*/ 	.word	0x00000000
        /*00c0*/ 	.short	0x0001
        /*00c2*/ 	.short	0x0008
        /*00c4*/ 	.byte	0x00, 0xf5, 0x21, 0x00


	//----- nvinfo : EIATTR_KPARAM_INFO
	.align		4
.L_4455:
        /*00c8*/ 	.byte	0x04, 0x17
        /*00ca*/ 	.short	(.L_4457 - .L_4456)
.L_4456:
        /*00cc*/ 	.word	0x00000000
        /*00d0*/ 	.short	0x0000
        /*00d2*/ 	.short	0x0000
        /*00d4*/ 	.byte	0x00, 0xf5, 0x21, 0x00


	//----- nvinfo : EIATTR_SPARSE_MMA_MASK
	.align		4
.L_4457:
        /*00d8*/ 	.byte	0x03, 0x50
        /*00da*/ 	.short	0x0000


	//----- nvinfo : EIATTR_MAXREG_COUNT
	.align		4
        /*00dc*/ 	.byte	0x03, 0x1b
        /*00de*/ 	.short	0x00ff


	//----- nvinfo : EIATTR_NUM_BARRIERS
	.align		4
        /*00e0*/ 	.byte	0x02, 0x4c
        /*00e2*/ 	.byte	0x01
	.zero		1


	//----- nvinfo : EIATTR_MERCURY_ISA_VERSION
	.align		4
        /*00e4*/ 	.byte	0x03, 0x5f
        /*00e6*/ 	.short	0x0101


	//----- nvinfo : EIATTR_VRC_CTA_INIT_COUNT
	.align		4
        /*00e8*/ 	.byte	0x02, 0x4a
	.zero		1
	.zero		1


	//----- nvinfo : EIATTR_EXIT_INSTR_OFFSETS
	.align		4
        /*00ec*/ 	.byte	0x04, 0x1c
        /*00ee*/ 	.short	(.L_4459 - .L_4458)


	//   ....[0]....
.L_4458:
        /*00f0*/ 	.word	0x00000090


	//   ....[1]....
        /*00f4*/ 	.word	0x00000120


	//   ....[2]....
        /*00f8*/ 	.word	0x000042f0


	//   ....[3]....
        /*00fc*/ 	.word	0x00004340


	//   ....[4]....
        /*0100*/ 	.word	0x000043a0


	//----- nvinfo : EIATTR_CBANK_PARAM_SIZE
	.align		4
.L_4459:
        /*0104*/ 	.byte	0x03, 0x19
        /*0106*/ 	.short	0x004c


	//----- nvinfo : EIATTR_PARAM_CBANK
	.align		4
        /*0108*/ 	.byte	0x04, 0x0a
        /*010a*/ 	.short	(.L_4461 - .L_4460)
	.align		4
.L_4460:
        /*010c*/ 	.word	index@(.nv.constant0._Z8moe_q3_KIN3c104HalfELb0EEvPKvS3_PT_PKiS7_S7_iiiiiii)
        /*0110*/ 	.short	0x0380
        /*0112*/ 	.short	0x004c


	//----- nvinfo : EIATTR_SW_WAR
	.align		4
.L_4461:
        /*0114*/ 	.byte	0x04, 0x36
        /*0116*/ 	.short	(.L_4463 - .L_4462)
.L_4462:
        /*0118*/ 	.word	0x00000008
.L_4463:


//--------------------- .nv.info._Z8moe_q2_KIN3c104HalfELb1EEvPKvS3_PT_PKiS7_S7_iiiiiii --------------------------
	.section	.nv.info._Z8moe_q2_KIN3c104HalfELb1EEvPKvS3_PT_PKiS7_S7_iiiiiii,"",@"SHT_CUDA_INFO"
	.sectionflags	@""
	.align	4


	//----- nvinfo : EIATTR_CUDA_API_VERSION
	.align		4
        /*0000*/ 	.byte	0x04, 0x37
        /*0002*/ 	.short	(.L_4465 - .L_4464)
.L_4464:
        /*0004*/ 	.word	0x00000082


	//----- nvinfo : EIATTR_KPARAM_INFO
	.align		4
.L_4465:
        /*0008*/ 	.byte	0x04, 0x17
        /*000a*/ 	.short	(.L_4467 - .L_4466)
.L_4466:
        /*000c*/ 	.word	0x00000000
        /*0010*/ 	.short	0x000c
        /*0012*/ 	.short	0x0048
        /*0014*/ 	.byte	0x00, 0xf0, 0x11, 0x00


	//----- nvinfo : EIATTR_KPARAM_INFO
	.align		4
.L_4467:
        /*0018*/ 	.byte	0x04, 0x17
        /*001a*/ 	.short	(.L_4469 - .L_4468)
.L_4468:
        /*001c*/ 	.word	0x00000000
        /*0020*/ 	.short	0x000b
        /*0022*/ 	.short	0x0044
        /*0024*/ 	.byte	0x00, 0xf0, 0x11, 0x00


	//----- nvinfo : EIATTR_KPARAM_INFO
	.align		4
.L_4469:
        /*0028*/ 	.byte	0x04, 0x17
        /*002a*/ 	.short	(.L_4471 - .L_4470)
.L_4470:
        /*002c*/ 	.word	0x00000000
        /*0030*/ 	.short	0x000a
        /*0032*/ 	.short	0x0040
        /*0034*/ 	.byte	0x00, 0xf0, 0x11, 0x00


	//----- nvinfo : EIATTR_KPARAM_INFO
	.align		4
.L_4471:
        /*0038*/ 	.byte	0x04, 0x17
        /*003a*/ 	.short	(.L_4473 - .L_4472)
.L_4472:
        /*003c*/ 	.word	0x00000000
        /*0040*/ 	.short	0x0009
        /*0042*/ 	.short	0x003c
        /*0044*/ 	.byte	0x00, 0xf0, 0x11, 0x00


	//----- nvinfo : EIATTR_KPARAM_INFO
	.align		4
.L_4473:
        /*0048*/ 	.byte	0x04, 0x17
        /*004a*/ 	.short	(.L_4475 - .L_4474)
.L_4474:
        /*004c*/ 	.word	0x00000000
        /*0050*/ 	.short	0x0008
        /*0052*/ 	.short	0x0038
        /*0054*/ 	.byte	0x00, 0xf0, 0x11, 0x00


	//----- nvinfo : EIATTR_KPARAM_INFO
	.align		4
.L_4475:
        /*0058*/ 	.byte	0x04, 0x17
        /*005a*/ 	.short	(.L_4477 - .L_4476)
.L_4476:
        /*005c*/ 	.word	0x00000000
        /*0060*/ 	.short	0x0007
        /*0062*/ 	.short	0x0034
        /*0064*/ 	.byte	0x00, 0xf0, 0x11, 0x00


	//----- nvinfo : EIATTR_KPARAM_INFO
	.align		4
.L_4477:
        /*0068*/ 	.byte	0x04, 0x17
        /*006a*/ 	.short	(.L_4479 - .L_4478)
.L_4478:
        /*006c*/ 	.word	0x00000000
        /*0070*/ 	.short	0x0006
        /*0072*/ 	.short	0x0030
        /*0074*/ 	.byte	0x00, 0xf0, 0x11, 0x00


	//----- nvinfo : EIATTR_KPARAM_INFO
	.align		4
.L_4479:
        /*0078*/ 	.byte	0x04, 0x17
        /*007a*/ 	.short	(.L_4481 - .L_4480)
.L_4480:
        /*007c*/ 	.word	0x00000000
        /*0080*/ 	.short	0x0005
        /*0082*/ 	.short	0x0028
        /*0084*/ 	.byte	0x00, 0xf5, 0x21, 0x00


	//----- nvinfo : EIATTR_KPARAM_INFO
	.align		4
.L_4481:
        /*0088*/ 	.byte	0x04, 0x17
        /*008a*/ 	.short	(.L_4483 - .L_4482)
.L_4482:
        /*008c*/ 	.word	0x00000000
        /*0090*/ 	.short	0x0004
        /*0092*/ 	.short	0x0020
        /*0094*/ 	.byte	0x00, 0xf5, 0x21, 0x00


	//----- nvinfo : EIATTR_KPARAM_INFO
	.align		4
.L_4483:
        /*0098*/ 	.byte	0x04, 0x17
        /*009a*/ 	.short	(.L_4485 - .L_4484)
.L_4484:
        /*009c*/ 	.word	0x00000000
        /*00a0*/ 	.short	0x0003
        /*00a2*/ 	.short	0x0018
        /*00a4*/ 	.byte	0x00, 0xf5, 0x21, 0x00


	//----- nvinfo : EIATTR_KPARAM_INFO
	.align		4
.L_4485:
        /*00a8*/ 	.byte	0x04, 0x17
        /*00aa*/ 	.short	(.L_4487 - .L_4486)
.L_4486:
        /*00ac*/ 	.word	0x00000000
        /*00b0*/ 	.short	0x0002
        /*00b2*/ 	.short	0x0010
        /*00b4*/ 	.byte	0x00, 0xf5, 0x21, 0x00


	//----- nvinfo : EIATTR_KPARAM_INFO
	.align		4
.L_4487:
        /*00b8*/ 	.byte	0x04, 0x17
        /*00ba*/ 	.short	(.L_4489 - .L_4488)
.L_4488:
        /*00bc*/ 	.word	0x00000000
        /*00c0*/ 	.short	0x0001
        /*00c2*/ 	.short	0x0008
        /*00c4*/ 	.byte	0x00, 0xf5, 0x21, 0x00


	//----- nvinfo : EIATTR_KPARAM_INFO
	.align		4
.L_4489:
        /*00c8*/ 	.byte	0x04, 0x17
        /*00ca*/ 	.short	(.L_4491 - .L_4490)
.L_4490:
        /*00cc*/ 	.word	0x00000000
        /*00d0*/ 	.short	0x0000
        /*00d2*/ 	.short	0x0000
        /*00d4*/ 	.byte	0x00, 0xf5, 0x21, 0x00


	//----- nvinfo : EIATTR_SPARSE_MMA_MASK
	.align		4
.L_4491:
        /*00d8*/ 	.byte	0x03, 0x50
        /*00da*/ 	.short	0x0000


	//----- nvinfo : EIATTR_MAXREG_COUNT
	.align		4
        /*00dc*/ 	.byte	0x03, 0x1b
        /*00de*/ 	.short	0x00ff


	//----- nvinfo : EIATTR_NUM_BARRIERS
	.align		4
        /*00e0*/ 	.byte	0x02, 0x4c
        /*00e2*/ 	.byte	0x01
	.zero		1


	//----- nvinfo : EIATTR_MERCURY_ISA_VERSION
	.align		4
        /*00e4*/ 	.byte	0x03, 0x5f
        /*00e6*/ 	.short	0x0101


	//----- nvinfo : EIATTR_VRC_CTA_INIT_COUNT
	.align		4
        /*00e8*/ 	.byte	0x02, 0x4a
	.zero		1
	.zero		1


	//----- nvinfo : EIATTR_EXIT_INSTR_OFFSETS
	.align		4
        /*00ec*/ 	.byte	0x04, 0x1c
        /*00ee*/ 	.short	(.L_4493 - .L_4492)


	//   ....[0]....
.L_4492:
        /*00f0*/ 	.word	0x00000090


	//   ....[1]....
        /*00f4*/ 	.word	0x00000120


	//   ....[2]....
        /*00f8*/ 	.word	0x00004e20


	//   ....[3]....
        /*00fc*/ 	.word	0x00004e70


	//   ....[4]....
        /*0100*/ 	.word	0x00004ed0


	//----- nvinfo : EIATTR_CBANK_PARAM_SIZE
	.align		4
.L_4493:
        /*0104*/ 	.byte	0x03, 0x19
        /*0106*/ 	.short	0x004c


	//----- nvinfo : EIATTR_PARAM_CBANK
	.align		4
        /*0108*/ 	.byte	0x04, 0x0a
        /*010a*/ 	.short	(.L_4495 - .L_4494)
	.align		4
.L_4494:
        /*010c*/ 	.word	index@(.nv.constant0._Z8moe_q2_KIN3c104HalfELb1EEvPKvS3_PT_PKiS7_S7_iiiiiii)
        /*0110*/ 	.short	0x0380
        /*0112*/ 	.short	0x004c


	//----- nvinfo : EIATTR_SW_WAR
	.align		4
.L_4495:
        /*0114*/ 	.byte	0x04, 0x36
        /*0116*/ 	.short	(.L_4497 - .L_4496)
.L_4496:
        /*0118*/ 	.word	0x00000008
.L_4497:


//--------------------- .nv.info._Z8moe_q2_KIN3c104HalfELb0EEvPKvS3_PT_PKiS7_S7_iiiiiii --------------------------
	.section	.nv.info._Z8moe_q2_KIN3c104HalfELb0EEvPKvS3_PT_PKiS7_S7_iiiiiii,"",@"SHT_CUDA_INFO"
	.sectionflags	@""
	.align	4


	//----- nvinfo : EIATTR_CUDA_API_VERSION
	.align		4
        /*0000*/ 	.byte	0x04, 0x37
        /*0002*/ 	.short	(.L_4499 - .L_4498)
.L_4498:
        /*0004*/ 	.word	0x00000082


	//----- nvinfo : EIATTR_KPARAM_INFO
	.align		4
.L_4499:
        /*0008*/ 	.byte	0x04, 0x17
        /*000a*/ 	.short	(.L_4501 - .L_4500)
.L_4500:
        /*000c*/ 	.word	0x00000000
        /*0010*/ 	.short	0x000c
        /*0012*/ 	.short	0x0048
        /*0014*/ 	.byte	0x00, 0xf0, 0x11, 0x00


	//----- nvinfo : EIATTR_KPARAM_INFO
	.align		4
.L_4501:
        /*0018*/ 	.byte	0x04, 0x17
        /*001a*/ 	.short	(.L_4503 - .L_4502)
.L_4502:
        /*001c*/ 	.word	0x00000000
        /*0020*/ 	.short	0x000b
        /*0022*/ 	.short	0x0044
        /*0024*/ 	.byte	0x00, 0xf0, 0x11, 0x00


	//----- nvinfo : EIATTR_KPARAM_INFO
	.align		4
.L_4503:
        /*0028*/ 	.byte	0x04, 0x17
        /*002a*/ 	.short	(.L_4505 - .L_4504)
.L_4504:
        /*002c*/ 	.word	0x00000000
        /*0030*/ 	.short	0x000a
        /*0032*/ 	.short	0x0040
        /*0034*/ 	.byte	0x00, 0xf0, 0x11, 0x00


	//----- nvinfo : EIATTR_KPARAM_INFO
	.align		4
.L_4505:
        /*0038*/ 	.byte	0x04, 0x17
        /*003a*/ 	.short	(.L_4507 - .L_4506)
.L_4506:
        /*003c*/ 	.word	0x00000000
        /*0040*/ 	.short	0x0009
        /*0042*/ 	.short	0x003c
        /*0044*/ 	.byte	0x00, 0xf0, 0x11, 0x00


	//----- nvinfo : EIATTR_KPARAM_INFO
	.align		4
.L_4507:
        /*0048*/ 	.byte	0x04, 0x17
        /*004a*/ 	.short	(.L_4509 - .L_4508)
.L_4508:
        /*004c*/ 	.word	0x00000000
        /*0050*/ 	.short	0x0008
        /*0052*/ 	.short	0x0038
        /*0054*/ 	.byte	0x00, 0xf0, 0x11, 0x00


	//----- nvinfo : EIATTR_KPARAM_INFO
	.align		4
.L_4509:
        /*0058*/ 	.byte	0x04, 0x17
        /*005a*/ 	.short	(.L_4511 - .L_4510)
.L_4510:
        /*005c*/ 	.word	0x00000000
        /*0060*/ 	.short	0x0007
        /*0062*/ 	.short	0x0034
        /*0064*/ 	.byte	0x00, 0xf0, 0x11, 0x00


	//----- nvinfo : EIATTR_KPARAM_INFO
	.align		4
.L_4511:
        /*0068*/ 	.byte	0x04, 0x17
        /*006a*/ 	.short	(.L_4513 - .L_4512)
.L_4512:
        /*006c*/ 	.word	0x00000000
        /*0070*/ 	.short	0x0006
        /*0072*/ 	.short	0x0030
        /*0074*/ 	.byte	0x00, 0xf0, 0x11, 0x00


	//----- nvinfo : EIATTR_KPARAM_INFO
	.align		4
.L_4513:
        /*0078*/ 	.byte	0x04, 0x17
        /*007a*/ 	.short	(.L_4515 - .L_4514)
.L_4514:
        /*007c*/ 	.word	0x00000000
        /*0080*/ 	.short	0x0005
        /*0082*/ 	.short	0x0028
        /*0084*/ 	.byte	0x00, 0xf5, 0x21, 0x00


	//----- nvinfo : EIATTR_KPARAM_INFO
	.align		4
.L_4515:
        /*0088*/ 	.byte	0x04, 0x17
        /*008a*/ 	.short	(.L_4517 - .L_4516)
.L_4516:
        /*008c*/ 	.word	0x00000000
        /*0090*/ 	.short	0x0004
        /*0092*/ 	.short	0x0020
        /*0094*/ 	.byte	0x00, 0xf5, 0x21, 0x00


	//----- nvinfo : EIATTR_KPARAM_INFO
	.align		4
.L_4517:
        /*0098*/ 	.byte	0x04, 0x17
        /*009a*/ 	.short	(.L_4519 - .L_4518)
.L_4518:
        /*009c*/ 	.word	0x00000000
        /*00a0*/ 	.short	0x0003
        /*00a2*/ 	.short	0x0018
        /*00a4*/ 	.byte	0x00, 0xf5, 0x21, 0x00


	//----- nvinfo : EIATTR_KPARAM_INFO
	.align		4
.L_4519:
        /*00a8*/ 	.byte	0x04, 0x17
        /*00aa*/ 	.short	(.L_4521 - .L_4520)
.L_4520:
        /*00ac*/ 	.word	0x00000000
        /*00b0*/ 	.short	0x0002
        /*00b2*/ 	.short	0x0010
        /*00b4*/ 	.byte	0x00, 0xf5, 0x21, 0x00


	//----- nvinfo : EIATTR_KPARAM_INFO
	.align		4
.L_4521:
        /*00b8*/ 	.byte	0x04, 0x17
        /*00ba*/ 	.short	(.L_4523 - .L_4522)
.L_4522:
        /*00bc*/ 	.word	0x00000000
        /*00c0*/ 	.short	0x0001
        /*00c2*/ 	.short	0x0008
        /*00c4*/ 	.byte	0x00, 0xf5, 0x21, 0x00


	//----- nvinfo : EIATTR_KPARAM_INFO
	.align		4
.L_4523:
        /*00c8*/ 	.byte	0x04, 0x17
        /*00ca*/ 	.short	(.L_4525 - .L_4524)
.L_4524:
        /*00cc*/ 	.word	0x00000000
        /*00d0*/ 	.short	0x0000
        /*00d2*/ 	.short	0x0000
        /*00d4*/ 	.byte	0x00, 0xf5, 0x21, 0x00


	//----- nvinfo : EIATTR_SPARSE_MMA_MASK
	.align		4
.L_4525:
        /*00d8*/ 	.byte	0x03, 0x50
        /*00da*/ 	.short	0x0000


	//----- nvinfo : EIATTR_MAXREG_COUNT
	.align		4
        /*00dc*/ 	.byte	0x03, 0x1b
        /*00de*/ 	.short	0x00ff


	//----- nvinfo : EIATTR_NUM_BARRIERS
	.align		4
        /*00e0*/ 	.byte	0x02, 0x4c
        /*00e2*/ 	.byte	0x01
	.zero		1


	//----- nvinfo : EIATTR_MERCURY_ISA_VERSION
	.align		4
        /*00e4*/ 	.byte	0x03, 0x5f
        /*00e6*/ 	.short	0x0101


	//----- nvinfo : EIATTR_VRC_CTA_INIT_COUNT
	.align		4
        /*00e8*/ 	.byte	0x02, 0x4a
	.zero		1
	.zero		1


	//----- nvinfo : EIATTR_EXIT_INSTR_OFFSETS
	.align		4
        /*00ec*/ 	.byte	0x04, 0x1c
        /*00ee*/ 	.short	(.L_4527 - .L_4526)


	//   ....[0]....
.L_4526:
        /*00f0*/ 	.word	0x00000090


	//   ....[1]....
        /*00f4*/ 	.word	0x00000120


	//   ....[2]....
        /*00f8*/ 	.word	0x00004a70


	//   ....[3]....
        /*00fc*/ 	.word	0x00004ac0


	//   ....[4]....
        /*0100*/ 	.word	0x00004b20


	//----- nvinfo : EIATTR_CBANK_PARAM_SIZE
	.align		4
.L_4527:
        /*0104*/ 	.byte	0x03, 0x19
        /*0106*/ 	.short	0x004c


	//----- nvinfo : EIATTR_PARAM_CBANK
	.align		4
        /*0108*/ 	.byte	0x04, 0x0a
        /*010a*/ 	.short	(.L_4529 - .L_4528)
	.align		4
.L_4528:
        /*010c*/ 	.word	index@(.nv.constant0._Z8moe_q2_KIN3c104HalfELb0EEvPKvS3_PT_PKiS7_S7_iiiiiii)
        /*0110*/ 	.short	0x0380
        /*0112*/ 	.short	0x004c


	//----- nvinfo : EIATTR_SW_WAR
	.align		4
.L_4529:
        /*0114*/ 	.byte	0x04, 0x36
        /*0116*/ 	.short	(.L_4531 - .L_4530)
.L_4530:
        /*0118*/ 	.word	0x00000008
.L_4531:


//--------------------- .nv.info._Z8moe_q8_0IN3c104HalfELb1EEvPKvS3_PT_PKiS7_S7_iiiiiii --------------------------
	.section	.nv.info._Z8moe_q8_0IN3c104HalfELb1EEvPKvS3_PT_PKiS7_S7_iiiiiii,"",@"SHT_CUDA_INFO"
	.sectionflags	@""
	.align	4


	//----- nvinfo : EIATTR_CUDA_API_VERSION
	.align		4
        /*0000*/ 	.byte	0x04, 0x37
        /*0002*/ 	.short	(.L_4533 - .L_4532)
.L_4532:
        /*0004*/ 	.word	0x00000082


	//----- nvinfo : EIATTR_KPARAM_INFO
	.align		4
.L_4533:
        /*0008*/ 	.byte	0x04, 0x17
        /*000a*/ 	.short	(.L_4535 - .L_4534)
.L_4534:
        /*000c*/ 	.word	0x00000000
        /*0010*/ 	.short	0x000c
        /*0012*/ 	.short	0x0048
        /*0014*/ 	.byte	0x00, 0xf0, 0x11, 0x00


	//----- nvinfo : EIATTR_KPARAM_INFO
	.align		4
.L_4535:
        /*0018*/ 	.byte	0x04, 0x17
        /*001a*/ 	.short	(.L_4537 - .L_4536)
.L_4536:
        /*001c*/ 	.word	0x00000000
        /*0020*/ 	.short	0x000b
        /*0022*/ 	.short	0x0044
        /*0024*/ 	.byte	0x00, 0xf0, 0x11, 0x00


	//----- nvinfo : EIATTR_KPARAM_INFO
	.align		4
.L_4537:
        /*0028*/ 	.byte	0x04, 0x17
        /*002a*/ 	.short	(.L_4539 - .L_4538)
.L_4538:
        /*002c*/ 	.word	0x00000000
        /*0030*/ 	.short	0x000a
        /*0032*/ 	.short	0x0040
        /*0034*/ 	.byte	0x00, 0xf0, 0x11, 0x00


	//----- nvinfo : EIATTR_KPARAM_INFO
	.align		4
.L_4539:
        /*0038*/ 	.byte	0x04, 0x17
        /*003a*/ 	.short	(.L_4541 - .L_4540)
.L_4540:
        /*003c*/ 	.word	0x00000000
        /*0040*/ 	.short	0x0009
        /*0042*/ 	.short	0x003c
        /*0044*/ 	.byte	0x00, 0xf0, 0x11, 0x00


	//----- nvinfo : EIATTR_KPARAM_INFO
	.align		4
.L_4541:
        /*0048*/ 	.byte	0x04, 0x17
        /*004a*/ 	.short	(.L_4543 - .L_4542)
.L_4542:
        /*004c*/ 	.word	0x00000000
        /*0050*/ 	.short	0x0008
        /*0052*/ 	.short	0x0038
        /*0054*/ 	.byte	0x00, 0xf0, 0x11, 0x00


	//----- nvinfo : EIATTR_KPARAM_INFO
	.align		4
.L_4543:
        /*0058*/ 	.byte	0x04, 0x17
        /*005a*/ 	.short	(.L_4545 - .L_4544)
.L_4544:
        /*005c*/ 	.word	0x00000000
        /*0060*/ 	.short	0x0007
        /*0062*/ 	.short	0x0034
        /*0064*/ 	.byte	0x00, 0xf0, 0x11, 0x00


	//----- nvinfo : EIATTR_KPARAM_INFO
	.align		4
.L_4545:
        /*0068*/ 	.byte	0x04, 0x17
        /*006a*/ 	.short	(.L_4547 - .L_4546)
.L_4546:
        /*006c*/ 	.word	0x00000000
        /*0070*/ 	.short	0x0006
        /*0072*/ 	.short	0x0030
        /*0074*/ 	.byte	0x00, 0xf0, 0x11, 0x00


	//----- nvinfo : EIATTR_KPARAM_INFO
	.align		4
.L_4547:
        /*0078*/ 	.byte	0x04, 0x17
        /*007a*/ 	.short	(.L_4549 - .L_4548)
.L_4548:
        /*007c*/ 	.word	0x00000000
        /*0080*/ 	.short	0x0005
        /*0082*/ 	.short	0x0028
        /*0084*/ 	.byte	0x00, 0xf5, 0x21, 0x00


	//----- nvinfo : EIATTR_KPARAM_INFO
	.align		4
.L_4549:
        /*0088*/ 	.byte	0x04, 0x17
        /*008a*/ 	.short	(.L_4551 - .L_4550)
.L_4550:
        /*008c*/ 	.word	0x00000000
        /*0090*/ 	.short	0x0004
        /*0092*/ 	.short	0x0020
        /*0094*/ 	.byte	0x00, 0xf5, 0x21, 0x00


	//----- nvinfo : EIATTR_KPARAM_INFO
	.align		4
.L_4551:
        /*0098*/ 	.byte	0x04, 0x17
        /*009a*/ 	.short	(.L_4553 - .L_4552)
.L_4552:
        /*009c*/ 	.word	0x00000000
        /*00a0*/ 	.short	0x0003
        /*00a2*/ 	.short	0x0018
        /*00a4*/ 	.byte	0x00, 0xf5, 0x21, 0x00


	//----- nvinfo : EIATTR_KPARAM_INFO
	.align		4
.L_4553:
        /*00a8*/ 	.byte	0x04, 0x17
        /*00aa*/ 	.short	(.L_4555 - .L_4554)
.L_4554:
        /*00ac*/ 	.word	0x00000000
        /*00b0*/ 	.short	0x0002
        /*00b2*/ 	.short	0x0010
        /*00b4*/ 	.byte	0x00, 0xf5, 0x21, 0x00


	//----- nvinfo : EIATTR_KPARAM_INFO
	.align		4
.L_4555:
        /*00b8*/ 	.byte	0x04, 0x17
        /*00ba*/ 	.short	(.L_4557 - .L_4556)
.L_4556:
        /*00bc*/ 	.word	0x00000000
        /*00c0*/ 	.short	0x0001
        /*00c2*/ 	.short	0x0008
        /*00c4*/ 	.byte	0x00, 0xf5, 0x21, 0x00


	//----- nvinfo : EIATTR_KPARAM_INFO
	.align		4
.L_4557:
        /*00c8*/ 	.byte	0x04, 0x17
        /*00ca*/ 	.short	(.L_4559 - .L_4558)
.L_4558:
        /*00cc*/ 	.word	0x00000000
        /*00d0*/ 	.short	0x0000
        /*00d2*/ 	.short	0x0000
        /*00d4*/ 	.byte	0x00, 0xf5, 0x21, 0x00


	//----- nvinfo : EIATTR_SPARSE_MMA_MASK
	.align		4
.L_4559:
        /*00d8*/ 	.byte	0x03, 0x50
        /*00da*/ 	.short	0x0000


	//----- nvinfo : EIATTR_MAXREG_COUNT
	.align		4
        /*00dc*/ 	.byte	0x03, 0x1b
        /*00de*/ 	.short	0x00ff


	//----- nvinfo : EIATTR_NUM_BARRIERS
	.align		4
        /*00e0*/ 	.byte	0x02, 0x4c
        /*00e2*/ 	.byte	0x01
	.zero		1


	//----- nvinfo : EIATTR_MERCURY_ISA_VERSION
	.align		4
        /*00e4*/ 	.byte	0x03, 0x5f
        /*00e6*/ 	.short	0x0101


	//----- nvinfo : EIATTR_VRC_CTA_INIT_COUNT
	.align		4
        /*00e8*/ 	.byte	0x02, 0x4a
	.zero		1
	.zero		1


	//----- nvinfo : EIATTR_EXIT_INSTR_OFFSETS
	.align		4
        /*00ec*/ 	.byte	0x04, 0x1c
        /*00ee*/ 	.short	(.L_4561 - .L_4560)


	//   ....[0]....
.L_4560:
        /*00f0*/ 	.word	0x00000070


	//   ....[1]....
        /*00f4*/ 	.word	0x00000100


	//   ....[2]....
        /*00f8*/ 	.word	0x00001750


	//   ....[3]....
        /*00fc*/ 	.word	0x000017b0


	//   ....[4]....
        /*0100*/ 	.word	0x00001810


	//----- nvinfo : EIATTR_CBANK_PARAM_SIZE
	.align		4
.L_4561:
        /*0104*/ 	.byte	0x03, 0x19
        /*0106*/ 	.short	0x004c


	//----- nvinfo : EIATTR_PARAM_CBANK
	.align		4
        /*0108*/ 	.byte	0x04, 0x0a
        /*010a*/ 	.short	(.L_4563 - .L_4562)
	.align		4
.L_4562:
        /*010c*/ 	.word	index@(.nv.constant0._Z8moe_q8_0IN3c104HalfELb1EEvPKvS3_PT_PKiS7_S7_iiiiiii)
        /*0110*/ 	.short	0x0380
        /*0112*/ 	.short	0x004c


	//----- nvinfo : EIATTR_SW_WAR
	.align		4
.L_4563:
        /*0114*/ 	.byte	0x04, 0x36
        /*0116*/ 	.short	(.L_4565 - .L_4564)
.L_4564:
        /*0118*/ 	.word	0x00000008
.L_4565:


//--------------------- .nv.info._Z8moe_q8_0IN3c104HalfELb0EEvPKvS3_PT_PKiS7_S7_iiiiiii --------------------------
	.section	.nv.info._Z8moe_q8_0IN3c104HalfELb0EEvPKvS3_PT_PKiS7_S7_iiiiiii,"",@"SHT_CUDA_INFO"
	.sectionflags	@""
	.align	4


	//----- nvinfo : EIATTR_CUDA_API_VERSION
	.align		4
        /*0000*/ 	.byte	0x04, 0x37
        /*0002*/ 	.short	(.L_4567 - .L_4566)
.L_4566:
        /*0004*/ 	.word	0x00000082


	//----- nvinfo : EIATTR_KPARAM_INFO
	.align		4
.L_4567:
        /*0008*/ 	.byte	0x04, 0x17
        /*000a*/ 	.short	(.L_4569 - .L_4568)
.L_4568:
        /*000c*/ 	.word	0x00000000
        /*0010*/ 	.short	0x000c
        /*0012*/ 	.short	0x0048
        /*0014*/ 	.byte	0x00, 0xf0, 0x11, 0x00


	//----- nvinfo : EIATTR_KPARAM_INFO
	.align		4
.L_4569:
        /*0018*/ 	.byte	0x04, 0x17
        /*001a*/ 	.short	(.L_4571 - .L_4570)
.L_4570:
        /*001c*/ 	.word	0x00000000
        /*0020*/ 	.short	0x000b
        /*0022*/ 	.short	0x0044
        /*0024*/ 	.byte	0x00, 0xf0, 0x11, 0x00


	//----- nvinfo : EIATTR_KPARAM_INFO
	.align		4
.L_4571:
        /*0028*/ 	.byte	0x04, 0x17
        /*002a*/ 	.short	(.L_4573 - .L_4572)
.L_4572:
        /*002c*/ 	.word	0x00000000
        /*0030*/ 	.short	0x000a
        /*0032*/ 	.short	0x0040
        /*0034*/ 	.byte	0x00, 0xf0, 0x11, 0x00


	//----- nvinfo : EIATTR_KPARAM_INFO
	.align		4
.L_4573:
        /*0038*/ 	.byte	0x04, 0x17
        /*003a*/ 	.short	(.L_4575 - .L_4574)
.L_4574:
        /*003c*/ 	.word	0x00000000
        /*0040*/ 	.short	0x0009
        /*0042*/ 	.short	0x003c
        /*0044*/ 	.byte	0x00, 0xf0, 0x11, 0x00


	//----- nvinfo : EIATTR_KPARAM_INFO
	.align		4
.L_4575:
        /*0048*/ 	.byte	0x04, 0x17
        /*004a*/ 	.short	(.L_4577 - .L_4576)
.L_4576:
        /*004c*/ 	.word	0x00000000
        /*0050*/ 	.short	0x0008
        /*0052*/ 	.short	0x0038
        /*0054*/ 	.byte	0x00, 0xf0, 0x11, 0x00


	//----- nvinfo : EIATTR_KPARAM_INFO
	.align		4
.L_4577:
        /*0058*/ 	.byte	0x04, 0x17
        /*005a*/ 	.short	(.L_4579 - .L_4578)
.L_4578:
        /*005c*/ 	.word	0x00000000
        /*0060*/ 	.short	0x0007
        /*0062*/ 	.short	0x0034
        /*0064*/ 	.byte	0x00, 0xf0, 0x11, 0x00


	//----- nvinfo : EIATTR_KPARAM_INFO
	.align		4
.L_4579:
        /*0068*/ 	.byte	0x04, 0x17
        /*006a*/ 	.short	(.L_4581 - .L_4580)
.L_4580:
        /*006c*/ 	.word	0x00000000
        /*0070*/ 	.short	0x0006
        /*0072*/ 	.short	0x0030
        /*0074*/ 	.byte	0x00, 0xf0, 0x11, 0x00


	//----- nvinfo : EIATTR_KPARAM_INFO
	.align		4
.L_4581:
        /*0078*/ 	.byte	0x04, 0x17
        /*007a*/ 	.short	(.L_4583 - .L_4582)
.L_4582:
        /*007c*/ 	.word	0x00000000
        /*0080*/ 	.short	0x0005
        /*0082*/ 	.short	0x0028
        /*0084*/ 	.byte	0x00, 0xf5, 0x21, 0x00


	//----- nvinfo : EIATTR_KPARAM_INFO
	.align		4
.L_4583:
        /*0088*/ 	.byte	0x04, 0x17
        /*008a*/ 	.short	(.L_4585 - .L_4584)
.L_4584:
        /*008c*/ 	.word	0x00000000
        /*0090*/ 	.short	0x0004
        /*0092*/ 	.short	0x0020
        /*0094*/ 	.byte	0x00, 0xf5, 0x21, 0x00


	//----- nvinfo : EIATTR_KPARAM_INFO
	.align		4
.L_4585:
        /*0098*/ 	.byte	0x04, 0x17
        /*009a*/ 	.short	(.L_4587 - .L_4586)
.L_4586:
        /*009c*/ 	.word	0x00000000
        /*00a0*/ 	.short	0x0003
        /*00a2*/ 	.short	0x0018
        /*00a4*/ 	.byte	0x00, 0xf5, 0x21, 0x00


	//----- nvinfo : EIATTR_KPARAM_INFO
	.align		4
.L_4587:
        /*00a8*/ 	.byte	0x04, 0x17
        /*00aa*/ 	.short	(.L_4589 - .L_4588)
.L_4588:
        /*00ac*/ 	.word	0x00000000
        /*00b0*/ 	.short	0x0002
        /*00b2*/ 	.short	0x0010
        /*00b4*/ 	.byte	0x00, 0xf5, 0x21, 0x00


	//----- nvinfo : EIATTR_KPARAM_INFO
	.align		4
.L_4589:
        /*00b8*/ 	.byte	0x04, 0x17
        /*00ba*/ 	.short	(.L_4591 - .L_4590)
.L_4590:
        /*00bc*/ 	.word	0x00000000
        /*00c0*/ 	.short	0x0001
        /*00c2*/ 	.short	0x0008
        /*00c4*/ 	.byte	0x00, 0xf5, 0x21, 0x00


	//----- nvinfo : EIATTR_KPARAM_INFO
	.align		4
.L_4591:
        /*00c8*/ 	.byte	0x04, 0x17
        /*00ca*/ 	.short	(.L_4593 - .L_4592)
.L_4592:
        /*00cc*/ 	.word	0x00000000
        /*00d0*/ 	.short	0x0000
        /*00d2*/ 	.short	0x0000
        /*00d4*/ 	.byte	0x00, 0xf5, 0x21, 0x00


	//----- nvinfo : EIATTR_SPARSE_MMA_MASK
	.align		4
.L_4593:
        /*00d8*/ 	.byte	0x03, 0x50
        /*00da*/ 	.short	0x0000


	//----- nvinfo : EIATTR_MAXREG_COUNT
	.align		4
        /*00dc*/ 	.byte	0x03, 0x1b
        /*00de*/ 	.short	0x00ff


	//----- nvinfo : EIATTR_NUM_BARRIERS
	.align		4
        /*00e0*/ 	.byte	0x02, 0x4c
        /*00e2*/ 	.byte	0x01
	.zero		1


	//----- nvinfo : EIATTR_MERCURY_ISA_VERSION
	.align		4
        /*00e4*/ 	.byte	0x03, 0x5f
        /*00e6*/ 	.short	0x0101


	//----- nvinfo : EIATTR_VRC_CTA_INIT_COUNT
	.align		4
        /*00e8*/ 	.byte	0x02, 0x4a
	.zero		1
	.zero		1


	//----- nvinfo : EIATTR_EXIT_INSTR_OFFSETS
	.align		4
        /*00ec*/ 	.byte	0x04, 0x1c
        /*00ee*/ 	.short	(.L_4595 - .L_4594)


	//   ....[0]....
.L_4594:
        /*00f0*/ 	.word	0x00000070


	//   ....[1]....
        /*00f4*/ 	.word	0x00000100


	//   ....[2]....
        /*00f8*/ 	.word	0x00001360


	//   ....[3]....
        /*00fc*/ 	.word	0x000013b0


	//   ....[4]....
        /*0100*/ 	.word	0x00001410


	//----- nvinfo : EIATTR_CBANK_PARAM_SIZE
	.align		4
.L_4595:
        /*0104*/ 	.byte	0x03, 0x19
        /*0106*/ 	.short	0x004c


	//----- nvinfo : EIATTR_PARAM_CBANK
	.align		4
        /*0108*/ 	.byte	0x04, 0x0a
        /*010a*/ 	.short	(.L_4597 - .L_4596)
	.align		4
.L_4596:
        /*010c*/ 	.word	index@(.nv.constant0._Z8moe_q8_0IN3c104HalfELb0EEvPKvS3_PT_PKiS7_S7_iiiiiii)
        /*0110*/ 	.short	0x0380
        /*0112*/ 	.short	0x004c


	//----- nvinfo : EIATTR_SW_WAR
	.align		4
.L_4597:
        /*0114*/ 	.byte	0x04, 0x36
        /*0116*/ 	.short	(.L_4599 - .L_4598)
.L_4598:
        /*0118*/ 	.word	0x00000008
.L_4599:


//--------------------- .nv.info._Z8moe_q5_1IN3c104HalfELb1EEvPKvS3_PT_PKiS7_S7_iiiiiii --------------------------
	.section	.nv.info._Z8moe_q5_1IN3c104HalfELb1EEvPKvS3_PT_PKiS7_S7_iiiiiii,"",@"SHT_CUDA_INFO"
	.sectionflags	@""
	.align	4


	//----- nvinfo : EIATTR_CUDA_API_VERSION
	.align		4
        /*0000*/ 	.byte	0x04, 0x37
        /*0002*/ 	.short	(.L_4601 - .L_4600)
.L_4600:
        /*0004*/ 	.word	0x00000082


	//----- nvinfo : EIATTR_KPARAM_INFO
	.align		4
.L_4601:
        /*0008*/ 	.byte	0x04, 0x17
        /*000a*/ 	.short	(.L_4603 - .L_4602)
.L_4602:
        /*000c*/ 	.word	0x00000000
        /*0010*/ 	.short	0x000c
        /*0012*/ 	.short	0x0048
        /*0014*/ 	.byte	0x00, 0xf0, 0x11, 0x00


	//----- nvinfo : EIATTR_KPARAM_INFO
	.align		4
.L_4603:
        /*0018*/ 	.byte	0x04, 0x17
        /*001a*/ 	.short	(.L_4605 - .L_4604)
.L_4604:
        /*001c*/ 	.word	0x00000000
        /*0020*/ 	.short	0x000b
        /*0022*/ 	.short	0x0044
        /*0024*/ 	.byte	0x00, 0xf0, 0x11, 0x00


	//----- nvinfo : EIATTR_KPARAM_INFO
	.align		4
.L_4605:
        /*0028*/ 	.byte	0x04, 0x17
        /*002a*/ 	.short	(.L_4607 - .L_4606)
.L_4606:
        /*002c*/ 	.word	0x00000000
        /*0030*/ 	.short	0x000a
        /*0032*/ 	.short	0x0040
        /*0034*/ 	.byte	0x00, 0xf0, 0x11, 0x00


	//----- nvinfo : EIATTR_KPARAM_INFO
	.align		4
.L_4607:
        /*0038*/ 	.byte	0x04, 0x17
        /*003a*/ 	.short	(.L_4609 - .L_4608)
.L_4608:
        /*003c*/ 	.word	0x00000000
        /*0040*/ 	.short	0x0009
        /*0042*/ 	.short	0x003c
        /*0044*/ 	.byte	0x00, 0xf0, 0x11, 0x00


	//----- nvinfo : EIATTR_KPARAM_INFO
	.align		4
.L_4609:
        /*0048*/ 	.byte	0x04, 0x17
        /*004a*/ 	.short	(.L_4611 - .L_4610)
.L_4610:
        /*004c*/ 	.word	0x00000000
        /*0050*/ 	.short	0x0008
        /*0052*/ 	.short	0x0038
        /*0054*/ 	.byte	0x00, 0xf0, 0x11, 0x00


	//----- nvinfo : EIATTR_KPARAM_INFO
	.align		4
.L_4611:
        /*0058*/ 	.byte	0x04, 0x17
        /*005a*/ 	.short	(.L_4613 - .L_4612)
.L_4612:
        /*005c*/ 	.word	0x00000000
        /*0060*/ 	.short	0x0007
        /*0062*/ 	.short	0x0034
        /*0064*/ 	.byte	0x00, 0xf0, 0x11, 0x00


	//----- nvinfo : EIATTR_KPARAM_INFO
	.align		4
.L_4613:
        /*0068*/ 	.byte	0x04, 0x17
        /*006a*/ 	.short	(.L_4615 - .L_4614)
.L_4614:
        /*006c*/ 	.word	0x00000000
        /*0070*/ 	.short	0x0006
        /*0072*/ 	.short	0x0030
        /*0074*/ 	.byte	0x00, 0xf0, 0x11, 0x00


	//----- nvinfo : EIATTR_KPARAM_INFO
	.align		4
.L_4615:
        /*0078*/ 	.byte	0x04, 0x17
        /*007a*/ 	.short	(.L_4617 - .L_4616)
.L_4616:
        /*007c*/ 	.word	0x00000000
        /*0080*/ 	.short	0x0005
        /*0082*/ 	.short	0x0028
        /*0084*/ 	.byte	0x00, 0xf5, 0x21, 0x00


	//----- nvinfo : EIATTR_KPARAM_INFO
	.align		4
.L_4617:
        /*0088*/ 	.byte	0x04, 0x17
        /*008a*/ 	.short	(.L_4619 - .L_4618)
.L_4618:
        /*008c*/ 	.word	0x00000000
        /*0090*/ 	.short	0x0004
        /*0092*/ 	.short	0x0020
        /*0094*/ 	.byte	0x00, 0xf5, 0x21, 0x00


	//----- nvinfo : EIATTR_KPARAM_INFO
	.align		4
.L_4619:
        /*0098*/ 	.byte	0x04, 0x17
        /*009a*/ 	.short	(.L_4621 - .L_4620)
.L_4620:
        /*009c*/ 	.word	0x00000000
        /*00a0*/ 	.short	0x0003
        /*00a2*/ 	.short	0x0018
        /*00a4*/ 	.byte	0x00, 0xf5, 0x21, 0x00


	//----- nvinfo : EIATTR_KPARAM_INFO
	.align		4
.L_4621:
        /*00a8*/ 	.byte	0x04, 0x17
        /*00aa*/ 	.short	(.L_4623 - .L_4622)
.L_4622:
        /*00ac*/ 	.word	0x00000000
        /*00b0*/ 	.short	0x0002
        /*00b2*/ 	.short	0x0010
        /*00b4*/ 	.byte	0x00, 0xf5, 0x21, 0x00


	//----- nvinfo : EIATTR_KPARAM_INFO
	.align		4
.L_4623:
        /*00b8*/ 	.byte	0x04, 0x17
        /*00ba*/ 	.short	(.L_4625 - .L_4624)
.L_4624:
        /*00bc*/ 	.word	0x00000000
        /*00c0*/ 	.short	0x0001
        /*00c2*/ 	.short	0x0008
        /*00c4*/ 	.byte	0x00, 0xf5, 0x21, 0x00


	//----- nvinfo : EIATTR_KPARAM_INFO
	.align		4
.L_4625:
        /*00c8*/ 	.byte	0x04, 0x17
        /*00ca*/ 	.short	(.L_4627 - .L_4626)
.L_4626:
        /*00cc*/ 	.word	0x00000000
        /*00d0*/ 	.short	0x0000
        /*00d2*/ 	.short	0x0000
        /*00d4*/ 	.byte	0x00, 0xf5, 0x21, 0x00


	//----- nvinfo : EIATTR_SPARSE_MMA_MASK
	.align		4
.L_4627:
        /*00d8*/ 	.byte	0x03, 0x50
        /*00da*/ 	.short	0x0000


	//----- nvinfo : EIATTR_MAXREG_COUNT
	.align		4
        /*00dc*/ 	.byte	0x03, 0x1b
        /*00de*/ 	.short	0x00ff


	//----- nvinfo : EIATTR_NUM_BARRIERS
	.align		4
        /*00e0*/ 	.byte	0x02, 0x4c
        /*00e2*/ 	.byte	0x01
	.zero		1


	//----- nvinfo : EIATTR_MERCURY_ISA_VERSION
	.align		4
        /*00e4*/ 	.byte	0x03, 0x5f
        /*00e6*/ 	.short	0x0101


	//----- nvinfo : EIATTR_VRC_CTA_INIT_COUNT
	.align		4
        /*00e8*/ 	.byte	0x02, 0x4a
	.zero		1
	.zero		1


	//----- nvinfo : EIATTR_EXIT_INSTR_OFFSETS
	.align		4
        /*00ec*/ 	.byte	0x04, 0x1c
        /*00ee*/ 	.short	(.L_4629 - .L_4628)


	//   ....[0]....
.L_4628:
        /*00f0*/ 	.word	0x00000090


	//   ....[1]....
        /*00f4*/ 	.word	0x00000120


	//   ....[2]....
        /*00f8*/ 	.word	0x00002a20


	//   ....[3]....
        /*00fc*/ 	.word	0x00002a70


	//   ....[4]....
        /*0100*/ 	.word	0x00002ad0


	//----- nvinfo : EIATTR_CBANK_PARAM_SIZE
	.align		4
.L_4629:
        /*0104*/ 	.byte	0x03, 0x19
        /*0106*/ 	.short	0x004c


	//----- nvinfo : EIATTR_PARAM_CBANK
	.align		4
        /*0108*/ 	.byte	0x04, 0x0a
        /*010a*/ 	.short	(.L_4631 - .L_4630)
	.align		4
.L_4630:
        /*010c*/ 	.word	index@(.nv.constant0._Z8moe_q5_1IN3c104HalfELb1EEvPKvS3_PT_PKiS7_S7_iiiiiii)
        /*0110*/ 	.short	0x0380
        /*0112*/ 	.short	0x004c


	//----- nvinfo : EIATTR_SW_WAR
	.align		4
.L_4631:
        /*0114*/ 	.byte	0x04, 0x36
        /*0116*/ 	.short	(.L_4633 - .L_4632)
.L_4632:
        /*0118*/ 	.word	0x00000008
.L_4633:


//--------------------- .nv.info._Z8moe_q5_1IN3c104HalfELb0EEvPKvS3_PT_PKiS7_S7_iiiiiii --------------------------
	.section	.nv.info._Z8moe_q5_1IN3c104HalfELb0EEvPKvS3_PT_PKiS7_S7_iiiiiii,"",@"SHT_CUDA_INFO"
	.sectionflags	@""
	.align	4


	//----- nvinfo : EIATTR_CUDA_API_VERSION
	.align		4
        /*0000*/ 	.byte	0x04, 0x37
        /*0002*/ 	.short	(.L_4635 - .L_4634)
.L_4634:
        /*0004*/ 	.word	0x00000082


	//----- nvinfo : EIATTR_KPARAM_INFO
	.align		4
.L_4635:
        /*0008*/ 	.byte	0x04, 0x17
        /*000a*/ 	.short	(.L_4637 - .L_4636)
.L_4636:
        /*000c*/ 	.word	0x00000000
        /*0010*/ 	.short	0x000c
        /*0012*/ 	.short	0x0048
        /*0014*/ 	.byte	0x00, 0xf0, 0x11, 0x00


	//----- nvinfo : EIATTR_KPARAM_INFO
	.align		4
.L_4637:
        /*0018*/ 	.byte	0x04, 0x17
        /*001a*/ 	.short	(.L_4639 - .L_4638)
.L_4638:
        /*001c*/ 	.word	0x00000000
        /*0020*/ 	.short	0x000b
        /*0022*/ 	.short	0x0044
        /*0024*/ 	.byte	0x00, 0xf0, 0x11, 0x00


	//----- nvinfo : EIATTR_KPARAM_INFO
	.align		4
.L_4639:
        /*0028*/ 	.byte	0x04, 0x17
        /*002a*/ 	.short	(.L_4641 - .L_4640)
.L_4640:
        /*002c*/ 	.word	0x00000000
        /*0030*/ 	.short	0x000a
        /*0032*/ 	.short	0x0040
        /*0034*/ 	.byte	0x00, 0xf0, 0x11, 0x00


	//----- nvinfo : EIATTR_KPARAM_INFO
	.align		4
.L_4641:
        /*0038*/ 	.byte	0x04, 0x17
        /*003a*/ 	.short	(.L_4643 - .L_4642)
.L_4642:
        /*003c*/ 	.word	0x00000000
        /*0040*/ 	.short	0x0009
        /*0042*/ 	.short	0x003c
        /*0044*/ 	.byte	0x00, 0xf0, 0x11, 0x00


	//----- nvinfo : EIATTR_KPARAM_INFO
	.align		4
.L_4643:
        /*0048*/ 	.byte	0x04, 0x17
        /*004a*/ 	.short	(.L_4645 - .L_4644)
.L_4644:
        /*004c*/ 	.word	0x00000000
        /*0050*/ 	.short	0x0008
        /*0052*/ 	.short	0x0038
        /*0054*/ 	.byte	0x00, 0xf0, 0x11, 0x00


	//----- nvinfo : EIATTR_KPARAM_INFO
	.align		4
.L_4645:
        /*0058*/ 	.byte	0x04, 0x17
        /*005a*/ 	.short	(.L_4647 - .L_4646)
.L_4646:
        /*005c*/ 	.word	0x00000000
        /*0060*/ 	.short	0x0007
        /*0062*/ 	.short	0x0034
        /*0064*/ 	.byte	0x00, 0xf0, 0x11, 0x00


	//----- nvinfo : EIATTR_KPARAM_INFO
	.align		4
.L_4647:
        /*0068*/ 	.byte	0x04, 0x17
        /*006a*/ 	.short	(.L_4649 - .L_4648)
.L_4648:
        /*006c*/ 	.word	0x00000000
        /*0070*/ 	.short	0x0006
        /*0072*/ 	.short	0x0030
        /*0074*/ 	.byte	0x00, 0xf0, 0x11, 0x00


	//----- nvinfo : EIATTR_KPARAM_INFO
	.align		4
.L_4649:
        /*0078*/ 	.byte	0x04, 0x17
        /*007a*/ 	.short	(.L_4651 - .L_4650)
.L_4650:
        /*007c*/ 	.word	0x00000000
        /*0080*/ 	.short	0x0005
        /*0082*/ 	.short	0x0028
        /*0084*/ 	.byte	0x00, 0xf5, 0x21, 0x00


	//----- nvinfo : EIATTR_KPARAM_INFO
	.align		4
.L_4651:
        /*0088*/ 	.byte	0x04, 0x17
        /*008a*/ 	.short	(.L_4653 - .L_4652)
.L_4652:
        /*008c*/ 	.word	0x00000000
        /*0090*/ 	.short	0x0004
        /*0092*/ 	.short	0x0020
        /*0094*/ 	.byte	0x00, 0xf5, 0x21, 0x00


	//----- nvinfo : EIATTR_KPARAM_INFO
	.align		4
.L_4653:
        /*0098*/ 	.byte	0x04, 0x17
        /*009a*/ 	.short	(.L_4655 - .L_4654)
.L_4654:
        /*009c*/ 	.word	0x00000000
        /*00a0*/ 	.short	0x0003
        /*00a2*/ 	.short	0x0018
        /*00a4*/ 	.byte	0x00, 0xf5, 0x21, 0x00


	//----- nvinfo : EIATTR_KPARAM_INFO
	.align		4
.L_4655:
        /*00a8*/ 	.byte	0x04, 0x17
        /*00aa*/ 	.short	(.L_4657 - .L_4656)
.L_4656:
        /*00ac*/ 	.word	0x00000000
        /*00b0*/ 	.short	0x0002
        /*00b2*/ 	.short	0x0010
        /*00b4*/ 	.byte	0x00, 0xf5, 0x21, 0x00


	//----- nvinfo : EIATTR_KPARAM_INFO
	.align		4
.L_4657:
        /*00b8*/ 	.byte	0x04, 0x17
        /*00ba*/ 	.short	(.L_4659 - .L_4658)
.L_4658:
        /*00bc*/ 	.word	0x00000000
        /*00c0*/ 	.short	0x0001
        /*00c2*/ 	.short	0x0008
        /*00c4*/ 	.byte	0x00, 0xf5, 0x21, 0x00


	//----- nvinfo : EIATTR_KPARAM_INFO
	.align		4
.L_4659:
        /*00c8*/ 	.byte	0x04, 0x17
        /*00ca*/ 	.short	(.L_4661 - .L_4660)
.L_4660:
        /*00cc*/ 	.word	0x00000000
        /*00d0*/ 	.short	0x0000
        /*00d2*/ 	.short	0x0000
        /*00d4*/ 	.byte	0x00, 0xf5, 0x21, 0x00


	//----- nvinfo : EIATTR_SPARSE_MMA_MASK
	.align		4
.L_4661:
        /*00d8*/ 	.byte	0x03, 0x50
        /*00da*/ 	.short	0x0000


	//----- nvinfo : EIATTR_MAXREG_COUNT
	.align		4
        /*00dc*/ 	.byte	0x03, 0x1b
        /*00de*/ 	.short	0x00ff


	//----- nvinfo : EIATTR_NUM_BARRIERS
	.align		4
        /*00e0*/ 	.byte	0x02, 0x4c
        /*00e2*/ 	.byte	0x01
	.zero		1


	//----- nvinfo : EIATTR_MERCURY_ISA_VERSION
	.align		4
        /*00e4*/ 	.byte	0x03, 0x5f
        /*00e6*/ 	.short	0x0101


	//----- nvinfo : EIATTR_VRC_CTA_INIT_COUNT
	.align		4
        /*00e8*/ 	.byte	0x02, 0x4a
	.zero		1
	.zero		1


	//----- nvinfo : EIATTR_EXIT_INSTR_OFFSETS
	.align		4
        /*00ec*/ 	.byte	0x04, 0x1c
        /*00ee*/ 	.short	(.L_4663 - .L_4662)


	//   ....[0]....
.L_4662:
        /*00f0*/ 	.word	0x00000090


	//   ....[1]....
        /*00f4*/ 	.word	0x00000120


	//   ....[2]....
        /*00f8*/ 	.word	0x00002640


	//   ....[3]....
        /*00fc*/ 	.word	0x00002690


	//   ....[4]....
        /*0100*/ 	.word	0x000026f0


	//----- nvinfo : EIATTR_CBANK_PARAM_SIZE
	.align		4
.L_4663:
        /*0104*/ 	.byte	0x03, 0x19
        /*0106*/ 	.short	0x004c


	//----- nvinfo : EIATTR_PARAM_CBANK
	.align		4
        /*0108*/ 	.byte	0x04, 0x0a
        /*010a*/ 	.short	(.L_4665 - .L_4664)
	.align		4
.L_4664:
        /*010c*/ 	.word	index@(.nv.constant0._Z8moe_q5_1IN3c104HalfELb0EEvPKvS3_PT_PKiS7_S7_iiiiiii)
        /*0110*/ 	.short	0x0380
        /*0112*/ 	.short	0x004c


	//----- nvinfo : EIATTR_SW_WAR
	.align		4
.L_4665:
        /*0114*/ 	.byte	0x04, 0x36
        /*0116*/ 	.short	(.L_4667 - .L_4666)
.L_4666:
        /*0118*/ 	.word	0x00000008
.L_4667:


//--------------------- .nv.info._Z8moe_q5_0IN3c104HalfELb1EEvPKvS3_PT_PKiS7_S7_iiiiiii --------------------------
	.section	.nv.info._Z8moe_q5_0IN3c104HalfELb1EEvPKvS3_PT_PKiS7_S7_iiiiiii,"",@"SHT_CUDA_INFO"
	.sectionflags	@""
	.align	4


	//----- nvinfo : EIATTR_CUDA_API_VERSION
	.align		4
        /*0000*/ 	.byte	0x04, 0x37
        /*0002*/ 	.short	(.L_4669 - .L_4668)
.L_4668:
        /*0004*/ 	.word	0x00000082


	//----- nvinfo : EIATTR_KPARAM_INFO
	.align		4
.L_4669:
        /*0008*/ 	.byte	0x04, 0x17
        /*000a*/ 	.short	(.L_4671 - .L_4670)
.L_4670:
        /*000c*/ 	.word	0x00000000
        /*0010*/ 	.short	0x000c
        /*0012*/ 	.short	0x0048
        /*0014*/ 	.byte	0x00, 0xf0, 0x11, 0x00


	//----- nvinfo : EIATTR_KPARAM_INFO
	.align		4
.L_4671:
        /*0018*/ 	.byte	0x04, 0x17
        /*001a*/ 	.short	(.L_4673 - .L_4672)
.L_4672:
        /*001c*/ 	.word	0x00000000
        /*0020*/ 	.short	0x000b
        /*0022*/ 	.short	0x0044
        /*0024*/ 	.byte	0x00, 0xf0, 0x11, 0x00


	//----- nvinfo : EIATTR_KPARAM_INFO
	.align		4
.L_4673:
        /*0028*/ 	.byte	0x04, 0x17
        /*002a*/ 	.short	(.L_4675 - .L_4674)
.L_4674:
        /*002c*/ 	.word	0x00000000
        /*0030*/ 	.short	0x000a
        /*0032*/ 	.short	0x0040
        /*0034*/ 	.byte	0x00, 0xf0, 0x11, 0x00


	//----- nvinfo : EIATTR_KPARAM_INFO
	.align		4
.L_4675:
        /*0038*/ 	.byte	0x04, 0x17
        /*003a*/ 	.short	(.L_4677 - .L_4676)
.L_4676:
        /*003c*/ 	.word	0x00000000
        /*0040*/ 	.short	0x0009
        /*0042*/ 	.short	0x003c
        /*0044*/ 	.byte	0x00, 0xf0, 0x11, 0x00


	//----- nvinfo : EIATTR_KPARAM_INFO
	.align		4
.L_4677:
        /*0048*/ 	.byte	0x04, 0x17
        /*004a*/ 	.short	(.L_4679 - .L_4678)
.L_4678:
        /*004c*/ 	.word	0x00000000
        /*0050*/ 	.short	0x0008
        /*0052*/ 	.short	0x0038
        /*0054*/ 	.byte	0x00, 0xf0, 0x11, 0x00


	//----- nvinfo : EIATTR_KPARAM_INFO
	.align		4
.L_4679:
        /*0058*/ 	.byte	0x04, 0x17
        /*005a*/ 	.short	(.L_4681 - .L_4680)
.L_4680:
        /*005c*/ 	.word	0x00000000
        /*0060*/ 	.short	0x0007
        /*0062*/ 	.short	0x0034
        /*0064*/ 	.byte	0x00, 0xf0, 0x11, 0x00


	//----- nvinfo : EIATTR_KPARAM_INFO
	.align		4
.L_4681:
        /*0068*/ 	.byte	0x04, 0x17
        /*006a*/ 	.short	(.L_4683 - .L_4682)
.L_4682:
        /*006c*/ 	.word	0x00000000
        /*0070*/ 	.short	0x0006
        /*0072*/ 	.short	0x0030
        /*0074*/ 	.byte	0x00, 0xf0, 0x11, 0x00


	//----- nvinfo : EIATTR_KPARAM_INFO
	.align		4
.L_4683:
        /*0078*/ 	.byte	0x04, 0x17
        /*007a*/ 	.short	(.L_4685 - .L_4684)
.L_4684:
        /*007c*/ 	.word	0x00000000
        /*0080*/ 	.short	0x0005
        /*0082*/ 	.short	0x0028
        /*0084*/ 	.byte	0x00, 0xf5, 0x21, 0x00


	//----- nvinfo : EIATTR_KPARAM_INFO
	.align		4
.L_4685:
        /*0088*/ 	.byte	0x04, 0x17
        /*008a*/ 	.short	(.L_4687 - .L_4686)
.L_4686:
        /*008c*/ 	.word	0x00000000
        /*0090*/ 	.short	0x0004
        /*0092*/ 	.short	0x0020
        /*0094*/ 	.byte	0x00, 0xf5, 0x21, 0x00


	//----- nvinfo : EIATTR_KPARAM_INFO
	.align		4
.L_4687:
        /*0098*/ 	.byte	0x04, 0x17
        /*009a*/ 	.short	(.L_4689 - .L_4688)
.L_4688:
        /*009c*/ 	.word	0x00000000
        /*00a0*/ 	.short	0x0003
        /*00a2*/ 	.short	0x0018
        /*00a4*/ 	.byte	0x00, 0xf5, 0x21, 0x00


	//----- nvinfo : EIATTR_KPARAM_INFO
	.align		4
.L_4689:
        /*00a8*/ 	.byte	0x04, 0x17
        /*00aa*/ 	.short	(.L_4691 - .L_4690)
.L_4690:
        /*00ac*/ 	.word	0x00000000
        /*00b0*/ 	.short	0x0002
        /*00b2*/ 	.short	0x0010
        /*00b4*/ 	.byte	0x00, 0xf5, 0x21, 0x00


	//----- nvinfo : EIATTR_KPARAM_INFO
	.align		4
.L_4691:
        /*00b8*/ 	.byte	0x04, 0x17
        /*00ba*/ 	.short	(.L_4693 - .L_4692)
.L_4692:
        /*00bc*/ 	.word	0x00000000
        /*00c0*/ 	.short	0x0001
        /*00c2*/ 	.short	0x0008
        /*00c4*/ 	.byte	0x00, 0xf5, 0x21, 0x00


	//----- nvinfo : EIATTR_KPARAM_INFO
	.align		4
.L_4693:
        /*00c8*/ 	.byte	0x04, 0x17
        /*00ca*/ 	.short	(.L_4695 - .L_4694)
.L_4694:
        /*00cc*/ 	.word	0x00000000
        /*00d0*/ 	.short	0x0000
        /*00d2*/ 	.short	0x0000
        /*00d4*/ 	.byte	0x00, 0xf5, 0x21, 0x00


	//----- nvinfo : EIATTR_SPARSE_MMA_MASK
	.align		4
.L_4695:
        /*00d8*/ 	.byte	0x03, 0x50
        /*00da*/ 	.short	0x0000


	//----- nvinfo : EIATTR_MAXREG_COUNT
	.align		4
        /*00dc*/ 	.byte	0x03, 0x1b
        /*00de*/ 	.short	0x00ff


	//----- nvinfo : EIATTR_NUM_BARRIERS
	.align		4
        /*00e0*/ 	.byte	0x02, 0x4c
        /*00e2*/ 	.byte	0x01
	.zero		1


	//----- nvinfo : EIATTR_MERCURY_ISA_VERSION
	.align		4
        /*00e4*/ 	.byte	0x03, 0x5f
        /*00e6*/ 	.short	0x0101


	//----- nvinfo : EIATTR_VRC_CTA_INIT_COUNT
	.align		4
        /*00e8*/ 	.byte	0x02, 0x4a
	.zero		1
	.zero		1


	//----- nvinfo : EIATTR_EXIT_INSTR_OFFSETS
	.align		4
        /*00ec*/ 	.byte	0x04, 0x1c
        /*00ee*/ 	.short	(.L_4697 - .L_4696)


	//   ....[0]....
.L_4696:
        /*00f0*/ 	.word	0x00000090


	//   ....[1]....
        /*00f4*/ 	.word	0x00000120


	//   ....[2]....
        /*00f8*/ 	.word	0x000031f0


	//   ....[3]....
        /*00fc*/ 	.word	0x00003240


	//   ....[4]....
        /*0100*/ 	.word	0x000032a0


	//----- nvinfo : EIATTR_CBANK_PARAM_SIZE
	.align		4
.L_4697:
        /*0104*/ 	.byte	0x03, 0x19
        /*0106*/ 	.short	0x004c


	//----- nvinfo : EIATTR_PARAM_CBANK
	.align		4
        /*0108*/ 	.byte	0x04, 0x0a
        /*010a*/ 	.short	(.L_4699 - .L_4698)
	.align		4
.L_4698:
        /*010c*/ 	.word	index@(.nv.constant0._Z8moe_q5_0IN3c104HalfELb1EEvPKvS3_PT_PKiS7_S7_iiiiiii)
        /*0110*/ 	.short	0x0380
        /*0112*/ 	.short	0x004c


	//----- nvinfo : EIATTR_SW_WAR
	.align		4
.L_4699:
        /*0114*/ 	.byte	0x04, 0x36
        /*0116*/ 	.short	(.L_4701 - .L_4700)
.L_4700:
        /*0118*/ 	.word	0x00000008
.L_4701:


//--------------------- .nv.info._Z8moe_q5_0IN3c104HalfELb0EEvPKvS3_PT_PKiS7_S7_iiiiiii --------------------------
	.section	.nv.info._Z8moe_q5_0IN3c104HalfELb0EEvPKvS3_PT_PKiS7_S7_iiiiiii,"",@"SHT_CUDA_INFO"
	.sectionflags	@""
	.align	4


	//----- nvinfo : EIATTR_CUDA_API_VERSION
	.align		4
        /*0000*/ 	.byte	0x04, 0x37
        /*0002*/ 	.short	(.L_4703 - .L_4702)
.L_4702:
        /*0004*/ 	.word	0x00000082


	//----- nvinfo : EIATTR_KPARAM_INFO
	.align		4
.L_4703:
        /*0008*/ 	.byte	0x04, 0x17
        /*000a*/ 	.short	(.L_4705 - .L_4704)
.L_4704:
        /*000c*/ 	.word	0x00000000
        /*0010*/ 	.short	0x000c
        /*0012*/ 	.short	0x0048
        /*0014*/ 	.byte	0x00, 0xf0, 0x11, 0x00


	//----- nvinfo : EIATTR_KPARAM_INFO
	.align		4
.L_4705:
        /*0018*/ 	.byte	0x04, 0x17
        /*001a*/ 	.short	(.L_4707 - .L_4706)
.L_4706:
        /*001c*/ 	.word	0x00000000
        /*0020*/ 	.short	0x000b
        /*0022*/ 	.short	0x0044
        /*0024*/ 	.byte	0x00, 0xf0, 0x11, 0x00


	//----- nvinfo : EIATTR_KPARAM_INFO
	.align		4
.L_4707:
        /*0028*/ 	.byte	0x04, 0x17
        /*002a*/ 	.short	(.L_4709 - .L_4708)
.L_4708:
        /*002c*/ 	.word	0x00000000
        /*0030*/ 	.short	0x000a
        /*0032*/ 	.short	0x0040
        /*0034*/ 	.byte	0x00, 0xf0, 0x11, 0x00


	//----- nvinfo : EIATTR_KPARAM_INFO
	.align		4
.L_4709:
        /*0038*/ 	.byte	0x04, 0x17
        /*003a*/ 	.short	(.L_4711 - .L_4710)
.L_4710:
        /*003c*/ 	.word	0x00000000
        /*0040*/ 	.short	0x0009
        /*0042*/ 	.short	0x003c
        /*0044*/ 	.byte	0x00, 0xf0, 0x11, 0x00


	//----- nvinfo : EIATTR_KPARAM_INFO
	.align		4
.L_4711:
        /*0048*/ 	.byte	0x04, 0x17
        /*004a*/ 	.short	(.L_4713 - .L_4712)
.L_4712:
        /*004c*/ 	.word	0x00000000
        /*0050*/ 	.short	0x0008
        /*0052*/ 	.short	0x0038
        /*0054*/ 	.byte	0x00, 0xf0, 0x11, 0x00


	//----- nvinfo : EIATTR_KPARAM_INFO
	.align		4
.L_4713:
        /*0058*/ 	.byte	0x04, 0x17
        /*005a*/ 	.short	(.L_4715 - .L_4714)
.L_4714:
        /*005c*/ 	.word	0x00000000
        /*0060*/ 	.short	0x0007
        /*0062*/ 	.short	0x0034
        /*0064*/ 	.byte	0x00, 0xf0, 0x11, 0x00


	//----- nvinfo : EIATTR_KPARAM_INFO
	.align		4
.L_4715:
        /*0068*/ 	.byte	0x04, 0x17
        /*006a*/ 	.short	(.L_4717 - .L_4716)
.L_4716:
        /*006c*/ 	.word	0x00000000
        /*0070*/ 	.short	0x0006
        /*0072*/ 	.short	0x0030
        /*0074*/ 	.byte	0x00, 0xf0, 0x11, 0x00


	//----- nvinfo : EIATTR_KPARAM_INFO
	.align		4
.L_4717:
        /*0078*/ 	.byte	0x04, 0x17
        /*007a*/ 	.short	(.L_4719 - .L_4718)
.L_4718:
        /*007c*/ 	.word	0x00000000
        /*0080*/ 	.short	0x0005
        /*0082*/ 	.short	0x0028
        /*0084*/ 	.byte	0x00, 0xf5, 0x21, 0x00


	//----- nvinfo : EIATTR_KPARAM_INFO
	.align		4
.L_4719:
        /*0088*/ 	.byte	0x04, 0x17
        /*008a*/ 	.short	(.L_4721 - .L_4720)
.L_4720:
        /*008c*/ 	.word	0x00000000
        /*0090*/ 	.short	0x0004
        /*0092*/ 	.short	0x0020
        /*0094*/ 	.byte	0x00, 0xf5, 0x21, 0x00


	//----- nvinfo : EIATTR_KPARAM_INFO
	.align		4
.L_4721:
        /*0098*/ 	.byte	0x04, 0x17
        /*009a*/ 	.short	(.L_4723 - .L_4722)
.L_4722:
        /*009c*/ 	.word	0x00000000
        /*00a0*/ 	.short	0x0003
        /*00a2*/ 	.short	0x0018
        /*00a4*/ 	.byte	0x00, 0xf5, 0x21, 0x00


	//----- nvinfo : EIATTR_KPARAM_INFO
	.align		4
.L_4723:
        /*00a8*/ 	.byte	0x04, 0x17
        /*00aa*/ 	.short	(.L_4725 - .L_4724)
.L_4724:
        /*00ac*/ 	.word	0x00000000
        /*00b0*/ 	.short	0x0002
        /*00b2*/ 	.short	0x0010
        /*00b4*/ 	.byte	0x00, 0xf5, 0x21, 0x00


	//----- nvinfo : EIATTR_KPARAM_INFO
	.align		4
.L_4725:
        /*00b8*/ 	.byte	0x04, 0x17
        /*00ba*/ 	.short	(.L_4727 - .L_4726)
.L_4726:
        /*00bc*/ 	.word	0x00000000
        /*00c0*/ 	.short	0x0001
        /*00c2*/ 	.short	0x0008
        /*00c4*/ 	.byte	0x00, 0xf5, 0x21, 0x00


	//----- nvinfo : EIATTR_KPARAM_INFO
	.align		4
.L_4727:
        /*00c8*/ 	.byte	0x04, 0x17
        /*00ca*/ 	.short	(.L_4729 - .L_4728)
.L_4728:
        /*00cc*/ 	.word	0x00000000
        /*00d0*/ 	.short	0x0000
        /*00d2*/ 	.short	0x0000
        /*00d4*/ 	.byte	0x00, 0xf5, 0x21, 0x00


	//----- nvinfo : EIATTR_SPARSE_MMA_MASK
	.align		4
.L_4729:
        /*00d8*/ 	.byte	0x03, 0x50
        /*00da*/ 	.short	0x0000


	//----- nvinfo : EIATTR_MAXREG_COUNT
	.align		4
        /*00dc*/ 	.byte	0x03, 0x1b
        /*00de*/ 	.short	0x00ff


	//----- nvinfo : EIATTR_NUM_BARRIERS
	.align		4
        /*00e0*/ 	.byte	0x02, 0x4c
        /*00e2*/ 	.byte	0x01
	.zero		1


	//----- nvinfo : EIATTR_MERCURY_ISA_VERSION
	.align		4
        /*00e4*/ 	.byte	0x03, 0x5f
        /*00e6*/ 	.short	0x0101


	//----- nvinfo : EIATTR_VRC_CTA_INIT_COUNT
	.align		4
        /*00e8*/ 	.byte	0x02, 0x4a
	.zero		1
	.zero		1


	//----- nvinfo : EIATTR_EXIT_INSTR_OFFSETS
	.align		4
        /*00ec*/ 	.byte	0x04, 0x1c
        /*00ee*/ 	.short	(.L_4731 - .L_4730)


	//   ....[0]....
.L_4730:
        /*00f0*/ 	.word	0x00000090


	//   ....[1]....
        /*00f4*/ 	.word	0x00000120


	//   ....[2]....
        /*00f8*/ 	.word	0x00002e30


	//   ....[3]....
        /*00fc*/ 	.word	0x00002e80


	//   ....[4]....
        /*0100*/ 	.word	0x00002ee0


	//----- nvinfo : EIATTR_CBANK_PARAM_SIZE
	.align		4
.L_4731:
        /*0104*/ 	.byte	0x03, 0x19
        /*0106*/ 	.short	0x004c


	//----- nvinfo : EIATTR_PARAM_CBANK
	.align		4
        /*0108*/ 	.byte	0x04, 0x0a
        /*010a*/ 	.short	(.L_4733 - .L_4732)
	.align		4
.L_4732:
        /*010c*/ 	.word	index@(.nv.constant0._Z8moe_q5_0IN3c104HalfELb0EEvPKvS3_PT_PKiS7_S7_iiiiiii)
        /*0110*/ 	.short	0x0380
        /*0112*/ 	.short	0x004c


	//----- nvinfo : EIATTR_SW_WAR
	.align		4
.L_4733:
        /*0114*/ 	.byte	0x04, 0x36
        /*0116*/ 	.short	(.L_4735 - .L_4734)
.L_4734:
        /*0118*/ 	.word	0x00000008
.L_4735:


//--------------------- .nv.info._Z8moe_q4_1IN3c104HalfELb1EEvPKvS3_PT_PKiS7_S7_iiiiiii --------------------------
	.section	.nv.info._Z8moe_q4_1IN3c104HalfELb1EEvPKvS3_PT_PKiS7_S7_iiiiiii,"",@"SHT_CUDA_INFO"
	.sectionflags	@""
	.align	4


	//----- nvinfo : EIATTR_CUDA_API_VERSION
	.align		4
        /*0000*/ 	.byte	0x04, 0x37
        /*0002*/ 	.short	(.L_4737 - .L_4736)
.L_4736:
        /*0004*/ 	.word	0x00000082


	//----- nvinfo : EIATTR_KPARAM_INFO
	.align		4
.L_4737:
        /*0008*/ 	.byte	0x04, 0x17
        /*000a*/ 	.short	(.L_4739 - .L_4738)
.L_4738:
        /*000c*/ 	.word	0x00000000
        /*0010*/ 	.short	0x000c
        /*0012*/ 	.short	0x0048
        /*0014*/ 	.byte	0x00, 0xf0, 0x11, 0x00


	//----- nvinfo : EIATTR_KPARAM_INFO
	.align		4
.L_4739:
        /*0018*/ 	.byte	0x04, 0x17
        /*001a*/ 	.short	(.L_4741 - .L_4740)
.L_4740:
        /*001c*/ 	.word	0x00000000
        /*0020*/ 	.short	0x000b
        /*0022*/ 	.short	0x0044
        /*0024*/ 	.byte	0x00, 0xf0, 0x11, 0x00


	//----- nvinfo : EIATTR_KPARAM_INFO
	.align		4
.L_4741:
        /*0028*/ 	.byte	0x04, 0x17
        /*002a*/ 	.short	(.L_4743 - .L_4742)
.L_4742:
        /*002c*/ 	.word	0x00000000
        /*0030*/ 	.short	0x000a
        /*0032*/ 	.short	0x0040
        /*0034*/ 	.byte	0x00, 0xf0, 0x11, 0x00


	//----- nvinfo : EIATTR_KPARAM_INFO
	.align		4
.L_4743:
        /*0038*/ 	.byte	0x04, 0x17
        /*003a*/ 	.short	(.L_4745 - .L_4744)
.L_4744:
        /*003c*/ 	.word	0x00000000
        /*0040*/ 	.short	0x0009
        /*0042*/ 	.short	0x003c
        /*0044*/ 	.byte	0x00, 0xf0, 0x11, 0x00


	//----- nvinfo : EIATTR_KPARAM_INFO
	.align		4
.L_4745:
        /*0048*/ 	.byte	0x04, 0x17
        /*004a*/ 	.short	(.L_4747 - .L_4746)
.L_4746:
        /*004c*/ 	.word	0x00000000
        /*0050*/ 	.short	0x0008
        /*0052*/ 	.short	0x0038
        /*0054*/ 	.byte	0x00, 0xf0, 0x11, 0x00


	//----- nvinfo : EIATTR_KPARAM_INFO
	.align		4
.L_4747:
        /*0058*/ 	.byte	0x04, 0x17
        /*005a*/ 	.short	(.L_4749 - .L_4748)
.L_4748:
        /*005c*/ 	.word	0x00000000
        /*0060*/ 	.short	0x0007
        /*0062*/ 	.short	0x0034
        /*0064*/ 	.byte	0x00, 0xf0, 0x11, 0x00


	//----- nvinfo : EIATTR_KPARAM_INFO
	.align		4
.L_4749:
        /*0068*/ 	.byte	0x04, 0x17
        /*006a*/ 	.short	(.L_4751 - .L_4750)
.L_4750:
        /*006c*/ 	.word	0x00000000
        /*0070*/ 	.short	0x0006
        /*0072*/ 	.short	0x0030
        /*0074*/ 	.byte	0x00, 0xf0, 0x11, 0x00


	//----- nvinfo : EIATTR_KPARAM_INFO
	.align		4
.L_4751:
        /*0078*/ 	.byte	0x04, 0x17
        /*007a*/ 	.short	(.L_4753 - .L_4752)
.L_4752:
        /*007c*/ 	.word	0x00000000
        /*0080*/ 	.short	0x0005
        /*0082*/ 	.short	0x0028
        /*0084*/ 	.byte	0x00, 0xf5, 0x21, 0x00


	//----- nvinfo : EIATTR_KPARAM_INFO
	.align		4
.L_4753:
        /*0088*/ 	.byte	0x04, 0x17
        /*008a*/ 	.short	(.L_4755 - .L_4754)
.L_4754:
        /*008c*/ 	.word	0x00000000
        /*0090*/ 	.short	0x0004
        /*0092*/ 	.short	0x0020
        /*0094*/ 	.byte	0x00, 0xf5, 0x21, 0x00


	//----- nvinfo : EIATTR_KPARAM_INFO
	.align		4
.L_4755:
        /*0098*/ 	.byte	0x04, 0x17
        /*009a*/ 	.short	(.L_4757 - .L_4756)
.L_4756:
        /*009c*/ 	.word	0x00000000
        /*00a0*/ 	.short	0x0003
        /*00a2*/ 	.short	0x0018
        /*00a4*/ 	.byte	0x00, 0xf5, 0x21, 0x00


	//----- nvinfo : EIATTR_KPARAM_INFO
	.align		4
.L_4757:
        /*00a8*/ 	.byte	0x04, 0x17
        /*00aa*/ 	.short	(.L_4759 - .L_4758)
.L_4758:
        /*00ac*/ 	.word	0x00000000
        /*00b0*/ 	.short	0x0002
        /*00b2*/ 	.short	0x0010
        /*00b4*/ 	.byte	0x00, 0xf5, 0x21, 0x00


	//----- nvinfo : EIATTR_KPARAM_INFO
	.align		4
.L_4759:
        /*00b8*/ 	.byte	0x04, 0x17
        /*00ba*/ 	.short	(.L_4761 - .L_4760)
.L_4760:
        /*00bc*/ 	.word	0x00000000
        /*00c0*/ 	.short	0x0001
        /*00c2*/ 	.short	0x0008
        /*00c4*/ 	.byte	0x00, 0xf5, 0x21, 0x00


	//----- nvinfo : EIATTR_KPARAM_INFO
	.align		4
.L_4761:
        /*00c8*/ 	.byte	0x04, 0x17
        /*00ca*/ 	.short	(.L_4763 - .L_4762)
.L_4762:
        /*00cc*/ 	.word	0x00000000
        /*00d0*/ 	.short	0x0000
        /*00d2*/ 	.short	0x0000
        /*00d4*/ 	.byte	0x00, 0xf5, 0x21, 0x00


	//----- nvinfo : EIATTR_SPARSE_MMA_MASK
	.align		4
.L_4763:
        /*00d8*/ 	.byte	0x03, 0x50
        /*00da*/ 	.short	0x0000


	//----- nvinfo : EIATTR_MAXREG_COUNT
	.align		4
        /*00dc*/ 	.byte	0x03, 0x1b
        /*00de*/ 	.short	0x00ff


	//----- nvinfo : EIATTR_NUM_BARRIERS
	.align		4
        /*00e0*/ 	.byte	0x02, 0x4c
        /*00e2*/ 	.byte	0x01
	.zero		1


	//----- nvinfo : EIATTR_MERCURY_ISA_VERSION
	.align		4
        /*00e4*/ 	.byte	0x03, 0x5f
        /*00e6*/ 	.short	0x0101


	//----- nvinfo : EIATTR_VRC_CTA_INIT_COUNT
	.align		4
        /*00e8*/ 	.byte	0x02, 0x4a
	.zero		1
	.zero		1


	//----- nvinfo : EIATTR_EXIT_INSTR_OFFSETS
	.align		4
        /*00ec*/ 	.byte	0x04, 0x1c
        /*00ee*/ 	.short	(.L_4765 - .L_4764)


	//   ....[0]....
.L_4764:
        /*00f0*/ 	.word	0x00000090


	//   ....[1]....
        /*00f4*/ 	.word	0x00000120


	//   ....[2]....
        /*00f8*/ 	.word	0x00002210


	//   ....[3]....
        /*00fc*/ 	.word	0x00002260


	//   ....[4]....
        /*0100*/ 	.word	0x000022c0


	//----- nvinfo : EIATTR_CBANK_PARAM_SIZE
	.align		4
.L_4765:
        /*0104*/ 	.byte	0x03, 0x19
        /*0106*/ 	.short	0x004c


	//----- nvinfo : EIATTR_PARAM_CBANK
	.align		4
        /*0108*/ 	.byte	0x04, 0x0a
        /*010a*/ 	.short	(.L_4767 - .L_4766)
	.align		4
.L_4766:
        /*010c*/ 	.word	index@(.nv.constant0._Z8moe_q4_1IN3c104HalfELb1EEvPKvS3_PT_PKiS7_S7_iiiiiii)
        /*0110*/ 	.short	0x0380
        /*0112*/ 	.short	0x004c


	//----- nvinfo : EIATTR_SW_WAR
	.align		4
.L_4767:
        /*0114*/ 	.byte	0x04, 0x36
        /*0116*/ 	.short	(.L_4769 - .L_4768)
.L_4768:
        /*0118*/ 	.word	0x00000008
.L_4769:


//--------------------- .nv.info._Z8moe_q4_1IN3c104HalfELb0EEvPKvS3_PT_PKiS7_S7_iiiiiii --------------------------
	.section	.nv.info._Z8moe_q4_1IN3c104HalfELb0EEvPKvS3_PT_PKiS7_S7_iiiiiii,"",@"SHT_CUDA_INFO"
	.sectionflags	@""
	.align	4


	//----- nvinfo : EIATTR_CUDA_API_VERSION
	.align		4
        /*0000*/ 	.byte	0x04, 0x37
        /*0002*/ 	.short	(.L_4771 - .L_4770)
.L_4770:
        /*0004*/ 	.word	0x00000082


	//----- nvinfo : EIATTR_KPARAM_INFO
	.align		4
.L_4771:
        /*0008*/ 	.byte	0x04, 0x17
        /*000a*/ 	.short	(.L_4773 - .L_4772)
.L_4772:
        /*000c*/ 	.word	0x00000000
        /*0010*/ 	.short	0x000c
        /*0012*/ 	.short	0x0048
        /*0014*/ 	.byte	0x00, 0xf0, 0x11, 0x00


	//----- nvinfo : EIATTR_KPARAM_INFO
	.align		4
.L_4773:
        /*0018*/ 	.byte	0x04, 0x17
        /*001a*/ 	.short	(.L_4775 - .L_4774)
.L_4774:
        /*001c*/ 	.word	0x00000000
        /*0020*/ 	.short	0x000b
        /*0022*/ 	.short	0x0044
        /*0024*/ 	.byte	0x00, 0xf0, 0x11, 0x00


	//----- nvinfo : EIATTR_KPARAM_INFO
	.align		4
.L_4775:
        /*0028*/ 	.byte	0x04, 0x17
        /*002a*/ 	.short	(.L_4777 - .L_4776)
.L_4776:
        /*002c*/ 	.word	0x00000000
        /*0030*/ 	.short	0x000a
        /*0032*/ 	.short	0x0040
        /*0034*/ 	.byte	0x00, 0xf0, 0x11, 0x00


	//----- nvinfo : EIATTR_KPARAM_INFO
	.align		4
.L_4777:
        /*0038*/ 	.byte	0x04, 0x17
        /*003a*/ 	.short	(.L_4779 - .L_4778)
.L_4778:
        /*003c*/ 	.word	0x00000000
        /*0040*/ 	.short	0x0009
        /*0042*/ 	.short	0x003c
        /*0044*/ 	.byte	0x00, 0xf0, 0x11, 0x00


	//----- nvinfo : EIATTR_KPARAM_INFO
	.align		4
.L_4779:
        /*0048*/ 	.byte	0x04, 0x17
        /*004a*/ 	.short	(.L_4781 - .L_4780)
.L_4780:
        /*004c*/ 	.word	0x00000000
        /*0050*/ 	.short	0x0008
        /*0052*/ 	.short	0x0038
        /*0054*/ 	.byte	0x00, 0xf0, 0x11, 0x00


	//----- nvinfo : EIATTR_KPARAM_INFO
	.align		4
.L_4781:
        /*0058*/ 	.byte	0x04, 0x17
        /*005a*/ 	.short	(.L_4783 - .L_4782)
.L_4782:
        /*005c*/ 	.word	0x00000000
        /*0060*/ 	.short	0x0007
        /*0062*/ 	.short	0x0034
        /*0064*/ 	.byte	0x00, 0xf0, 0x11, 0x00


	//----- nvinfo : EIATTR_KPARAM_INFO
	.align		4
.L_4783:
        /*0068*/ 	.byte	0x04, 0x17
        /*006a*/ 	.short	(.L_4785 - .L_4784)
.L_4784:
        /*006c*/ 	.word	0x00000000
        /*0070*/ 	.short	0x0006
        /*0072*/ 	.short	0x0030
        /*0074*/ 	.byte	0x00, 0xf0, 0x11, 0x00


	//----- nvinfo : EIATTR_KPARAM_INFO
	.align		4
.L_4785:
        /*0078*/ 	.byte	0x04, 0x17
        /*007a*/ 	.short	(.L_4787 - .L_4786)
.L_4786:
        /*007c*/ 	.word	0x00000000
        /*0080*/ 	.short	0x0005
        /*0082*/ 	.short	0x0028
        /*0084*/ 	.byte	0x00, 0xf5, 0x21, 0x00


	//----- nvinfo : EIATTR_KPARAM_INFO
	.align		4
.L_4787:
        /*0088*/ 	.byte	0x04, 0x17
        /*008a*/ 	.short	(.L_4789 - .L_4788)
.L_4788:
        /*008c*/ 	.word	0x00000000
        /*0090*/ 	.short	0x0004
        /*0092*/ 	.short	0x0020
        /*0094*/ 	.byte	0x00, 0xf5, 0x21, 0x00


	//----- nvinfo : EIATTR_KPARAM_INFO
	.align		4
.L_4789:
        /*0098*/ 	.byte	0x04, 0x17
        /*009a*/ 	.short	(.L_4791 - .L_4790)
.L_4790:
        /*009c*/ 	.word	0x00000000
        /*00a0*/ 	.short	0x0003
        /*00a2*/ 	.short	0x0018
        /*00a4*/ 	.byte	0x00, 0xf5, 0x21, 0x00


	//----- nvinfo : EIATTR_KPARAM_INFO
	.align		4
.L_4791:
        /*00a8*/ 	.byte	0x04, 0x17
        /*00aa*/ 	.short	(.L_4793 - .L_4792)
.L_4792:
        /*00ac*/ 	.word	0x00000000
        /*00b0*/ 	.short	0x0002
        /*00b2*/ 	.short	0x0010
        /*00b4*/ 	.byte	0x00, 0xf5, 0x21, 0x00


	//----- nvinfo : EIATTR_KPARAM_INFO
	.align		4
.L_4793:
        /*00b8*/ 	.byte	0x04, 0x17
        /*00ba*/ 	.short	(.L_4795 - .L_4794)
.L_4794:
        /*00bc*/ 	.word	0x00000000
        /*00c0*/ 	.short	0x0001
        /*00c2*/ 	.short	0x0008
        /*00c4*/ 	.byte	0x00, 0xf5, 0x21, 0x00


	//----- nvinfo : EIATTR_KPARAM_INFO
	.align		4
.L_4795:
        /*00c8*/ 	.byte	0x04, 0x17
        /*00ca*/ 	.short	(.L_4797 - .L_4796)
.L_4796:
        /*00cc*/ 	.word	0x00000000
        /*00d0*/ 	.short	0x0000
        /*00d2*/ 	.short	0x0000
        /*00d4*/ 	.byte	0x00, 0xf5, 0x21, 0x00


	//----- nvinfo : EIATTR_SPARSE_MMA_MASK
	.align		4
.L_4797:
        /*00d8*/ 	.byte	0x03, 0x50
        /*00da*/ 	.short	0x0000


	//----- nvinfo : EIATTR_MAXREG_COUNT
	.align		4
        /*00dc*/ 	.byte	0x03, 0x1b
        /*00de*/ 	.short	0x00ff


	//----- nvinfo : EIATTR_NUM_BARRIERS
	.align		4
        /*00e0*/ 	.byte	0x02, 0x4c
        /*00e2*/ 	.byte	0x01
	.zero		1


	//----- nvinfo : EIATTR_MERCURY_ISA_VERSION
	.align		4
        /*00e4*/ 	.byte	0x03, 0x5f
        /*00e6*/ 	.short	0x0101


	//----- nvinfo : EIATTR_VRC_CTA_INIT_COUNT
	.align		4
        /*00e8*/ 	.byte	0x02, 0x4a
	.zero		1
	.zero		1


	//----- nvinfo : EIATTR_EXIT_INSTR_OFFSETS
	.align		4
        /*00ec*/ 	.byte	0x04, 0x1c
        /*00ee*/ 	.short	(.L_4799 - .L_4798)


	//   ....[0]....
.L_4798:
        /*00f0*/ 	.word	0x00000090


	//   ....[1]....
        /*00f4*/ 	.word	0x00000120


	//   ....[2]....
        /*00f8*/ 	.word	0x00001e30


	//   ....[3]....
        /*00fc*/ 	.word	0x00001e80


	//   ....[4]....
        /*0100*/ 	.word	0x00001ee0


	//----- nvinfo : EIATTR_CBANK_PARAM_SIZE
	.align		4
.L_4799:
        /*0104*/ 	.byte	0x03, 0x19
        /*0106*/ 	.short	0x004c


	//----- nvinfo : EIATTR_PARAM_CBANK
	.align		4
        /*0108*/ 	.byte	0x04, 0x0a
        /*010a*/ 	.short	(.L_4801 - .L_4800)
	.align		4
.L_4800:
        /*010c*/ 	.word	index@(.nv.constant0._Z8moe_q4_1IN3c104HalfELb0EEvPKvS3_PT_PKiS7_S7_iiiiiii)
        /*0110*/ 	.short	0x0380
        /*0112*/ 	.short	0x004c


	//----- nvinfo : EIATTR_SW_WAR
	.align		4
.L_4801:
        /*0114*/ 	.byte	0x04, 0x36
        /*0116*/ 	.short	(.L_4803 - .L_4802)
.L_4802:
        /*0118*/ 	.word	0x00000008
.L_4803:


//--------------------- .nv.info._Z8moe_q4_0IN3c104HalfELb1EEvPKvS3_PT_PKiS7_S7_iiiiiii --------------------------
	.section	.nv.info._Z8moe_q4_0IN3c104HalfELb1EEvPKvS3_PT_PKiS7_S7_iiiiiii,"",@"SHT_CUDA_INFO"
	.sectionflags	@""
	.align	4


	//----- nvinfo : EIATTR_CUDA_API_VERSION
	.align		4
        /*0000*/ 	.byte	0x04, 0x37
        /*0002*/ 	.short	(.L_4805 - .L_4804)
.L_4804:
        /*0004*/ 	.word	0x00000082


	//----- nvinfo : EIATTR_KPARAM_INFO
	.align		4
.L_4805:
        /*0008*/ 	.byte	0x04, 0x17
        /*000a*/ 	.short	(.L_4807 - .L_4806)
.L_4806:
        /*000c*/ 	.word	0x00000000
        /*0010*/ 	.short	0x000c
        /*0012*/ 	.short	0x0048
        /*0014*/ 	.byte	0x00, 0xf0, 0x11, 0x00


	//----- nvinfo : EIATTR_KPARAM_INFO
	.align		4
.L_4807:
        /*0018*/ 	.byte	0x04, 0x17
        /*001a*/ 	.short	(.L_4809 - .L_4808)
.L_4808:
        /*001c*/ 	.word	0x00000000
        /*0020*/ 	.short	0x000b
        /*0022*/ 	.short	0x0044
        /*0024*/ 	.byte	0x00, 0xf0, 0x11, 0x00


	//----- nvinfo : EIATTR_KPARAM_INFO
	.align		4
.L_4809:
        /*0028*/ 	.byte	0x04, 0x17
        /*002a*/ 	.short	(.L_4811 - .L_4810)
.L_4810:
        /*002c*/ 	.word	0x00000000
        /*0030*/ 	.short	0x000a
        /*0032*/ 	.short	0x0040
        /*0034*/ 	.byte	0x00, 0xf0, 0x11, 0x00


	//----- nvinfo : EIATTR_KPARAM_INFO
	.align		4
.L_4811:
        /*0038*/ 	.byte	0x04, 0x17
        /*003a*/ 	.short	(.L_4813 - .L_4812)
.L_4812:
        /*003c*/ 	.word	0x00000000
        /*0040*/ 	.short	0x0009
        /*0042*/ 	.short	0x003c
        /*0044*/ 	.byte	0x00, 0xf0, 0x11, 0x00


	//----- nvinfo : EIATTR_KPARAM_INFO
	.align		4
.L_4813:
        /*0048*/ 	.byte	0x04, 0x17
        /*004a*/ 	.short	(.L_4815 - .L_4814)
.L_4814:
        /*004c*/ 	.word	0x00000000
        /*0050*/ 	.short	0x0008
        /*0052*/ 	.short	0x0038
        /*0054*/ 	.byte	0x00, 0xf0, 0x11, 0x00


	//----- nvinfo : EIATTR_KPARAM_INFO
	.align		4
.L_4815:
        /*0058*/ 	.byte	0x04, 0x17
        /*005a*/ 	.short	(.L_4817 - .L_4816)
.L_4816:
        /*005c*/ 	.word	0x00000000
        /*0060*/ 	.short	0x0007
        /*0062*/ 	.short	0x0034
        /*0064*/ 	.byte	0x00, 0xf0, 0x11, 0x00


	//----- nvinfo : EIATTR_KPARAM_INFO
	.align		4
.L_4817:
        /*0068*/ 	.byte	0x04, 0x17
        /*006a*/ 	.short	(.L_4819 - .L_4818)
.L_4818:
        /*006c*/ 	.word	0x00000000
        /*0070*/ 	.short	0x0006
        /*0072*/ 	.short	0x0030
        /*0074*/ 	.byte	0x00, 0xf0, 0x11, 0x00


	//----- nvinfo : EIATTR_KPARAM_INFO
	.align		4
.L_4819:
        /*0078*/ 	.byte	0x04, 0x17
        /*007a*/ 	.short	(.L_4821 - .L_4820)
.L_4820:
        /*007c*/ 	.word	0x00000000
        /*0080*/ 	.short	0x0005
        /*0082*/ 	.short	0x0028
        /*0084*/ 	.byte	0x00, 0xf5, 0x21, 0x00


	//----- nvinfo : EIATTR_KPARAM_INFO
	.align		4
.L_4821:
        /*0088*/ 	.byte	0x04, 0x17
        /*008a*/ 	.short	(.L_4823 - .L_4822)
.L_4822:
        /*008c*/ 	.word	0x00000000
        /*0090*/ 	.short	0x0004
        /*0092*/ 	.short	0x0020
        /*0094*/ 	.byte	0x00, 0xf5, 0x21, 0x00


	//----- nvinfo : EIATTR_KPARAM_INFO
	.align		4
.L_4823:
        /*0098*/ 	.byte	0x04, 0x17
        /*009a*/ 	.short	(.L_4825 - .L_4824)
.L_4824:
        /*009c*/ 	.word	0x00000000
        /*00a0*/ 	.short	0x0003
        /*00a2*/ 	.short	0x0018
        /*00a4*/ 	.byte	0x00, 0xf5, 0x21, 0x00


	//----- nvinfo : EIATTR_KPARAM_INFO
	.align		4
.L_4825:
        /*00a8*/ 	.byte	0x04, 0x17
        /*00aa*/ 	.short	(.L_4827 - .L_4826)
.L_4826:
        /*00ac*/ 	.word	0x00000000
        /*00b0*/ 	.short	0x0002
        /*00b2*/ 	.short	0x0010
        /*00b4*/ 	.byte	0x00, 0xf5, 0x21, 0x00


	//----- nvinfo : EIATTR_KPARAM_INFO
	.align		4
.L_4827:
        /*00b8*/ 	.byte	0x04, 0x17
        /*00ba*/ 	.short	(.L_4829 - .L_4828)
.L_4828:
        /*00bc*/ 	.word	0x00000000
        /*00c0*/ 	.short	0x0001
        /*00c2*/ 	.short	0x0008
        /*00c4*/ 	.byte	0x00, 0xf5, 0x21, 0x00


	//----- nvinfo : EIATTR_KPARAM_INFO
	.align		4
.L_4829:
        /*00c8*/ 	.byte	0x04, 0x17
        /*00ca*/ 	.short	(.L_4831 - .L_4830)
.L_4830:
        /*00cc*/ 	.word	0x00000000
        /*00d0*/ 	.short	0x0000
        /*00d2*/ 	.short	0x0000
        /*00d4*/ 	.byte	0x00, 0xf5, 0x21, 0x00


	//----- nvinfo : EIATTR_SPARSE_MMA_MASK
	.align		4
.L_4831:
        /*00d8*/ 	.byte	0x03, 0x50
        /*00da*/ 	.short	0x0000


	//----- nvinfo : EIATTR_MAXREG_COUNT
	.align		4
        /*00dc*/ 	.byte	0x03, 0x1b
        /*00de*/ 	.short	0x00ff


	//----- nvinfo : EIATTR_NUM_BARRIERS
	.align		4
        /*00e0*/ 	.byte	0x02, 0x4c
        /*00e2*/ 	.byte	0x01
	.zero		1


	//----- nvinfo : EIATTR_MERCURY_ISA_VERSION
	.align		4
        /*00e4*/ 	.byte	0x03, 0x5f
        /*00e6*/ 	.short	0x0101


	//----- nvinfo : EIATTR_VRC_CTA_INIT_COUNT
	.align		4
        /*00e8*/ 	.byte	0x02, 0x4a
	.zero		1
	.zero		1


	//----- nvinfo : EIATTR_EXIT_INSTR_OFFSETS
	.align		4
        /*00ec*/ 	.byte	0x04, 0x1c
        /*00ee*/ 	.short	(.L_4833 - .L_4832)


	//   ....[0]....
.L_4832:
        /*00f0*/ 	.word	0x00000090


	//   ....[1]....
        /*00f4*/ 	.word	0x00000120


	//   ....[2]....
        /*00f8*/ 	.word	0x00002330


	//   ....[3]....
        /*00fc*/ 	.word	0x00002380


	//   ....[4]....
        /*0100*/ 	.word	0x000023e0


	//----- nvinfo : EIATTR_CBANK_PARAM_SIZE
	.align		4
.L_4833:
        /*0104*/ 	.byte	0x03, 0x19
        /*0106*/ 	.short	0x004c


	//----- nvinfo : EIATTR_PARAM_CBANK
	.align		4
        /*0108*/ 	.byte	0x04, 0x0a
        /*010a*/ 	.short	(.L_4835 - .L_4834)
	.align		4
.L_4834:
        /*010c*/ 	.word	index@(.nv.constant0._Z8moe_q4_0IN3c104HalfELb1EEvPKvS3_PT_PKiS7_S7_iiiiiii)
        /*0110*/ 	.short	0x0380
        /*0112*/ 	.short	0x004c


	//----- nvinfo : EIATTR_SW_WAR
	.align		4
.L_4835:
        /*0114*/ 	.byte	0x04, 0x36
        /*0116*/ 	.short	(.L_4837 - .L_4836)
.L_4836:
        /*0118*/ 	.word	0x00000008
.L_4837:


//--------------------- .nv.info._Z8moe_q4_0IN3c104HalfELb0EEvPKvS3_PT_PKiS7_S7_iiiiiii --------------------------
	.section	.nv.info._Z8moe_q4_0IN3c104HalfELb0EEvPKvS3_PT_PKiS7_S7_iiiiiii,"",@"SHT_CUDA_INFO"
	.sectionflags	@""
	.align	4


	//----- nvinfo : EIATTR_CUDA_API_VERSION
	.align		4
        /*0000*/ 	.byte	0x04, 0x37
        /*0002*/ 	.short	(.L_4839 - .L_4838)
.L_4838:
        /*0004*/ 	.word	0x00000082


	//----- nvinfo : EIATTR_KPARAM_INFO
	.align		4
.L_4839:
        /*0008*/ 	.byte	0x04, 0x17
        /*000a*/ 	.short	(.L_4841 - .L_4840)
.L_4840:
        /*000c*/ 	.word	0x00000000
        /*0010*/ 	.short	0x000c
        /*0012*/ 	.short	0x0048
        /*0014*/ 	.byte	0x00, 0xf0, 0x11, 0x00


	//----- nvinfo : EIATTR_KPARAM_INFO
	.align		4
.L_4841:
        /*0018*/ 	.byte	0x04, 0x17
        /*001a*/ 	.short	(.L_4843 - .L_4842)
.L_4842:
        /*001c*/ 	.word	0x00000000
        /*0020*/ 	.short	0x000b
        /*0022*/ 	.short	0x0044
        /*0024*/ 	.byte	0x00, 0xf0, 0x11, 0x00


	//----- nvinfo : EIATTR_KPARAM_INFO
	.align		4
.L_4843:
        /*0028*/ 	.byte	0x04, 0x17
        /*002a*/ 	.short	(.L_4845 - .L_4844)
.L_4844:
        /*002c*/ 	.word	0x00000000
        /*0030*/ 	.short	0x000a
        /*0032*/ 	.short	0x0040
        /*0034*/ 	.byte	0x00, 0xf0, 0x11, 0x00


	//----- nvinfo : EIATTR_KPARAM_INFO
	.align		4
.L_4845:
        /*0038*/ 	.byte	0x04, 0x17
        /*003a*/ 	.short	(.L_4847 - .L_4846)
.L_4846:
        /*003c*/ 	.word	0x00000000
        /*0040*/ 	.short	0x0009
        /*0042*/ 	.short	0x003c
        /*0044*/ 	.byte	0x00, 0xf0, 0x11, 0x00


	//----- nvinfo : EIATTR_KPARAM_INFO
	.align		4
.L_4847:
        /*0048*/ 	.byte	0x04, 0x17
        /*004a*/ 	.short	(.L_4849 - .L_4848)
.L_4848:
        /*004c*/ 	.word	0x00000000
        /*0050*/ 	.short	0x0008
        /*0052*/ 	.short	0x0038
        /*0054*/ 	.byte	0x00, 0xf0, 0x11, 0x00


	//----- nvinfo : EIATTR_KPARAM_INFO
	.align		4
.L_4849:
        /*0058*/ 	.byte	0x04, 0x17
        /*005a*/ 	.short	(.L_4851 - .L_4850)
.L_4850:
        /*005c*/ 	.word	0x00000000
        /*0060*/ 	.short	0x0007
        /*0062*/ 	.short	0x0034
        /*0064*/ 	.byte	0x00, 0xf0, 0x11, 0x00


	//----- nvinfo : EIATTR_KPARAM_INFO
	.align		4
.L_4851:
        /*0068*/ 	.byte	0x04, 0x17
        /*006a*/ 	.short	(.L_4853 - .L_4852)
.L_4852:
        /*006c*/ 	.word	0x00000000
        /*0070*/ 	.short	0x0006
        /*0072*/ 	.short	0x0030
        /*0074*/ 	.byte	0x00, 0xf0, 0x11, 0x00


	//----- nvinfo : EIATTR_KPARAM_INFO
	.align		4
.L_4853:
        /*0078*/ 	.byte	0x04, 0x17
        /*007a*/ 	.short	(.L_4855 - .L_4854)
.L_4854:
        /*007c*/ 	.word	0x00000000
        /*0080*/ 	.short	0x0005
        /*0082*/ 	.short	0x0028
        /*0084*/ 	.byte	0x00, 0xf5, 0x21, 0x00


	//----- nvinfo : EIATTR_KPARAM_INFO
	.align		4
.L_4855:
        /*0088*/ 	.byte	0x04, 0x17
        /*008a*/ 	.short	(.L_4857 - .L_4856)
.L_4856:
        /*008c*/ 	.word	0x00000000
        /*0090*/ 	.short	0x0004
        /*0092*/ 	.short	0x0020
        /*0094*/ 	.byte	0x00, 0xf5, 0x21, 0x00


	//----- nvinfo : EIATTR_KPARAM_INFO
	.align		4
.L_4857:
        /*0098*/ 	.byte	0x04, 0x17
        /*009a*/ 	.short	(.L_4859 - .L_4858)
.L_4858:
        /*009c*/ 	.word	0x00000000
        /*00a0*/ 	.short	0x0003
        /*00a2*/ 	.short	0x0018
        /*00a4*/ 	.byte	0x00, 0xf5, 0x21, 0x00


	//----- nvinfo : EIATTR_KPARAM_INFO
	.align		4
.L_4859:
        /*00a8*/ 	.byte	0x04, 0x17
        /*00aa*/ 	.short	(.L_4861 - .L_4860)
.L_4860:
        /*00ac*/ 	.word	0x00000000
        /*00b0*/ 	.short	0x0002
        /*00b2*/ 	.short	0x0010
        /*00b4*/ 	.byte	0x00, 0xf5, 0x21, 0x00


	//----- nvinfo : EIATTR_KPARAM_INFO
	.align		4
.L_4861:
        /*00b8*/ 	.byte	0x04, 0x17
        /*00ba*/ 	.short	(.L_4863 - .L_4862)
.L_4862:
        /*00bc*/ 	.word	0x00000000
        /*00c0*/ 	.short	0x0001
        /*00c2*/ 	.short	0x0008
        /*00c4*/ 	.byte	0x00, 0xf5, 0x21, 0x00


	//----- nvinfo : EIATTR_KPARAM_INFO
	.align		4
.L_4863:
        /*00c8*/ 	.byte	0x04, 0x17
        /*00ca*/ 	.short	(.L_4865 - .L_4864)
.L_4864:
        /*00cc*/ 	.word	0x00000000
        /*00d0*/ 	.short	0x0000
        /*00d2*/ 	.short	0x0000
        /*00d4*/ 	.byte	0x00, 0xf5, 0x21, 0x00


	//----- nvinfo : EIATTR_SPARSE_MMA_MASK
	.align		4
.L_4865:
        /*00d8*/ 	.byte	0x03, 0x50
        /*00da*/ 	.short	0x0000


	//----- nvinfo : EIATTR_MAXREG_COUNT
	.align		4
        /*00dc*/ 	.byte	0x03, 0x1b
        /*00de*/ 	.short	0x00ff


	//----- nvinfo : EIATTR_NUM_BARRIERS
	.align		4
        /*00e0*/ 	.byte	0x02, 0x4c
        /*00e2*/ 	.byte	0x01
	.zero		1


	//----- nvinfo : EIATTR_MERCURY_ISA_VERSION
	.align		4
        /*00e4*/ 	.byte	0x03, 0x5f
        /*00e6*/ 	.short	0x0101


	//----- nvinfo : EIATTR_VRC_CTA_INIT_COUNT
	.align		4
        /*00e8*/ 	.byte	0x02, 0x4a
	.zero		1
	.zero		1


	//----- nvinfo : EIATTR_EXIT_INSTR_OFFSETS
	.align		4
        /*00ec*/ 	.byte	0x04, 0x1c
        /*00ee*/ 	.short	(.L_4867 - .L_4866)


	//   ....[0]....
.L_4866:
        /*00f0*/ 	.word	0x00000090


	//   ....[1]....
        /*00f4*/ 	.word	0x00000120


	//   ....[2]....
        /*00f8*/ 	.word	0x00001f70


	//   ....[3]....
        /*00fc*/ 	.word	0x00001fc0


	//   ....[4]....
        /*0100*/ 	.word	0x00002020


	//----- nvinfo : EIATTR_CBANK_PARAM_SIZE
	.align		4
.L_4867:
        /*0104*/ 	.byte	0x03, 0x19
        /*0106*/ 	.short	0x004c


	//----- nvinfo : EIATTR_PARAM_CBANK
	.align		4
        /*0108*/ 	.byte	0x04, 0x0a
        /*010a*/ 	.short	(.L_4869 - .L_4868)
	.align		4
.L_4868:
        /*010c*/ 	.word	index@(.nv.constant0._Z8moe_q4_0IN3c104HalfELb0EEvPKvS3_PT_PKiS7_S7_iiiiiii)
        /*0110*/ 	.short	0x0380
        /*0112*/ 	.short	0x004c


	//----- nvinfo : EIATTR_SW_WAR
	.align		4
.L_4869:
        /*0114*/ 	.byte	0x04, 0x36
        /*0116*/ 	.short	(.L_4871 - .L_4870)
.L_4870:
        /*0118*/ 	.word	0x00000008
.L_4871:


//--------------------- .nv.info._Z8moe_q6_KIfLb1EEvPKvS1_PT_PKiS5_S5_iiiiiii --------------------------
	.section	.nv.info._Z8moe_q6_KIfLb1EEvPKvS1_PT_PKiS5_S5_iiiiiii,"",@"SHT_CUDA_INFO"
	.sectionflags	@""
	.align	4


	//----- nvinfo : EIATTR_CUDA_API_VERSION
	.align		4
        /*0000*/ 	.byte	0x04, 0x37
        /*0002*/ 	.short	(.L_4873 - .L_4872)
.L_4872:
        /*0004*/ 	.word	0x00000082


	//----- nvinfo : EIATTR_KPARAM_INFO
	.align		4
.L_4873:
        /*0008*/ 	.byte	0x04, 0x17
        /*000a*/ 	.short	(.L_4875 - .L_4874)
.L_4874:
        /*000c*/ 	.word	0x00000000
        /*0010*/ 	.short	0x000c
        /*0012*/ 	.short	0x0048
        /*0014*/ 	.byte	0x00, 0xf0, 0x11, 0x00


	//----- nvinfo : EIATTR_KPARAM_INFO
	.align		4
.L_4875:
        /*0018*/ 	.byte	0x04, 0x17
        /*001a*/ 	.short	(.L_4877 - .L_4876)
.L_4876:
        /*001c*/ 	.word	0x00000000
        /*0020*/ 	.short	0x000b
        /*0022*/ 	.short	0x0044
        /*0024*/ 	.byte	0x00, 0xf0, 0x11, 0x00


	//----- nvinfo : EIATTR_KPARAM_INFO
	.align		4
.L_4877:
        /*0028*/ 	.byte	0x04, 0x17
        /*002a*/ 	.short	(.L_4879 - .L_4878)
.L_4878:
        /*002c*/ 	.word	0x00000000
        /*0030*/ 	.short	0x000a
        /*0032*/ 	.short	0x0040
        /*0034*/ 	.byte	0x00, 0xf0, 0x11, 0x00


	//----- nvinfo : EIATTR_KPARAM_INFO
	.align		4
.L_4879:
        /*0038*/ 	.byte	0x04, 0x17
        /*003a*/ 	.short	(.L_4881 - .L_4880)
.L_4880:
        /*003c*/ 	.word	0x00000000
        /*0040*/ 	.short	0x0009
        /*0042*/ 	.short	0x003c
        /*0044*/ 	.byte	0x00, 0xf0, 0x11, 0x00


	//----- nvinfo : EIATTR_KPARAM_INFO
	.align		4
.L_4881:
        /*0048*/ 	.byte	0x04, 0x17
        /*004a*/ 	.short	(.L_4883 - .L_4882)
.L_4882:
        /*004c*/ 	.word	0x00000000
        /*0050*/ 	.short	0x0008
        /*0052*/ 	.short	0x0038
        /*0054*/ 	.byte	0x00, 0xf0, 0x11, 0x00


	//----- nvinfo : EIATTR_KPARAM_INFO
	.align		4
.L_4883:
        /*0058*/ 	.byte	0x04, 0x17
        /*005a*/ 	.short	(.L_4885 - .L_4884)
.L_4884:
        /*005c*/ 	.word	0x00000000
        /*0060*/ 	.short	0x0007
        /*0062*/ 	.short	0x0034
        /*0064*/ 	.byte	0x00, 0xf0, 0x11, 0x00


	//----- nvinfo : EIATTR_KPARAM_INFO
	.align		4
.L_4885:
        /*0068*/ 	.byte	0x04, 0x17
        /*006a*/ 	.short	(.L_4887 - .L_4886)
.L_4886:
        /*006c*/ 	.word	0x00000000
        /*0070*/ 	.short	0x0006
        /*0072*/ 	.short	0x0030
        /*0074*/ 	.byte	0x00, 0xf0, 0x11, 0x00


	//----- nvinfo : EIATTR_KPARAM_INFO
	.align		4
.L_4887:
        /*0078*/ 	.byte	0x04, 0x17
        /*007a*/ 	.short	(.L_4889 - .L_4888)
.L_4888:
        /*007c*/ 	.word	0x00000000
        /*0080*/ 	.short	0x0005
        /*0082*/ 	.short	0x0028
        /*0084*/ 	.byte	0x00, 0xf5, 0x21, 0x00


	//----- nvinfo : EIATTR_KPARAM_INFO
	.align		4
.L_4889:
        /*0088*/ 	.byte	0x04, 0x17
        /*008a*/ 	.short	(.L_4891 - .L_4890)
.L_4890:
        /*008c*/ 	.word	0x00000000
        /*0090*/ 	.short	0x0004
        /*0092*/ 	.short	0x0020
        /*0094*/ 	.byte	0x00, 0xf5, 0x21, 0x00


	//----- nvinfo : EIATTR_KPARAM_INFO
	.align		4
.L_4891:
        /*0098*/ 	.byte	0x04, 0x17
        /*009a*/ 	.short	(.L_4893 - .L_4892)
.L_4892:
        /*009c*/ 	.word	0x00000000
        /*00a0*/ 	.short	0x0003
        /*00a2*/ 	.short	0x0018
        /*00a4*/ 	.byte	0x00, 0xf5, 0x21, 0x00


	//----- nvinfo : EIATTR_KPARAM_INFO
	.align		4
.L_4893:
        /*00a8*/ 	.byte	0x04, 0x17
        /*00aa*/ 	.short	(.L_4895 - .L_4894)
.L_4894:
        /*00ac*/ 	.word	0x00000000
        /*00b0*/ 	.short	0x0002
        /*00b2*/ 	.short	0x0010
        /*00b4*/ 	.byte	0x00, 0xf5, 0x21, 0x00


	//----- nvinfo : EIATTR_KPARAM_INFO
	.align		4
.L_4895:
        /*00b8*/ 	.byte	0x04, 0x17
        /*00ba*/ 	.short	(.L_4897 - .L_4896)
.L_4896:
        /*00bc*/ 	.word	0x00000000
        /*00c0*/ 	.short	0x0001
        /*00c2*/ 	.short	0x0008
        /*00c4*/ 	.byte	0x00, 0xf5, 0x21, 0x00


	//----- nvinfo : EIATTR_KPARAM_INFO
	.align		4
.L_4897:
        /*00c8*/ 	.byte	0x04, 0x17
        /*00ca*/ 	.short	(.L_4899 - .L_4898)
.L_4898:
        /*00cc*/ 	.word	0x00000000
        /*00d0*/ 	.short	0x0000
        /*00d2*/ 	.short	0x0000
        /*00d4*/ 	.byte	0x00, 0xf5, 0x21, 0x00


	//----- nvinfo : EIATTR_SPARSE_MMA_MASK
	.align		4
.L_4899:
        /*00d8*/ 	.byte	0x03, 0x50
        /*00da*/ 	.short	0x0000


	//----- nvinfo : EIATTR_MAXREG_COUNT
	.align		4
        /*00dc*/ 	.byte	0x03, 0x1b
        /*00de*/ 	.short	0x00ff


	//----- nvinfo : EIATTR_NUM_BARRIERS
	.align		4
        /*00e0*/ 	.byte	0x02, 0x4c
        /*00e2*/ 	.byte	0x01
	.zero		1


	//----- nvinfo : EIATTR_MERCURY_ISA_VERSION
	.align		4
        /*00e4*/ 	.byte	0x03, 0x5f
        /*00e6*/ 	.short	0x0101


	//----- nvinfo : EIATTR_VRC_CTA_INIT_COUNT
	.align		4
        /*00e8*/ 	.byte	0x02, 0x4a
	.zero		1
	.zero		1


	//----- nvinfo : EIATTR_EXIT_INSTR_OFFSETS
	.align		4
        /*00ec*/ 	.byte	0x04, 0x1c
        /*00ee*/ 	.short	(.L_4901 - .L_4900)


	//   ....[0]....
.L_4900:
        /*00f0*/ 	.word	0x00000090


	//   ....[1]....
        /*00f4*/ 	.word	0x00000120


	//   ....[2]....
        /*00f8*/ 	.word	0x00005b00


	//   ....[3]....
        /*00fc*/ 	.word	0x00005b50


	//   ....[4]....
        /*0100*/ 	.word	0x00005ba0


	//----- nvinfo : EIATTR_CBANK_PARAM_SIZE
	.align		4
.L_4901:
        /*0104*/ 	.byte	0x03, 0x19
        /*0106*/ 	.short	0x004c


	//----- nvinfo : EIATTR_PARAM_CBANK
	.align		4
        /*0108*/ 	.byte	0x04, 0x0a
        /*010a*/ 	.short	(.L_4903 - .L_4902)
	.align		4
.L_4902:
        /*010c*/ 	.word	index@(.nv.constant0._Z8moe_q6_KIfLb1EEvPKvS1_PT_PKiS5_S5_iiiiiii)
        /*0110*/ 	.short	0x0380
        /*0112*/ 	.short	0x004c


	//----- nvinfo : EIATTR_SW_WAR
	.align		4
.L_4903:
        /*0114*/ 	.byte	0x04, 0x36
        /*0116*/ 	.short	(.L_4905 - .L_4904)
.L_4904:
        /*0118*/ 	.word	0x00000008
.L_4905:


//--------------------- .nv.info._Z8moe_q6_KIfLb0EEvPKvS1_PT_PKiS5_S5_iiiiiii --------------------------
	.section	.nv.info._Z8moe_q6_KIfLb0EEvPKvS1_PT_PKiS5_S5_iiiiiii,"",@"SHT_CUDA_INFO"
	.sectionflags	@""
	.align	4


	//----- nvinfo : EIATTR_CUDA_API_VERSION
	.align		4
        /*0000*/ 	.byte	0x04, 0x37
        /*0002*/ 	.short	(.L_4907 - .L_4906)
.L_4906:
        /*0004*/ 	.word	0x00000082


	//----- nvinfo : EIATTR_KPARAM_INFO
	.align		4
.L_4907:
        /*0008*/ 	.byte	0x04, 0x17
        /*000a*/ 	.short	(.L_4909 - .L_4908)
.L_4908:
        /*000c*/ 	.word	0x00000000
        /*0010*/ 	.short	0x000c
        /*0012*/ 	.short	0x0048
        /*0014*/ 	.byte	0x00, 0xf0, 0x11, 0x00


	//----- nvinfo : EIATTR_KPARAM_INFO
	.align		4
.L_4909:
        /*0018*/ 	.byte	0x04, 0x17
        /*001a*/ 	.short	(.L_4911 - .L_4910)
.L_4910:
        /*001c*/ 	.word	0x00000000
        /*0020*/ 	.short	0x000b
        /*0022*/ 	.short	0x0044
        /*0024*/ 	.byte	0x00, 0xf0, 0x11, 0x00


	//----- nvinfo : EIATTR_KPARAM_INFO
	.align		4
.L_4911:
        /*0028*/ 	.byte	0x04, 0x17
        /*002a*/ 	.short	(.L_4913 - .L_4912)
.L_4912:
        /*002c*/ 	.word	0x00000000
        /*0030*/ 	.short	0x000a
        /*0032*/ 	.short	0x0040
        /*0034*/ 	.byte	0x00, 0xf0, 0x11, 0x00


	//----- nvinfo : EIATTR_KPARAM_INFO
	.align		4
.L_4913:
        /*0038*/ 	.byte	0x04, 0x17
        /*003a*/ 	.short	(.L_4915 - .L_4914)
.L_4914:
        /*003c*/ 	.word	0x00000000
        /*0040*/ 	.short	0x0009
        /*0042*/ 	.short	0x003c
        /*0044*/ 	.byte	0x00, 0xf0, 0x11, 0x00


	//----- nvinfo : EIATTR_KPARAM_INFO
	.align		4
.L_4915:
        /*0048*/ 	.byte	0x04, 0x17
        /*004a*/ 	.short	(.L_4917 - .L_4916)
.L_4916:
        /*004c*/ 	.word	0x00000000
        /*0050*/ 	.short	0x0008
        /*0052*/ 	.short	0x0038
        /*0054*/ 	.byte	0x00, 0xf0, 0x11, 0x00


	//----- nvinfo : EIATTR_KPARAM_INFO
	.align		4
.L_4917:
        /*0058*/ 	.byte	0x04, 0x17
        /*005a*/ 	.short	(.L_4919 - .L_4918)
.L_4918:
        /*005c*/ 	.word	0x00000000
        /*0060*/ 	.short	0x0007
        /*0062*/ 	.short	0x0034
        /*0064*/ 	.byte	0x00, 0xf0, 0x11, 0x00


	//----- nvinfo : EIATTR_KPARAM_INFO
	.align		4
.L_4919:
        /*0068*/ 	.byte	0x04, 0x17
        /*006a*/ 	.short	(.L_4921 - .L_4920)
.L_4920:
        /*006c*/ 	.word	0x00000000
        /*0070*/ 	.short	0x0006
        /*0072*/ 	.short	0x0030
        /*0074*/ 	.byte	0x00, 0xf0, 0x11, 0x00


	//----- nvinfo : EIATTR_KPARAM_INFO
	.align		4
.L_4921:
        /*0078*/ 	.byte	0x04, 0x17
        /*007a*/ 	.short	(.L_4923 - .L_4922)
.L_4922:
        /*007c*/ 	.word	0x00000000
        /*0080*/ 	.short	0x0005
        /*0082*/ 	.short	0x0028
        /*0084*/ 	.byte	0x00, 0xf5, 0x21, 0x00


	//----- nvinfo : EIATTR_KPARAM_INFO
	.align		4
.L_4923:
        /*0088*/ 	.byte	0x04, 0x17
        /*008a*/ 	.short	(.L_4925 - .L_4924)
.L_4924:
        /*008c*/ 	.word	0x00000000
        /*0090*/ 	.short	0x0004
        /*0092*/ 	.short	0x0020
        /*0094*/ 	.byte	0x00, 0xf5, 0x21, 0x00


	//----- nvinfo : EIATTR_KPARAM_INFO
	.align		4
.L_4925:
        /*0098*/ 	.byte	0x04, 0x17
        /*009a*/ 	.short	(.L_4927 - .L_4926)
.L_4926:
        /*009c*/ 	.word	0x00000000
        /*00a0*/ 	.short	0x0003
        /*00a2*/ 	.short	0x0018
        /*00a4*/ 	.byte	0x00, 0xf5, 0x21, 0x00


	//----- nvinfo : EIATTR_KPARAM_INFO
	.align		4
.L_4927:
        /*00a8*/ 	.byte	0x04, 0x17
        /*00aa*/ 	.short	(.L_4929 - .L_4928)
.L_4928:
        /*00ac*/ 	.word	0x00000000
        /*00b0*/ 	.short	0x0002
        /*00b2*/ 	.short	0x0010
        /*00b4*/ 	.byte	0x00, 0xf5, 0x21, 0x00


	//----- nvinfo : EIATTR_KPARAM_INFO
	.align		4
.L_4929:
        /*00b8*/ 	.byte	0x04, 0x17
        /*00ba*/ 	.short	(.L_4931 - .L_4930)
.L_4930:
        /*00bc*/ 	.word	0x00000000
        /*00c0*/ 	.short	0x0001
        /*00c2*/ 	.short	0x0008
        /*00c4*/ 	.byte	0x00, 0xf5, 0x21, 0x00


	//----- nvinfo : EIATTR_KPARAM_INFO
	.align		4
.L_4931:
        /*00c8*/ 	.byte	0x04, 0x17
        /*00ca*/ 	.short	(.L_4933 - .L_4932)
.L_4932:
        /*00cc*/ 	.word	0x00000000
        /*00d0*/ 	.short	0x0000
        /*00d2*/ 	.short	0x0000
        /*00d4*/ 	.byte	0x00, 0xf5, 0x21, 0x00


	//----- nvinfo : EIATTR_SPARSE_MMA_MASK
	.align		4
.L_4933:
        /*00d8*/ 	.byte	0x03, 0x50
        /*00da*/ 	.short	0x0000


	//----- nvinfo : EIATTR_MAXREG_COUNT
	.align		4
        /*00dc*/ 	.byte	0x03, 0x1b
        /*00de*/ 	.short	0x00ff


	//----- nvinfo : EIATTR_NUM_BARRIERS
	.align		4
        /*00e0*/ 	.byte	0x02, 0x4c
        /*00e2*/ 	.byte	0x01
	.zero		1


	//----- nvinfo : EIATTR_MERCURY_ISA_VERSION
	.align		4
        /*00e4*/ 	.byte	0x03, 0x5f
        /*00e6*/ 	.short	0x0101


	//----- nvinfo : EIATTR_VRC_CTA_INIT_COUNT
	.align		4
        /*00e8*/ 	.byte	0x02, 0x4a
	.zero		1
	.zero		1


	//----- nvinfo : EIATTR_EXIT_INSTR_OFFSETS
	.align		4
        /*00ec*/ 	.byte	0x04, 0x1c
        /*00ee*/ 	.short	(.L_4935 - .L_4934)


	//   ....[0]....
.L_4934:
        /*00f0*/ 	.word	0x00000070


	//   ....[1]....
        /*00f4*/ 	.word	0x00000100


	//   ....[2]....
        /*00f8*/ 	.word	0x000056c0


	//   ....[3]....
        /*00fc*/ 	.word	0x00005710


	//   ....[4]....
        /*0100*/ 	.word	0x00005760


	//----- nvinfo : EIATTR_CBANK_PARAM_SIZE
	.align		4
.L_4935:
        /*0104*/ 	.byte	0x03, 0x19
        /*0106*/ 	.short	0x004c


	//----- nvinfo : EIATTR_PARAM_CBANK
	.align		4
        /*0108*/ 	.byte	0x04, 0x0a
        /*010a*/ 	.short	(.L_4937 - .L_4936)
	.align		4
.L_4936:
        /*010c*/ 	.word	index@(.nv.constant0._Z8moe_q6_KIfLb0EEvPKvS1_PT_PKiS5_S5_iiiiiii)
        /*0110*/ 	.short	0x0380
        /*0112*/ 	.short	0x004c


	//----- nvinfo : EIATTR_SW_WAR
	.align		4
.L_4937:
        /*0114*/ 	.byte	0x04, 0x36
        /*0116*/ 	.short	(.L_4939 - .L_4938)
.L_4938:
        /*0118*/ 	.word	0x00000008
.L_4939:


//--------------------- .nv.info._Z8moe_q5_KIfLb1EEvPKvS1_PT_PKiS5_S5_iiiiiii --------------------------
	.section	.nv.info._Z8moe_q5_KIfLb1EEvPKvS1_PT_PKiS5_S5_iiiiiii,"",@"SHT_CUDA_INFO"
	.sectionflags	@""
	.align	4


	//----- nvinfo : EIATTR_CUDA_API_VERSION
	.align		4
        /*0000*/ 	.byte	0x04, 0x37
        /*0002*/ 	.short	(.L_4941 - .L_4940)
.L_4940:
        /*0004*/ 	.word	0x00000082


	//----- nvinfo : EIATTR_KPARAM_INFO
	.align		4
.L_4941:
        /*0008*/ 	.byte	0x04, 0x17
        /*000a*/ 	.short	(.L_4943 - .L_4942)
.L_4942:
        /*000c*/ 	.word	0x00000000
        /*0010*/ 	.short	0x000c
        /*0012*/ 	.short	0x0048
        /*0014*/ 	.byte	0x00, 0xf0, 0x11, 0x00


	//----- nvinfo : EIATTR_KPARAM_INFO
	.align		4
.L_4943:
        /*0018*/ 	.byte	0x04, 0x17
        /*001a*/ 	.short	(.L_4945 - .L_4944)
.L_4944:
        /*001c*/ 	.word	0x00000000
        /*0020*/ 	.short	0x000b
        /*0022*/ 	.short	0x0044
        /*0024*/ 	.byte	0x00, 0xf0, 0x11, 0x00


	//----- nvinfo : EIATTR_KPARAM_INFO
	.align		4
.L_4945:
        /*0028*/ 	.byte	0x04, 0x17
        /*002a*/ 	.short	(.L_4947 - .L_4946)
.L_4946:
        /*002c*/ 	.word	0x00000000
        /*0030*/ 	.short	0x000a
        /*0032*/ 	.short	0x0040
        /*0034*/ 	.byte	0x00, 0xf0, 0x11, 0x00


	//----- nvinfo : EIATTR_KPARAM_INFO
	.align		4
.L_4947:
        /*0038*/ 	.byte	0x04, 0x17
        /*003a*/ 	.short	(.L_4949 - .L_4948)
.L_4948:
        /*003c*/ 	.word	0x00000000
        /*0040*/ 	.short	0x0009
        /*0042*/ 	.short	0x003c
        /*0044*/ 	.byte	0x00, 0xf0, 0x11, 0x00


	//----- nvinfo : EIATTR_KPARAM_INFO
	.align		4
.L_4949:
        /*0048*/ 	.byte	0x04, 0x17
        /*004a*/ 	.short	(.L_4951 - .L_4950)
.L_4950:
        /*004c*/ 	.word	0x00000000
        /*0050*/ 	.short	0x0008
        /*0052*/ 	.short	0x0038
        /*0054*/ 	.byte	0x00, 0xf0, 0x11, 0x00


	//----- nvinfo : EIATTR_KPARAM_INFO
	.align		4
.L_4951:
        /*0058*/ 	.byte	0x04, 0x17
        /*005a*/ 	.short	(.L_4953 - .L_4952)
.L_4952:
        /*005c*/ 	.word	0x00000000
        /*0060*/ 	.short	0x0007
        /*0062*/ 	.short	0x0034
        /*0064*/ 	.byte	0x00, 0xf0, 0x11, 0x00


	//----- nvinfo : EIATTR_KPARAM_INFO
	.align		4
.L_4953:
        /*0068*/ 	.byte	0x04, 0x17
        /*006a*/ 	.short	(.L_4955 - .L_4954)
.L_4954:
        /*006c*/ 	.word	0x00000000
        /*0070*/ 	.short	0x0006
        /*0072*/ 	.short	0x0030
        /*0074*/ 	.byte	0x00, 0xf0, 0x11, 0x00


	//----- nvinfo : EIATTR_KPARAM_INFO
	.align		4
.L_4955:
        /*0078*/ 	.byte	0x04, 0x17
        /*007a*/ 	.short	(.L_4957 - .L_4956)
.L_4956:
        /*007c*/ 	.word	0x00000000
        /*0080*/ 	.short	0x0005
        /*0082*/ 	.short	0x0028
        /*0084*/ 	.byte	0x00, 0xf5, 0x21, 0x00


	//----- nvinfo : EIATTR_KPARAM_INFO
	.align		4
.L_4957:
        /*0088*/ 	.byte	0x04, 0x17
        /*008a*/ 	.short	(.L_4959 - .L_4958)
.L_4958:
        /*008c*/ 	.word	0x00000000
        /*0090*/ 	.short	0x0004
        /*0092*/ 	.short	0x0020
        /*0094*/ 	.byte	0x00, 0xf5, 0x21, 0x00


	//----- nvinfo : EIATTR_KPARAM_INFO
	.align		4
.L_4959:
        /*0098*/ 	.byte	0x04, 0x17
        /*009a*/ 	.short	(.L_4961 - .L_4960)
.L_4960:
        /*009c*/ 	.word	0x00000000
        /*00a0*/ 	.short	0x0003
        /*00a2*/ 	.short	0x0018
        /*00a4*/ 	.byte	0x00, 0xf5, 0x21, 0x00


	//----- nvinfo : EIATTR_KPARAM_INFO
	.align		4
.L_4961:
        /*00a8*/ 	.byte	0x04, 0x17
        /*00aa*/ 	.short	(.L_4963 - .L_4962)
.L_4962:
        /*00ac*/ 	.word	0x00000000
        /*00b0*/ 	.short	0x0002
        /*00b2*/ 	.short	0x0010
        /*00b4*/ 	.byte	0x00, 0xf5, 0x21, 0x00


	//----- nvinfo : EIATTR_KPARAM_INFO
	.align		4
.L_4963:
        /*00b8*/ 	.byte	0x04, 0x17
        /*00ba*/ 	.short	(.L_4965 - .L_4964)
.L_4964:
        /*00bc*/ 	.word	0x00000000
        /*00c0*/ 	.short	0x0001
        /*00c2*/ 	.short	0x0008
        /*00c4*/ 	.byte	0x00, 0xf5, 0x21, 0x00


	//----- nvinfo : EIATTR_KPARAM_INFO
	.align		4
.L_4965:
        /*00c8*/ 	.byte	0x04, 0x17
        /*00ca*/ 	.short	(.L_4967 - .L_4966)
.L_4966:
        /*00cc*/ 	.word	0x00000000
        /*00d0*/ 	.short	0x0000
        /*00d2*/ 	.short	0x0000
        /*00d4*/ 	.byte	0x00, 0xf5, 0x21, 0x00


	//----- nvinfo : EIATTR_SPARSE_MMA_MASK
	.align		4
.L_4967:
        /*00d8*/ 	.byte	0x03, 0x50
        /*00da*/ 	.short	0x0000


	//----- nvinfo : EIATTR_MAXREG_COUNT
	.align		4
        /*00dc*/ 	.byte	0x03, 0x1b
        /*00de*/ 	.short	0x00ff


	//----- nvinfo : EIATTR_NUM_BARRIERS
	.align		4
        /*00e0*/ 	.byte	0x02, 0x4c
        /*00e2*/ 	.byte	0x01
	.zero		1


	//----- nvinfo : EIATTR_MERCURY_ISA_VERSION
	.align		4
        /*00e4*/ 	.byte	0x03, 0x5f
        /*00e6*/ 	.short	0x0101


	//----- nvinfo : EIATTR_VRC_CTA_INIT_COUNT
	.align		4
        /*00e8*/ 	.byte	0x02, 0x4a
	.zero		1
	.zero		1


	//----- nvinfo : EIATTR_EXIT_INSTR_OFFSETS
	.align		4
        /*00ec*/ 	.byte	0x04, 0x1c
        /*00ee*/ 	.short	(.L_4969 - .L_4968)


	//   ....[0]....
.L_4968:
        /*00f0*/ 	.word	0x00000090


	//   ....[1]....
        /*00f4*/ 	.word	0x00000120


	//   ....[2]....
        /*00f8*/ 	.word	0x00004f30


	//   ....[3]....
        /*00fc*/ 	.word	0x00004f80


	//   ....[4]....
        /*0100*/ 	.word	0x00004fd0


	//----- nvinfo : EIATTR_CBANK_PARAM_SIZE
	.align		4
.L_4969:
        /*0104*/ 	.byte	0x03, 0x19
        /*0106*/ 	.short	0x004c


	//----- nvinfo : EIATTR_PARAM_CBANK
	.align		4
        /*0108*/ 	.byte	0x04, 0x0a
        /*010a*/ 	.short	(.L_4971 - .L_4970)
	.align		4
.L_4970:
        /*010c*/ 	.word	index@(.nv.constant0._Z8moe_q5_KIfLb1EEvPKvS1_PT_PKiS5_S5_iiiiiii)
        /*0110*/ 	.short	0x0380
        /*0112*/ 	.short	0x004c


	//----- nvinfo : EIATTR_SW_WAR
	.align		4
.L_4971:
        /*0114*/ 	.byte	0x04, 0x36
        /*0116*/ 	.short	(.L_4973 - .L_4972)
.L_4972:
        /*0118*/ 	.word	0x00000008
.L_4973:


//--------------------- .nv.info._Z8moe_q5_KIfLb0EEvPKvS1_PT_PKiS5_S5_iiiiiii --------------------------
	.section	.nv.info._Z8moe_q5_KIfLb0EEvPKvS1_PT_PKiS5_S5_iiiiiii,"",@"SHT_CUDA_INFO"
	.sectionflags	@""
	.align	4


	//----- nvinfo : EIATTR_CUDA_API_VERSION
	.align		4
        /*0000*/ 	.byte	0x04, 0x37
        /*0002*/ 	.short	(.L_4975 - .L_4974)
.L_4974:
        /*0004*/ 	.word	0x00000082


	//----- nvinfo : EIATTR_KPARAM_INFO
	.align		4
.L_4975:
        /*0008*/ 	.byte	0x04, 0x17
        /*000a*/ 	.short	(.L_4977 - .L_4976)
.L_4976:
        /*000c*/ 	.word	0x00000000
        /*0010*/ 	.short	0x000c
        /*0012*/ 	.short	0x0048
        /*0014*/ 	.byte	0x00, 0xf0, 0x11, 0x00


	//----- nvinfo : EIATTR_KPARAM_INFO
	.align		4
.L_4977:
        /*0018*/ 	.byte	0x04, 0x17
        /*001a*/ 	.short	(.L_4979 - .L_4978)
.L_4978:
        /*001c*/ 	.word	0x00000000
        /*0020*/ 	.short	0x000b
        /*0022*/ 	.short	0x0044
        /*0024*/ 	.byte	0x00, 0xf0, 0x11, 0x00


	//----- nvinfo : EIATTR_KPARAM_INFO
	.align		4
.L_4979:
        /*0028*/ 	.byte	0x04, 0x17
        /*002a*/ 	.short	(.L_4981 - .L_4980)
.L_4980:
        /*002c*/ 	.word	0x00000000
        /*0030*/ 	.short	0x000a
        /*0032*/ 	.short	0x0040
        /*0034*/ 	.byte	0x00, 0xf0, 0x11, 0x00


	//----- nvinfo : EIATTR_KPARAM_INFO
	.align		4
.L_4981:
        /*0038*/ 	.byte	0x04, 0x17
        /*003a*/ 	.short	(.L_4983 - .L_4982)
.L_4982:
        /*003c*/ 	.word	0x00000000
        /*0040*/ 	.short	0x0009
        /*0042*/ 	.short	0x003c
        /*0044*/ 	.byte	0x00, 0xf0, 0x11, 0x00


	//----- nvinfo : EIATTR_KPARAM_INFO
	.align		4
.L_4983:
        /*0048*/ 	.byte	0x04, 0x17
        /*004a*/ 	.short	(.L_4985 - .L_4984)
.L_4984:
        /*004c*/ 	.word	0x00000000
        /*0050*/ 	.short	0x0008
        /*0052*/ 	.short	0x0038
        /*0054*/ 	.byte	0x00, 0xf0, 0x11, 0x00


	//----- nvinfo : EIATTR_KPARAM_INFO
	.align		4
.L_4985:
        /*0058*/ 	.byte	0x04, 0x17
        /*005a*/ 	.short	(.L_4987 - .L_4986)
.L_4986:
        /*005c*/ 	.word	0x00000000
        /*0060*/ 	.short	0x0007
        /*0062*/ 	.short	0x0034
        /*0064*/ 	.byte	0x00, 0xf0, 0x11, 0x00


	//----- nvinfo : EIATTR_KPARAM_INFO
	.align		4
.L_4987:
        /*0068*/ 	.byte	0x04, 0x17
        /*006a*/ 	.short	(.L_4989 - .L_4988)
.L_4988:
        /*006c*/ 	.word	0x00000000
        /*0070*/ 	.short	0x0006
        /*0072*/ 	.short	0x0030
        /*0074*/ 	.byte	0x00, 0xf0, 0x11, 0x00


	//----- nvinfo : EIATTR_KPARAM_INFO
	.align		4
.L_4989:
        /*0078*/ 	.byte	0x04, 0x17
        /*007a*/ 	.short	(.L_4991 - .L_4990)
.L_4990:
        /*007c*/ 	.word	0x00000000
        /*0080*/ 	.short	0x0005
        /*0082*/ 	.short	0x0028
        /*0084*/ 	.byte	0x00, 0xf5, 0x21, 0x00


	//----- nvinfo : EIATTR_KPARAM_INFO
	.align		4
.L_4991:
        /*0088*/ 	.byte	0x04, 0x17
        /*008a*/ 	.short	(.L_4993 - .L_4992)
.L_4992:
        /*008c*/ 	.word	0x00000000
        /*0090*/ 	.short	0x0004
        /*0092*/ 	.short	0x0020
        /*0094*/ 	.byte	0x00, 0xf5, 0x21, 0x00


	//----- nvinfo : EIATTR_KPARAM_INFO
	.align		4
.L_4993:
        /*0098*/ 	.byte	0x04, 0x17
        /*009a*/ 	.short	(.L_4995 - .L_4994)
.L_4994:
        /*009c*/ 	.word	0x00000000
        /*00a0*/ 	.short	0x0003
        /*00a2*/ 	.short	0x0018
        /*00a4*/ 	.byte	0x00, 0xf5, 0x21, 0x00


	//----- nvinfo : EIATTR_KPARAM_INFO
	.align		4
.L_4995:
        /*00a8*/ 	.byte	0x04, 0x17
        /*00aa*/ 	.short	(.L_4997 - .L_4996)
.L_4996:
        /*00ac*/ 	.word	0x00000000
        /*00b0*/ 	.short	0x0002
        /*00b2*/ 	.short	0x0010
        /*00b4*/ 	.byte	0x00, 0xf5, 0x21, 0x00


	//----- nvinfo : EIATTR_KPARAM_INFO
	.align		4
.L_4997:
        /*00b8*/ 	.byte	0x04, 0x17
        /*00ba*/ 	.short	(.L_4999 - .L_4998)
.L_4998:
        /*00bc*/ 	.word	0x00000000
        /*00c0*/ 	.short	0x0001
        /*00c2*/ 	.short	0x0008
        /*00c4*/ 	.byte	0x00, 0xf5, 0x21, 0x00


	//----- nvinfo : EIATTR_KPARAM_INFO
	.align		4
.L_4999:
        /*00c8*/ 	.byte	0x04, 0x17
        /*00ca*/ 	.short	(.L_5001 - .L_5000)
.L_5000:
        /*00cc*/ 	.word	0x00000000
        /*00d0*/ 	.short	0x0000
        /*00d2*/ 	.short	0x0000
        /*00d4*/ 	.byte	0x00, 0xf5, 0x21, 0x00


	//----- nvinfo : EIATTR_SPARSE_MMA_MASK
	.align		4
.L_5001:
        /*00d8*/ 	.byte	0x03, 0x50
        /*00da*/ 	.short	0x0000


	//----- nvinfo : EIATTR_MAXREG_COUNT
	.align		4
        /*00dc*/ 	.byte	0x03, 0x1b
        /*00de*/ 	.short	0x00ff


	//----- nvinfo : EIATTR_NUM_BARRIERS
	.align		4
        /*00e0*/ 	.byte	0x02, 0x4c
        /*00e2*/ 	.byte	0x01
	.zero		1


	//----- nvinfo : EIATTR_MERCURY_ISA_VERSION
	.align		4
        /*00e4*/ 	.byte	0x03, 0x5f
        /*00e6*/ 	.short	0x0101


	//----- nvinfo : EIATTR_VRC_CTA_INIT_COUNT
	.align		4
        /*00e8*/ 	.byte	0x02, 0x4a
	.zero		1
	.zero		1


	//----- nvinfo : EIATTR_EXIT_INSTR_OFFSETS
	.align		4
        /*00ec*/ 	.byte	0x04, 0x1c
        /*00ee*/ 	.short	(.L_5003 - .L_5002)


	//   ....[0]....
.L_5002:
        /*00f0*/ 	.word	0x00000070


	//   ....[1]....
        /*00f4*/ 	.word	0x00000100


	//   ....[2]....
        /*00f8*/ 	.word	0x00004980


	//   ....[3]....
        /*00fc*/ 	.word	0x000049d0


	//   ....[4]....
        /*0100*/ 	.word	0x00004a20


	//----- nvinfo : EIATTR_CBANK_PARAM_SIZE
	.align		4
.L_5003:
        /*0104*/ 	.byte	0x03, 0x19
        /*0106*/ 	.short	0x004c


	//----- nvinfo : EIATTR_PARAM_CBANK
	.align		4
        /*0108*/ 	.byte	0x04, 0x0a
        /*010a*/ 	.short	(.L_5005 - .L_5004)
	.align		4
.L_5004:
        /*010c*/ 	.word	index@(.nv.constant0._Z8moe_q5_KIfLb0EEvPKvS1_PT_PKiS5_S5_iiiiiii)
        /*0110*/ 	.short	0x0380
        /*0112*/ 	.short	0x004c


	//----- nvinfo : EIATTR_SW_WAR
	.align		4
.L_5005:
        /*0114*/ 	.byte	0x04, 0x36
        /*0116*/ 	.short	(.L_5007 - .L_5006)
.L_5006:
        /*0118*/ 	.word	0x00000008
.L_5007:


//--------------------- .nv.info._Z8moe_q4_KIfLb1EEvPKvS1_PT_PKiS5_S5_iiiiiii --------------------------
	.section	.nv.info._Z8moe_q4_KIfLb1EEvPKvS1_PT_PKiS5_S5_iiiiiii,"",@"SHT_CUDA_INFO"
	.sectionflags	@""
	.align	4


	//----- nvinfo : EIATTR_CUDA_API_VERSION
	.align		4
        /*0000*/ 	.byte	0x04, 0x37
        /*0002*/ 	.short	(.L_5009 - .L_5008)
.L_5008:
        /*0004*/ 	.word	0x00000082


	//----- nvinfo : EIATTR_KPARAM_INFO
	.align		4
.L_5009:
        /*0008*/ 	.byte	0x04, 0x17
        /*000a*/ 	.short	(.L_5011 - .L_5010)
.L_5010:
        /*000c*/ 	.word	0x00000000
        /*0010*/ 	.short	0x000c
        /*0012*/ 	.short	0x0048
        /*0014*/ 	.byte	0x00, 0xf0, 0x11, 0x00


	//----- nvinfo : EIATTR_KPARAM_INFO
	.align		4
.L_5011:
        /*0018*/ 	.byte	0x04, 0x17
        /*001a*/ 	.short	(.L_5013 - .L_5012)
.L_5012:
        /*001c*/ 	.word	0x00000000
        /*0020*/ 	.short	0x000b
        /*0022*/ 	.short	0x0044
        /*0024*/ 	.byte	0x00, 0xf0, 0x11, 0x00


	//----- nvinfo : EIATTR_KPARAM_INFO
	.align		4
.L_5013:
        /*0028*/ 	.byte	0x04, 0x17
        /*002a*/ 	.short	(.L_5015 - .L_5014)
.L_5014:
        /*002c*/ 	.word	0x00000000
        /*0030*/ 	.short	0x000a
        /*0032*/ 	.short	0x0040
        /*0034*/ 	.byte	0x00, 0xf0, 0x11, 0x00


	//----- nvinfo : EIATTR_KPARAM_INFO
	.align		4
.L_5015:
        /*0038*/ 	.byte	0x04, 0x17
        /*003a*/ 	.short	(.L_5017 - .L_5016)
.L_5016:
        /*003c*/ 	.word	0x00000000
        /*0040*/ 	.short	0x0009
        /*0042*/ 	.short	0x003c
        /*0044*/ 	.byte	0x00, 0xf0, 0x11, 0x00


	//----- nvinfo : EIATTR_KPARAM_INFO
	.align		4
.L_5017:
        /*0048*/ 	.byte	0x04, 0x17
        /*004a*/ 	.short	(.L_5019 - .L_5018)
.L_5018:
        /*004c*/ 	.word	0x00000000
        /*0050*/ 	.short	0x0008
        /*0052*/ 	.short	0x0038
        /*0054*/ 	.byte	0x00, 0xf0, 0x11, 0x00


	//----- nvinfo : EIATTR_KPARAM_INFO
	.align		4
.L_5019:
        /*0058*/ 	.byte	0x04, 0x17
        /*005a*/ 	.short	(.L_5021 - .L_5020)
.L_5020:
        /*005c*/ 	.word	0x00000000
        /*0060*/ 	.short	0x0007
        /*0062*/ 	.short	0x0034
        /*0064*/ 	.byte	0x00, 0xf0, 0x11, 0x00


	//----- nvinfo : EIATTR_KPARAM_INFO
	.align		4
.L_5021:
        /*0068*/ 	.byte	0x04, 0x17
        /*006a*/ 	.short	(.L_5023 - .L_5022)
.L_5022:
        /*006c*/ 	.word	0x00000000
        /*0070*/ 	.short	0x0006
        /*0072*/ 	.short	0x0030
        /*0074*/ 	.byte	0x00, 0xf0, 0x11, 0x00


	//----- nvinfo : EIATTR_KPARAM_INFO
	.align		4
.L_5023:
        /*0078*/ 	.byte	0x04, 0x17
        /*007a*/ 	.short	(.L_5025 - .L_5024)
.L_5024:
        /*007c*/ 	.word	0x00000000
        /*0080*/ 	.short	0x0005
        /*0082*/ 	.short	0x0028
        /*0084*/ 	.byte	0x00, 0xf5, 0x21, 0x00


	//----- nvinfo : EIATTR_KPARAM_INFO
	.align		4
.L_5025:
        /*0088*/ 	.byte	0x04, 0x17
        /*008a*/ 	.short	(.L_5027 - .L_5026)
.L_5026:
        /*008c*/ 	.word	0x00000000
        /*0090*/ 	.short	0x0004
        /*0092*/ 	.short	0x0020
        /*0094*/ 	.byte	0x00, 0xf5, 0x21, 0x00


	//----- nvinfo : EIATTR_KPARAM_INFO
	.align		4
.L_5027:
        /*0098*/ 	.byte	0x04, 0x17
        /*009a*/ 	.short	(.L_5029 - .L_5028)
.L_5028:
        /*009c*/ 	.word	0x00000000
        /*00a0*/ 	.short	0x0003
        /*00a2*/ 	.short	0x0018
        /*00a4*/ 	.byte	0x00, 0xf5, 0x21, 0x00


	//----- nvinfo : EIATTR_KPARAM_INFO
	.align		4
.L_5029:
        /*00a8*/ 	.byte	0x04, 0x17
        /*00aa*/ 	.short	(.L_5031 - .L_5030)
.L_5030:
        /*00ac*/ 	.word	0x00000000
        /*00b0*/ 	.short	0x0002
        /*00b2*/ 	.short	0x0010
        /*00b4*/ 	.byte	0x00, 0xf5, 0x21, 0x00


	//----- nvinfo : EIATTR_KPARAM_INFO
	.align		4
.L_5031:
        /*00b8*/ 	.byte	0x04, 0x17
        /*00ba*/ 	.short	(.L_5033 - .L_5032)
.L_5032:
        /*00bc*/ 	.word	0x00000000
        /*00c0*/ 	.short	0x0001
        /*00c2*/ 	.short	0x0008
        /*00c4*/ 	.byte	0x00, 0xf5, 0x21, 0x00


	//----- nvinfo : EIATTR_KPARAM_INFO
	.align		4
.L_5033:
        /*00c8*/ 	.byte	0x04, 0x17
        /*00ca*/ 	.short	(.L_5035 - .L_5034)
.L_5034:
        /*00cc*/ 	.word	0x00000000
        /*00d0*/ 	.short	0x0000
        /*00d2*/ 	.short	0x0000
        /*00d4*/ 	.byte	0x00, 0xf5, 0x21, 0x00


	//----- nvinfo : EIATTR_SPARSE_MMA_MASK
	.align		4
.L_5035:
        /*00d8*/ 	.byte	0x03, 0x50
        /*00da*/ 	.short	0x0000


	//----- nvinfo : EIATTR_MAXREG_COUNT
	.align		4
        /*00dc*/ 	.byte	0x03, 0x1b
        /*00de*/ 	.short	0x00ff


	//----- nvinfo : EIATTR_NUM_BARRIERS
	.align		4
        /*00e0*/ 	.byte	0x02, 0x4c
        /*00e2*/ 	.byte	0x01
	.zero		1


	//----- nvinfo : EIATTR_MERCURY_ISA_VERSION
	.align		4
        /*00e4*/ 	.byte	0x03, 0x5f
        /*00e6*/ 	.short	0x0101


	//----- nvinfo : EIATTR_VRC_CTA_INIT_COUNT
	.align		4
        /*00e8*/ 	.byte	0x02, 0x4a
	.zero		1
	.zero		1


	//----- nvinfo : EIATTR_EXIT_INSTR_OFFSETS
	.align		4
        /*00ec*/ 	.byte	0x04, 0x1c
        /*00ee*/ 	.short	(.L_5037 - .L_5036)


	//   ....[0]....
.L_5036:
        /*00f0*/ 	.word	0x00000090


	//   ....[1]....
        /*00f4*/ 	.word	0x00000120


	//   ....[2]....
        /*00f8*/ 	.word	0x000047f0


	//   ....[3]....
        /*00fc*/ 	.word	0x00004840


	//   ....[4]....
        /*0100*/ 	.word	0x00004890


	//----- nvinfo : EIATTR_CBANK_PARAM_SIZE
	.align		4
.L_5037:
        /*0104*/ 	.byte	0x03, 0x19
        /*0106*/ 	.short	0x004c


	//----- nvinfo : EIATTR_PARAM_CBANK
	.align		4
        /*0108*/ 	.byte	0x04, 0x0a
        /*010a*/ 	.short	(.L_5039 - .L_5038)
	.align		4
.L_5038:
        /*010c*/ 	.word	index@(.nv.constant0._Z8moe_q4_KIfLb1EEvPKvS1_PT_PKiS5_S5_iiiiiii)
        /*0110*/ 	.short	0x0380
        /*0112*/ 	.short	0x004c


	//----- nvinfo : EIATTR_SW_WAR
	.align		4
.L_5039:
        /*0114*/ 	.byte	0x04, 0x36
        /*0116*/ 	.short	(.L_5041 - .L_5040)
.L_5040:
        /*0118*/ 	.word	0x00000008
.L_5041:


//--------------------- .nv.info._Z8moe_q4_KIfLb0EEvPKvS1_PT_PKiS5_S5_iiiiiii --------------------------
	.section	.nv.info._Z8moe_q4_KIfLb0EEvPKvS1_PT_PKiS5_S5_iiiiiii,"",@"SHT_CUDA_INFO"
	.sectionflags	@""
	.align	4


	//----- nvinfo : EIATTR_CUDA_API_VERSION
	.align		4
        /*0000*/ 	.byte	0x04, 0x37
        /*0002*/ 	.short	(.L_5043 - .L_5042)
.L_5042:
        /*0004*/ 	.word	0x00000082


	//----- nvinfo : EIATTR_KPARAM_INFO
	.align		4
.L_5043:
        /*0008*/ 	.byte	0x04, 0x17
        /*000a*/ 	.short	(.L_5045 - .L_5044)
.L_5044:
        /*000c*/ 	.word	0x00000000
        /*0010*/ 	.short	0x000c
        /*0012*/ 	.short	0x0048
        /*0014*/ 	.byte	0x00, 0xf0, 0x11, 0x00


	//----- nvinfo : EIATTR_KPARAM_INFO
	.align		4
.L_5045:
        /*0018*/ 	.byte	0x04, 0x17
        /*001a*/ 	.short	(.L_5047 - .L_5046)
.L_5046:
        /*001c*/ 	.word	0x00000000
        /*0020*/ 	.short	0x000b
        /*0022*/ 	.short	0x0044
        /*0024*/ 	.byte	0x00, 0xf0, 0x11, 0x00


	//----- nvinfo : EIATTR_KPARAM_INFO
	.align		4
.L_5047:
        /*0028*/ 	.byte	0x04, 0x17
        /*002a*/ 	.short	(.L_5049 - .L_5048)
.L_5048:
        /*002c*/ 	.word	0x00000000
        /*0030*/ 	.short	0x000a
        /*0032*/ 	.short	0x0040
        /*0034*/ 	.byte	0x00, 0xf0, 0x11, 0x00


	//----- nvinfo : EIATTR_KPARAM_INFO
	.align		4
.L_5049:
        /*0038*/ 	.byte	0x04, 0x17
        /*003a*/ 	.short	(.L_5051 - .L_5050)
.L_5050:
        /*003c*/ 	.word	0x00000000
        /*0040*/ 	.short	0x0009
        /*0042*/ 	.short	0x003c
        /*0044*/ 	.byte	0x00, 0xf0, 0x11, 0x00


	//----- nvinfo : EIATTR_KPARAM_INFO
	.align		4
.L_5051:
        /*0048*/ 	.byte	0x04, 0x17
        /*004a*/ 	.short	(.L_5053 - .L_5052)
.L_5052:
        /*004c*/ 	.word	0x00000000
        /*0050*/ 	.short	0x0008
        /*0052*/ 	.short	0x0038
        /*0054*/ 	.byte	0x00, 0xf0, 0x11, 0x00


	//----- nvinfo : EIATTR_KPARAM_INFO
	.align		4
.L_5053:
        /*0058*/ 	.byte	0x04, 0x17
        /*005a*/ 	.short	(.L_5055 - .L_5054)
.L_5054:
        /*005c*/ 	.word	0x00000000
        /*0060*/ 	.short	0x0007
        /*0062*/ 	.short	0x0034
        /*0064*/ 	.byte	0x00, 0xf0, 0x11, 0x00


	//----- nvinfo : EIATTR_KPARAM_INFO
	.align		4
.L_5055:
        /*0068*/ 	.byte	0x04, 0x17
        /*006a*/ 	.short	(.L_5057 - .L_5056)
.L_5056:
        /*006c*/ 	.word	0x00000000
        /*0070*/ 	.short	0x0006
        /*0072*/ 	.short	0x0030
        /*0074*/ 	.byte	0x00, 0xf0, 0x11, 0x00


	//----- nvinfo : EIATTR_KPARAM_INFO
	.align		4
.L_5057:
        /*0078*/ 	.byte	0x04, 0x17
        /*007a*/ 	.short	(.L_5059 - .L_5058)
.L_5058:
        /*007c*/ 	.word	0x00000000
        /*0080*/ 	.short	0x0005
        /*0082*/ 	.short	0x0028
        /*0084*/ 	.byte	0x00, 0xf5, 0x21, 0x00


	//----- nvinfo : EIATTR_KPARAM_INFO
	.align		4
.L_5059:
        /*0088*/ 	.byte	0x04, 0x17
        /*008a*/ 	.short	(.L_5061 - .L_5060)
.L_5060:
        /*008c*/ 	.word	0x00000000
        /*0090*/ 	.short	0x0004
        /*0092*/ 	.short	0x0020
        /*0094*/ 	.byte	0x00, 0xf5, 0x21, 0x00


	//----- nvinfo : EIATTR_KPARAM_INFO
	.align		4
.L_5061:
        /*0098*/ 	.byte	0x04, 0x17
        /*009a*/ 	.short	(.L_5063 - .L_5062)
.L_5062:
        /*009c*/ 	.word	0x00000000
        /*00a0*/ 	.short	0x0003
        /*00a2*/ 	.short	0x0018
        /*00a4*/ 	.byte	0x00, 0xf5, 0x21, 0x00


	//----- nvinfo : EIATTR_KPARAM_INFO
	.align		4
.L_5063:
        /*00a8*/ 	.byte	0x04, 0x17
        /*00aa*/ 	.short	(.L_5065 - .L_5064)
.L_5064:
        /*00ac*/ 	.word	0x00000000
        /*00b0*/ 	.short	0x0002
        /*00b2*/ 	.short	0x0010
        /*00b4*/ 	.byte	0x00, 0xf5, 0x21, 0x00


	//----- nvinfo : EIATTR_KPARAM_INFO
	.align		4
.L_5065:
        /*00b8*/ 	.byte	0x04, 0x17
        /*00ba*/ 	.short	(.L_5067 - .L_5066)
.L_5066:
        /*00bc*/ 	.word	0x00000000
        /*00c0*/ 	.short	0x0001
        /*00c2*/ 	.short	0x0008
        /*00c4*/ 	.byte	0x00, 0xf5, 0x21, 0x00


	//----- nvinfo : EIATTR_KPARAM_INFO
	.align		4
.L_5067:
        /*00c8*/ 	.byte	0x04, 0x17
        /*00ca*/ 	.short	(.L_5069 - .L_5068)
.L_5068:
        /*00cc*/ 	.word	0x00000000
        /*00d0*/ 	.short	0x0000
        /*00d2*/ 	.short	0x0000
        /*00d4*/ 	.byte	0x00, 0xf5, 0x21, 0x00


	//----- nvinfo : EIATTR_SPARSE_MMA_MASK
	.align		4
.L_5069:
        /*00d8*/ 	.byte	0x03, 0x50
        /*00da*/ 	.short	0x0000


	//----- nvinfo : EIATTR_MAXREG_COUNT
	.align		4
        /*00dc*/ 	.byte	0x03, 0x1b
        /*00de*/ 	.short	0x00ff


	//----- nvinfo : EIATTR_NUM_BARRIERS
	.align		4
        /*00e0*/ 	.byte	0x02, 0x4c
        /*00e2*/ 	.byte	0x01
	.zero		1


	//----- nvinfo : EIATTR_MERCURY_ISA_VERSION
	.align		4
        /*00e4*/ 	.byte	0x03, 0x5f
        /*00e6*/ 	.short	0x0101


	//----- nvinfo : EIATTR_VRC_CTA_INIT_COUNT
	.align		4
        /*00e8*/ 	.byte	0x02, 0x4a
	.zero		1
	.zero		1


	//----- nvinfo : EIATTR_EXIT_INSTR_OFFSETS
	.align		4
        /*00ec*/ 	.byte	0x04, 0x1c
        /*00ee*/ 	.short	(.L_5071 - .L_5070)


	//   ....[0]....
.L_5070:
        /*00f0*/ 	.word	0x00000070


	//   ....[1]....
        /*00f4*/ 	.word	0x00000100


	//   ....[2]....
        /*00f8*/ 	.word	0x000042f0


	//   ....[3]....
        /*00fc*/ 	.word	0x00004340


	//   ....[4]....
        /*0100*/ 	.word	0x00004390


	//----- nvinfo : EIATTR_CBANK_PARAM_SIZE
	.align		4
.L_5071:
        /*0104*/ 	.byte	0x03, 0x19
        /*0106*/ 	.short	0x004c


	//----- nvinfo : EIATTR_PARAM_CBANK
	.align		4
        /*0108*/ 	.byte	0x04, 0x0a
        /*010a*/ 	.short	(.L_5073 - .L_5072)
	.align		4
.L_5072:
        /*010c*/ 	.word	index@(.nv.constant0._Z8moe_q4_KIfLb0EEvPKvS1_PT_PKiS5_S5_iiiiiii)
        /*0110*/ 	.short	0x0380
        /*0112*/ 	.short	0x004c


	//----- nvinfo : EIATTR_SW_WAR
	.align		4
.L_5073:
        /*0114*/ 	.byte	0x04, 0x36
        /*0116*/ 	.short	(.L_5075 - .L_5074)
.L_5074:
        /*0118*/ 	.word	0x00000008
.L_5075:


//--------------------- .nv.info._Z8moe_q3_KIfLb1EEvPKvS1_PT_PKiS5_S5_iiiiiii --------------------------
	.section	.nv.info._Z8moe_q3_KIfLb1EEvPKvS1_PT_PKiS5_S5_iiiiiii,"",@"SHT_CUDA_INFO"
	.sectionflags	@""
	.align	4


	//----- nvinfo : EIATTR_CUDA_API_VERSION
	.align		4
        /*0000*/ 	.byte	0x04, 0x37
        /*0002*/ 	.short	(.L_5077 - .L_5076)
.L_5076:
        /*0004*/ 	.word	0x00000082


	//----- nvinfo : EIATTR_KPARAM_INFO
	.align		4
.L_5077:
        /*0008*/ 	.byte	0x04, 0x17
        /*000a*/ 	.short	(.L_5079 - .L_5078)
.L_5078:
        /*000c*/ 	.word	0x00000000
        /*0010*/ 	.short	0x000c
        /*0012*/ 	.short	0x0048
        /*0014*/ 	.byte	0x00, 0xf0, 0x11, 0x00


	//----- nvinfo : EIATTR_KPARAM_INFO
	.align		4
.L_5079:
        /*0018*/ 	.byte	0x04, 0x17
        /*001a*/ 	.short	(.L_5081 - .L_5080)
.L_5080:
        /*001c*/ 	.word	0x00000000
        /*0020*/ 	.short	0x000b
        /*0022*/ 	.short	0x0044
        /*0024*/ 	.byte	0x00, 0xf0, 0x11, 0x00


	//----- nvinfo : EIATTR_KPARAM_INFO
	.align		4
.L_5081:
        /*0028*/ 	.byte	0x04, 0x17
        /*002a*/ 	.short	(.L_5083 - .L_5082)
.L_5082:
        /*002c*/ 	.word	0x00000000
        /*0030*/ 	.short	0x000a
        /*0032*/ 	.short	0x0040
        /*0034*/ 	.byte	0x00, 0xf0, 0x11, 0x00


	//----- nvinfo : EIATTR_KPARAM_INFO
	.align		4
.L_5083:
        /*0038*/ 	.byte	0x04, 0x17
        /*003a*/ 	.short	(.L_5085 - .L_5084)
.L_5084:
        /*003c*/ 	.word	0x00000000
        /*0040*/ 	.short	0x0009
        /*0042*/ 	.short	0x003c
        /*0044*/ 	.byte	0x00, 0xf0, 0x11, 0x00


	//----- nvinfo : EIATTR_KPARAM_INFO
	.align		4
.L_5085:
        /*0048*/ 	.byte	0x04, 0x17
        /*004a*/ 	.short	(.L_5087 - .L_5086)
.L_5086:
        /*004c*/ 	.word	0x00000000
        /*0050*/ 	.short	0x0008
        /*0052*/ 	.short	0x0038
        /*0054*/ 	.byte	0x00, 0xf0, 0x11, 0x00


	//----- nvinfo : EIATTR_KPARAM_INFO
	.align		4
.L_5087:
        /*0058*/ 	.byte	0x04, 0x17
        /*005a*/ 	.short	(.L_5089 - .L_5088)
.L_5088:
        /*005c*/ 	.word	0x00000000
        /*0060*/ 	.short	0x0007
        /*0062*/ 	.short	0x0034
        /*0064*/ 	.byte	0x00, 0xf0, 0x11, 0x00


	//----- nvinfo : EIATTR_KPARAM_INFO
	.align		4
.L_5089:
        /*0068*/ 	.byte	0x04, 0x17
        /*006a*/ 	.short	(.L_5091 - .L_5090)
.L_5090:
        /*006c*/ 	.word	0x00000000
        /*0070*/ 	.short	0x0006
        /*0072*/ 	.short	0x0030
        /*0074*/ 	.byte	0x00, 0xf0, 0x11, 0x00


	//----- nvinfo : EIATTR_KPARAM_INFO
	.align		4
.L_5091:
        /*0078*/ 	.byte	0x04, 0x17
        /*007a*/ 	.short	(.L_5093 - .L_5092)
.L_5092:
        /*007c*/ 	.word	0x00000000
        /*0080*/ 	.short	0x0005
        /*0082*/ 	.short	0x0028
        /*0084*/ 	.byte	0x00, 0xf5, 0x21, 0x00


	//----- nvinfo : EIATTR_KPARAM_INFO
	.align		4
.L_5093:
        /*0088*/ 	.byte	0x04, 0x17
        /*008a*/ 	.short	(.L_5095 - .L_5094)
.L_5094:
        /*008c*/ 	.word	0x00000000
        /*0090*/ 	.short	0x0004
        /*0092*/ 	.short	0x0020
        /*0094*/ 	.byte	0x00, 0xf5, 0x21, 0x00


	//----- nvinfo : EIATTR_KPARAM_INFO
	.align		4
.L_5095:
        /*0098*/ 	.byte	0x04, 0x17
        /*009a*/ 	.short	(.L_5097 - .L_5096)
.L_5096:
        /*009c*/ 	.word	0x00000000
        /*00a0*/ 	.short	0x0003
        /*00a2*/ 	.short	0x0018
        /*00a4*/ 	.byte	0x00, 0xf5, 0x21, 0x00


	//----- nvinfo : EIATTR_KPARAM_INFO
	.align		4
.L_5097:
        /*00a8*/ 	.byte	0x04, 0x17
        /*00aa*/ 	.short	(.L_5099 - .L_5098)
.L_5098:
        /*00ac*/ 	.word	0x00000000
        /*00b0*/ 	.short	0x0002
        /*00b2*/ 	.short	0x0010
        /*00b4*/ 	.byte	0x00, 0xf5, 0x21, 0x00


	//----- nvinfo : EIATTR_KPARAM_INFO
	.align		4
.L_5099:
        /*00b8*/ 	.byte	0x04, 0x17
        /*00ba*/ 	.short	(.L_5101 - .L_5100)
.L_5100:
        /*00bc*/ 	.word	0x00000000
        /*00c0*/ 	.short	0x0001
        /*00c2*/ 	.short	0x0008
        /*00c4*/ 	.byte	0x00, 0xf5, 0x21, 0x00


	//----- nvinfo : EIATTR_KPARAM_INFO
	.align		4
.L_5101:
        /*00c8*/ 	.byte	0x04, 0x17
        /*00ca*/ 	.short	(.L_5103 - .L_5102)
.L_5102:
        /*00cc*/ 	.word	0x00000000
        /*00d0*/ 	.short	0x0000
        /*00d2*/ 	.short	0x0000
        /*00d4*/ 	.byte	0x00, 0xf5, 0x21, 0x00


	//----- nvinfo : EIATTR_SPARSE_MMA_MASK
	.align		4
.L_5103:
        /*00d8*/ 	.byte	0x03, 0x50
        /*00da*/ 	.short	0x0000


	//----- nvinfo : EIATTR_MAXREG_COUNT
	.align		4
        /*00dc*/ 	.byte	0x03, 0x1b
        /*00de*/ 	.short	0x00ff


	//----- nvinfo : EIATTR_NUM_BARRIERS
	.align		4
        /*00e0*/ 	.byte	0x02, 0x4c
        /*00e2*/ 	.byte	0x01
	.zero		1


	//----- nvinfo : EIATTR_MERCURY_ISA_VERSION
	.align		4
        /*00e4*/ 	.byte	0x03, 0x5f
        /*00e6*/ 	.short	0x0101


	//----- nvinfo : EIATTR_VRC_CTA_INIT_COUNT
	.align		4
        /*00e8*/ 	.byte	0x02, 0x4a
	.zero		1
	.zero		1


	//----- nvinfo : EIATTR_EXIT_INSTR_OFFSETS
	.align		4
        /*00ec*/ 	.byte	0x04, 0x1c
        /*00ee*/ 	.short	(.L_5105 - .L_5104)


	//   ....[0]....
.L_5104:
        /*00f0*/ 	.word	0x00000090


	//   ....[1]....
        /*00f4*/ 	.word	0x00000120


	//   ....[2]....
        /*00f8*/ 	.word	0x000047c0


	//   ....[3]....
        /*00fc*/ 	.word	0x00004810


	//   ....[4]....
        /*0100*/ 	.word	0x00004860


	//----- nvinfo : EIATTR_CBANK_PARAM_SIZE
	.align		4
.L_5105:
        /*0104*/ 	.byte	0x03, 0x19
        /*0106*/ 	.short	0x004c


	//----- nvinfo : EIATTR_PARAM_CBANK
	.align		4
        /*0108*/ 	.byte	0x04, 0x0a
        /*010a*/ 	.short	(.L_5107 - .L_5106)
	.align		4
.L_5106:
        /*010c*/ 	.word	index@(.nv.constant0._Z8moe_q3_KIfLb1EEvPKvS1_PT_PKiS5_S5_iiiiiii)
        /*0110*/ 	.short	0x0380
        /*0112*/ 	.short	0x004c


	//----- nvinfo : EIATTR_SW_WAR
	.align		4
.L_5107:
        /*0114*/ 	.byte	0x04, 0x36
        /*0116*/ 	.short	(.L_5109 - .L_5108)
.L_5108:
        /*0118*/ 	.word	0x00000008
.L_5109:


//--------------------- .nv.info._Z8moe_q3_KIfLb0EEvPKvS1_PT_PKiS5_S5_iiiiiii --------------------------
	.section	.nv.info._Z8moe_q3_KIfLb0EEvPKvS1_PT_PKiS5_S5_iiiiiii,"",@"SHT_CUDA_INFO"
	.sectionflags	@""
	.align	4


	//----- nvinfo : EIATTR_CUDA_API_VERSION
	.align		4
        /*0000*/ 	.byte	0x04, 0x37
        /*0002*/ 	.short	(.L_5111 - .L_5110)
.L_5110:
        /*0004*/ 	.word	0x00000082


	//----- nvinfo : EIATTR_KPARAM_INFO
	.align		4
.L_5111:
        /*0008*/ 	.byte	0x04, 0x17
        /*000a*/ 	.short	(.L_5113 - .L_5112)
.L_5112:
        /*000c*/ 	.word	0x00000000
        /*0010*/ 	.short	0x000c
        /*0012*/ 	.short	0x0048
        /*0014*/ 	.byte	0x00, 0xf0, 0x11, 0x00


	//----- nvinfo : EIATTR_KPARAM_INFO
	.align		4
.L_5113:
        /*0018*/ 	.byte	0x04, 0x17
        /*001a*/ 	.short	(.L_5115 - .L_5114)
.L_5114:
        /*001c*/ 	.word	0x00000000
        /*0020*/ 	.short	0x000b
        /*0022*/ 	.short	0x0044
        /*0024*/ 	.byte	0x00, 0xf0, 0x11, 0x00


	//----- nvinfo : EIATTR_KPARAM_INFO
	.align		4
.L_5115:
        /*0028*/ 	.byte	0x04, 0x17
        /*002a*/ 	.short	(.L_5117 - .L_5116)
.L_5116:
        /*002c*/ 	.word	0x00000000
        /*0030*/ 	.short	0x000a
        /*0032*/ 	.short	0x0040
        /*0034*/ 	.byte	0x00, 0xf0, 0x11, 0x00


	//----- nvinfo : EIATTR_KPARAM_INFO
	.align		4
.L_5117:
        /*0038*/ 	.byte	0x04, 0x17
        /*003a*/ 	.short	(.L_5119 - .L_5118)
.L_5118:
        /*003c*/ 	.word	0x00000000
        /*0040*/ 	.short	0x0009
        /*0042*/ 	.short	0x003c
        /*0044*/ 	.byte	0x00, 0xf0, 0x11, 0x00


	//----- nvinfo : EIATTR_KPARAM_INFO
	.align		4
.L_5119:
        /*0048*/ 	.byte	0x04, 0x17
        /*004a*/ 	.short	(.L_5121 - .L_5120)
.L_5120:
        /*004c*/ 	.word	0x00000000
        /*0050*/ 	.short	0x0008
        /*0052*/ 	.short	0x0038
        /*0054*/ 	.byte	0x00, 0xf0, 0x11, 0x00


	//----- nvinfo : EIATTR_KPARAM_INFO
	.align		4
.L_5121:
        /*0058*/ 	.byte	0x04, 0x17
        /*005a*/ 	.short	(.L_5123 - .L_5122)
.L_5122:
        /*005c*/ 	.word	0x00000000
        /*0060*/ 	.short	0x0007
        /*0062*/ 	.short	0x0034
        /*0064*/ 	.byte	0x00, 0xf0, 0x11, 0x00


	//----- nvinfo : EIATTR_KPARAM_INFO
	.align		4
.L_5123:
        /*0068*/ 	.byte	0x04, 0x17
        /*006a*/ 	.short	(.L_5125 - .L_5124)
.L_5124:
        /*006c*/ 	.word	0x00000000
        /*0070*/ 	.short	0x0006
        /*0072*/ 	.short	0x0030
        /*0074*/ 	.byte	0x00, 0xf0, 0x11, 0x00


	//----- nvinfo : EIATTR_KPARAM_INFO
	.align		4
.L_5125:
        /*0078*/ 	.byte	0x04, 0x17
        /*007a*/ 	.short	(.L_5127 - .L_5126)
.L_5126:
        /*007c*/ 	.word	0x00000000
        /*0080*/ 	.short	0x0005
        /*0082*/ 	.short	0x0028
        /*0084*/ 	.byte	0x00, 0xf5, 0x21, 0x00


	//----- nvinfo : EIATTR_KPARAM_INFO
	.align		4
.L_5127:
        /*0088*/ 	.byte	0x04, 0x17
        /*008a*/ 	.short	(.L_5129 - .L_5128)
.L_5128:
        /*008c*/ 	.word	0x00000000
        /*0090*/ 	.short	0x0004
        /*0092*/ 	.short	0x0020
        /*0094*/ 	.byte	0x00, 0xf5, 0x21, 0x00


	//----- nvinfo : EIATTR_KPARAM_INFO
	.align		4
.L_5129:
        /*0098*/ 	.byte	0x04, 0x17
        /*009a*/ 	.short	(.L_5131 - .L_5130)
.L_5130:
        /*009c*/ 	.word	0x00000000
        /*00a0*/ 	.short	0x0003
        /*00a2*/ 	.short	0x0018
        /*00a4*/ 	.byte	0x00, 0xf5, 0x21, 0x00


	//----- nvinfo : EIATTR_KPARAM_INFO
	.align		4
.L_5131:
        /*00a8*/ 	.byte	0x04, 0x17
        /*00aa*/ 	.short	(.L_5133 - .L_5132)
.L_5132:
        /*00ac*/ 	.word	0x00000000
        /*00b0*/ 	.short	0x0002
        /*00b2*/ 	.short	0x0010
        /*00b4*/ 	.byte	0x00, 0xf5, 0x21, 0x00


	//----- nvinfo : EIATTR_KPARAM_INFO
	.align		4
.L_5133:
        /*00b8*/ 	.byte	0x04, 0x17
        /*00ba*/ 	.short	(.L_5135 - .L_5134)
.L_5134:
        /*00bc*/ 	.word	0x00000000
        /*00c0*/ 	.short	0x0001
        /*00c2*/ 	.short	0x0008
        /*00c4*/ 	.byte	0x00, 0xf5, 0x21, 0x00


	//----- nvinfo : EIATTR_KPARAM_INFO
	.align		4
.L_5135:
        /*00c8*/ 	.byte	0x04, 0x17
        /*00ca*/ 	.short	(.L_5137 - .L_5136)
.L_5136:
        /*00cc*/ 	.word	0x00000000
        /*00d0*/ 	.short	0x0000
        /*00d2*/ 	.short	0x0000
        /*00d4*/ 	.byte	0x00, 0xf5, 0x21, 0x00


	//----- nvinfo : EIATTR_SPARSE_MMA_MASK
	.align		4
.L_5137:
        /*00d8*/ 	.byte	0x03, 0x50
        /*00da*/ 	.short	0x0000


	//----- nvinfo : EIATTR_MAXREG_COUNT
	.align		4
        /*00dc*/ 	.byte	0x03, 0x1b
        /*00de*/ 	.short	0x00ff


	//----- nvinfo : EIATTR_NUM_BARRIERS
	.align		4
        /*00e0*/ 	.byte	0x02, 0x4c
        /*00e2*/ 	.byte	0x01
	.zero		1


	//----- nvinfo : EIATTR_MERCURY_ISA_VERSION
	.align		4
        /*00e4*/ 	.byte	0x03, 0x5f
        /*00e6*/ 	.short	0x0101


	//----- nvinfo : EIATTR_VRC_CTA_INIT_COUNT
	.align		4
        /*00e8*/ 	.byte	0x02, 0x4a
	.zero		1
	.zero		1


	//----- nvinfo : EIATTR_EXIT_INSTR_OFFSETS
	.align		4
        /*00ec*/ 	.byte	0x04, 0x1c
        /*00ee*/ 	.short	(.L_5139 - .L_5138)


	//   ....[0]....
.L_5138:
        /*00f0*/ 	.word	0x00000090


	//   ....[1]....
        /*00f4*/ 	.word	0x00000120


	//   ....[2]....
        /*00f8*/ 	.word	0x000042f0


	//   ....[3]....
        /*00fc*/ 	.word	0x00004340


	//   ....[4]....
        /*0100*/ 	.word	0x00004390


	//----- nvinfo : EIATTR_CBANK_PARAM_SIZE
	.align		4
.L_5139:
        /*0104*/ 	.byte	0x03, 0x19
        /*0106*/ 	.short	0x004c


	//----- nvinfo : EIATTR_PARAM_CBANK
	.align		4
        /*0108*/ 	.byte	0x04, 0x0a
        /*010a*/ 	.short	(.L_5141 - .L_5140)
	.align		4
.L_5140:
        /*010c*/ 	.word	index@(.nv.constant0._Z8moe_q3_KIfLb0EEvPKvS1_PT_PKiS5_S5_iiiiiii)
        /*0110*/ 	.short	0x0380
        /*0112*/ 	.short	0x004c


	//----- nvinfo : EIATTR_SW_WAR
	.align		4
.L_5141:
        /*0114*/ 	.byte	0x04, 0x36
        /*0116*/ 	.short	(.L_5143 - .L_5142)
.L_5142:
        /*0118*/ 	.word	0x00000008
.L_5143:


//--------------------- .nv.info._Z8moe_q2_KIfLb1EEvPKvS1_PT_PKiS5_S5_iiiiiii --------------------------
	.section	.nv.info._Z8moe_q2_KIfLb1EEvPKvS1_PT_PKiS5_S5_iiiiiii,"",@"SHT_CUDA_INFO"
	.sectionflags	@""
	.align	4


	//----- nvinfo : EIATTR_CUDA_API_VERSION
	.align		4
        /*0000*/ 	.byte	0x04, 0x37
        /*0002*/ 	.short	(.L_5145 - .L_5144)
.L_5144:
        /*0004*/ 	.word	0x00000082


	//----- nvinfo : EIATTR_KPARAM_INFO
	.align		4
.L_5145:
        /*0008*/ 	.byte	0x04, 0x17
        /*000a*/ 	.short	(.L_5147 - .L_5146)
.L_5146:
        /*000c*/ 	.word	0x00000000
        /*0010*/ 	.short	0x000c
        /*0012*/ 	.short	0x0048
        /*0014*/ 	.byte	0x00, 0xf0, 0x11, 0x00


	//----- nvinfo : EIATTR_KPARAM_INFO
	.align		4
.L_5147:
        /*0018*/ 	.byte	0x04, 0x17
        /*001a*/ 	.short	(.L_5149 - .L_5148)
.L_5148:
        /*001c*/ 	.word	0x00000000
        /*0020*/ 	.short	0x000b
        /*0022*/ 	.short	0x0044
        /*0024*/ 	.byte	0x00, 0xf0, 0x11, 0x00


	//----- nvinfo : EIATTR_KPARAM_INFO
	.align		4
.L_5149:
        /*0028*/ 	.byte	0x04, 0x17
        /*002a*/ 	.short	(.L_5151 - .L_5150)
.L_5150:
        /*002c*/ 	.word	0x00000000
        /*0030*/ 	.short	0x000a
        /*0032*/ 	.short	0x0040
        /*0034*/ 	.byte	0x00, 0xf0, 0x11, 0x00


	//----- nvinfo : EIATTR_KPARAM_INFO
	.align		4
.L_5151:
        /*0038*/ 	.byte	0x04, 0x17
        /*003a*/ 	.short	(.L_5153 - .L_5152)
.L_5152:
        /*003c*/ 	.word	0x00000000
        /*0040*/ 	.short	0x0009
        /*0042*/ 	.short	0x003c
        /*0044*/ 	.byte	0x00, 0xf0, 0x11, 0x00


	//----- nvinfo : EIATTR_KPARAM_INFO
	.align		4
.L_5153:
        /*0048*/ 	.byte	0x04, 0x17
        /*004a*/ 	.short	(.L_5155 - .L_5154)
.L_5154:
        /*004c*/ 	.word	0x00000000
        /*0050*/ 	.short	0x0008
        /*0052*/ 	.short	0x0038
        /*0054*/ 	.byte	0x00, 0xf0, 0x11, 0x00


	//----- nvinfo : EIATTR_KPARAM_INFO
	.align		4
.L_5155:
        /*0058*/ 	.byte	0x04, 0x17
        /*005a*/ 	.short	(.L_5157 - .L_5156)
.L_5156:
        /*005c*/ 	.word	0x00000000
        /*0060*/ 	.short	0x0007
        /*0062*/ 	.short	0x0034
        /*0064*/ 	.byte	0x00, 0xf0, 0x11, 0x00


	//----- nvinfo : EIATTR_KPARAM_INFO
	.align		4
.L_5157:
        /*0068*/ 	.byte	0x04, 0x17
        /*006a*/ 	.short	(.L_5159 - .L_5158)
.L_5158:
        /*006c*/ 	.word	0x00000000
        /*0070*/ 	.short	0x0006
        /*0072*/ 	.short	0x0030
        /*0074*/ 	.byte	0x00, 0xf0, 0x11, 0x00


	//----- nvinfo : EIATTR_KPARAM_INFO
	.align		4
.L_5159:
        /*0078*/ 	.byte	0x04, 0x17
        /*007a*/ 	.short	(.L_5161 - .L_5160)
.L_5160:
        /*007c*/ 	.word	0x00000000
        /*0080*/ 	.short	0x0005
        /*0082*/ 	.short	0x0028
        /*0084*/ 	.byte	0x00, 0xf5, 0x21, 0x00


	//----- nvinfo : EIATTR_KPARAM_INFO
	.align		4
.L_5161:
        /*0088*/ 	.byte	0x04, 0x17
        /*008a*/ 	.short	(.L_5163 - .L_5162)
.L_5162:
        /*008c*/ 	.word	0x00000000
        /*0090*/ 	.short	0x0004
        /*0092*/ 	.short	0x0020
        /*0094*/ 	.byte	0x00, 0xf5, 0x21, 0x00


	//----- nvinfo : EIATTR_KPARAM_INFO
	.align		4
.L_5163:
        /*0098*/ 	.byte	0x04, 0x17
        /*009a*/ 	.short	(.L_5165 - .L_5164)
.L_5164:
        /*009c*/ 	.word	0x00000000
        /*00a0*/ 	.short	0x0003
        /*00a2*/ 	.short	0x0018
        /*00a4*/ 	.byte	0x00, 0xf5, 0x21, 0x00


	//----- nvinfo : EIATTR_KPARAM_INFO
	.align		4
.L_5165:
        /*00a8*/ 	.byte	0x04, 0x17
        /*00aa*/ 	.short	(.L_5167 - .L_5166)
.L_5166:
        /*00ac*/ 	.word	0x00000000
        /*00b0*/ 	.short	0x0002
        /*00b2*/ 	.short	0x0010
        /*00b4*/ 	.byte	0x00, 0xf5, 0x21, 0x00


	//----- nvinfo : EIATTR_KPARAM_INFO
	.align		4
.L_5167:
        /*00b8*/ 	.byte	0x04, 0x17
        /*00ba*/ 	.short	(.L_5169 - .L_5168)
.L_5168:
        /*00bc*/ 	.word	0x00000000
        /*00c0*/ 	.short	0x0001
        /*00c2*/ 	.short	0x0008
        /*00c4*/ 	.byte	0x00, 0xf5, 0x21, 0x00


	//----- nvinfo : EIATTR_KPARAM_INFO
	.align		4
.L_5169:
        /*00c8*/ 	.byte	0x04, 0x17
        /*00ca*/ 	.short	(.L_5171 - .L_5170)
.L_5170:
        /*00cc*/ 	.word	0x00000000
        /*00d0*/ 	.short	0x0000
        /*00d2*/ 	.short	0x0000
        /*00d4*/ 	.byte	0x00, 0xf5, 0x21, 0x00


	//----- nvinfo : EIATTR_SPARSE_MMA_MASK
	.align		4
.L_5171:
        /*00d8*/ 	.byte	0x03, 0x50
        /*00da*/ 	.short	0x0000


	//----- nvinfo : EIATTR_MAXREG_COUNT
	.align		4
        /*00dc*/ 	.byte	0x03, 0x1b
        /*00de*/ 	.short	0x00ff


	//----- nvinfo : EIATTR_NUM_BARRIERS
	.align		4
        /*00e0*/ 	.byte	0x02, 0x4c
        /*00e2*/ 	.byte	0x01
	.zero		1


	//----- nvinfo : EIATTR_MERCURY_ISA_VERSION
	.align		4
        /*00e4*/ 	.byte	0x03, 0x5f
        /*00e6*/ 	.short	0x0101


	//----- nvinfo : EIATTR_VRC_CTA_INIT_COUNT
	.align		4
        /*00e8*/ 	.byte	0x02, 0x4a
	.zero		1
	.zero		1


	//----- nvinfo : EIATTR_EXIT_INSTR_OFFSETS
	.align		4
        /*00ec*/ 	.byte	0x04, 0x1c
        /*00ee*/ 	.short	(.L_5173 - .L_5172)


	//   ....[0]....
.L_5172:
        /*00f0*/ 	.word	0x00000090


	//   ....[1]....
        /*00f4*/ 	.word	0x00000120


	//   ....[2]....
        /*00f8*/ 	.word	0x00004e20


	//   ....[3]....
        /*00fc*/ 	.word	0x00004e70


	//   ....[4]....
        /*0100*/ 	.word	0x00004ec0


	//----- nvinfo : EIATTR_CBANK_PARAM_SIZE
	.align		4
.L_5173:
        /*0104*/ 	.byte	0x03, 0x19
        /*0106*/ 	.short	0x004c


	//----- nvinfo : EIATTR_PARAM_CBANK
	.align		4
        /*0108*/ 	.byte	0x04, 0x0a
        /*010a*/ 	.short	(.L_5175 - .L_5174)
	.align		4
.L_5174:
        /*010c*/ 	.word	index@(.nv.constant0._Z8moe_q2_KIfLb1EEvPKvS1_PT_PKiS5_S5_iiiiiii)
        /*0110*/ 	.short	0x0380
        /*0112*/ 	.short	0x004c


	//----- nvinfo : EIATTR_SW_WAR
	.align		4
.L_5175:
        /*0114*/ 	.byte	0x04, 0x36
        /*0116*/ 	.short	(.L_5177 - .L_5176)
.L_5176:
        /*0118*/ 	.word	0x00000008
.L_5177:


//--------------------- .nv.info._Z8moe_q2_KIfLb0EEvPKvS1_PT_PKiS5_S5_iiiiiii --------------------------
	.section	.nv.info._Z8moe_q2_KIfLb0EEvPKvS1_PT_PKiS5_S5_iiiiiii,"",@"SHT_CUDA_INFO"
	.sectionflags	@""
	.align	4


	//----- nvinfo : EIATTR_CUDA_API_VERSION
	.align		4
        /*0000*/ 	.byte	0x04, 0x37
        /*0002*/ 	.short	(.L_5179 - .L_5178)
.L_5178:
        /*0004*/ 	.word	0x00000082


	//----- nvinfo : EIATTR_KPARAM_INFO
	.align		4
.L_5179:
        /*0008*/ 	.byte	0x04, 0x17
        /*000a*/ 	.short	(.L_5181 - .L_5180)
.L_5180:
        /*000c*/ 	.word	0x00000000
        /*0010*/ 	.short	0x000c
        /*0012*/ 	.short	0x0048
        /*0014*/ 	.byte	0x00, 0xf0, 0x11, 0x00


	//----- nvinfo : EIATTR_KPARAM_INFO
	.align		4
.L_5181:
        /*0018*/ 	.byte	0x04, 0x17
        /*001a*/ 	.short	(.L_5183 - .L_5182)
.L_5182:
        /*001c*/ 	.word	0x00000000
        /*0020*/ 	.short	0x000b
        /*0022*/ 	.short	0x0044
        /*0024*/ 	.byte	0x00, 0xf0, 0x11, 0x00


	//----- nvinfo : EIATTR_KPARAM_INFO
	.align		4
.L_5183:
        /*0028*/ 	.byte	0x04, 0x17
        /*002a*/ 	.short	(.L_5185 - .L_5184)
.L_5184:
        /*002c*/ 	.word	0x00000000
        /*0030*/ 	.short	0x000a
        /*0032*/ 	.short	0x0040
        /*0034*/ 	.byte	0x00, 0xf0, 0x11, 0x00


	//----- nvinfo : EIATTR_KPARAM_INFO
	.align		4
.L_5185:
        /*0038*/ 	.byte	0x04, 0x17
        /*003a*/ 	.short	(.L_5187 - .L_5186)
.L_5186:
        /*003c*/ 	.word	0x00000000
        /*0040*/ 	.short	0x0009
        /*0042*/ 	.short	0x003c
        /*0044*/ 	.byte	0x00, 0xf0, 0x11, 0x00


	//----- nvinfo : EIATTR_KPARAM_INFO
	.align		4
.L_5187:
        /*0048*/ 	.byte	0x04, 0x17
        /*004a*/ 	.short	(.L_5189 - .L_5188)
.L_5188:
        /*004c*/ 	.word	0x00000000
        /*0050*/ 	.short	0x0008
        /*0052*/ 	.short	0x0038
        /*0054*/ 	.byte	0x00, 0xf0, 0x11, 0x00


	//----- nvinfo : EIATTR_KPARAM_INFO
	.align		4
.L_5189:
        /*0058*/ 	.byte	0x04, 0x17
        /*005a*/ 	.short	(.L_5191 - .L_5190)
.L_5190:
        /*005c*/ 	.word	0x00000000
        /*0060*/ 	.short	0x0007
        /*0062*/ 	.short	0x0034
        /*0064*/ 	.byte	0x00, 0xf0, 0x11, 0x00


	//----- nvinfo : EIATTR_KPARAM_INFO
	.align		4
.L_5191:
        /*0068*/ 	.byte	0x04, 0x17
        /*006a*/ 	.short	(.L_5193 - .L_5192)
.L_5192:
        /*006c*/ 	.word	0x00000000
        /*0070*/ 	.short	0x0006
        /*0072*/ 	.short	0x0030
        /*0074*/ 	.byte	0x00, 0xf0, 0x11, 0x00


	//----- nvinfo : EIATTR_KPARAM_INFO
	.align		4
.L_5193:
        /*0078*/ 	.byte	0x04, 0x17
        /*007a*/ 	.short	(.L_5195 - .L_5194)
.L_5194:
        /*007c*/ 	.word	0x00000000
        /*0080*/ 	.short	0x0005
        /*0082*/ 	.short	0x0028
        /*0084*/ 	.byte	0x00, 0xf5, 0x21, 0x00


	//----- nvinfo : EIATTR_KPARAM_INFO
	.align		4
.L_5195:
        /*0088*/ 	.byte	0x04, 0x17
        /*008a*/ 	.short	(.L_5197 - .L_5196)
.L_5196:
        /*008c*/ 	.word	0x00000000
        /*0090*/ 	.short	0x0004
        /*0092*/ 	.short	0x0020
        /*0094*/ 	.byte	0x00, 0xf5, 0x21, 0x00


	//----- nvinfo : EIATTR_KPARAM_INFO
	.align		4
.L_5197:
        /*0098*/ 	.byte	0x04, 0x17
        /*009a*/ 	.short	(.L_5199 - .L_5198)
.L_5198:
        /*009c*/ 	.word	0x00000000
        /*00a0*/ 	.short	0x0003
        /*00a2*/ 	.short	0x0018
        /*00a4*/ 	.byte	0x00, 0xf5, 0x21, 0x00


	//----- nvinfo : EIATTR_KPARAM_INFO
	.align		4
.L_5199:
        /*00a8*/ 	.byte	0x04, 0x17
        /*00aa*/ 	.short	(.L_5201 - .L_5200)
.L_5200:
        /*00ac*/ 	.word	0x00000000
        /*00b0*/ 	.short	0x0002
        /*00b2*/ 	.short	0x0010
        /*00b4*/ 	.byte	0x00, 0xf5, 0x21, 0x00


	//----- nvinfo : EIATTR_KPARAM_INFO
	.align		4
.L_5201:
        /*00b8*/ 	.byte	0x04, 0x17
        /*00ba*/ 	.short	(.L_5203 - .L_5202)
.L_5202:
        /*00bc*/ 	.word	0x00000000
        /*00c0*/ 	.short	0x0001
        /*00c2*/ 	.short	0x0008
        /*00c4*/ 	.byte	0x00, 0xf5, 0x21, 0x00


	//----- nvinfo : EIATTR_KPARAM_INFO
	.align		4
.L_5203:
        /*00c8*/ 	.byte	0x04, 0x17
        /*00ca*/ 	.short	(.L_5205 - .L_5204)
.L_5204:
        /*00cc*/ 	.word	0x00000000
        /*00d0*/ 	.short	0x0000
        /*00d2*/ 	.short	0x0000
        /*00d4*/ 	.byte	0x00, 0xf5, 0x21, 0x00


	//----- nvinfo : EIATTR_SPARSE_MMA_MASK
	.align		4
.L_5205:
        /*00d8*/ 	.byte	0x03, 0x50
        /*00da*/ 	.short	0x0000


	//----- nvinfo : EIATTR_MAXREG_COUNT
	.align		4
        /*00dc*/ 	.byte	0x03, 0x1b
        /*00de*/ 	.short	0x00ff


	//----- nvinfo : EIATTR_NUM_BARRIERS
	.align		4
        /*00e0*/ 	.byte	0x02, 0x4c
        /*00e2*/ 	.byte	0x01
	.zero		1


	//----- nvinfo : EIATTR_MERCURY_ISA_VERSION
	.align		4
        /*00e4*/ 	.byte	0x03, 0x5f
        /*00e6*/ 	.short	0x0101


	//----- nvinfo : EIATTR_VRC_CTA_INIT_COUNT
	.align		4
        /*00e8*/ 	.byte	0x02, 0x4a
	.zero		1
	.zero		1


	//----- nvinfo : EIATTR_EXIT_INSTR_OFFSETS
	.align		4
        /*00ec*/ 	.byte	0x04, 0x1c
        /*00ee*/ 	.short	(.L_5207 - .L_5206)


	//   ....[0]....
.L_5206:
        /*00f0*/ 	.word	0x00000090


	//   ....[1]....
        /*00f4*/ 	.word	0x00000120


	//   ....[2]....
        /*00f8*/ 	.word	0x00004a70


	//   ....[3]....
        /*00fc*/ 	.word	0x00004ac0


	//   ....[4]....
        /*0100*/ 	.word	0x00004b10


	//----- nvinfo : EIATTR_CBANK_PARAM_SIZE
	.align		4
.L_5207:
        /*0104*/ 	.byte	0x03, 0x19
        /*0106*/ 	.short	0x004c


	//----- nvinfo : EIATTR_PARAM_CBANK
	.align		4
        /*0108*/ 	.byte	0x04, 0x0a
        /*010a*/ 	.short	(.L_5209 - .L_5208)
	.align		4
.L_5208:
        /*010c*/ 	.word	index@(.nv.constant0._Z8moe_q2_KIfLb0EEvPKvS1_PT_PKiS5_S5_iiiiiii)
        /*0110*/ 	.short	0x0380
        /*0112*/ 	.short	0x004c


	//----- nvinfo : EIATTR_SW_WAR
	.align		4
.L_5209:
        /*0114*/ 	.byte	0x04, 0x36
        /*0116*/ 	.short	(.L_5211 - .L_5210)
.L_5210:
        /*0118*/ 	.word	0x00000008
.L_5211:


//--------------------- .nv.info._Z8moe_q8_0IfLb1EEvPKvS1_PT_PKiS5_S5_iiiiiii --------------------------
	.section	.nv.info._Z8moe_q8_0IfLb1EEvPKvS1_PT_PKiS5_S5_iiiiiii,"",@"SHT_CUDA_INFO"
	.sectionflags	@""
	.align	4


	//----- nvinfo : EIATTR_CUDA_API_VERSION
	.align		4
        /*0000*/ 	.byte	0x04, 0x37
        /*0002*/ 	.short	(.L_5213 - .L_5212)
.L_5212:
        /*0004*/ 	.word	0x00000082


	//----- nvinfo : EIATTR_KPARAM_INFO
	.align		4
.L_5213:
        /*0008*/ 	.byte	0x04, 0x17
        /*000a*/ 	.short	(.L_5215 - .L_5214)
.L_5214:
        /*000c*/ 	.word	0x00000000
        /*0010*/ 	.short	0x000c
        /*0012*/ 	.short	0x0048
        /*0014*/ 	.byte	0x00, 0xf0, 0x11, 0x00


	//----- nvinfo : EIATTR_KPARAM_INFO
	.align		4
.L_5215:
        /*0018*/ 	.byte	0x04, 0x17
        /*001a*/ 	.short	(.L_5217 - .L_5216)
.L_5216:
        /*001c*/ 	.word	0x00000000
        /*0020*/ 	.short	0x000b
        /*0022*/ 	.short	0x0044
        /*0024*/ 	.byte	0x00, 0xf0, 0x11, 0x00


	//----- nvinfo : EIATTR_KPARAM_INFO
	.align		4
.L_5217:
        /*0028*/ 	.byte	0x04, 0x17
        /*002a*/ 	.short	(.L_5219 - .L_5218)
.L_5218:
        /*002c*/ 	.word	0x00000000
        /*0030*/ 	.short	0x000a
        /*0032*/ 	.short	0x0040
        /*0034*/ 	.byte	0x00, 0xf0, 0x11, 0x00


	//----- nvinfo : EIATTR_KPARAM_INFO
	.align		4
.L_5219:
        /*0038*/ 	.byte	0x04, 0x17
        /*003a*/ 	.short	(.L_5221 - .L_5220)
.L_5220:
        /*003c*/ 	.word	0x00000000
        /*0040*/ 	.short	0x0009
        /*0042*/ 	.short	0x003c
        /*0044*/ 	.byte	0x00, 0xf0, 0x11, 0x00


	//----- nvinfo : EIATTR_KPARAM_INFO
	.align		4
.L_5221:
        /*0048*/ 	.byte	0x04, 0x17
        /*004a*/ 	.short	(.L_5223 - .L_5222)
.L_5222:
        /*004c*/ 	.word	0x00000000
        /*0050*/ 	.short	0x0008
        /*0052*/ 	.short	0x0038
        /*0054*/ 	.byte	0x00, 0xf0, 0x11, 0x00


	//----- nvinfo : EIATTR_KPARAM_INFO
	.align		4
.L_5223:
        /*0058*/ 	.byte	0x04, 0x17
        /*005a*/ 	.short	(.L_5225 - .L_5224)
.L_5224:
        /*005c*/ 	.word	0x00000000
        /*0060*/ 	.short	0x0007
        /*0062*/ 	.short	0x0034
        /*0064*/ 	.byte	0x00, 0xf0, 0x11, 0x00


	//----- nvinfo : EIATTR_KPARAM_INFO
	.align		4
.L_5225:
        /*0068*/ 	.byte	0x04, 0x17
        /*006a*/ 	.short	(.L_5227 - .L_5226)
.L_5226:
        /*006c*/ 	.word	0x00000000
        /*0070*/ 	.short	0x0006
        /*0072*/ 	.short	0x0030
        /*0074*/ 	.byte	0x00, 0xf0, 0x11, 0x00


	//----- nvinfo : EIATTR_KPARAM_INFO
	.align		4
.L_5227:
        /*0078*/ 	.byte	0x04, 0x17
        /*007a*/ 	.short	(.L_5229 - .L_5228)
.L_5228:
        /*007c*/ 	.word	0x00000000
        /*0080*/ 	.short	0x0005
        /*0082*/ 	.short	0x0028
        /*0084*/ 	.byte	0x00, 0xf5, 0x21, 0x00


	//----- nvinfo : EIATTR_KPARAM_INFO
	.align		4
.L_5229:
        /*0088*/ 	.byte	0x04, 0x17
        /*008a*/ 	.short	(.L_5231 - .L_5230)
.L_5230:
        /*008c*/ 	.word	0x00000000
        /*0090*/ 	.short	0x0004
        /*0092*/ 	.short	0x0020
        /*0094*/ 	.byte	0x00, 0xf5, 0x21, 0x00


	//----- nvinfo : EIATTR_KPARAM_INFO
	.align		4
.L_5231:
        /*0098*/ 	.byte	0x04, 0x17
        /*009a*/ 	.short	(.L_5233 - .L_5232)
.L_5232:
        /*009c*/ 	.word	0x00000000
        /*00a0*/ 	.short	0x0003
        /*00a2*/ 	.short	0x0018
        /*00a4*/ 	.byte	0x00, 0xf5, 0x21, 0x00


	//----- nvinfo : EIATTR_KPARAM_INFO
	.align		4
.L_5233:
        /*00a8*/ 	.byte	0x04, 0x17
        /*00aa*/ 	.short	(.L_5235 - .L_5234)
.L_5234:
        /*00ac*/ 	.word	0x00000000
        /*00b0*/ 	.short	0x0002
        /*00b2*/ 	.short	0x0010
        /*00b4*/ 	.byte	0x00, 0xf5, 0x21, 0x00


	//----- nvinfo : EIATTR_KPARAM_INFO
	.align		4
.L_5235:
        /*00b8*/ 	.byte	0x04, 0x17
        /*00ba*/ 	.short	(.L_5237 - .L_5236)
.L_5236:
        /*00bc*/ 	.word	0x00000000
        /*00c0*/ 	.short	0x0001
        /*00c2*/ 	.short	0x0008
        /*00c4*/ 	.byte	0x00, 0xf5, 0x21, 0x00


	//----- nvinfo : EIATTR_KPARAM_INFO
	.align		4
.L_5237:
        /*00c8*/ 	.byte	0x04, 0x17
        /*00ca*/ 	.short	(.L_5239 - .L_5238)
.L_5238:
        /*00cc*/ 	.word	0x00000000
        /*00d0*/ 	.short	0x0000
        /*00d2*/ 	.short	0x0000
        /*00d4*/ 	.byte	0x00, 0xf5, 0x21, 0x00


	//----- nvinfo : EIATTR_SPARSE_MMA_MASK
	.align		4
.L_5239:
        /*00d8*/ 	.byte	0x03, 0x50
        /*00da*/ 	.short	0x0000


	//----- nvinfo : EIATTR_MAXREG_COUNT
	.align		4
        /*00dc*/ 	.byte	0x03, 0x1b
        /*00de*/ 	.short	0x00ff


	//----- nvinfo : EIATTR_NUM_BARRIERS
	.align		4
        /*00e0*/ 	.byte	0x02, 0x4c
        /*00e2*/ 	.byte	0x01
	.zero		1


	//----- nvinfo : EIATTR_MERCURY_ISA_VERSION
	.align		4
        /*00e4*/ 	.byte	0x03, 0x5f
        /*00e6*/ 	.short	0x0101


	//----- nvinfo : EIATTR_VRC_CTA_INIT_COUNT
	.align		4
        /*00e8*/ 	.byte	0x02, 0x4a
	.zero		1
	.zero		1


	//----- nvinfo : EIATTR_EXIT_INSTR_OFFSETS
	.align		4
        /*00ec*/ 	.byte	0x04, 0x1c
        /*00ee*/ 	.short	(.L_5241 - .L_5240)


	//   ....[0]....
.L_5240:
        /*00f0*/ 	.word	0x00000070


	//   ....[1]....
        /*00f4*/ 	.word	0x00000100


	//   ....[2]....
        /*00f8*/ 	.word	0x00001750


	//   ....[3]....
        /*00fc*/ 	.word	0x000017b0


	//   ....[4]....
        /*0100*/ 	.word	0x00001800


	//----- nvinfo : EIATTR_CBANK_PARAM_SIZE
	.align		4
.L_5241:
        /*0104*/ 	.byte	0x03, 0x19
        /*0106*/ 	.short	0x004c


	//----- nvinfo : EIATTR_PARAM_CBANK
	.align		4
        /*0108*/ 	.byte	0x04, 0x0a
        /*010a*/ 	.short	(.L_5243 - .L_5242)
	.align		4
.L_5242:
        /*010c*/ 	.word	index@(.nv.constant0._Z8moe_q8_0IfLb1EEvPKvS1_PT_PKiS5_S5_iiiiiii)
        /*0110*/ 	.short	0x0380
        /*0112*/ 	.short	0x004c


	//----- nvinfo : EIATTR_SW_WAR
	.align		4
.L_5243:
        /*0114*/ 	.byte	0x04, 0x36
        /*0116*/ 	.short	(.L_5245 - .L_5244)
.L_5244:
        /*0118*/ 	.word	0x00000008
.L_5245:


//--------------------- .nv.info._Z8moe_q8_0IfLb0EEvPKvS1_PT_PKiS5_S5_iiiiiii --------------------------
	.section	.nv.info._Z8moe_q8_0IfLb0EEvPKvS1_PT_PKiS5_S5_iiiiiii,"",@"SHT_CUDA_INFO"
	.sectionflags	@""
	.align	4


	//----- nvinfo : EIATTR_CUDA_API_VERSION
	.align		4
        /*0000*/ 	.byte	0x04, 0x37
        /*0002*/ 	.short	(.L_5247 - .L_5246)
.L_5246:
        /*0004*/ 	.word	0x00000082


	//----- nvinfo : EIATTR_KPARAM_INFO
	.align		4
.L_5247:
        /*0008*/ 	.byte	0x04, 0x17
        /*000a*/ 	.short	(.L_5249 - .L_5248)
.L_5248:
        /*000c*/ 	.word	0x00000000
        /*0010*/ 	.short	0x000c
        /*0012*/ 	.short	0x0048
        /*0014*/ 	.byte	0x00, 0xf0, 0x11, 0x00


	//----- nvinfo : EIATTR_KPARAM_INFO
	.align		4
.L_5249:
        /*0018*/ 	.byte	0x04, 0x17
        /*001a*/ 	.short	(.L_5251 - .L_5250)
.L_5250:
        /*001c*/ 	.word	0x00000000
        /*0020*/ 	.short	0x000b
        /*0022*/ 	.short	0x0044
        /*0024*/ 	.byte	0x00, 0xf0, 0x11, 0x00


	//----- nvinfo : EIATTR_KPARAM_INFO
	.align		4
.L_5251:
        /*0028*/ 	.byte	0x04, 0x17
        /*002a*/ 	.short	(.L_5253 - .L_5252)
.L_5252:
        /*002c*/ 	.word	0x00000000
        /*0030*/ 	.short	0x000a
        /*0032*/ 	.short	0x0040
        /*0034*/ 	.byte	0x00, 0xf0, 0x11, 0x00


	//----- nvinfo : EIATTR_KPARAM_INFO
	.align		4
.L_5253:
        /*0038*/ 	.byte	0x04, 0x17
        /*003a*/ 	.short	(.L_5255 - .L_5254)
.L_5254:
        /*003c*/ 	.word	0x00000000
        /*0040*/ 	.short	0x0009
        /*0042*/ 	.short	0x003c
        /*0044*/ 	.byte	0x00, 0xf0, 0x11, 0x00


	//----- nvinfo : EIATTR_KPARAM_INFO
	.align		4
.L_5255:
        /*0048*/ 	.byte	0x04, 0x17
        /*004a*/ 	.short	(.L_5257 - .L_5256)
.L_5256:
        /*004c*/ 	.word	0x00000000
        /*0050*/ 	.short	0x0008
        /*0052*/ 	.short	0x0038
        /*0054*/ 	.byte	0x00, 0xf0, 0x11, 0x00


	//----- nvinfo : EIATTR_KPARAM_INFO
	.align		4
.L_5257:
        /*0058*/ 	.byte	0x04, 0x17
        /*005a*/ 	.short	(.L_5259 - .L_5258)
.L_5258:
        /*005c*/ 	.word	0x00000000
        /*0060*/ 	.short	0x0007
        /*0062*/ 	.short	0x0034
        /*0064*/ 	.byte	0x00, 0xf0, 0x11, 0x00


	//----- nvinfo : EIATTR_KPARAM_INFO
	.align		4
.L_5259:
        /*0068*/ 	.byte	0x04, 0x17
        /*006a*/ 	.short	(.L_5261 - .L_5260)
.L_5260:
        /*006c*/ 	.word	0x00000000
        /*0070*/ 	.short	0x0006
        /*0072*/ 	.short	0x0030
        /*0074*/ 	.byte	0x00, 0xf0, 0x11, 0x00


	//----- nvinfo : EIATTR_KPARAM_INFO
	.align		4
.L_5261:
        /*0078*/ 	.byte	0x04, 0x17
        /*007a*/ 	.short	(.L_5263 - .L_5262)
.L_5262:
        /*007c*/ 	.word	0x00000000
        /*0080*/ 	.short	0x0005
        /*0082*/ 	.short	0x0028
        /*0084*/ 	.byte	0x00, 0xf5, 0x21, 0x00


	//----- nvinfo : EIATTR_KPARAM_INFO
	.align		4
.L_5263:
        /*0088*/ 	.byte	0x04, 0x17
        /*008a*/ 	.short	(.L_5265 - .L_5264)
.L_5264:
        /*008c*/ 	.word	0x00000000
        /*0090*/ 	.short	0x0004
        /*0092*/ 	.short	0x0020
        /*0094*/ 	.byte	0x00, 0xf5, 0x21, 0x00


	//----- nvinfo : EIATTR_KPARAM_INFO
	.align		4
.L_5265:
        /*0098*/ 	.byte	0x04, 0x17
        /*009a*/ 	.short	(.L_5267 - .L_5266)
.L_5266:
        /*009c*/ 	.word	0x00000000
        /*00a0*/ 	.short	0x0003
        /*00a2*/ 	.short	0x0018
        /*00a4*/ 	.byte	0x00, 0xf5, 0x21, 0x00


	//----- nvinfo : EIATTR_KPARAM_INFO
	.align		4
.L_5267:
        /*00a8*/ 	.byte	0x04, 0x17
        /*00aa*/ 	.short	(.L_5269 - .L_5268)
.L_5268:
        /*00ac*/ 	.word	0x00000000
        /*00b0*/ 	.short	0x0002
        /*00b2*/ 	.short	0x0010
        /*00b4*/ 	.byte	0x00, 0xf5, 0x21, 0x00


	//----- nvinfo : EIATTR_KPARAM_INFO
	.align		4
.L_5269:
        /*00b8*/ 	.byte	0x04, 0x17
        /*00ba*/ 	.short	(.L_5271 - .L_5270)
.L_5270:
        /*00bc*/ 	.word	0x00000000
        /*00c0*/ 	.short	0x0001
        /*00c2*/ 	.short	0x0008
        /*00c4*/ 	.byte	0x00, 0xf5, 0x21, 0x00


	//----- nvinfo : EIATTR_KPARAM_INFO
	.align		4
.L_5271:
        /*00c8*/ 	.byte	0x04, 0x17
        /*00ca*/ 	.short	(.L_5273 - .L_5272)
.L_5272:
        /*00cc*/ 	.word	0x00000000
        /*00d0*/ 	.short	0x0000
        /*00d2*/ 	.short	0x0000
        /*00d4*/ 	.byte	0x00, 0xf5, 0x21, 0x00


	//----- nvinfo : EIATTR_SPARSE_MMA_MASK
	.align		4
.L_5273:
        /*00d8*/ 	.byte	0x03, 0x50
        /*00da*/ 	.short	0x0000


	//----- nvinfo : EIATTR_MAXREG_COUNT
	.align		4
        /*00dc*/ 	.byte	0x03, 0x1b
        /*00de*/ 	.short	0x00ff


	//----- nvinfo : EIATTR_NUM_BARRIERS
	.align		4
        /*00e0*/ 	.byte	0x02, 0x4c
        /*00e2*/ 	.byte	0x01
	.zero		1


	//----- nvinfo : EIATTR_MERCURY_ISA_VERSION
	.align		4
        /*00e4*/ 	.byte	0x03, 0x5f
        /*00e6*/ 	.short	0x0101


	//----- nvinfo : EIATTR_VRC_CTA_INIT_COUNT
	.align		4
        /*00e8*/ 	.byte	0x02, 0x4a
	.zero		1
	.zero		1


	//----- nvinfo : EIATTR_EXIT_INSTR_OFFSETS
	.align		4
        /*00ec*/ 	.byte	0x04, 0x1c
        /*00ee*/ 	.short	(.L_5275 - .L_5274)


	//   ....[0]....
.L_5274:
        /*00f0*/ 	.word	0x00000070


	//   ....[1]....
        /*00f4*/ 	.word	0x00000100


	//   ....[2]....
        /*00f8*/ 	.word	0x00001360


	//   ....[3]....
        /*00fc*/ 	.word	0x000013b0


	//   ....[4]....
        /*0100*/ 	.word	0x00001400


	//----- nvinfo : EIATTR_CBANK_PARAM_SIZE
	.align		4
.L_5275:
        /*0104*/ 	.byte	0x03, 0x19
        /*0106*/ 	.short	0x004c


	//----- nvinfo : EIATTR_PARAM_CBANK
	.align		4
        /*0108*/ 	.byte	0x04, 0x0a
        /*010a*/ 	.short	(.L_5277 - .L_5276)
	.align		4
.L_5276:
        /*010c*/ 	.word	index@(.nv.constant0._Z8moe_q8_0IfLb0EEvPKvS1_PT_PKiS5_S5_iiiiiii)
        /*0110*/ 	.short	0x0380
        /*0112*/ 	.short	0x004c


	//----- nvinfo : EIATTR_SW_WAR
	.align		4
.L_5277:
        /*0114*/ 	.byte	0x04, 0x36
        /*0116*/ 	.short	(.L_5279 - .L_5278)
.L_5278:
        /*0118*/ 	.word	0x00000008
.L_5279:


//--------------------- .nv.info._Z8moe_q5_1IfLb1EEvPKvS1_PT_PKiS5_S5_iiiiiii --------------------------
	.section	.nv.info._Z8moe_q5_1IfLb1EEvPKvS1_PT_PKiS5_S5_iiiiiii,"",@"SHT_CUDA_INFO"
	.sectionflags	@""
	.align	4


	//----- nvinfo : EIATTR_CUDA_API_VERSION
	.align		4
        /*0000*/ 	.byte	0x04, 0x37
        /*0002*/ 	.short	(.L_5281 - .L_5280)
.L_5280:
        /*0004*/ 	.word	0x00000082


	//----- nvinfo : EIATTR_KPARAM_INFO
	.align		4
.L_5281:
        /*0008*/ 	.byte	0x04, 0x17
        /*000a*/ 	.short	(.L_5283 - .L_5282)
.L_5282:
        /*000c*/ 	.word	0x00000000
        /*0010*/ 	.short	0x000c
        /*0012*/ 	.short	0x0048
        /*0014*/ 	.byte	0x00, 0xf0, 0x11, 0x00


	//----- nvinfo : EIATTR_KPARAM_INFO
	.align		4
.L_5283:
        /*0018*/ 	.byte	0x04, 0x17
        /*001a*/ 	.short	(.L_5285 - .L_5284)
.L_5284:
        /*001c*/ 	.word	0x00000000
        /*0020*/ 	.short	0x000b
        /*0022*/ 	.short	0x0044
        /*0024*/ 	.byte	0x00, 0xf0, 0x11, 0x00


	//----- nvinfo : EIATTR_KPARAM_INFO
	.align		4
.L_5285:
        /*0028*/ 	.byte	0x04, 0x17
        /*002a*/ 	.short	(.L_5287 - .L_5286)
.L_5286:
        /*002c*/ 	.word	0x00000000
        /*0030*/ 	.short	0x000a
        /*0032*/ 	.short	0x0040
        /*0034*/ 	.byte	0x00, 0xf0, 0x11, 0x00


	//----- nvinfo : EIATTR_KPARAM_INFO
	.align		4
.L_5287:
        /*0038*/ 	.byte	0x04, 0x17
        /*003a*/ 	.short	(.L_5289 - .L_5288)
.L_5288:
        /*003c*/ 	.word	0x00000000
        /*0040*/ 	.short	0x0009
        /*0042*/ 	.short	0x003c
        /*0044*/ 	.byte	0x00, 0xf0, 0x11, 0x00


	//----- nvinfo : EIATTR_KPARAM_INFO
	.align		4
.L_5289:
        /*0048*/ 	.byte	0x04, 0x17
        /*004a*/ 	.short	(.L_5291 - .L_5290)
.L_5290:
        /*004c*/ 	.word	0x00000000
        /*0050*/ 	.short	0x0008
        /*0052*/ 	.short	0x0038
        /*0054*/ 	.byte	0x00, 0xf0, 0x11, 0x00


	//----- nvinfo : EIATTR_KPARAM_INFO
	.align		4
.L_5291:
        /*0058*/ 	.byte	0x04, 0x17
        /*005a*/ 	.short	(.L_5293 - .L_5292)
.L_5292:
        /*005c*/ 	.word	0x00000000
        /*0060*/ 	.short	0x0007
        /*0062*/ 	.short	0x0034
        /*0064*/ 	.byte	0x00, 0xf0, 0x11, 0x00


	//----- nvinfo : EIATTR_KPARAM_INFO
	.align		4
.L_5293:
        /*0068*/ 	.byte	0x04, 0x17
        /*006a*/ 	.short	(.L_5295 - .L_5294)
.L_5294:
        /*006c*/ 	.word	0x00000000
        /*0070*/ 	.short	0x0006
        /*0072*/ 	.short	0x0030
        /*0074*/ 	.byte	0x00, 0xf0, 0x11, 0x00


	//----- nvinfo : EIATTR_KPARAM_INFO
	.align		4
.L_5295:
        /*0078*/ 	.byte	0x04, 0x17
        /*007a*/ 	.short	(.L_5297 - .L_5296)
.L_5296:
        /*007c*/ 	.word	0x00000000
        /*0080*/ 	.short	0x0005
        /*0082*/ 	.short	0x0028
        /*0084*/ 	.byte	0x00, 0xf5, 0x21, 0x00


	//----- nvinfo : EIATTR_KPARAM_INFO
	.align		4
.L_5297:
        /*0088*/ 	.byte	0x04, 0x17
        /*008a*/ 	.short	(.L_5299 - .L_5298)
.L_5298:
        /*008c*/ 	.word	0x00000000
        /*0090*/ 	.short	0x0004
        /*0092*/ 	.short	0x0020
        /*0094*/ 	.byte	0x00, 0xf5, 0x21, 0x00


	//----- nvinfo : EIATTR_KPARAM_INFO
	.align		4
.L_5299:
        /*0098*/ 	.byte	0x04, 0x17
        /*009a*/ 	.short	(.L_5301 - .L_5300)
.L_5300:
        /*009c*/ 	.word	0x00000000
        /*00a0*/ 	.short	0x0003
        /*00a2*/ 	.short	0x0018
        /*00a4*/ 	.byte	0x00, 0xf5, 0x21, 0x00


	//----- nvinfo : EIATTR_KPARAM_INFO
	.align		4
.L_5301:
        /*00a8*/ 	.byte	0x04, 0x17
        /*00aa*/ 	.short	(.L_5303 - .L_5302)
.L_5302:
        /*00ac*/ 	.word	0x00000000
        /*00b0*/ 	.short	0x0002
        /*00b2*/ 	.short	0x0010
        /*00b4*/ 	.byte	0x00, 0xf5, 0x21, 0x00


	//----- nvinfo : EIATTR_KPARAM_INFO
	.align		4
.L_5303:
        /*00b8*/ 	.byte	0x04, 0x17
        /*00ba*/ 	.short	(.L_5305 - .L_5304)
.L_5304:
        /*00bc*/ 	.word	0x00000000
        /*00c0*/ 	.short	0x0001
        /*00c2*/ 	.short	0x0008
        /*00c4*/ 	.byte	0x00, 0xf5, 0x21, 0x00


	//----- nvinfo : EIATTR_KPARAM_INFO
	.align		4
.L_5305:
        /*00c8*/ 	.byte	0x04, 0x17
        /*00ca*/ 	.short	(.L_5307 - .L_5306)
.L_5306:
        /*00cc*/ 	.word	0x00000000
        /*00d0*/ 	.short	0x0000
        /*00d2*/ 	.short	0x0000
        /*00d4*/ 	.byte	0x00, 0xf5, 0x21, 0x00


	//----- nvinfo : EIATTR_SPARSE_MMA_MASK
	.align		4
.L_5307:
        /*00d8*/ 	.byte	0x03, 0x50
        /*00da*/ 	.short	0x0000


	//----- nvinfo : EIATTR_MAXREG_COUNT
	.align		4
        /*00dc*/ 	.byte	0x03, 0x1b
        /*00de*/ 	.short	0x00ff


	//----- nvinfo : EIATTR_NUM_BARRIERS
	.align		4
        /*00e0*/ 	.byte	0x02, 0x4c
        /*00e2*/ 	.byte	0x01
	.zero		1


	//----- nvinfo : EIATTR_MERCURY_ISA_VERSION
	.align		4
        /*00e4*/ 	.byte	0x03, 0x5f
        /*00e6*/ 	.short	0x0101


	//----- nvinfo : EIATTR_VRC_CTA_INIT_COUNT
	.align		4
        /*00e8*/ 	.byte	0x02, 0x4a
	.zero		1
	.zero		1


	//----- nvinfo : EIATTR_EXIT_INSTR_OFFSETS
	.align		4
        /*00ec*/ 	.byte	0x04, 0x1c
        /*00ee*/ 	.short	(.L_5309 - .L_5308)


	//   ....[0]....
.L_5308:
        /*00f0*/ 	.word	0x00000090


	//   ....[1]....
        /*00f4*/ 	.word	0x00000120


	//   ....[2]....
        /*00f8*/ 	.word	0x00002a20


	//   ....[3]....
        /*00fc*/ 	.word	0x00002a70


	//   ....[4]....
        /*0100*/ 	.word	0x00002ac0


	//----- nvinfo : EIATTR_CBANK_PARAM_SIZE
	.align		4
.L_5309:
        /*0104*/ 	.byte	0x03, 0x19
        /*0106*/ 	.short	0x004c


	//----- nvinfo : EIATTR_PARAM_CBANK
	.align		4
        /*0108*/ 	.byte	0x04, 0x0a
        /*010a*/ 	.short	(.L_5311 - .L_5310)
	.align		4
.L_5310:
        /*010c*/ 	.word	index@(.nv.constant0._Z8moe_q5_1IfLb1EEvPKvS1_PT_PKiS5_S5_iiiiiii)
        /*0110*/ 	.short	0x0380
        /*0112*/ 	.short	0x004c


	//----- nvinfo : EIATTR_SW_WAR
	.align		4
.L_5311:
        /*0114*/ 	.byte	0x04, 0x36
        /*0116*/ 	.short	(.L_5313 - .L_5312)
.L_5312:
        /*0118*/ 	.word	0x00000008
.L_5313:


//--------------------- .nv.info._Z8moe_q5_1IfLb0EEvPKvS1_PT_PKiS5_S5_iiiiiii --------------------------
	.section	.nv.info._Z8moe_q5_1IfLb0EEvPKvS1_PT_PKiS5_S5_iiiiiii,"",@"SHT_CUDA_INFO"
	.sectionflags	@""
	.align	4


	//----- nvinfo : EIATTR_CUDA_API_VERSION
	.align		4
        /*0000*/ 	.byte	0x04, 0x37
        /*0002*/ 	.short	(.L_5315 - .L_5314)
.L_5314:
        /*0004*/ 	.word	0x00000082


	//----- nvinfo : EIATTR_KPARAM_INFO
	.align		4
.L_5315:
        /*0008*/ 	.byte	0x04, 0x17
        /*000a*/ 	.short	(.L_5317 - .L_5316)
.L_5316:
        /*000c*/ 	.word	0x00000000
        /*0010*/ 	.short	0x000c
        /*0012*/ 	.short	0x0048
        /*0014*/ 	.byte	0x00, 0xf0, 0x11, 0x00


	//----- nvinfo : EIATTR_KPARAM_INFO
	.align		4
.L_5317:
        /*0018*/ 	.byte	0x04, 0x17
        /*001a*/ 	.short	(.L_5319 - .L_5318)
.L_5318:
        /*001c*/ 	.word	0x00000000
        /*0020*/ 	.short	0x000b
        /*0022*/ 	.short	0x0044
        /*0024*/ 	.byte	0x00, 0xf0, 0x11, 0x00


	//----- nvinfo : EIATTR_KPARAM_INFO
	.align		4
.L_5319:
        /*0028*/ 	.byte	0x04, 0x17
        /*002a*/ 	.short	(.L_5321 - .L_5320)
.L_5320:
        /*002c*/ 	.word	0x00000000
        /*0030*/ 	.short	0x000a
        /*0032*/ 	.short	0x0040
        /*0034*/ 	.byte	0x00, 0xf0, 0x11, 0x00


	//----- nvinfo : EIATTR_KPARAM_INFO
	.align		4
.L_5321:
        /*0038*/ 	.byte	0x04, 0x17
        /*003a*/ 	.short	(.L_5323 - .L_5322)
.L_5322:
        /*003c*/ 	.word	0x00000000
        /*0040*/ 	.short	0x0009
        /*0042*/ 	.short	0x003c
        /*0044*/ 	.byte	0x00, 0xf0, 0x11, 0x00


	//----- nvinfo : EIATTR_KPARAM_INFO
	.align		4
.L_5323:
        /*0048*/ 	.byte	0x04, 0x17
        /*004a*/ 	.short	(.L_5325 - .L_5324)
.L_5324:
        /*004c*/ 	.word	0x00000000
        /*0050*/ 	.short	0x0008
        /*0052*/ 	.short	0x0038
        /*0054*/ 	.byte	0x00, 0xf0, 0x11, 0x00


	//----- nvinfo : EIATTR_KPARAM_INFO
	.align		4
.L_5325:
        /*0058*/ 	.byte	0x04, 0x17
        /*005a*/ 	.short	(.L_5327 - .L_5326)
.L_5326:
        /*005c*/ 	.word	0x00000000
        /*0060*/ 	.short	0x0007
        /*0062*/ 	.short	0x0034
        /*0064*/ 	.byte	0x00, 0xf0, 0x11, 0x00


	//----- nvinfo : EIATTR_KPARAM_INFO
	.align		4
.L_5327:
        /*0068*/ 	.byte	0x04, 0x17
        /*006a*/ 	.short	(.L_5329 - .L_5328)
.L_5328:
        /*006c*/ 	.word	0x00000000
        /*0070*/ 	.short	0x0006
        /*0072*/ 	.short	0x0030
        /*0074*/ 	.byte	0x00, 0xf0, 0x11, 0x00


	//----- nvinfo : EIATTR_KPARAM_INFO
	.align		4
.L_5329:
        /*0078*/ 	.byte	0x04, 0x17
        /*007a*/ 	.short	(.L_5331 - .L_5330)
.L_5330:
        /*007c*/ 	.word	0x00000000
        /*0080*/ 	.short	0x0005
        /*0082*/ 	.short	0x0028
        /*0084*/ 	.byte	0x00, 0xf5, 0x21, 0x00


	//----- nvinfo : EIATTR_KPARAM_INFO
	.align		4
.L_5331:
        /*0088*/ 	.byte	0x04, 0x17
        /*008a*/ 	.short	(.L_5333 - .L_5332)
.L_5332:
        /*008c*/ 	.word	0x00000000
        /*0090*/ 	.short	0x0004
        /*0092*/ 	.short	0x0020
        /*0094*/ 	.byte	0x00, 0xf5, 0x21, 0x00


	//----- nvinfo : EIATTR_KPARAM_INFO
	.align		4
.L_5333:
        /*0098*/ 	.byte	0x04, 0x17
        /*009a*/ 	.short	(.L_5335 - .L_5334)
.L_5334:
        /*009c*/ 	.word	0x00000000
        /*00a0*/ 	.short	0x0003
        /*00a2*/ 	.short	0x0018
        /*00a4*/ 	.byte	0x00, 0xf5, 0x21, 0x00


	//----- nvinfo : EIATTR_KPARAM_INFO
	.align		4
.L_5335:
        /*00a8*/ 	.byte	0x04, 0x17
        /*00aa*/ 	.short	(.L_5337 - .L_5336)
.L_5336:
        /*00ac*/ 	.word	0x00000000
        /*00b0*/ 	.short	0x0002
        /*00b2*/ 	.short	0x0010
        /*00b4*/ 	.byte	0x00, 0xf5, 0x21, 0x00


	//----- nvinfo : EIATTR_KPARAM_INFO
	.align		4
.L_5337:
        /*00b8*/ 	.byte	0x04, 0x17
        /*00ba*/ 	.short	(.L_5339 - .L_5338)
.L_5338:
        /*00bc*/ 	.word	0x00000000
        /*00c0*/ 	.short	0x0001
        /*00c2*/ 	.short	0x0008
        /*00c4*/ 	.byte	0x00, 0xf5, 0x21, 0x00


	//----- nvinfo : EIATTR_KPARAM_INFO
	.align		4
.L_5339:
        /*00c8*/ 	.byte	0x04, 0x17
        /*00ca*/ 	.short	(.L_5341 - .L_5340)
.L_5340:
        /*00cc*/ 	.word	0x00000000
        /*00d0*/ 	.short	0x0000
        /*00d2*/ 	.short	0x0000
        /*00d4*/ 	.byte	0x00, 0xf5, 0x21, 0x00


	//----- nvinfo : EIATTR_SPARSE_MMA_MASK
	.align		4
.L_5341:
        /*00d8*/ 	.byte	0x03, 0x50
        /*00da*/ 	.short	0x0000


	//----- nvinfo : EIATTR_MAXREG_COUNT
	.align		4
        /*00dc*/ 	.byte	0x03, 0x1b
        /*00de*/ 	.short	0x00ff


	//----- nvinfo : EIATTR_NUM_BARRIERS
	.align		4
        /*00e0*/ 	.byte	0x02, 0x4c
        /*00e2*/ 	.byte	0x01
	.zero		1


	//----- nvinfo : EIATTR_MERCURY_ISA_VERSION
	.align		4
        /*00e4*/ 	.byte	0x03, 0x5f
        /*00e6*/ 	.short	0x0101


	//----- nvinfo : EIATTR_VRC_CTA_INIT_COUNT
	.align		4
        /*00e8*/ 	.byte	0x02, 0x4a
	.zero		1
	.zero		1


	//----- nvinfo : EIATTR_EXIT_INSTR_OFFSETS
	.align		4
        /*00ec*/ 	.byte	0x04, 0x1c
        /*00ee*/ 	.short	(.L_5343 - .L_5342)


	//   ....[0]....
.L_5342:
        /*00f0*/ 	.word	0x00000090


	//   ....[1]....
        /*00f4*/ 	.word	0x00000120


	//   ....[2]....
        /*00f8*/ 	.word	0x00002640


	//   ....[3]....
        /*00fc*/ 	.word	0x00002690


	//   ....[4]....
        /*0100*/ 	.word	0x000026e0


	//----- nvinfo : EIATTR_CBANK_PARAM_SIZE
	.align		4
.L_5343:
        /*0104*/ 	.byte	0x03, 0x19
        /*0106*/ 	.short	0x004c


	//----- nvinfo : EIATTR_PARAM_CBANK
	.align		4
        /*0108*/ 	.byte	0x04, 0x0a
        /*010a*/ 	.short	(.L_5345 - .L_5344)
	.align		4
.L_5344:
        /*010c*/ 	.word	index@(.nv.constant0._Z8moe_q5_1IfLb0EEvPKvS1_PT_PKiS5_S5_iiiiiii)
        /*0110*/ 	.short	0x0380
        /*0112*/ 	.short	0x004c


	//----- nvinfo : EIATTR_SW_WAR
	.align		4
.L_5345:
        /*0114*/ 	.byte	0x04, 0x36
        /*0116*/ 	.short	(.L_5347 - .L_5346)
.L_5346:
        /*0118*/ 	.word	0x00000008
.L_5347:


//--------------------- .nv.info._Z8moe_q5_0IfLb1EEvPKvS1_PT_PKiS5_S5_iiiiiii --------------------------
	.section	.nv.info._Z8moe_q5_0IfLb1EEvPKvS1_PT_PKiS5_S5_iiiiiii,"",@"SHT_CUDA_INFO"
	.sectionflags	@""
	.align	4


	//----- nvinfo : EIATTR_CUDA_API_VERSION
	.align		4
        /*0000*/ 	.byte	0x04, 0x37
        /*0002*/ 	.short	(.L_5349 - .L_5348)
.L_5348:
        /*0004*/ 	.word	0x00000082


	//----- nvinfo : EIATTR_KPARAM_INFO
	.align		4
.L_5349:
        /*0008*/ 	.byte	0x04, 0x17
        /*000a*/ 	.short	(.L_5351 - .L_5350)
.L_5350:
        /*000c*/ 	.word	0x00000000
        /*0010*/ 	.short	0x000c
        /*0012*/ 	.short	0x0048
        /*0014*/ 	.byte	0x00, 0xf0, 0x11, 0x00


	//----- nvinfo : EIATTR_KPARAM_INFO
	.align		4
.L_5351:
        /*0018*/ 	.byte	0x04, 0x17
        /*001a*/ 	.short	(.L_5353 - .L_5352)
.L_5352:
        /*001c*/ 	.word	0x00000000
        /*0020*/ 	.short	0x000b
        /*0022*/ 	.short	0x0044
        /*0024*/ 	.byte	0x00, 0xf0, 0x11, 0x00


	//----- nvinfo : EIATTR_KPARAM_INFO
	.align		4
.L_5353:
        /*0028*/ 	.byte	0x04, 0x17
        /*002a*/ 	.short	(.L_5355 - .L_5354)
.L_5354:
        /*002c*/ 	.word	0x00000000
        /*0030*/ 	.short	0x000a
        /*0032*/ 	.short	0x0040
        /*0034*/ 	.byte	0x00, 0xf0, 0x11, 0x00


	//----- nvinfo : EIATTR_KPARAM_INFO
	.align		4
.L_5355:
        /*0038*/ 	.byte	0x04, 0x17
        /*003a*/ 	.short	(.L_5357 - .L_5356)
.L_5356:
        /*003c*/ 	.word	0x00000000
        /*0040*/ 	.short	0x0009
        /*0042*/ 	.short	0x003c
        /*0044*/ 	.byte	0x00, 0xf0, 0x11, 0x00


	//----- nvinfo : EIATTR_KPARAM_INFO
	.align		4
.L_5357:
        /*0048*/ 	.byte	0x04, 0x17
        /*004a*/ 	.short	(.L_5359 - .L_5358)
.L_5358:
        /*004c*/ 	.word	0x00000000
        /*0050*/ 	.short	0x0008
        /*0052*/ 	.short	0x0038
        /*0054*/ 	.byte	0x00, 0xf0, 0x11, 0x00


	//----- nvinfo : EIATTR_KPARAM_INFO
	.align		4
.L_5359:
        /*0058*/ 	.byte	0x04, 0x17
        /*005a*/ 	.short	(.L_5361 - .L_5360)
.L_5360:
        /*005c*/ 	.word	0x00000000
        /*0060*/ 	.short	0x0007
        /*0062*/ 	.short	0x0034
        /*0064*/ 	.byte	0x00, 0xf0, 0x11, 0x00


	//----- nvinfo : EIATTR_KPARAM_INFO
	.align		4
.L_5361:
        /*0068*/ 	.byte	0x04, 0x17
        /*006a*/ 	.short	(.L_5363 - .L_5362)
.L_5362:
        /*006c*/ 	.word	0x00000000
        /*0070*/ 	.short	0x0006
        /*0072*/ 	.short	0x0030
        /*0074*/ 	.byte	0x00, 0xf0, 0x11, 0x00


	//----- nvinfo : EIATTR_KPARAM_INFO
	.align		4
.L_5363:
        /*0078*/ 	.byte	0x04, 0x17
        /*007a*/ 	.short	(.L_5365 - .L_5364)
.L_5364:
        /*007c*/ 	.word	0x00000000
        /*0080*/ 	.short	0x0005
        /*0082*/ 	.short	0x0028
        /*0084*/ 	.byte	0x00, 0xf5, 0x21, 0x00


	//----- nvinfo : EIATTR_KPARAM_INFO
	.align		4
.L_5365:
        /*0088*/ 	.byte	0x04, 0x17
        /*008a*/ 	.short	(.L_5367 - .L_5366)
.L_5366:
        /*008c*/ 	.word	0x00000000
        /*0090*/ 	.short	0x0004
        /*0092*/ 	.short	0x0020
        /*0094*/ 	.byte	0x00, 0xf5, 0x21, 0x00


	//----- nvinfo : EIATTR_KPARAM_INFO
	.align		4
.L_5367:
        /*0098*/ 	.byte	0x04, 0x17
        /*009a*/ 	.short	(.L_5369 - .L_5368)
.L_5368:
        /*009c*/ 	.word	0x00000000
        /*00a0*/ 	.short	0x0003
        /*00a2*/ 	.short	0x0018
        /*00a4*/ 	.byte	0x00, 0xf5, 0x21, 0x00


	//----- nvinfo : EIATTR_KPARAM_INFO
	.align		4
.L_5369:
        /*00a8*/ 	.byte	0x04, 0x17
        /*00aa*/ 	.short	(.L_5371 - .L_5370)
.L_5370:
        /*00ac*/ 	.word	0x00000000
        /*00b0*/ 	.short	0x0002
        /*00b2*/ 	.short	0x0010
        /*00b4*/ 	.byte	0x00, 0xf5, 0x21, 0x00


	//----- nvinfo : EIATTR_KPARAM_INFO
	.align		4
.L_5371:
        /*00b8*/ 	.byte	0x04, 0x17
        /*00ba*/ 	.short	(.L_5373 - .L_5372)
.L_5372:
        /*00bc*/ 	.word	0x00000000
        /*00c0*/ 	.short	0x0001
        /*00c2*/ 	.short	0x0008
        /*00c4*/ 	.byte	0x00, 0xf5, 0x21, 0x00


	//----- nvinfo : EIATTR_KPARAM_INFO
	.align		4
.L_5373:
        /*00c8*/ 	.byte	0x04, 0x17
        /*00ca*/ 	.short	(.L_5375 - .L_5374)
.L_5374:
        /*00cc*/ 	.word	0x00000000
        /*00d0*/ 	.short	0x0000
        /*00d2*/ 	.short	0x0000
        /*00d4*/ 	.byte	0x00, 0xf5, 0x21, 0x00


	//----- nvinfo : EIATTR_SPARSE_MMA_MASK
	.align		4
.L_5375:
        /*00d8*/ 	.byte	0x03, 0x50
        /*00da*/ 	.short	0x0000


	//----- nvinfo : EIATTR_MAXREG_COUNT
	.align		4
        /*00dc*/ 	.byte	0x03, 0x1b
        /*00de*/ 	.short	0x00ff


	//----- nvinfo : EIATTR_NUM_BARRIERS
	.align		4
        /*00e0*/ 	.byte	0x02, 0x4c
        /*00e2*/ 	.byte	0x01
	.zero		1


	//----- nvinfo : EIATTR_MERCURY_ISA_VERSION
	.align		4
        /*00e4*/ 	.byte	0x03, 0x5f
        /*00e6*/ 	.short	0x0101


	//----- nvinfo : EIATTR_VRC_CTA_INIT_COUNT
	.align		4
        /*00e8*/ 	.byte	0x02, 0x4a
	.zero		1
	.zero		1


	//----- nvinfo : EIATTR_EXIT_INSTR_OFFSETS
	.align		4
        /*00ec*/ 	.byte	0x04, 0x1c
        /*00ee*/ 	.short	(.L_5377 - .L_5376)


	//   ....[0]....
.L_5376:
        /*00f0*/ 	.word	0x00000090


	//   ....[1]....
        /*00f4*/ 	.word	0x00000120


	//   ....[2]....
        /*00f8*/ 	.word	0x000031f0


	//   ....[3]....
        /*00fc*/ 	.word	0x00003240


	//   ....[4]....
        /*0100*/ 	.word	0x00003290


	//----- nvinfo : EIATTR_CBANK_PARAM_SIZE
	.align		4
.L_5377:
        /*0104*/ 	.byte	0x03, 0x19
        /*0106*/ 	.short	0x004c


	//----- nvinfo : EIATTR_PARAM_CBANK
	.align		4
        /*0108*/ 	.byte	0x04, 0x0a
        /*010a*/ 	.short	(.L_5379 - .L_5378)
	.align		4
.L_5378:
        /*010c*/ 	.word	index@(.nv.constant0._Z8moe_q5_0IfLb1EEvPKvS1_PT_PKiS5_S5_iiiiiii)
        /*0110*/ 	.short	0x0380
        /*0112*/ 	.short	0x004c


	//----- nvinfo : EIATTR_SW_WAR
	.align		4
.L_5379:
        /*0114*/ 	.byte	0x04, 0x36
        /*0116*/ 	.short	(.L_5381 - .L_5380)
.L_5380:
        /*0118*/ 	.word	0x00000008
.L_5381:


//--------------------- .nv.info._Z8moe_q5_0IfLb0EEvPKvS1_PT_PKiS5_S5_iiiiiii --------------------------
	.section	.nv.info._Z8moe_q5_0IfLb0EEvPKvS1_PT_PKiS5_S5_iiiiiii,"",@"SHT_CUDA_INFO"
	.sectionflags	@""
	.align	4


	//----- nvinfo : EIATTR_CUDA_API_VERSION
	.align		4
        /*0000*/ 	.byte	0x04, 0x37
        /*0002*/ 	.short	(.L_5383 - .L_5382)
.L_5382:
        /*0004*/ 	.word	0x00000082


	//----- nvinfo : EIATTR_KPARAM_INFO
	.align		4
.L_5383:
        /*0008*/ 	.byte	0x04, 0x17
        /*000a*/ 	.short	(.L_5385 - .L_5384)
.L_5384:
        /*000c*/ 	.word	0x00000000
        /*0010*/ 	.short	0x000c
        /*0012*/ 	.short	0x0048
        /*0014*/ 	.byte	0x00, 0xf0, 0x11, 0x00


	//----- nvinfo : EIATTR_KPARAM_INFO
	.align		4
.L_5385:
        /*0018*/ 	.byte	0x04, 0x17
        /*001a*/ 	.short	(.L_5387 - .L_5386)
.L_5386:
        /*001c*/ 	.word	0x00000000
        /*0020*/ 	.short	0x000b
        /*0022*/ 	.short	0x0044
        /*0024*/ 	.byte	0x00, 0xf0, 0x11, 0x00


	//----- nvinfo : EIATTR_KPARAM_INFO
	.align		4
.L_5387:
        /*0028*/ 	.byte	0x04, 0x17
        /*002a*/ 	.short	(.L_5389 - .L_5388)
.L_5388:
        /*002c*/ 	.word	0x00000000
        /*0030*/ 	.short	0x000a
        /*0032*/ 	.short	0x0040
        /*0034*/ 	.byte	0x00, 0xf0, 0x11, 0x00


	//----- nvinfo : EIATTR_KPARAM_INFO
	.align		4
.L_5389:
        /*0038*/ 	.byte	0x04, 0x17
        /*003a*/ 	.short	(.L_5391 - .L_5390)
.L_5390:
        /*003c*/ 	.word	0x00000000
        /*0040*/ 	.short	0x0009
        /*0042*/ 	.short	0x003c
        /*0044*/ 	.byte	0x00, 0xf0, 0x11, 0x00


	//----- nvinfo : EIATTR_KPARAM_INFO
	.align		4
.L_5391:
        /*0048*/ 	.byte	0x04, 0x17
        /*004a*/ 	.short	(.L_5393 - .L_5392)
.L_5392:
        /*004c*/ 	.word	0x00000000
        /*0050*/ 	.short	0x0008
        /*0052*/ 	.short	0x0038
        /*0054*/ 	.byte	0x00, 0xf0, 0x11, 0x00


	//----- nvinfo : EIATTR_KPARAM_INFO
	.align		4
.L_5393:
        /*0058*/ 	.byte	0x04, 0x17
        /*005a*/ 	.short	(.L_5395 - .L_5394)
.L_5394:
        /*005c*/ 	.word	0x00000000
        /*0060*/ 	.short	0x0007
        /*0062*/ 	.short	0x0034
        /*0064*/ 	.byte	0x00, 0xf0, 0x11, 0x00


	//----- nvinfo : EIATTR_KPARAM_INFO
	.align		4
.L_5395:
        /*0068*/ 	.byte	0x04, 0x17
        /*006a*/ 	.short	(.L_5397 - .L_5396)
.L_5396:
        /*006c*/ 	.word	0x00000000
        /*0070*/ 	.short	0x0006
        /*0072*/ 	.short	0x0030
        /*0074*/ 	.byte	0x00, 0xf0, 0x11, 0x00


	//----- nvinfo : EIATTR_KPARAM_INFO
	.align		4
.L_5397:
        /*0078*/ 	.byte	0x04, 0x17
        /*007a*/ 	.short	(.L_5399 - .L_5398)
.L_5398:
        /*007c*/ 	.word	0x00000000
        /*0080*/ 	.short	0x0005
        /*0082*/ 	.short	0x0028
        /*0084*/ 	.byte	0x00, 0xf5, 0x21, 0x00


	//----- nvinfo : EIATTR_KPARAM_INFO
	.align		4
.L_5399:
        /*0088*/ 	.byte	0x04, 0x17
        /*008a*/ 	.short	(.L_5401 - .L_5400)
.L_5400:
        /*008c*/ 	.word	0x00000000
        /*0090*/ 	.short	0x0004
        /*0092*/ 	.short	0x0020
        /*0094*/ 	.byte	0x00, 0xf5, 0x21, 0x00


	//----- nvinfo : EIATTR_KPARAM_INFO
	.align		4
.L_5401:
        /*0098*/ 	.byte	0x04, 0x17
        /*009a*/ 	.short	(.L_5403 - .L_5402)
.L_5402:
        /*009c*/ 	.word	0x00000000
        /*00a0*/ 	.short	0x0003
        /*00a2*/ 	.short	0x0018
        /*00a4*/ 	.byte	0x00, 0xf5, 0x21, 0x00


	//----- nvinfo : EIATTR_KPARAM_INFO
	.align		4
.L_5403:
        /*00a8*/ 	.byte	0x04, 0x17
        /*00aa*/ 	.short	(.L_5405 - .L_5404)
.L_5404:
        /*00ac*/ 	.word	0x00000000
        /*00b0*/ 	.short	0x0002
        /*00b2*/ 	.short	0x0010
        /*00b4*/ 	.byte	0x00, 0xf5, 0x21, 0x00


	//----- nvinfo : EIATTR_KPARAM_INFO
	.align		4
.L_5405:
        /*00b8*/ 	.byte	0x04, 0x17
        /*00ba*/ 	.short	(.L_5407 - .L_5406)
.L_5406:
        /*00bc*/ 	.word	0x00000000
        /*00c0*/ 	.short	0x0001
        /*00c2*/ 	.short	0x0008
        /*00c4*/ 	.byte	0x00, 0xf5, 0x21, 0x00


	//----- nvinfo : EIATTR_KPARAM_INFO
	.align		4
.L_5407:
        /*00c8*/ 	.byte	0x04, 0x17
        /*00ca*/ 	.short	(.L_5409 - .L_5408)
.L_5408:
        /*00cc*/ 	.word	0x00000000
        /*00d0*/ 	.short	0x0000
        /*00d2*/ 	.short	0x0000
        /*00d4*/ 	.byte	0x00, 0xf5, 0x21, 0x00


	//----- nvinfo : EIATTR_SPARSE_MMA_MASK
	.align		4
.L_5409:
        /*00d8*/ 	.byte	0x03, 0x50
        /*00da*/ 	.short	0x0000


	//----- nvinfo : EIATTR_MAXREG_COUNT
	.align		4
        /*00dc*/ 	.byte	0x03, 0x1b
        /*00de*/ 	.short	0x00ff


	//----- nvinfo : EIATTR_NUM_BARRIERS
	.align		4
        /*00e0*/ 	.byte	0x02, 0x4c
        /*00e2*/ 	.byte	0x01
	.zero		1


	//----- nvinfo : EIATTR_MERCURY_ISA_VERSION
	.align		4
        /*00e4*/ 	.byte	0x03, 0x5f
        /*00e6*/ 	.short	0x0101


	//----- nvinfo : EIATTR_VRC_CTA_INIT_COUNT
	.align		4
        /*00e8*/ 	.byte	0x02, 0x4a
	.zero		1
	.zero		1


	//----- nvinfo : EIATTR_EXIT_INSTR_OFFSETS
	.align		4
        /*00ec*/ 	.byte	0x04, 0x1c
        /*00ee*/ 	.short	(.L_5411 - .L_5410)


	//   ....[0]....
.L_5410:
        /*00f0*/ 	.word	0x00000090


	//   ....[1]....
        /*00f4*/ 	.word	0x00000120


	//   ....[2]....
        /*00f8*/ 	.word	0x00002e30


	//   ....[3]....
        /*00fc*/ 	.word	0x00002e80


	//   ....[4]....
        /*0100*/ 	.word	0x00002ed0


	//----- nvinfo : EIATTR_CBANK_PARAM_SIZE
	.align		4
.L_5411:
        /*0104*/ 	.byte	0x03, 0x19
        /*0106*/ 	.short	0x004c


	//----- nvinfo : EIATTR_PARAM_CBANK
	.align		4
        /*0108*/ 	.byte	0x04, 0x0a
        /*010a*/ 	.short	(.L_5413 - .L_5412)
	.align		4
.L_5412:
        /*010c*/ 	.word	index@(.nv.constant0._Z8moe_q5_0IfLb0EEvPKvS1_PT_PKiS5_S5_iiiiiii)
        /*0110*/ 	.short	0x0380
        /*0112*/ 	.short	0x004c


	//----- nvinfo : EIATTR_SW_WAR
	.align		4
.L_5413:
        /*0114*/ 	.byte	0x04, 0x36
        /*0116*/ 	.short	(.L_5415 - .L_5414)
.L_5414:
        /*0118*/ 	.word	0x00000008
.L_5415:


//--------------------- .nv.info._Z8moe_q4_1IfLb1EEvPKvS1_PT_PKiS5_S5_iiiiiii --------------------------
	.section	.nv.info._Z8moe_q4_1IfLb1EEvPKvS1_PT_PKiS5_S5_iiiiiii,"",@"SHT_CUDA_INFO"
	.sectionflags	@""
	.align	4


	//----- nvinfo : EIATTR_CUDA_API_VERSION
	.align		4
        /*0000*/ 	.byte	0x04, 0x37
        /*0002*/ 	.short	(.L_5417 - .L_5416)
.L_5416:
        /*0004*/ 	.word	0x00000082


	//----- nvinfo : EIATTR_KPARAM_INFO
	.align		4
.L_5417:
        /*0008*/ 	.byte	0x04, 0x17
        /*000a*/ 	.short	(.L_5419 - .L_5418)
.L_5418:
        /*000c*/ 	.word	0x00000000
        /*0010*/ 	.short	0x000c
        /*0012*/ 	.short	0x0048
        /*0014*/ 	.byte	0x00, 0xf0, 0x11, 0x00


	//----- nvinfo : EIATTR_KPARAM_INFO
	.align		4
.L_5419:
        /*0018*/ 	.byte	0x04, 0x17
        /*001a*/ 	.short	(.L_5421 - .L_5420)
.L_5420:
        /*001c*/ 	.word	0x00000000
        /*0020*/ 	.short	0x000b
        /*0022*/ 	.short	0x0044
        /*0024*/ 	.byte	0x00, 0xf0, 0x11, 0x00


	//----- nvinfo : EIATTR_KPARAM_INFO
	.align		4
.L_5421:
        /*0028*/ 	.byte	0x04, 0x17
        /*002a*/ 	.short	(.L_5423 - .L_5422)
.L_5422:
        /*002c*/ 	.word	0x00000000
        /*0030*/ 	.short	0x000a
        /*0032*/ 	.short	0x0040
        /*0034*/ 	.byte	0x00, 0xf0, 0x11, 0x00


	//----- nvinfo : EIATTR_KPARAM_INFO
	.align		4
.L_5423:
        /*0038*/ 	.byte	0x04, 0x17
        /*003a*/ 	.short	(.L_5425 - .L_5424)
.L_5424:
        /*003c*/ 	.word	0x00000000
        /*0040*/ 	.short	0x0009
        /*0042*/ 	.short	0x003c
        /*0044*/ 	.byte	0x00, 0xf0, 0x11, 0x00


	//----- nvinfo : EIATTR_KPARAM_INFO
	.align		4
.L_5425:
        /*0048*/ 	.byte	0x04, 0x17
        /*004a*/ 	.short	(.L_5427 - .L_5426)
.L_5426:
        /*004c*/ 	.word	0x00000000
        /*0050*/ 	.short	0x0008
        /*0052*/ 	.short	0x0038
        /*0054*/ 	.byte	0x00, 0xf0, 0x11, 0x00


	//----- nvinfo : EIATTR_KPARAM_INFO
	.align		4
.L_5427:
        /*0058*/ 	.byte	0x04, 0x17
        /*005a*/ 	.short	(.L_5429 - .L_5428)
.L_5428:
        /*005c*/ 	.word	0x00000000
        /*0060*/ 	.short	0x0007
        /*0062*/ 	.short	0x0034
        /*0064*/ 	.byte	0x00, 0xf0, 0x11, 0x00


	//----- nvinfo : EIATTR_KPARAM_INFO
	.align		4
.L_5429:
        /*0068*/ 	.byte	0x04, 0x17
        /*006a*/ 	.short	(.L_5431 - .L_5430)
.L_5430:
        /*006c*/ 	.word	0x00000000
        /*0070*/ 	.short	0x0006
        /*0072*/ 	.short	0x0030
        /*0074*/ 	.byte	0x00, 0xf0, 0x11, 0x00


	//----- nvinfo : EIATTR_KPARAM_INFO
	.align		4
.L_5431:
        /*0078*/ 	.byte	0x04, 0x17
        /*007a*/ 	.short	(.L_5433 - .L_5432)
.L_5432:
        /*007c*/ 	.word	0x00000000
        /*0080*/ 	.short	0x0005
        /*0082*/ 	.short	0x0028
        /*0084*/ 	.byte	0x00, 0xf5, 0x21, 0x00


	//----- nvinfo : EIATTR_KPARAM_INFO
	.align		4
.L_5433:
        /*0088*/ 	.byte	0x04, 0x17
        /*008a*/ 	.short	(.L_5435 - .L_5434)
.L_5434:
        /*008c*/ 	.word	0x00000000
        /*0090*/ 	.short	0x0004
        /*0092*/ 	.short	0x0020
        /*0094*/ 	.byte	0x00, 0xf5, 0x21, 0x00


	//----- nvinfo : EIATTR_KPARAM_INFO
	.align		4
.L_5435:
        /*0098*/ 	.byte	0x04, 0x17
        /*009a*/ 	.short	(.L_5437 - .L_5436)
.L_5436:
        /*009c*/ 	.word	0x00000000
        /*00a0*/ 	.short	0x0003
        /*00a2*/ 	.short	0x0018
        /*00a4*/ 	.byte	0x00, 0xf5, 0x21, 0x00


	//----- nvinfo : EIATTR_KPARAM_INFO
	.align		4
.L_5437:
        /*00a8*/ 	.byte	0x04, 0x17
        /*00aa*/ 	.short	(.L_5439 - .L_5438)
.L_5438:
        /*00ac*/ 	.word	0x00000000
        /*00b0*/ 	.short	0x0002
        /*00b2*/ 	.short	0x0010
        /*00b4*/ 	.byte	0x00, 0xf5, 0x21, 0x00


	//----- nvinfo : EIATTR_KPARAM_INFO
	.align		4
.L_5439:
        /*00b8*/ 	.byte	0x04, 0x17
        /*00ba*/ 	.short	(.L_5441 - .L_5440)
.L_5440:
        /*00bc*/ 	.word	0x00000000
        /*00c0*/ 	.short	0x0001
        /*00c2*/ 	.short	0x0008
        /*00c4*/ 	.byte	0x00, 0xf5, 0x21, 0x00


	//----- nvinfo : EIATTR_KPARAM_INFO
	.align		4
.L_5441:
        /*00c8*/ 	.byte	0x04, 0x17
        /*00ca*/ 	.short	(.L_5443 - .L_5442)
.L_5442:
        /*00cc*/ 	.word	0x00000000
        /*00d0*/ 	.short	0x0000
        /*00d2*/ 	.short	0x0000
        /*00d4*/ 	.byte	0x00, 0xf5, 0x21, 0x00


	//----- nvinfo : EIATTR_SPARSE_MMA_MASK
	.align		4
.L_5443:
        /*00d8*/ 	.byte	0x03, 0x50
        /*00da*/ 	.short	0x0000


	//----- nvinfo : EIATTR_MAXREG_COUNT
	.align		4
        /*00dc*/ 	.byte	0x03, 0x1b
        /*00de*/ 	.short	0x00ff


	//----- nvinfo : EIATTR_NUM_BARRIERS
	.align		4
        /*00e0*/ 	.byte	0x02, 0x4c
        /*00e2*/ 	.byte	0x01
	.zero		1


	//----- nvinfo : EIATTR_MERCURY_ISA_VERSION
	.align		4
        /*00e4*/ 	.byte	0x03, 0x5f
        /*00e6*/ 	.short	0x0101


	//----- nvinfo : EIATTR_VRC_CTA_INIT_COUNT
	.align		4
        /*00e8*/ 	.byte	0x02, 0x4a
	.zero		1
	.zero		1


	//----- nvinfo : EIATTR_EXIT_INSTR_OFFSETS
	.align		4
        /*00ec*/ 	.byte	0x04, 0x1c
        /*00ee*/ 	.short	(.L_5445 - .L_5444)


	//   ....[0]....
.L_5444:
        /*00f0*/ 	.word	0x00000090


	//   ....[1]....
        /*00f4*/ 	.word	0x00000120


	//   ....[2]....
        /*00f8*/ 	.word	0x00002210


	//   ....[3]....
        /*00fc*/ 	.word	0x00002260


	//   ....[4]....
        /*0100*/ 	.word	0x000022b0


	//----- nvinfo : EIATTR_CBANK_PARAM_SIZE
	.align		4
.L_5445:
        /*0104*/ 	.byte	0x03, 0x19
        /*0106*/ 	.short	0x004c


	//----- nvinfo : EIATTR_PARAM_CBANK
	.align		4
        /*0108*/ 	.byte	0x04, 0x0a
        /*010a*/ 	.short	(.L_5447 - .L_5446)
	.align		4
.L_5446:
        /*010c*/ 	.word	index@(.nv.constant0._Z8moe_q4_1IfLb1EEvPKvS1_PT_PKiS5_S5_iiiiiii)
        /*0110*/ 	.short	0x0380
        /*0112*/ 	.short	0x004c


	//----- nvinfo : EIATTR_SW_WAR
	.align		4
.L_5447:
        /*0114*/ 	.byte	0x04, 0x36
        /*0116*/ 	.short	(.L_5449 - .L_5448)
.L_5448:
        /*0118*/ 	.word	0x00000008
.L_5449:


//--------------------- .nv.info._Z8moe_q4_1IfLb0EEvPKvS1_PT_PKiS5_S5_iiiiiii --------------------------
	.section	.nv.info._Z8moe_q4_1IfLb0EEvPKvS1_PT_PKiS5_S5_iiiiiii,"",@"SHT_CUDA_INFO"
	.sectionflags	@""
	.align	4


	//----- nvinfo : EIATTR_CUDA_API_VERSION
	.align		4
        /*0000*/ 	.byte	0x04, 0x37
        /*0002*/ 	.short	(.L_5451 - .L_5450)
.L_5450:
        /*0004*/ 	.word	0x00000082


	//----- nvinfo : EIATTR_KPARAM_INFO
	.align		4
.L_5451:
        /*0008*/ 	.byte	0x04, 0x17
        /*000a*/ 	.short	(.L_5453 - .L_5452)
.L_5452:
        /*000c*/ 	.word	0x00000000
        /*0010*/ 	.short	0x000c
        /*0012*/ 	.short	0x0048
        /*0014*/ 	.byte	0x00, 0xf0, 0x11, 0x00


	//----- nvinfo : EIATTR_KPARAM_INFO
	.align		4
.L_5453:
        /*0018*/ 	.byte	0x04, 0x17
        /*001a*/ 	.short	(.L_5455 - .L_5454)
.L_5454:
        /*001c*/ 	.word	0x00000000
        /*0020*/ 	.short	0x000b
        /*0022*/ 	.short	0x0044
        /*0024*/ 	.byte	0x00, 0xf0, 0x11, 0x00


	//----- nvinfo : EIATTR_KPARAM_INFO
	.align		4
.L_5455:
        /*0028*/ 	.byte	0x04, 0x17
        /*002a*/ 	.short	(.L_5457 - .L_5456)
.L_5456:
        /*002c*/ 	.word	0x00000000
        /*0030*/ 	.short	0x000a
        /*0032*/ 	.short	0x0040
        /*0034*/ 	.byte	0x00, 0xf0, 0x11, 0x00


	//----- nvinfo : EIATTR_KPARAM_INFO
	.align		4
.L_5457:
        /*0038*/ 	.byte	0x04, 0x17
        /*003a*/ 	.short	(.L_5459 - .L_5458)
.L_5458:
        /*003c*/ 	.word	0x00000000
        /*0040*/ 	.short	0x0009
        /*0042*/ 	.short	0x003c
        /*0044*/ 	.byte	0x00, 0xf0, 0x11, 0x00


	//----- nvinfo : EIATTR_KPARAM_INFO
	.align		4
.L_5459:
        /*0048*/ 	.byte	0x04, 0x17
        /*004a*/ 	.short	(.L_5461 - .L_5460)
.L_5460:
        /*004c*/ 	.word	0x00000000
        /*0050*/ 	.short	0x0008
        /*0052*/ 	.short	0x0038
        /*0054*/ 	.byte	0x00, 0xf0, 0x11, 0x00


	//----- nvinfo : EIATTR_KPARAM_INFO
	.align		4
.L_5461:
        /*0058*/ 	.byte	0x04, 0x17
        /*005a*/ 	.short	(.L_5463 - .L_5462)
.L_5462:
        /*005c*/ 	.word	0x00000000
        /*0060*/ 	.short	0x0007
        /*0062*/ 	.short	0x0034
        /*0064*/ 	.byte	0x00, 0xf0, 0x11, 0x00


	//----- nvinfo : EIATTR_KPARAM_INFO
	.align		4
.L_5463:
        /*0068*/ 	.byte	0x04, 0x17
        /*006a*/ 	.short	(.L_5465 - .L_5464)
.L_5464:
        /*006c*/ 	.word	0x00000000
        /*0070*/ 	.short	0x0006
        /*0072*/ 	.short	0x0030
        /*0074*/ 	.byte	0x00, 0xf0, 0x11, 0x00


	//----- nvinfo : EIATTR_KPARAM_INFO
	.align		4
.L_5465:
        /*0078*/ 	.byte	0x04, 0x17
        /*007a*/ 	.short	(.L_5467 - .L_5466)
.L_5466:
        /*007c*/ 	.word	0x00000000
        /*0080*/ 	.short	0x0005
        /*0082*/ 	.short	0x0028
        /*0084*/ 	.byte	0x00, 0xf5, 0x21, 0x00


	//----- nvinfo : EIATTR_KPARAM_INFO
	.align		4
.L_5467:
        /*0088*/ 	.byte	0x04, 0x17
        /*008a*/ 	.short	(.L_5469 - .L_5468)
.L_5468:
        /*008c*/ 	.word	0x00000000
        /*0090*/ 	.short	0x0004
        /*0092*/ 	.short	0x0020
        /*0094*/ 	.byte	0x00, 0xf5, 0x21, 0x00


	//----- nvinfo : EIATTR_KPARAM_INFO
	.align		4
.L_5469:
        /*0098*/ 	.byte	0x04, 0x17
        /*009a*/ 	.short	(.L_5471 - .L_5470)
.L_5470:
        /*009c*/ 	.word	0x00000000
        /*00a0*/ 	.short	0x0003
        /*00a2*/ 	.short	0x0018
        /*00a4*/ 	.byte	0x00, 0xf5, 0x21, 0x00


	//----- nvinfo : EIATTR_KPARAM_INFO
	.align		4
.L_5471:
        /*00a8*/ 	.byte	0x04, 0x17
        /*00aa*/ 	.short	(.L_5473 - .L_5472)
.L_5472:
        /*00ac*/ 	.word	0x00000000
        /*00b0*/ 	.short	0x0002
        /*00b2*/ 	.short	0x0010
        /*00b4*/ 	.byte	0x00, 0xf5, 0x21, 0x00


	//----- nvinfo : EIATTR_KPARAM_INFO
	.align		4
.L_5473:
        /*00b8*/ 	.byte	0x04, 0x17
        /*00ba*/ 	.short	(.L_5475 - .L_5474)
.L_5474:
        /*00bc*/ 	.word	0x00000000
        /*00c0*/ 	.short	0x0001
        /*00c2*/ 	.short	0x0008
        /*00c4*/ 	.byte	0x00, 0xf5, 0x21, 0x00


	//----- nvinfo : EIATTR_KPARAM_INFO
	.align		4
.L_5475:
        /*00c8*/ 	.byte	0x04, 0x17
        /*00ca*/ 	.short	(.L_5477 - .L_5476)
.L_5476:
        /*00cc*/ 	.word	0x00000000
        /*00d0*/ 	.short	0x0000
        /*00d2*/ 	.short	0x0000
        /*00d4*/ 	.byte	0x00, 0xf5, 0x21, 0x00


	//----- nvinfo : EIATTR_SPARSE_MMA_MASK
	.align		4
.L_5477:
        /*00d8*/ 	.byte	0x03, 0x50
        /*00da*/ 	.short	0x0000


	//----- nvinfo : EIATTR_MAXREG_COUNT
	.align		4
        /*00dc*/ 	.byte	0x03, 0x1b
        /*00de*/ 	.short	0x00ff


	//----- nvinfo : EIATTR_NUM_BARRIERS
	.align		4
        /*00e0*/ 	.byte	0x02, 0x4c
        /*00e2*/ 	.byte	0x01
	.zero		1


	//----- nvinfo : EIATTR_MERCURY_ISA_VERSION
	.align		4
        /*00e4*/ 	.byte	0x03, 0x5f
        /*00e6*/ 	.short	0x0101


	//----- nvinfo : EIATTR_VRC_CTA_INIT_COUNT
	.align		4
        /*00e8*/ 	.byte	0x02, 0x4a
	.zero		1
	.zero		1


	//----- nvinfo : EIATTR_EXIT_INSTR_OFFSETS
	.align		4
        /*00ec*/ 	.byte	0x04, 0x1c
        /*00ee*/ 	.short	(.L_5479 - .L_5478)


	//   ....[0]....
.L_5478:
        /*00f0*/ 	.word	0x00000090


	//   ....[1]....
        /*00f4*/ 	.word	0x00000120


	//   ....[2]....
        /*00f8*/ 	.word	0x00001e30


	//   ....[3]....
        /*00fc*/ 	.word	0x00001e80


	//   ....[4]....
        /*0100*/ 	.word	0x00001ed0


	//----- nvinfo : EIATTR_CBANK_PARAM_SIZE
	.align		4
.L_5479:
        /*0104*/ 	.byte	0x03, 0x19
        /*0106*/ 	.short	0x004c


	//----- nvinfo : EIATTR_PARAM_CBANK
	.align		4
        /*0108*/ 	.byte	0x04, 0x0a
        /*010a*/ 	.short	(.L_5481 - .L_5480)
	.align		4
.L_5480:
        /*010c*/ 	.word	index@(.nv.constant0._Z8moe_q4_1IfLb0EEvPKvS1_PT_PKiS5_S5_iiiiiii)
        /*0110*/ 	.short	0x0380
        /*0112*/ 	.short	0x004c


	//----- nvinfo : EIATTR_SW_WAR
	.align		4
.L_5481:
        /*0114*/ 	.byte	0x04, 0x36
        /*0116*/ 	.short	(.L_5483 - .L_5482)
.L_5482:
        /*0118*/ 	.word	0x00000008
.L_5483:


//--------------------- .nv.info._Z8moe_q4_0IfLb1EEvPKvS1_PT_PKiS5_S5_iiiiiii --------------------------
	.section	.nv.info._Z8moe_q4_0IfLb1EEvPKvS1_PT_PKiS5_S5_iiiiiii,"",@"SHT_CUDA_INFO"
	.sectionflags	@""
	.align	4


	//----- nvinfo : EIATTR_CUDA_API_VERSION
	.align		4
        /*0000*/ 	.byte	0x04, 0x37
        /*0002*/ 	.short	(.L_5485 - .L_5484)
.L_5484:
        /*0004*/ 	.word	0x00000082


	//----- nvinfo : EIATTR_KPARAM_INFO
	.align		4
.L_5485:
        /*0008*/ 	.byte	0x04, 0x17
        /*000a*/ 	.short	(.L_5487 - .L_5486)
.L_5486:
        /*000c*/ 	.word	0x00000000
        /*0010*/ 	.short	0x000c
        /*0012*/ 	.short	0x0048
        /*0014*/ 	.byte	0x00, 0xf0, 0x11, 0x00


	//----- nvinfo : EIATTR_KPARAM_INFO
	.align		4
.L_5487:
        /*0018*/ 	.byte	0x04, 0x17
        /*001a*/ 	.short	(.L_5489 - .L_5488)
.L_5488:
        /*001c*/ 	.word	0x00000000
        /*0020*/ 	.short	0x000b
        /*0022*/ 	.short	0x0044
        /*0024*/ 	.byte	0x00, 0xf0, 0x11, 0x00


	//----- nvinfo : EIATTR_KPARAM_INFO
	.align		4
.L_5489:
        /*0028*/ 	.byte	0x04, 0x17
        /*002a*/ 	.short	(.L_5491 - .L_5490)
.L_5490:
        /*002c*/ 	.word	0x00000000
        /*0030*/ 	.short	0x000a
        /*0032*/ 	.short	0x0040
        /*0034*/ 	.byte	0x00, 0xf0, 0x11, 0x00


	//----- nvinfo : EIATTR_KPARAM_INFO
	.align		4
.L_5491:
        /*0038*/ 	.byte	0x04, 0x17
        /*003a*/ 	.short	(.L_5493 - .L_5492)
.L_5492:
        /*003c*/ 	.word	0x00000000
        /*0040*/ 	.short	0x0009
        /*0042*/ 	.short	0x003c
        /*0044*/ 	.byte	0x00, 0xf0, 0x11, 0x00


	//----- nvinfo : EIATTR_KPARAM_INFO
	.align		4
.L_5493:
        /*0048*/ 	.byte	0x04, 0x17
        /*004a*/ 	.short	(.L_5495 - .L_5494)
.L_5494:
        /*004c*/ 	.word	0x00000000
        /*0050*/ 	.short	0x0008
        /*0052*/ 	.short	0x0038
        /*0054*/ 	.byte	0x00, 0xf0, 0x11, 0x00


	//----- nvinfo : EIATTR_KPARAM_INFO
	.align		4
.L_5495:
        /*0058*/ 	.byte	0x04, 0x17
        /*005a*/ 	.short	(.L_5497 - .L_5496)
.L_5496:
        /*005c*/ 	.word	0x00000000
        /*0060*/ 	.short	0x0007
        /*0062*/ 	.short	0x0034
        /*0064*/ 	.byte	0x00, 0xf0, 0x11, 0x00


	//----- nvinfo : EIATTR_KPARAM_INFO
	.align		4
.L_5497:
        /*0068*/ 	.byte	0x04, 0x17
        /*006a*/ 	.short	(.L_5499 - .L_5498)
.L_5498:
        /*006c*/ 	.word	0x00000000
        /*0070*/ 	.short	0x0006
        /*0072*/ 	.short	0x0030
        /*0074*/ 	.byte	0x00, 0xf0, 0x11, 0x00


	//----- nvinfo : EIATTR_KPARAM_INFO
	.align		4
.L_5499:
        /*0078*/ 	.byte	0x04, 0x17
        /*007a*/ 	.short	(.L_5501 - .L_5500)
.L_5500:
        /*007c*/ 	.word	0x00000000
        /*0080*/ 	.short	0x0005
        /*0082*/ 	.short	0x0028
        /*0084*/ 	.byte	0x00, 0xf5, 0x21, 0x00


	//----- nvinfo : EIATTR_KPARAM_INFO
	.align		4
.L_5501:
        /*0088*/ 	.byte	0x04, 0x17
        /*008a*/ 	.short	(.L_5503 - .L_5502)
.L_5502:
        /*008c*/ 	.word	0x00000000
        /*0090*/ 	.short	0x0004
        /*0092*/ 	.short	0x0020
        /*0094*/ 	.byte	0x00, 0xf5, 0x21, 0x00


	//----- nvinfo : EIATTR_KPARAM_INFO
	.align		4
.L_5503:
        /*0098*/ 	.byte	0x04, 0x17
        /*009a*/ 	.short	(.L_5505 - .L_5504)
.L_5504:
        /*009c*/ 	.word	0x00000000
        /*00a0*/ 	.short	0x0003
        /*00a2*/ 	.short	0x0018
        /*00a4*/ 	.byte	0x00, 0xf5, 0x21, 0x00


	//----- nvinfo : EIATTR_KPARAM_INFO
	.align		4
.L_5505:
        /*00a8*/ 	.byte	0x04, 0x17
        /*00aa*/ 	.short	(.L_5507 - .L_5506)
.L_5506:
        /*00ac*/ 	.word	0x00000000
        /*00b0*/ 	.short	0x0002
        /*00b2*/ 	.short	0x0010
        /*00b4*/ 	.byte	0x00, 0xf5, 0x21, 0x00


	//----- nvinfo : EIATTR_KPARAM_INFO
	.align		4
.L_5507:
        /*00b8*/ 	.byte	0x04, 0x17
        /*00ba*/ 	.short	(.L_5509 - .L_5508)
.L_5508:
        /*00bc*/ 	.word	0x00000000
        /*00c0*/ 	.short	0x0001
        /*00c2*/ 	.short	0x0008
        /*00c4*/ 	.byte	0x00, 0xf5, 0x21, 0x00


	//----- nvinfo : EIATTR_KPARAM_INFO
	.align		4
.L_5509:
        /*00c8*/ 	.byte	0x04, 0x17
        /*00ca*/ 	.short	(.L_5511 - .L_5510)
.L_5510:
        /*00cc*/ 	.word	0x00000000
        /*00d0*/ 	.short	0x0000
        /*00d2*/ 	.short	0x0000
        /*00d4*/ 	.byte	0x00, 0xf5, 0x21, 0x00


	//----- nvinfo : EIATTR_SPARSE_MMA_MASK
	.align		4
.L_5511:
        /*00d8*/ 	.byte	0x03, 0x50
        /*00da*/ 	.short	0x0000


	//----- nvinfo : EIATTR_MAXREG_COUNT
	.align		4
        /*00dc*/ 	.byte	0x03, 0x1b
        /*00de*/ 	.short	0x00ff


	//----- nvinfo : EIATTR_NUM_BARRIERS
	.align		4
        /*00e0*/ 	.byte	0x02, 0x4c
        /*00e2*/ 	.byte	0x01
	.zero		1


	//----- nvinfo : EIATTR_MERCURY_ISA_VERSION
	.align		4
        /*00e4*/ 	.byte	0x03, 0x5f
        /*00e6*/ 	.short	0x0101


	//----- nvinfo : EIATTR_VRC_CTA_INIT_COUNT
	.align		4
        /*00e8*/ 	.byte	0x02, 0x4a
	.zero		1
	.zero		1


	//----- nvinfo : EIATTR_EXIT_INSTR_OFFSETS
	.align		4
        /*00ec*/ 	.byte	0x04, 0x1c
        /*00ee*/ 	.short	(.L_5513 - .L_5512)


	//   ....[0]....
.L_5512:
        /*00f0*/ 	.word	0x00000090


	//   ....[1]....
        /*00f4*/ 	.word	0x00000120


	//   ....[2]....
        /*00f8*/ 	.word	0x00002330


	//   ....[3]....
        /*00fc*/ 	.word	0x00002380


	//   ....[4]....
        /*0100*/ 	.word	0x000023d0


	//----- nvinfo : EIATTR_CBANK_PARAM_SIZE
	.align		4
.L_5513:
        /*0104*/ 	.byte	0x03, 0x19
        /*0106*/ 	.short	0x004c


	//----- nvinfo : EIATTR_PARAM_CBANK
	.align		4
        /*0108*/ 	.byte	0x04, 0x0a
        /*010a*/ 	.short	(.L_5515 - .L_5514)
	.align		4
.L_5514:
        /*010c*/ 	.word	index@(.nv.constant0._Z8moe_q4_0IfLb1EEvPKvS1_PT_PKiS5_S5_iiiiiii)
        /*0110*/ 	.short	0x0380
        /*0112*/ 	.short	0x004c


	//----- nvinfo : EIATTR_SW_WAR
	.align		4
.L_5515:
        /*0114*/ 	.byte	0x04, 0x36
        /*0116*/ 	.short	(.L_5517 - .L_5516)
.L_5516:
        /*0118*/ 	.word	0x00000008
.L_5517:


//--------------------- .nv.info._Z8moe_q4_0IfLb0EEvPKvS1_PT_PKiS5_S5_iiiiiii --------------------------
	.section	.nv.info._Z8moe_q4_0IfLb0EEvPKvS1_PT_PKiS5_S5_iiiiiii,"",@"SHT_CUDA_INFO"
	.sectionflags	@""
	.align	4


	//----- nvinfo : EIATTR_CUDA_API_VERSION
	.align		4
        /*0000*/ 	.byte	0x04, 0x37
        /*0002*/ 	.short	(.L_5519 - .L_5518)
.L_5518:
        /*0004*/ 	.word	0x00000082


	//----- nvinfo : EIATTR_KPARAM_INFO
	.align		4
.L_5519:
        /*0008*/ 	.byte	0x04, 0x17
        /*000a*/ 	.short	(.L_5521 - .L_5520)
.L_5520:
        /*000c*/ 	.word	0x00000000
        /*0010*/ 	.short	0x000c
        /*0012*/ 	.short	0x0048
        /*0014*/ 	.byte	0x00, 0xf0, 0x11, 0x00


	//----- nvinfo : EIATTR_KPARAM_INFO
	.align		4
.L_5521:
        /*0018*/ 	.byte	0x04, 0x17
        /*001a*/ 	.short	(.L_5523 - .L_5522)
.L_5522:
        /*001c*/ 	.word	0x00000000
        /*0020*/ 	.short	0x000b
        /*0022*/ 	.short	0x0044
        /*0024*/ 	.byte	0x00, 0xf0, 0x11, 0x00


	//----- nvinfo : EIATTR_KPARAM_INFO
	.align		4
.L_5523:
        /*0028*/ 	.byte	0x04, 0x17
        /*002a*/ 	.short	(.L_5525 - .L_5524)
.L_5524:
        /*002c*/ 	.word	0x00000000
        /*0030*/ 	.short	0x000a
        /*0032*/ 	.short	0x0040
        /*0034*/ 	.byte	0x00, 0xf0, 0x11, 0x00


	//----- nvinfo : EIATTR_KPARAM_INFO
	.align		4
.L_5525:
        /*0038*/ 	.byte	0x04, 0x17
        /*003a*/ 	.short	(.L_5527 - .L_5526)
.L_5526:
        /*003c*/ 	.word	0x00000000
        /*0040*/ 	.short	0x0009
        /*0042*/ 	.short	0x003c
        /*0044*/ 	.byte	0x00, 0xf0, 0x11, 0x00


	//----- nvinfo : EIATTR_KPARAM_INFO
	.align		4
.L_5527:
        /*0048*/ 	.byte	0x04, 0x17
        /*004a*/ 	.short	(.L_5529 - .L_5528)
.L_5528:
        /*004c*/ 	.word	0x00000000
        /*0050*/ 	.short	0x0008
        /*0052*/ 	.short	0x0038
        /*0054*/ 	.byte	0x00, 0xf0, 0x11, 0x00


	//----- nvinfo : EIATTR_KPARAM_INFO
	.align		4
.L_5529:
        /*0058*/ 	.byte	0x04, 0x17
        /*005a*/ 	.short	(.L_5531 - .L_5530)
.L_5530:
        /*005c*/ 	.word	0x00000000
        /*0060*/ 	.short	0x0007
        /*0062*/ 	.short	0x0034
        /*0064*/ 	.byte	0x00, 0xf0, 0x11, 0x00


	//----- nvinfo : EIATTR_KPARAM_INFO
	.align		4
.L_5531:
        /*0068*/ 	.byte	0x04, 0x17
        /*006a*/ 	.short	(.L_5533 - .L_5532)
.L_5532:
        /*006c*/ 	.word	0x00000000
        /*0070*/ 	.short	0x0006
        /*0072*/ 	.short	0x0030
        /*0074*/ 	.byte	0x00, 0xf0, 0x11, 0x00


	//----- nvinfo : EIATTR_KPARAM_INFO
	.align		4
.L_5533:
        /*0078*/ 	.byte	0x04, 0x17
        /*007a*/ 	.short	(.L_5535 - .L_5534)
.L_5534:
        /*007c*/ 	.word	0x00000000
        /*0080*/ 	.short	0x0005
        /*0082*/ 	.short	0x0028
        /*0084*/ 	.byte	0x00, 0xf5, 0x21, 0x00


	//----- nvinfo : EIATTR_KPARAM_INFO
	.align		4
.L_5535:
        /*0088*/ 	.byte	0x04, 0x17
        /*008a*/ 	.short	(.L_5537 - .L_5536)
.L_5536:
        /*008c*/ 	.word	0x00000000
        /*0090*/ 	.short	0x0004
        /*0092*/ 	.short	0x0020
        /*0094*/ 	.byte	0x00, 0xf5, 0x21, 0x00


	//----- nvinfo : EIATTR_KPARAM_INFO
	.align		4
.L_5537:
        /*0098*/ 	.byte	0x04, 0x17
        /*009a*/ 	.short	(.L_5539 - .L_5538)
.L_5538:
        /*009c*/ 	.word	0x00000000
        /*00a0*/ 	.short	0x0003
        /*00a2*/ 	.short	0x0018
        /*00a4*/ 	.byte	0x00, 0xf5, 0x21, 0x00


	//----- nvinfo : EIATTR_KPARAM_INFO
	.align		4
.L_5539:
        /*00a8*/ 	.byte	0x04, 0x17
        /*00aa*/ 	.short	(.L_5541 - .L_5540)
.L_5540:
        /*00ac*/ 	.word	0x00000000
        /*00b0*/ 	.short	0x0002
        /*00b2*/ 	.short	0x0010
        /*00b4*/ 	.byte	0x00, 0xf5, 0x21, 0x00


	//----- nvinfo : EIATTR_KPARAM_INFO
	.align		4
.L_5541:
        /*00b8*/ 	.byte	0x04, 0x17
        /*00ba*/ 	.short	(.L_5543 - .L_5542)
.L_5542:
        /*00bc*/ 	.word	0x00000000
        /*00c0*/ 	.short	0x0001
        /*00c2*/ 	.short	0x0008
        /*00c4*/ 	.byte	0x00, 0xf5, 0x21, 0x00


	//----- nvinfo : EIATTR_KPARAM_INFO
	.align		4
.L_5543:
        /*00c8*/ 	.byte	0x04, 0x17
        /*00ca*/ 	.short	(.L_5545 - .L_5544)
.L_5544:
        /*00cc*/ 	.word	0x00000000
        /*00d0*/ 	.short	0x0000
        /*00d2*/ 	.short	0x0000
        /*00d4*/ 	.byte	0x00, 0xf5, 0x21, 0x00


	//----- nvinfo : EIATTR_SPARSE_MMA_MASK
	.align		4
.L_5545:
        /*00d8*/ 	.byte	0x03, 0x50
        /*00da*/ 	.short	0x0000


	//----- nvinfo : EIATTR_MAXREG_COUNT
	.align		4
        /*00dc*/ 	.byte	0x03, 0x1b
        /*00de*/ 	.short	0x00ff


	//----- nvinfo : EIATTR_NUM_BARRIERS
	.align		4
        /*00e0*/ 	.byte	0x02, 0x4c
        /*00e2*/ 	.byte	0x01
	.zero		1


	//----- nvinfo : EIATTR_MERCURY_ISA_VERSION
	.align		4
        /*00e4*/ 	.byte	0x03, 0x5f
        /*00e6*/ 	.short	0x0101


	//----- nvinfo : EIATTR_VRC_CTA_INIT_COUNT
	.align		4
        /*00e8*/ 	.byte	0x02, 0x4a
	.zero		1
	.zero		1


	//----- nvinfo : EIATTR_EXIT_INSTR_OFFSETS
	.align		4
        /*00ec*/ 	.byte	0x04, 0x1c
        /*00ee*/ 	.short	(.L_5547 - .L_5546)


	//   ....[0]....
.L_5546:
        /*00f0*/ 	.word	0x00000090


	//   ....[1]....
        /*00f4*/ 	.word	0x00000120


	//   ....[2]....
        /*00f8*/ 	.word	0x00001f70


	//   ....[3]....
        /*00fc*/ 	.word	0x00001fc0


	//   ....[4]....
        /*0100*/ 	.word	0x00002010


	//----- nvinfo : EIATTR_CBANK_PARAM_SIZE
	.align		4
.L_5547:
        /*0104*/ 	.byte	0x03, 0x19
        /*0106*/ 	.short	0x004c


	//----- nvinfo : EIATTR_PARAM_CBANK
	.align		4
        /*0108*/ 	.byte	0x04, 0x0a
        /*010a*/ 	.short	(.L_5549 - .L_5548)
	.align		4
.L_5548:
        /*010c*/ 	.word	index@(.nv.constant0._Z8moe_q4_0IfLb0EEvPKvS1_PT_PKiS5_S5_iiiiiii)
        /*0110*/ 	.short	0x0380
        /*0112*/ 	.short	0x004c


	//----- nvinfo : EIATTR_SW_WAR
	.align		4
.L_5549:
        /*0114*/ 	.byte	0x04, 0x36
        /*0116*/ 	.short	(.L_5551 - .L_5550)
.L_5550:
        /*0118*/ 	.word	0x00000008
.L_5551:


//--------------------- .nv.info._Z12mul_mat_q6_KIN3c108BFloat16ELb1EEvPKvS3_PT_iiiii --------------------------
	.section	.nv.info._Z12mul_mat_q6_KIN3c108BFloat16ELb1EEvPKvS3_PT_iiiii,"",@"SHT_CUDA_INFO"
	.sectionflags	@""
	.align	4


	//----- nvinfo : EIATTR_CUDA_API_VERSION
	.align		4
        /*0000*/ 	.byte	0x04, 0x37
        /*0002*/ 	.short	(.L_5553 - .L_5552)
.L_5552:
        /*0004*/ 	.word	0x00000082


	//----- nvinfo : EIATTR_KPARAM_INFO
	.align		4
.L_5553:
        /*0008*/ 	.byte	0x04, 0x17
        /*000a*/ 	.short	(.L_5555 - .L_5554)
.L_5554:
        /*000c*/ 	.word	0x00000000
        /*0010*/ 	.short	0x0007
        /*0012*/ 	.short	0x0028
        /*0014*/ 	.byte	0x00, 0xf0, 0x11, 0x00


	//----- nvinfo : EIATTR_KPARAM_INFO
	.align		4
.L_5555:
        /*0018*/ 	.byte	0x04, 0x17
        /*001a*/ 	.short	(.L_5557 - .L_5556)
.L_5556:
        /*001c*/ 	.word	0x00000000
        /*0020*/ 	.short	0x0006
        /*0022*/ 	.short	0x0024
        /*0024*/ 	.byte	0x00, 0xf0, 0x11, 0x00


	//----- nvinfo : EIATTR_KPARAM_INFO
	.align		4
.L_5557:
        /*0028*/ 	.byte	0x04, 0x17
        /*002a*/ 	.short	(.L_5559 - .L_5558)
.L_5558:
        /*002c*/ 	.word	0x00000000
        /*0030*/ 	.short	0x0005
        /*0032*/ 	.short	0x0020
        /*0034*/ 	.byte	0x00, 0xf0, 0x11, 0x00


	//----- nvinfo : EIATTR_KPARAM_INFO
	.align		4
.L_5559:
        /*0038*/ 	.byte	0x04, 0x17
        /*003a*/ 	.short	(.L_5561 - .L_5560)
.L_5560:
        /*003c*/ 	.word	0x00000000
        /*0040*/ 	.short	0x0004
        /*0042*/ 	.short	0x001c
        /*0044*/ 	.byte	0x00, 0xf0, 0x11, 0x00


	//----- nvinfo : EIATTR_KPARAM_INFO
	.align		4
.L_5561:
        /*0048*/ 	.byte	0x04, 0x17
        /*004a*/ 	.short	(.L_5563 - .L_5562)
.L_5562:
        /*004c*/ 	.word	0x00000000
        /*0050*/ 	.short	0x0003
        /*0052*/ 	.short	0x0018
        /*0054*/ 	.byte	0x00, 0xf0, 0x11, 0x00


	//----- nvinfo : EIATTR_KPARAM_INFO
	.align		4
.L_5563:
        /*0058*/ 	.byte	0x04, 0x17
        /*005a*/ 	.short	(.L_5565 - .L_5564)
.L_5564:
        /*005c*/ 	.word	0x00000000
        /*0060*/ 	.short	0x0002
        /*0062*/ 	.short	0x0010
        /*0064*/ 	.byte	0x00, 0xf5, 0x21, 0x00


	//----- nvinfo : EIATTR_KPARAM_INFO
	.align		4
.L_5565:
        /*0068*/ 	.byte	0x04, 0x17
        /*006a*/ 	.short	(.L_5567 - .L_5566)
.L_5566:
        /*006c*/ 	.word	0x00000000
        /*0070*/ 	.short	0x0001
        /*0072*/ 	.short	0x0008
        /*0074*/ 	.byte	0x00, 0xf5, 0x21, 0x00


	//----- nvinfo : EIATTR_KPARAM_INFO
	.align		4
.L_5567:
        /*0078*/ 	.byte	0x04, 0x17
        /*007a*/ 	.short	(.L_5569 - .L_5568)
.L_5568:
        /*007c*/ 	.word	0x00000000
        /*0080*/ 	.short	0x0000
        /*0082*/ 	.short	0x0000
        /*0084*/ 	.byte	0x00, 0xf5, 0x21, 0x00


	//----- nvinfo : EIATTR_SPARSE_MMA_MASK
	.align		4
.L_5569:
        /*0088*/ 	.byte	0x03, 0x50
        /*008a*/ 	.short	0x0000


	//----- nvinfo : EIATTR_MAXREG_COUNT
	.align		4
        /*008c*/ 	.byte	0x03, 0x1b
        /*008e*/ 	.short	0x00ff


	//----- nvinfo : EIATTR_NUM_BARRIERS
	.align		4
        /*0090*/ 	.byte	0x02, 0x4c
        /*0092*/ 	.byte	0x01
	.zero		1


	//----- nvinfo : EIATTR_MERCURY_ISA_VERSION
	.align		4
        /*0094*/ 	.byte	0x03, 0x5f
        /*0096*/ 	.short	0x0101


	//----- nvinfo : EIATTR_VRC_CTA_INIT_COUNT
	.align		4
        /*0098*/ 	.byte	0x02, 0x4a
	.zero		1
	.zero		1


	//----- nvinfo : EIATTR_EXIT_INSTR_OFFSETS
	.align		4
        /*009c*/ 	.byte	0x04, 0x1c
        /*009e*/ 	.short	(.L_5571 - .L_5570)


	//   ....[0]....
.L_5570:
        /*00a0*/ 	.word	0x00002f30


	//   ....[1]....
        /*00a4*/ 	.word	0x00002f80


	//   ....[2]....
        /*00a8*/ 	.word	0x00002fe0


	//----- nvinfo : EIATTR_CBANK_PARAM_SIZE
	.align		4
.L_5571:
        /*00ac*/ 	.byte	0x03, 0x19
        /*00ae*/ 	.short	0x002c


	//----- nvinfo : EIATTR_PARAM_CBANK
	.align		4
        /*00b0*/ 	.byte	0x04, 0x0a
        /*00b2*/ 	.short	(.L_5573 - .L_5572)
	.align		4
.L_5572:
        /*00b4*/ 	.word	index@(.nv.constant0._Z12mul_mat_q6_KIN3c108BFloat16ELb1EEvPKvS3_PT_iiiii)
        /*00b8*/ 	.short	0x0380
        /*00ba*/ 	.short	0x002c


	//----- nvinfo : EIATTR_SW_WAR
	.align		4
.L_5573:
        /*00bc*/ 	.byte	0x04, 0x36
        /*00be*/ 	.short	(.L_5575 - .L_5574)
.L_5574:
        /*00c0*/ 	.word	0x00000008
.L_5575:


//--------------------- .nv.info._Z12mul_mat_q6_KIN3c108BFloat16ELb0EEvPKvS3_PT_iiiii --------------------------
	.section	.nv.info._Z12mul_mat_q6_KIN3c108BFloat16ELb0EEvPKvS3_PT_iiiii,"",@"SHT_CUDA_INFO"
	.sectionflags	@""
	.align	4


	//----- nvinfo : EIATTR_CUDA_API_VERSION
	.align		4
        /*0000*/ 	.byte	0x04, 0x37
        /*0002*/ 	.short	(.L_5577 - .L_5576)
.L_5576:
        /*0004*/ 	.word	0x00000082


	//----- nvinfo : EIATTR_KPARAM_INFO
	.align		4
.L_5577:
        /*0008*/ 	.byte	0x04, 0x17
        /*000a*/ 	.short	(.L_5579 - .L_5578)
.L_5578:
        /*000c*/ 	.word	0x00000000
        /*0010*/ 	.short	0x0007
        /*0012*/ 	.short	0x0028
        /*0014*/ 	.byte	0x00, 0xf0, 0x11, 0x00


	//----- nvinfo : EIATTR_KPARAM_INFO
	.align		4
.L_5579:
        /*0018*/ 	.byte	0x04, 0x17
        /*001a*/ 	.short	(.L_5581 - .L_5580)
.L_5580:
        /*001c*/ 	.word	0x00000000
        /*0020*/ 	.short	0x0006
        /*0022*/ 	.short	0x0024
        /*0024*/ 	.byte	0x00, 0xf0, 0x11, 0x00


	//----- nvinfo : EIATTR_KPARAM_INFO
	.align		4
.L_5581:
        /*0028*/ 	.byte	0x04, 0x17
        /*002a*/ 	.short	(.L_5583 - .L_5582)
.L_5582:
        /*002c*/ 	.word	0x00000000
        /*0030*/ 	.short	0x0005
        /*0032*/ 	.short	0x0020
        /*0034*/ 	.byte	0x00, 0xf0, 0x11, 0x00


	//----- nvinfo : EIATTR_KPARAM_INFO
	.align		4
.L_5583:
        /*0038*/ 	.byte	0x04, 0x17
        /*003a*/ 	.short	(.L_5585 - .L_5584)
.L_5584:
        /*003c*/ 	.word	0x00000000
        /*0040*/ 	.short	0x0004
        /*0042*/ 	.short	0x001c
        /*0044*/ 	.byte	0x00, 0xf0, 0x11, 0x00


	//----- nvinfo : EIATTR_KPARAM_INFO
	.align		4
.L_5585:
        /*0048*/ 	.byte	0x04, 0x17
        /*004a*/ 	.short	(.L_5587 - .L_5586)
.L_5586:
        /*004c*/ 	.word	0x00000000
        /*0050*/ 	.short	0x0003
        /*0052*/ 	.short	0x0018
        /*0054*/ 	.byte	0x00, 0xf0, 0x11, 0x00


	//----- nvinfo : EIATTR_KPARAM_INFO
	.align		4
.L_5587:
        /*0058*/ 	.byte	0x04, 0x17
        /*005a*/ 	.short	(.L_5589 - .L_5588)
.L_5588:
        /*005c*/ 	.word	0x00000000
        /*0060*/ 	.short	0x0002
        /*0062*/ 	.short	0x0010
        /*0064*/ 	.byte	0x00, 0xf5, 0x21, 0x00


	//----- nvinfo : EIATTR_KPARAM_INFO
	.align		4
.L_5589:
        /*0068*/ 	.byte	0x04, 0x17
        /*006a*/ 	.short	(.L_5591 - .L_5590)
.L_5590:
        /*006c*/ 	.word	0x00000000
        /*0070*/ 	.short	0x0001
        /*0072*/ 	.short	0x0008
        /*0074*/ 	.byte	0x00, 0xf5, 0x21, 0x00


	//----- nvinfo : EIATTR_KPARAM_INFO
	.align		4
.L_5591:
        /*0078*/ 	.byte	0x04, 0x17
        /*007a*/ 	.short	(.L_5593 - .L_5592)
.L_5592:
        /*007c*/ 	.word	0x00000000
        /*0080*/ 	.short	0x0000
        /*0082*/ 	.short	0x0000
        /*0084*/ 	.byte	0x00, 0xf5, 0x21, 0x00


	//----- nvinfo : EIATTR_SPARSE_MMA_MASK
	.align		4
.L_5593:
        /*0088*/ 	.byte	0x03, 0x50
        /*008a*/ 	.short	0x0000


	//----- nvinfo : EIATTR_MAXREG_COUNT
	.align		4
        /*008c*/ 	.byte	0x03, 0x1b
        /*008e*/ 	.short	0x00ff


	//----- nvinfo : EIATTR_NUM_BARRIERS
	.align		4
        /*0090*/ 	.byte	0x02, 0x4c
        /*0092*/ 	.byte	0x01
	.zero		1


	//----- nvinfo : EIATTR_MERCURY_ISA_VERSION
	.align		4
        /*0094*/ 	.byte	0x03, 0x5f
        /*0096*/ 	.short	0x0101


	//----- nvinfo : EIATTR_VRC_CTA_INIT_COUNT
	.align		4
        /*0098*/ 	.byte	0x02, 0x4a
	.zero		1
	.zero		1


	//----- nvinfo : EIATTR_EXIT_INSTR_OFFSETS
	.align		4
        /*009c*/ 	.byte	0x04, 0x1c
        /*009e*/ 	.short	(.L_5595 - .L_5594)


	//   ....[0]....
.L_5594:
        /*00a0*/ 	.word	0x00002b50


	//   ....[1]....
        /*00a4*/ 	.word	0x00002ba0


	//   ....[2]....
        /*00a8*/ 	.word	0x00002c00


	//----- nvinfo : EIATTR_CBANK_PARAM_SIZE
	.align		4
.L_5595:
        /*00ac*/ 	.byte	0x03, 0x19
        /*00ae*/ 	.short	0x002c


	//----- nvinfo : EIATTR_PARAM_CBANK
	.align		4
        /*00b0*/ 	.byte	0x04, 0x0a
        /*00b2*/ 	.short	(.L_5597 - .L_5596)
	.align		4
.L_5596:
        /*00b4*/ 	.word	index@(.nv.constant0._Z12mul_mat_q6_KIN3c108BFloat16ELb0EEvPKvS3_PT_iiiii)
        /*00b8*/ 	.short	0x0380
        /*00ba*/ 	.short	0x002c


	//----- nvinfo : EIATTR_SW_WAR
	.align		4
.L_5597:
        /*00bc*/ 	.byte	0x04, 0x36
        /*00be*/ 	.short	(.L_5599 - .L_5598)
.L_5598:
        /*00c0*/ 	.word	0x00000008
.L_5599:


//--------------------- .nv.info._Z12mul_mat_q5_KIN3c108BFloat16ELb1EEvPKvS3_PT_iiiii --------------------------
	.section	.nv.info._Z12mul_mat_q5_KIN3c108BFloat16ELb1EEvPKvS3_PT_iiiii,"",@"SHT_CUDA_INFO"
	.sectionflags	@""
	.align	4


	//----- nvinfo : EIATTR_CUDA_API_VERSION
	.align		4
        /*0000*/ 	.byte	0x04, 0x37
        /*0002*/ 	.short	(.L_5601 - .L_5600)
.L_5600:
        /*0004*/ 	.word	0x00000082


	//----- nvinfo : EIATTR_KPARAM_INFO
	.align		4
.L_5601:
        /*0008*/ 	.byte	0x04, 0x17
        /*000a*/ 	.short	(.L_5603 - .L_5602)
.L_5602:
        /*000c*/ 	.word	0x00000000
        /*0010*/ 	.short	0x0007
        /*0012*/ 	.short	0x0028
        /*0014*/ 	.byte	0x00, 0xf0, 0x11, 0x00


	//----- nvinfo : EIATTR_KPARAM_INFO
	.align		4
.L_5603:
        /*0018*/ 	.byte	0x04, 0x17
        /*001a*/ 	.short	(.L_5605 - .L_5604)
.L_5604:
        /*001c*/ 	.word	0x00000000
        /*0020*/ 	.short	0x0006
        /*0022*/ 	.short	0x0024
        /*0024*/ 	.byte	0x00, 0xf0, 0x11, 0x00


	//----- nvinfo : EIATTR_KPARAM_INFO
	.align		4
.L_5605:
        /*0028*/ 	.byte	0x04, 0x17
        /*002a*/ 	.short	(.L_5607 - .L_5606)
.L_5606:
        /*002c*/ 	.word	0x00000000
        /*0030*/ 	.short	0x0005
        /*0032*/ 	.short	0x0020
        /*0034*/ 	.byte	0x00, 0xf0, 0x11, 0x00


	//----- nvinfo : EIATTR_KPARAM_INFO
	.align		4
.L_5607:
        /*0038*/ 	.byte	0x04, 0x17
        /*003a*/ 	.short	(.L_5609 - .L_5608)
.L_5608:
        /*003c*/ 	.word	0x00000000
        /*0040*/ 	.short	0x0004
        /*0042*/ 	.short	0x001c
        /*0044*/ 	.byte	0x00, 0xf0, 0x11, 0x00


	//----- nvinfo : EIATTR_KPARAM_INFO
	.align		4
.L_5609:
        /*0048*/ 	.byte	0x04, 0x17
        /*004a*/ 	.short	(.L_5611 - .L_5610)
.L_5610:
        /*004c*/ 	.word	0x00000000
        /*0050*/ 	.short	0x0003
        /*0052*/ 	.short	0x0018
        /*0054*/ 	.byte	0x00, 0xf0, 0x11, 0x00


	//----- nvinfo : EIATTR_KPARAM_INFO
	.align		4
.L_5611:
        /*0058*/ 	.byte	0x04, 0x17
        /*005a*/ 	.short	(.L_5613 - .L_5612)
.L_5612:
        /*005c*/ 	.word	0x00000000
        /*0060*/ 	.short	0x0002
        /*0062*/ 	.short	0x0010
        /*0064*/ 	.byte	0x00, 0xf5, 0x21, 0x00


	//----- nvinfo : EIATTR_KPARAM_INFO
	.align		4
.L_5613:
        /*0068*/ 	.byte	0x04, 0x17
        /*006a*/ 	.short	(.L_5615 - .L_5614)
.L_5614:
        /*006c*/ 	.word	0x00000000
        /*0070*/ 	.short	0x0001
        /*0072*/ 	.short	0x0008
        /*0074*/ 	.byte	0x00, 0xf5, 0x21, 0x00


	//----- nvinfo : EIATTR_KPARAM_INFO
	.align		4
.L_5615:
        /*0078*/ 	.byte	0x04, 0x17
        /*007a*/ 	.short	(.L_5617 - .L_5616)
.L_5616:
        /*007c*/ 	.word	0x00000000
        /*0080*/ 	.short	0x0000
        /*0082*/ 	.short	0x0000
        /*0084*/ 	.byte	0x00, 0xf5, 0x21, 0x00


	//----- nvinfo : EIATTR_SPARSE_MMA_MASK
	.align		4
.L_5617:
        /*0088*/ 	.byte	0x03, 0x50
        /*008a*/ 	.short	0x0000


	//----- nvinfo : EIATTR_MAXREG_COUNT
	.align		4
        /*008c*/ 	.byte	0x03, 0x1b
        /*008e*/ 	.short	0x00ff


	//----- nvinfo : EIATTR_NUM_BARRIERS
	.align		4
        /*0090*/ 	.byte	0x02, 0x4c
        /*0092*/ 	.byte	0x01
	.zero		1


	//----- nvinfo : EIATTR_MERCURY_ISA_VERSION
	.align		4
        /*0094*/ 	.byte	0x03, 0x5f
        /*0096*/ 	.short	0x0101


	//----- nvinfo : EIATTR_VRC_CTA_INIT_COUNT
	.align		4
        /*0098*/ 	.byte	0x02, 0x4a
	.zero		1
	.zero		1


	//----- nvinfo : EIATTR_EXIT_INSTR_OFFSETS
	.align		4
        /*009c*/ 	.byte	0x04, 0x1c
        /*009e*/ 	.short	(.L_5619 - .L_5618)


	//   ....[0]....
.L_5618:
        /*00a0*/ 	.word	0x000028c0


	//   ....[1]....
        /*00a4*/ 	.word	0x00002910


	//   ....[2]....
        /*00a8*/ 	.word	0x00002970


	//----- nvinfo : EIATTR_CBANK_PARAM_SIZE
	.align		4
.L_5619:
        /*00ac*/ 	.byte	0x03, 0x19
        /*00ae*/ 	.short	0x002c


	//----- nvinfo : EIATTR_PARAM_CBANK
	.align		4
        /*00b0*/ 	.byte	0x04, 0x0a
        /*00b2*/ 	.short	(.L_5621 - .L_5620)
	.align		4
.L_5620:
        /*00b4*/ 	.word	index@(.nv.constant0._Z12mul_mat_q5_KIN3c108BFloat16ELb1EEvPKvS3_PT_iiiii)
        /*00b8*/ 	.short	0x0380
        /*00ba*/ 	.short	0x002c


	//----- nvinfo : EIATTR_SW_WAR
	.align		4
.L_5621:
        /*00bc*/ 	.byte	0x04, 0x36
        /*00be*/ 	.short	(.L_5623 - .L_5622)
.L_5622:
        /*00c0*/ 	.word	0x00000008
.L_5623:


//--------------------- .nv.info._Z12mul_mat_q5_KIN3c108BFloat16ELb0EEvPKvS3_PT_iiiii --------------------------
	.section	.nv.info._Z12mul_mat_q5_KIN3c108BFloat16ELb0EEvPKvS3_PT_iiiii,"",@"SHT_CUDA_INFO"
	.sectionflags	@""
	.align	4


	//----- nvinfo : EIATTR_CUDA_API_VERSION
	.align		4
        /*0000*/ 	.byte	0x04, 0x37
        /*0002*/ 	.short	(.L_5625 - .L_5624)
.L_5624:
        /*0004*/ 	.word	0x00000082


	//----- nvinfo : EIATTR_KPARAM_INFO
	.align		4
.L_5625:
        /*0008*/ 	.byte	0x04, 0x17
        /*000a*/ 	.short	(.L_5627 - .L_5626)
.L_5626:
        /*000c*/ 	.word	0x00000000
        /*0010*/ 	.short	0x0007
        /*0012*/ 	.short	0x0028
        /*0014*/ 	.byte	0x00, 0xf0, 0x11, 0x00


	//----- nvinfo : EIATTR_KPARAM_INFO
	.align		4
.L_5627:
        /*0018*/ 	.byte	0x04, 0x17
        /*001a*/ 	.short	(.L_5629 - .L_5628)
.L_5628:
        /*001c*/ 	.word	0x00000000
        /*0020*/ 	.short	0x0006
        /*0022*/ 	.short	0x0024
        /*0024*/ 	.byte	0x00, 0xf0, 0x11, 0x00


	//----- nvinfo : EIATTR_KPARAM_INFO
	.align		4
.L_5629:
        /*0028*/ 	.byte	0x04, 0x17
        /*002a*/ 	.short	(.L_5631 - .L_5630)
.L_5630:
        /*002c*/ 	.word	0x00000000
        /*0030*/ 	.short	0x0005
        /*0032*/ 	.short	0x0020
        /*0034*/ 	.byte	0x00, 0xf0, 0x11, 0x00


	//----- nvinfo : EIATTR_KPARAM_INFO
	.align		4
.L_5631:
        /*0038*/ 	.byte	0x04, 0x17
        /*003a*/ 	.short	(.L_5633 - .L_5632)
.L_5632:
        /*003c*/ 	.word	0x00000000
        /*0040*/ 	.short	0x0004
        /*0042*/ 	.short	0x001c
        /*0044*/ 	.byte	0x00, 0xf0, 0x11, 0x00


	//----- nvinfo : EIATTR_KPARAM_INFO
	.align		4
.L_5633:
        /*0048*/ 	.byte	0x04, 0x17
        /*004a*/ 	.short	(.L_5635 - .L_5634)
.L_5634:
        /*004c*/ 	.word	0x00000000
        /*0050*/ 	.short	0x0003
        /*0052*/ 	.short	0x0018
        /*0054*/ 	.byte	0x00, 0xf0, 0x11, 0x00


	//----- nvinfo : EIATTR_KPARAM_INFO
	.align		4
.L_5635:
        /*0058*/ 	.byte	0x04, 0x17
        /*005a*/ 	.short	(.L_5637 - .L_5636)
.L_5636:
        /*005c*/ 	.word	0x00000000
        /*0060*/ 	.short	0x0002
        /*0062*/ 	.short	0x0010
        /*0064*/ 	.byte	0x00, 0xf5, 0x21, 0x00


	//----- nvinfo : EIATTR_KPARAM_INFO
	.align		4
.L_5637:
        /*0068*/ 	.byte	0x04, 0x17
        /*006a*/ 	.short	(.L_5639 - .L_5638)
.L_5638:
        /*006c*/ 	.word	0x00000000
        /*0070*/ 	.short	0x0001
        /*0072*/ 	.short	0x0008
        /*0074*/ 	.byte	0x00, 0xf5, 0x21, 0x00


	//----- nvinfo : EIATTR_KPARAM_INFO
	.align		4
.L_5639:
        /*0078*/ 	.byte	0x04, 0x17
        /*007a*/ 	.short	(.L_5641 - .L_5640)
.L_5640:
        /*007c*/ 	.word	0x00000000
        /*0080*/ 	.short	0x0000
        /*0082*/ 	.short	0x0000
        /*0084*/ 	.byte	0x00, 0xf5, 0x21, 0x00


	//----- nvinfo : EIATTR_SPARSE_MMA_MASK
	.align		4
.L_5641:
        /*0088*/ 	.byte	0x03, 0x50
        /*008a*/ 	.short	0x0000


	//----- nvinfo : EIATTR_MAXREG_COUNT
	.align		4
        /*008c*/ 	.byte	0x03, 0x1b
        /*008e*/ 	.short	0x00ff


	//----- nvinfo : EIATTR_NUM_BARRIERS
	.align		4
        /*0090*/ 	.byte	0x02, 0x4c
        /*0092*/ 	.byte	0x01
	.zero		1


	//----- nvinfo : EIATTR_MERCURY_ISA_VERSION
	.align		4
        /*0094*/ 	.byte	0x03, 0x5f
        /*0096*/ 	.short	0x0101


	//----- nvinfo : EIATTR_VRC_CTA_INIT_COUNT
	.align		4
        /*0098*/ 	.byte	0x02, 0x4a
	.zero		1
	.zero		1


	//----- nvinfo : EIATTR_EXIT_INSTR_OFFSETS
	.align		4
        /*009c*/ 	.byte	0x04, 0x1c
        /*009e*/ 	.short	(.L_5643 - .L_5642)


	//   ....[0]....
.L_5642:
        /*00a0*/ 	.word	0x00002540


	//   ....[1]....
        /*00a4*/ 	.word	0x00002590


	//   ....[2]....
        /*00a8*/ 	.word	0x000025f0


	//----- nvinfo : EIATTR_CBANK_PARAM_SIZE
	.align		4
.L_5643:
        /*00ac*/ 	.byte	0x03, 0x19
        /*00ae*/ 	.short	0x002c


	//----- nvinfo : EIATTR_PARAM_CBANK
	.align		4
        /*00b0*/ 	.byte	0x04, 0x0a
        /*00b2*/ 	.short	(.L_5645 - .L_5644)
	.align		4
.L_5644:
        /*00b4*/ 	.word	index@(.nv.constant0._Z12mul_mat_q5_KIN3c108BFloat16ELb0EEvPKvS3_PT_iiiii)
        /*00b8*/ 	.short	0x0380
        /*00ba*/ 	.short	0x002c


	//----- nvinfo : EIATTR_SW_WAR
	.align		4
.L_5645:
        /*00bc*/ 	.byte	0x04, 0x36
        /*00be*/ 	.short	(.L_5647 - .L_5646)
.L_5646:
        /*00c0*/ 	.word	0x00000008
.L_5647:


//--------------------- .nv.info._Z12mul_mat_q4_KIN3c108BFloat16ELb1EEvPKvS3_PT_iiiii --------------------------
	.section	.nv.info._Z12mul_mat_q4_KIN3c108BFloat16ELb1EEvPKvS3_PT_iiiii,"",@"SHT_CUDA_INFO"
	.sectionflags	@""
	.align	4


	//----- nvinfo : EIATTR_CUDA_API_VERSION
	.align		4
        /*0000*/ 	.byte	0x04, 0x37
        /*0002*/ 	.short	(.L_5649 - .L_5648)
.L_5648:
        /*0004*/ 	.word	0x00000082


	//----- nvinfo : EIATTR_KPARAM_INFO
	.align		4
.L_5649:
        /*0008*/ 	.byte	0x04, 0x17
        /*000a*/ 	.short	(.L_5651 - .L_5650)
.L_5650:
        /*000c*/ 	.word	0x00000000
        /*0010*/ 	.short	0x0007
        /*0012*/ 	.short	0x0028
        /*0014*/ 	.byte	0x00, 0xf0, 0x11, 0x00


	//----- nvinfo : EIATTR_KPARAM_INFO
	.align		4
.L_5651:
        /*0018*/ 	.byte	0x04, 0x17
        /*001a*/ 	.short	(.L_5653 - .L_5652)
.L_5652:
        /*001c*/ 	.word	0x00000000
        /*0020*/ 	.short	0x0006
        /*0022*/ 	.short	0x0024
        /*0024*/ 	.byte	0x00, 0xf0, 0x11, 0x00


	//----- nvinfo : EIATTR_KPARAM_INFO
	.align		4
.L_5653:
        /*0028*/ 	.byte	0x04, 0x17
        /*002a*/ 	.short	(.L_5655 - .L_5654)
.L_5654:
        /*002c*/ 	.word	0x00000000
        /*0030*/ 	.short	0x0005
        /*0032*/ 	.short	0x0020
        /*0034*/ 	.byte	0x00, 0xf0, 0x11, 0x00


	//----- nvinfo : EIATTR_KPARAM_INFO
	.align		4
.L_5655:
        /*0038*/ 	.byte	0x04, 0x17
        /*003a*/ 	.short	(.L_5657 - .L_5656)
.L_5656:
        /*003c*/ 	.word	0x00000000
        /*0040*/ 	.short	0x0004
        /*0042*/ 	.short	0x001c
        /*0044*/ 	.byte	0x00, 0xf0, 0x11, 0x00


	//----- nvinfo : EIATTR_KPARAM_INFO
	.align		4
.L_5657:
        /*0048*/ 	.byte	0x04, 0x17
        /*004a*/ 	.short	(.L_5659 - .L_5658)
.L_5658:
        /*004c*/ 	.word	0x00000000
        /*0050*/ 	.short	0x0003
        /*0052*/ 	.short	0x0018
        /*0054*/ 	.byte	0x00, 0xf0, 0x11, 0x00


	//----- nvinfo : EIATTR_KPARAM_INFO
	.align		4
.L_5659:
        /*0058*/ 	.byte	0x04, 0x17
        /*005a*/ 	.short	(.L_5661 - .L_5660)
.L_5660:
        /*005c*/ 	.word	0x00000000
        /*0060*/ 	.short	0x0002
        /*0062*/ 	.short	0x0010
        /*0064*/ 	.byte	0x00, 0xf5, 0x21, 0x00


	//----- nvinfo : EIATTR_KPARAM_INFO
	.align		4
.L_5661:
        /*0068*/ 	.byte	0x04, 0x17
        /*006a*/ 	.short	(.L_5663 - .L_5662)
.L_5662:
        /*006c*/ 	.word	0x00000000
        /*0070*/ 	.short	0x0001
        /*0072*/ 	.short	0x0008
        /*0074*/ 	.byte	0x00, 0xf5, 0x21, 0x00


	//----- nvinfo : EIATTR_KPARAM_INFO
	.align		4
.L_5663:
        /*0078*/ 	.byte	0x04, 0x17
        /*007a*/ 	.short	(.L_5665 - .L_5664)
.L_5664:
        /*007c*/ 	.word	0x00000000
        /*0080*/ 	.short	0x0000
        /*0082*/ 	.short	0x0000
        /*0084*/ 	.byte	0x00, 0xf5, 0x21, 0x00


	//----- nvinfo : EIATTR_SPARSE_MMA_MASK
	.align		4
.L_5665:
        /*0088*/ 	.byte	0x03, 0x50
        /*008a*/ 	.short	0x0000


	//----- nvinfo : EIATTR_MAXREG_COUNT
	.align		4
        /*008c*/ 	.byte	0x03, 0x1b
        /*008e*/ 	.short	0x00ff


	//----- nvinfo : EIATTR_NUM_BARRIERS
	.align		4
        /*0090*/ 	.byte	0x02, 0x4c
        /*0092*/ 	.byte	0x01
	.zero		1


	//----- nvinfo : EIATTR_MERCURY_ISA_VERSION
	.align		4
        /*0094*/ 	.byte	0x03, 0x5f
        /*0096*/ 	.short	0x0101


	//----- nvinfo : EIATTR_VRC_CTA_INIT_COUNT
	.align		4
        /*0098*/ 	.byte	0x02, 0x4a
	.zero		1
	.zero		1


	//----- nvinfo : EIATTR_EXIT_INSTR_OFFSETS
	.align		4
        /*009c*/ 	.byte	0x04, 0x1c
        /*009e*/ 	.short	(.L_5667 - .L_5666)


	//   ....[0]....
.L_5666:
        /*00a0*/ 	.word	0x000024d0


	//   ....[1]....
        /*00a4*/ 	.word	0x00002520


	//   ....[2]....
        /*00a8*/ 	.word	0x00002580


	//----- nvinfo : EIATTR_CBANK_PARAM_SIZE
	.align		4
.L_5667:
        /*00ac*/ 	.byte	0x03, 0x19
        /*00ae*/ 	.short	0x002c


	//----- nvinfo : EIATTR_PARAM_CBANK
	.align		4
        /*00b0*/ 	.byte	0x04, 0x0a
        /*00b2*/ 	.short	(.L_5669 - .L_5668)
	.align		4
.L_5668:
        /*00b4*/ 	.word	index@(.nv.constant0._Z12mul_mat_q4_KIN3c108BFloat16ELb1EEvPKvS3_PT_iiiii)
        /*00b8*/ 	.short	0x0380
        /*00ba*/ 	.short	0x002c


	//----- nvinfo : EIATTR_SW_WAR
	.align		4
.L_5669:
        /*00bc*/ 	.byte	0x04, 0x36
        /*00be*/ 	.short	(.L_5671 - .L_5670)
.L_5670:
        /*00c0*/ 	.word	0x00000008
.L_5671:


//--------------------- .nv.info._Z12mul_mat_q4_KIN3c108BFloat16ELb0EEvPKvS3_PT_iiiii --------------------------
	.section	.nv.info._Z12mul_mat_q4_KIN3c108BFloat16ELb0EEvPKvS3_PT_iiiii,"",@"SHT_CUDA_INFO"
	.sectionflags	@""
	.align	4


	//----- nvinfo : EIATTR_CUDA_API_VERSION
	.align		4
        /*0000*/ 	.byte	0x04, 0x37
        /*0002*/ 	.short	(.L_5673 - .L_5672)
.L_5672:
        /*0004*/ 	.word	0x00000082


	//----- nvinfo : EIATTR_KPARAM_INFO
	.align		4
.L_5673:
        /*0008*/ 	.byte	0x04, 0x17
        /*000a*/ 	.short	(.L_5675 - .L_5674)
.L_5674:
        /*000c*/ 	.word	0x00000000
        /*0010*/ 	.short	0x0007
        /*0012*/ 	.short	0x0028
        /*0014*/ 	.byte	0x00, 0xf0, 0x11, 0x00


	//----- nvinfo : EIATTR_KPARAM_INFO
	.align		4
.L_5675:
        /*0018*/ 	.byte	0x04, 0x17
        /*001a*/ 	.short	(.L_5677 - .L_5676)
.L_5676:
        /*001c*/ 	.word	0x00000000
        /*0020*/ 	.short	0x0006
        /*0022*/ 	.short	0x0024
        /*0024*/ 	.byte	0x00, 0xf0, 0x11, 0x00


	//----- nvinfo : EIATTR_KPARAM_INFO
	.align		4
.L_5677:
        /*0028*/ 	.byte	0x04, 0x17
        /*002a*/ 	.short	(.L_5679 - .L_5678)
.L_5678:
        /*002c*/ 	.word	0x00000000
        /*0030*/ 	.short	0x0005
        /*0032*/ 	.short	0x0020
        /*0034*/ 	.byte	0x00, 0xf0, 0x11, 0x00


	//----- nvinfo : EIATTR_KPARAM_INFO
	.align		4
.L_5679:
        /*0038*/ 	.byte	0x04, 0x17
        /*003a*/ 	.short	(.L_5681 - .L_5680)
.L_5680:
        /*003c*/ 	.word	0x00000000
        /*0040*/ 	.short	0x0004
        /*0042*/ 	.short	0x001c
        /*0044*/ 	.byte	0x00, 0xf0, 0x11, 0x00


	//----- nvinfo : EIATTR_KPARAM_INFO
	.align		4
.L_5681:
        /*0048*/ 	.byte	0x04, 0x17
        /*004a*/ 	.short	(.L_5683 - .L_5682)
.L_5682:
        /*004c*/ 	.word	0x00000000
        /*0050*/ 	.short	0x0003
        /*0052*/ 	.short	0x0018
        /*0054*/ 	.byte	0x00, 0xf0, 0x11, 0x00


	//----- nvinfo : EIATTR_KPARAM_INFO
	.align		4
.L_5683:
        /*0058*/ 	.byte	0x04, 0x17
        /*005a*/ 	.short	(.L_5685 - .L_5684)
.L_5684:
        /*005c*/ 	.word	0x00000000
        /*0060*/ 	.short	0x0002
        /*0062*/ 	.short	0x0010
        /*0064*/ 	.byte	0x00, 0xf5, 0x21, 0x00


	//----- nvinfo : EIATTR_KPARAM_INFO
	.align		4
.L_5685:
        /*0068*/ 	.byte	0x04, 0x17
        /*006a*/ 	.short	(.L_5687 - .L_5686)
.L_5686:
        /*006c*/ 	.word	0x00000000
        /*0070*/ 	.short	0x0001
        /*0072*/ 	.short	0x0008
        /*0074*/ 	.byte	0x00, 0xf5, 0x21, 0x00


	//----- nvinfo : EIATTR_KPARAM_INFO
	.align		4
.L_5687:
        /*0078*/ 	.byte	0x04, 0x17
        /*007a*/ 	.short	(.L_5689 - .L_5688)
.L_5688:
        /*007c*/ 	.word	0x00000000
        /*0080*/ 	.short	0x0000
        /*0082*/ 	.short	0x0000
        /*0084*/ 	.byte	0x00, 0xf5, 0x21, 0x00


	//----- nvinfo : EIATTR_SPARSE_MMA_MASK
	.align		4
.L_5689:
        /*0088*/ 	.byte	0x03, 0x50
        /*008a*/ 	.short	0x0000


	//----- nvinfo : EIATTR_MAXREG_COUNT
	.align		4
        /*008c*/ 	.byte	0x03, 0x1b
        /*008e*/ 	.short	0x00ff


	//----- nvinfo : EIATTR_NUM_BARRIERS
	.align		4
        /*0090*/ 	.byte	0x02, 0x4c
        /*0092*/ 	.byte	0x01
	.zero		1


	//----- nvinfo : EIATTR_MERCURY_ISA_VERSION
	.align		4
        /*0094*/ 	.byte	0x03, 0x5f
        /*0096*/ 	.short	0x0101


	//----- nvinfo : EIATTR_VRC_CTA_INIT_COUNT
	.align		4
        /*0098*/ 	.byte	0x02, 0x4a
	.zero		1
	.zero		1


	//----- nvinfo : EIATTR_EXIT_INSTR_OFFSETS
	.align		4
        /*009c*/ 	.byte	0x04, 0x1c
        /*009e*/ 	.short	(.L_5691 - .L_5690)


	//   ....[0]....
.L_5690:
        /*00a0*/ 	.word	0x000020c0


	//   ....[1]....
        /*00a4*/ 	.word	0x00002110


	//   ....[2]....
        /*00a8*/ 	.word	0x00002170


	//----- nvinfo : EIATTR_CBANK_PARAM_SIZE
	.align		4
.L_5691:
        /*00ac*/ 	.byte	0x03, 0x19
        /*00ae*/ 	.short	0x002c


	//----- nvinfo : EIATTR_PARAM_CBANK
	.align		4
        /*00b0*/ 	.byte	0x04, 0x0a
        /*00b2*/ 	.short	(.L_5693 - .L_5692)
	.align		4
.L_5692:
        /*00b4*/ 	.word	index@(.nv.constant0._Z12mul_mat_q4_KIN3c108BFloat16ELb0EEvPKvS3_PT_iiiii)
        /*00b8*/ 	.short	0x0380
        /*00ba*/ 	.short	0x002c


	//----- nvinfo : EIATTR_SW_WAR
	.align		4
.L_5693:
        /*00bc*/ 	.byte	0x04, 0x36
        /*00be*/ 	.short	(.L_5695 - .L_5694)
.L_5694:
        /*00c0*/ 	.word	0x00000008
.L_5695:


//--------------------- .nv.info._Z12mul_mat_q3_KIN3c108BFloat16ELb1EEvPKvS3_PT_iiiii --------------------------
	.section	.nv.info._Z12mul_mat_q3_KIN3c108BFloat16ELb1EEvPKvS3_PT_iiiii,"",@"SHT_CUDA_INFO"
	.sectionflags	@""
	.align	4


	//----- nvinfo : EIATTR_CUDA_API_VERSION
	.align		4
        /*0000*/ 	.byte	0x04, 0x37
        /*0002*/ 	.short	(.L_5697 - .L_5696)
.L_5696:
        /*0004*/ 	.word	0x00000082


	//----- nvinfo : EIATTR_KPARAM_INFO
	.align		4
.L_5697:
        /*0008*/ 	.byte	0x04, 0x17
        /*000a*/ 	.short	(.L_5699 - .L_5698)
.L_5698:
        /*000c*/ 	.word	0x00000000
        /*0010*/ 	.short	0x0007
        /*0012*/ 	.short	0x0028
        /*0014*/ 	.byte	0x00, 0xf0, 0x11, 0x00


	//----- nvinfo : EIATTR_KPARAM_INFO
	.align		4
.L_5699:
        /*0018*/ 	.byte	0x04, 0x17
        /*001a*/ 	.short	(.L_5701 - .L_5700)
.L_5700:
        /*001c*/ 	.word	0x00000000
        /*0020*/ 	.short	0x0006
        /*0022*/ 	.short	0x0024
        /*0024*/ 	.byte	0x00, 0xf0, 0x11, 0x00


	//----- nvinfo : EIATTR_KPARAM_INFO
	.align		4
.L_5701:
        /*0028*/ 	.byte	0x04, 0x17
        /*002a*/ 	.short	(.L_5703 - .L_5702)
.L_5702:
        /*002c*/ 	.word	0x00000000
        /*0030*/ 	.short	0x0005
        /*0032*/ 	.short	0x0020
        /*0034*/ 	.byte	0x00, 0xf0, 0x11, 0x00


	//----- nvinfo : EIATTR_KPARAM_INFO
	.align		4
.L_5703:
        /*0038*/ 	.byte	0x04, 0x17
        /*003a*/ 	.short	(.L_5705 - .L_5704)
.L_5704:
        /*003c*/ 	.word	0x00000000
        /*0040*/ 	.short	0x0004
        /*0042*/ 	.short	0x001c
        /*0044*/ 	.byte	0x00, 0xf0, 0x11, 0x00


	//----- nvinfo : EIATTR_KPARAM_INFO
	.align		4
.L_5705:
        /*0048*/ 	.byte	0x04, 0x17
        /*004a*/ 	.short	(.L_5707 - .L_5706)
.L_5706:
        /*004c*/ 	.word	0x00000000
        /*0050*/ 	.short	0x0003
        /*0052*/ 	.short	0x0018
        /*0054*/ 	.byte	0x00, 0xf0, 0x11, 0x00


	//----- nvinfo : EIATTR_KPARAM_INFO
	.align		4
.L_5707:
        /*0058*/ 	.byte	0x04, 0x17
        /*005a*/ 	.short	(.L_5709 - .L_5708)
.L_5708:
        /*005c*/ 	.word	0x00000000
        /*0060*/ 	.short	0x0002
        /*0062*/ 	.short	0x0010
        /*0064*/ 	.byte	0x00, 0xf5, 0x21, 0x00


	//----- nvinfo : EIATTR_KPARAM_INFO
	.align		4
.L_5709:
        /*0068*/ 	.byte	0x04, 0x17
        /*006a*/ 	.short	(.L_5711 - .L_5710)
.L_5710:
        /*006c*/ 	.word	0x00000000
        /*0070*/ 	.short	0x0001
        /*0072*/ 	.short	0x0008
        /*0074*/ 	.byte	0x00, 0xf5, 0x21, 0x00


	//----- nvinfo : EIATTR_KPARAM_INFO
	.align		4
.L_5711:
        /*0078*/ 	.byte	0x04, 0x17
        /*007a*/ 	.short	(.L_5713 - .L_5712)
.L_5712:
        /*007c*/ 	.word	0x00000000
        /*0080*/ 	.short	0x0000
        /*0082*/ 	.short	0x0000
        /*0084*/ 	.byte	0x00, 0xf5, 0x21, 0x00


	//----- nvinfo : EIATTR_SPARSE_MMA_MASK
	.align		4
.L_5713:
        /*0088*/ 	.byte	0x03, 0x50
        /*008a*/ 	.short	0x0000


	//----- nvinfo : EIATTR_MAXREG_COUNT
	.align		4
        /*008c*/ 	.byte	0x03, 0x1b
        /*008e*/ 	.short	0x00ff


	//----- nvinfo : EIATTR_NUM_BARRIERS
	.align		4
        /*0090*/ 	.byte	0x02, 0x4c
        /*0092*/ 	.byte	0x01
	.zero		1


	//----- nvinfo : EIATTR_MERCURY_ISA_VERSION
	.align		4
        /*0094*/ 	.byte	0x03, 0x5f
        /*0096*/ 	.short	0x0101


	//----- nvinfo : EIATTR_VRC_CTA_INIT_COUNT
	.align		4
        /*0098*/ 	.byte	0x02, 0x4a
	.zero		1
	.zero		1


	//----- nvinfo : EIATTR_EXIT_INSTR_OFFSETS
	.align		4
        /*009c*/ 	.byte	0x04, 0x1c
        /*009e*/ 	.short	(.L_5715 - .L_5714)


	//   ....[0]....
.L_5714:
        /*00a0*/ 	.word	0x00004400


	//   ....[1]....
        /*00a4*/ 	.word	0x00004450


	//   ....[2]....
        /*00a8*/ 	.word	0x000044b0


	//----- nvinfo : EIATTR_CBANK_PARAM_SIZE
	.align		4
.L_5715:
        /*00ac*/ 	.byte	0x03, 0x19
        /*00ae*/ 	.short	0x002c


	//----- nvinfo : EIATTR_PARAM_CBANK
	.align		4
        /*00b0*/ 	.byte	0x04, 0x0a
        /*00b2*/ 	.short	(.L_5717 - .L_5716)
	.align		4
.L_5716:
        /*00b4*/ 	.word	index@(.nv.constant0._Z12mul_mat_q3_KIN3c108BFloat16ELb1EEvPKvS3_PT_iiiii)
        /*00b8*/ 	.short	0x0380
        /*00ba*/ 	.short	0x002c


	//----- nvinfo : EIATTR_SW_WAR
	.align		4
.L_5717:
        /*00bc*/ 	.byte	0x04, 0x36
        /*00be*/ 	.short	(.L_5719 - .L_5718)
.L_5718:
        /*00c0*/ 	.word	0x00000008
.L_5719:


//--------------------- .nv.info._Z12mul_mat_q3_KIN3c108BFloat16ELb0EEvPKvS3_PT_iiiii --------------------------
	.section	.nv.info._Z12mul_mat_q3_KIN3c108BFloat16ELb0EEvPKvS3_PT_iiiii,"",@"SHT_CUDA_INFO"
	.sectionflags	@""
	.align	4


	//----- nvinfo : EIATTR_CUDA_API_VERSION
	.align		4
        /*0000*/ 	.byte	0x04, 0x37
        /*0002*/ 	.short	(.L_5721 - .L_5720)
.L_5720:
        /*0004*/ 	.word	0x00000082


	//----- nvinfo : EIATTR_KPARAM_INFO
	.align		4
.L_5721:
        /*0008*/ 	.byte	0x04, 0x17
        /*000a*/ 	.short	(.L_5723 - .L_5722)
.L_5722:
        /*000c*/ 	.word	0x00000000
        /*0010*/ 	.short	0x0007
        /*0012*/ 	.short	0x0028
        /*0014*/ 	.byte	0x00, 0xf0, 0x11, 0x00


	//----- nvinfo : EIATTR_KPARAM_INFO
	.align		4
.L_5723:
        /*0018*/ 	.byte	0x04, 0x17
        /*001a*/ 	.short	(.L_5725 - .L_5724)
.L_5724:
        /*001c*/ 	.word	0x00000000
        /*0020*/ 	.short	0x0006
        /*0022*/ 	.short	0x0024
        /*0024*/ 	.byte	0x00, 0xf0, 0x11, 0x00


	//----- nvinfo : EIATTR_KPARAM_INFO
	.align		4
.L_5725:
        /*0028*/ 	.byte	0x04, 0x17
        /*002a*/ 	.short	(.L_5727 - .L_5726)
.L_5726:
        /*002c*/ 	.word	0x00000000
        /*0030*/ 	.short	0x0005
        /*0032*/ 	.short	0x0020
        /*0034*/ 	.byte	0x00, 0xf0, 0x11, 0x00


	//----- nvinfo : EIATTR_KPARAM_INFO
	.align		4
.L_5727:
        /*0038*/ 	.byte	0x04, 0x17
        /*003a*/ 	.short	(.L_5729 - .L_5728)
.L_5728:
        /*003c*/ 	.word	0x00000000
        /*0040*/ 	.short	0x0004
        /*0042*/ 	.short	0x001c
        /*0044*/ 	.byte	0x00, 0xf0, 0x11, 0x00


	//----- nvinfo : EIATTR_KPARAM_INFO
	.align		4
.L_5729:
        /*0048*/ 	.byte	0x04, 0x17
        /*004a*/ 	.short	(.L_5731 - .L_5730)
.L_5730:
        /*004c*/ 	.word	0x00000000
        /*0050*/ 	.short	0x0003
        /*0052*/ 	.short	0x0018
        /*0054*/ 	.byte	0x00, 0xf0, 0x11, 0x00


	//----- nvinfo : EIATTR_KPARAM_INFO
	.align		4
.L_5731:
        /*0058*/ 	.byte	0x04, 0x17
        /*005a*/ 	.short	(.L_5733 - .L_5732)
.L_5732:
        /*005c*/ 	.word	0x00000000
        /*0060*/ 	.short	0x0002
        /*0062*/ 	.short	0x0010
        /*0064*/ 	.byte	0x00, 0xf5, 0x21, 0x00


	//----- nvinfo : EIATTR_KPARAM_INFO
	.align		4
.L_5733:
        /*0068*/ 	.byte	0x04, 0x17
        /*006a*/ 	.short	(.L_5735 - .L_5734)
.L_5734:
        /*006c*/ 	.word	0x00000000
        /*0070*/ 	.short	0x0001
        /*0072*/ 	.short	0x0008
        /*0074*/ 	.byte	0x00, 0xf5, 0x21, 0x00


	//----- nvinfo : EIATTR_KPARAM_INFO
	.align		4
.L_5735:
        /*0078*/ 	.byte	0x04, 0x17
        /*007a*/ 	.short	(.L_5737 - .L_5736)
.L_5736:
        /*007c*/ 	.word	0x00000000
        /*0080*/ 	.short	0x0000
        /*0082*/ 	.short	0x0000
        /*0084*/ 	.byte	0x00, 0xf5, 0x21, 0x00


	//----- nvinfo : EIATTR_SPARSE_MMA_MASK
	.align		4
.L_5737:
        /*0088*/ 	.byte	0x03, 0x50
        /*008a*/ 	.short	0x0000


	//----- nvinfo : EIATTR_MAXREG_COUNT
	.align		4
        /*008c*/ 	.byte	0x03, 0x1b
        /*008e*/ 	.short	0x00ff


	//----- nvinfo : EIATTR_NUM_BARRIERS
	.align		4
        /*0090*/ 	.byte	0x02, 0x4c
        /*0092*/ 	.byte	0x01
	.zero		1


	//----- nvinfo : EIATTR_MERCURY_ISA_VERSION
	.align		4
        /*0094*/ 	.byte	0x03, 0x5f
        /*0096*/ 	.short	0x0101


	//----- nvinfo : EIATTR_VRC_CTA_INIT_COUNT
	.align		4
        /*0098*/ 	.byte	0x02, 0x4a
	.zero		1
	.zero		1


	//----- nvinfo : EIATTR_EXIT_INSTR_OFFSETS
	.align		4
        /*009c*/ 	.byte	0x04, 0x1c
        /*009e*/ 	.short	(.L_5739 - .L_5738)


	//   ....[0]....
.L_5738:
        /*00a0*/ 	.word	0x00003e90


	//   ....[1]....
        /*00a4*/ 	.word	0x00003ee0


	//   ....[2]....
        /*00a8*/ 	.word	0x00003f40


	//----- nvinfo : EIATTR_CBANK_PARAM_SIZE
	.align		4
.L_5739:
        /*00ac*/ 	.byte	0x03, 0x19
        /*00ae*/ 	.short	0x002c


	//----- nvinfo : EIATTR_PARAM_CBANK
	.align		4
        /*00b0*/ 	.byte	0x04, 0x0a
        /*00b2*/ 	.short	(.L_5741 - .L_5740)
	.align		4
.L_5740:
        /*00b4*/ 	.word	index@(.nv.constant0._Z12mul_mat_q3_KIN3c108BFloat16ELb0EEvPKvS3_PT_iiiii)
        /*00b8*/ 	.short	0x0380
        /*00ba*/ 	.short	0x002c


	//----- nvinfo : EIATTR_SW_WAR
	.align		4
.L_5741:
        /*00bc*/ 	.byte	0x04, 0x36
        /*00be*/ 	.short	(.L_5743 - .L_5742)
.L_5742:
        /*00c0*/ 	.word	0x00000008
.L_5743:


//--------------------- .nv.info._Z12mul_mat_q2_KIN3c108BFloat16ELb1EEvPKvS3_PT_iiiii --------------------------
	.section	.nv.info._Z12mul_mat_q2_KIN3c108BFloat16ELb1EEvPKvS3_PT_iiiii,"",@"SHT_CUDA_INFO"
	.sectionflags	@""
	.align	4


	//----- nvinfo : EIATTR_CUDA_API_VERSION
	.align		4
        /*0000*/ 	.byte	0x04, 0x37
        /*0002*/ 	.short	(.L_5745 - .L_5744)
.L_5744:
        /*0004*/ 	.word	0x00000082


	//----- nvinfo : EIATTR_KPARAM_INFO
	.align		4
.L_5745:
        /*0008*/ 	.byte	0x04, 0x17
        /*000a*/ 	.short	(.L_5747 - .L_5746)
.L_5746:
        /*000c*/ 	.word	0x00000000
        /*0010*/ 	.short	0x0007
        /*0012*/ 	.short	0x0028
        /*0014*/ 	.byte	0x00, 0xf0, 0x11, 0x00


	//----- nvinfo : EIATTR_KPARAM_INFO
	.align		4
.L_5747:
        /*0018*/ 	.byte	0x04, 0x17
        /*001a*/ 	.short	(.L_5749 - .L_5748)
.L_5748:
        /*001c*/ 	.word	0x00000000
        /*0020*/ 	.short	0x0006
        /*0022*/ 	.short	0x0024
        /*0024*/ 	.byte	0x00, 0xf0, 0x11, 0x00


	//----- nvinfo : EIATTR_KPARAM_INFO
	.align		4
.L_5749:
        /*0028*/ 	.byte	0x04, 0x17
        /*002a*/ 	.short	(.L_5751 - .L_5750)
.L_5750:
        /*002c*/ 	.word	0x00000000
        /*0030*/ 	.short	0x0005
        /*0032*/ 	.short	0x0020
        /*0034*/ 	.byte	0x00, 0xf0, 0x11, 0x00


	//----- nvinfo : EIATTR_KPARAM_INFO
	.align		4
.L_5751:
        /*0038*/ 	.byte	0x04, 0x17
        /*003a*/ 	.short	(.L_5753 - .L_5752)
.L_5752:
        /*003c*/ 	.word	0x00000000
        /*0040*/ 	.short	0x0004
        /*0042*/ 	.short	0x001c
        /*0044*/ 	.byte	0x00, 0xf0, 0x11, 0x00


	//----- nvinfo : EIATTR_KPARAM_INFO
	.align		4
.L_5753:
        /*0048*/ 	.byte	0x04, 0x17
        /*004a*/ 	.short	(.L_5755 - .L_5754)
.L_5754:
        /*004c*/ 	.word	0x00000000
        /*0050*/ 	.short	0x0003
        /*0052*/ 	.short	0x0018
        /*0054*/ 	.byte	0x00, 0xf0, 0x11, 0x00


	//----- nvinfo : EIATTR_KPARAM_INFO
	.align		4
.L_5755:
        /*0058*/ 	.byte	0x04, 0x17
        /*005a*/ 	.short	(.L_5757 - .L_5756)
.L_5756:
        /*005c*/ 	.word	0x00000000
        /*0060*/ 	.short	0x0002
        /*0062*/ 	.short	0x0010
        /*0064*/ 	.byte	0x00, 0xf5, 0x21, 0x00


	//----- nvinfo : EIATTR_KPARAM_INFO
	.align		4
.L_5757:
        /*0068*/ 	.byte	0x04, 0x17
        /*006a*/ 	.short	(.L_5759 - .L_5758)
.L_5758:
        /*006c*/ 	.word	0x00000000
        /*0070*/ 	.short	0x0001
        /*0072*/ 	.short	0x0008
        /*0074*/ 	.byte	0x00, 0xf5, 0x21, 0x00


	//----- nvinfo : EIATTR_KPARAM_INFO
	.align		4
.L_5759:
        /*0078*/ 	.byte	0x04, 0x17
        /*007a*/ 	.short	(.L_5761 - .L_5760)
.L_5760:
        /*007c*/ 	.word	0x00000000
        /*0080*/ 	.short	0x0000
        /*0082*/ 	.short	0x0000
        /*0084*/ 	.byte	0x00, 0xf5, 0x21, 0x00


	//----- nvinfo : EIATTR_SPARSE_MMA_MASK
	.align		4
.L_5761:
        /*0088*/ 	.byte	0x03, 0x50
        /*008a*/ 	.short	0x0000


	//----- nvinfo : EIATTR_MAXREG_COUNT
	.align		4
        /*008c*/ 	.byte	0x03, 0x1b
        /*008e*/ 	.short	0x00ff


	//----- nvinfo : EIATTR_NUM_BARRIERS
	.align		4
        /*0090*/ 	.byte	0x02, 0x4c
        /*0092*/ 	.byte	0x01
	.zero		1


	//----- nvinfo : EIATTR_MERCURY_ISA_VERSION
	.align		4
        /*0094*/ 	.byte	0x03, 0x5f
        /*0096*/ 	.short	0x0101


	//----- nvinfo : EIATTR_VRC_CTA_INIT_COUNT
	.align		4
        /*0098*/ 	.byte	0x02, 0x4a
	.zero		1
	.zero		1


	//----- nvinfo : EIATTR_EXIT_INSTR_OFFSETS
	.align		4
        /*009c*/ 	.byte	0x04, 0x1c
        /*009e*/ 	.short	(.L_5763 - .L_5762)


	//   ....[0]....
.L_5762:
        /*00a0*/ 	.word	0x000049e0


	//   ....[1]....
        /*00a4*/ 	.word	0x00004a30


	//   ....[2]....
        /*00a8*/ 	.word	0x00004a90


	//----- nvinfo : EIATTR_CBANK_PARAM_SIZE
	.align		4
.L_5763:
        /*00ac*/ 	.byte	0x03, 0x19
        /*00ae*/ 	.short	0x002c


	//----- nvinfo : EIATTR_PARAM_CBANK
	.align		4
        /*00b0*/ 	.byte	0x04, 0x0a
        /*00b2*/ 	.short	(.L_5765 - .L_5764)
	.align		4
.L_5764:
        /*00b4*/ 	.word	index@(.nv.constant0._Z12mul_mat_q2_KIN3c108BFloat16ELb1EEvPKvS3_PT_iiiii)
        /*00b8*/ 	.short	0x0380
        /*00ba*/ 	.short	0x002c


	//----- nvinfo : EIATTR_SW_WAR
	.align		4
.L_5765:
        /*00bc*/ 	.byte	0x04, 0x36
        /*00be*/ 	.short	(.L_5767 - .L_5766)
.L_5766:
        /*00c0*/ 	.word	0x00000008
.L_5767:


//--------------------- .nv.info._Z12mul_mat_q2_KIN3c108BFloat16ELb0EEvPKvS3_PT_iiiii --------------------------
	.section	.nv.info._Z12mul_mat_q2_KIN3c108BFloat16ELb0EEvPKvS3_PT_iiiii,"",@"SHT_CUDA_INFO"
	.sectionflags	@""
	.align	4


	//----- nvinfo : EIATTR_CUDA_API_VERSION
	.align		4
        /*0000*/ 	.byte	0x04, 0x37
        /*0002*/ 	.short	(.L_5769 - .L_5768)
.L_5768:
        /*0004*/ 	.word	0x00000082


	//----- nvinfo : EIATTR_KPARAM_INFO
	.align		4
.L_5769:
        /*0008*/ 	.byte	0x04, 0x17
        /*000a*/ 	.short	(.L_5771 - .L_5770)
.L_5770:
        /*000c*/ 	.word	0x00000000
        /*0010*/ 	.short	0x0007
        /*0012*/ 	.short	0x0028
        /*0014*/ 	.byte	0x00, 0xf0, 0x11, 0x00


	//----- nvinfo : EIATTR_KPARAM_INFO
	.align		4
.L_5771:
        /*0018*/ 	.byte	0x04, 0x17
        /*001a*/ 	.short	(.L_5773 - .L_5772)
.L_5772:
        /*001c*/ 	.word	0x00000000
        /*0020*/ 	.short	0x0006
        /*0022*/ 	.short	0x0024
        /*0024*/ 	.byte	0x00, 0xf0, 0x11, 0x00


	//----- nvinfo : EIATTR_KPARAM_INFO
	.align		4
.L_5773:
        /*0028*/ 	.byte	0x04, 0x17
        /*002a*/ 	.short	(.L_5775 - .L_5774)
.L_5774:
        /*002c*/ 	.word	0x00000000
        /*0030*/ 	.short	0x0005
        /*0032*/ 	.short	0x0020
        /*0034*/ 	.byte	0x00, 0xf0, 0x11, 0x00


	//----- nvinfo : EIATTR_KPARAM_INFO
	.align		4
.L_5775:
        /*0038*/ 	.byte	0x04, 0x17
        /*003a*/ 	.short	(.L_5777 - .L_5776)
.L_5776:
        /*003c*/ 	.word	0x00000000
        /*0040*/ 	.short	0x0004
        /*0042*/ 	.short	0x001c
        /*0044*/ 	.byte	0x00, 0xf0, 0x11, 0x00


	//----- nvinfo : EIATTR_KPARAM_INFO
	.align		4
.L_5777:
        /*0048*/ 	.byte	0x04, 0x17
        /*004a*/ 	.short	(.L_5779 - .L_5778)
.L_5778:
        /*004c*/ 	.word	0x00000000
        /*0050*/ 	.short	0x0003
        /*0052*/ 	.short	0x0018
        /*0054*/ 	.byte	0x00, 0xf0, 0x11, 0x00


	//----- nvinfo : EIATTR_KPARAM_INFO
	.align		4
.L_5779:
        /*0058*/ 	.byte	0x04, 0x17
        /*005a*/ 	.short	(.L_5781 - .L_5780)
.L_5780:
        /*005c*/ 	.word	0x00000000
        /*0060*/ 	.short	0x0002
        /*0062*/ 	.short	0x0010
        /*0064*/ 	.byte	0x00, 0xf5, 0x21, 0x00


	//----- nvinfo : EIATTR_KPARAM_INFO
	.align		4
.L_5781:
        /*0068*/ 	.byte	0x04, 0x17
        /*006a*/ 	.short	(.L_5783 - .L_5782)
.L_5782:
        /*006c*/ 	.word	0x00000000
        /*0070*/ 	.short	0x0001
        /*0072*/ 	.short	0x0008
        /*0074*/ 	.byte	0x00, 0xf5, 0x21, 0x00


	//----- nvinfo : EIATTR_KPARAM_INFO
	.align		4
.L_5783:
        /*0078*/ 	.byte	0x04, 0x17
        /*007a*/ 	.short	(.L_5785 - .L_5784)
.L_5784:
        /*007c*/ 	.word	0x00000000
        /*0080*/ 	.short	0x0000
        /*0082*/ 	.short	0x0000
        /*0084*/ 	.byte	0x00, 0xf5, 0x21, 0x00


	//----- nvinfo : EIATTR_SPARSE_MMA_MASK
	.align		4
.L_5785:
        /*0088*/ 	.byte	0x03, 0x50
        /*008a*/ 	.short	0x0000


	//----- nvinfo : EIATTR_MAXREG_COUNT
	.align		4
        /*008c*/ 	.byte	0x03, 0x1b
        /*008e*/ 	.short	0x00ff


	//----- nvinfo : EIATTR_NUM_BARRIERS
	.align		4
        /*0090*/ 	.byte	0x02, 0x4c
        /*0092*/ 	.byte	0x01
	.zero		1


	//----- nvinfo : EIATTR_MERCURY_ISA_VERSION
	.align		4
        /*0094*/ 	.byte	0x03, 0x5f
        /*0096*/ 	.short	0x0101


	//----- nvinfo : EIATTR_VRC_CTA_INIT_COUNT
	.align		4
        /*0098*/ 	.byte	0x02, 0x4a
	.zero		1
	.zero		1


	//----- nvinfo : EIATTR_EXIT_INSTR_OFFSETS
	.align		4
        /*009c*/ 	.byte	0x04, 0x1c
        /*009e*/ 	.short	(.L_5787 - .L_5786)


	//   ....[0]....
.L_5786:
        /*00a0*/ 	.word	0x00004600


	//   ....[1]....
        /*00a4*/ 	.word	0x00004650


	//   ....[2]....
        /*00a8*/ 	.word	0x000046b0


	//----- nvinfo : EIATTR_CBANK_PARAM_SIZE
	.align		4
.L_5787:
        /*00ac*/ 	.byte	0x03, 0x19
        /*00ae*/ 	.short	0x002c


	//----- nvinfo : EIATTR_PARAM_CBANK
	.align		4
        /*00b0*/ 	.byte	0x04, 0x0a
        /*00b2*/ 	.short	(.L_5789 - .L_5788)
	.align		4
.L_5788:
        /*00b4*/ 	.word	index@(.nv.constant0._Z12mul_mat_q2_KIN3c108BFloat16ELb0EEvPKvS3_PT_iiiii)
        /*00b8*/ 	.short	0x0380
        /*00ba*/ 	.short	0x002c


	//----- nvinfo : EIATTR_SW_WAR
	.align		4
.L_5789:
        /*00bc*/ 	.byte	0x04, 0x36
        /*00be*/ 	.short	(.L_5791 - .L_5790)
.L_5790:
        /*00c0*/ 	.word	0x00000008
.L_5791:


//--------------------- .nv.info._Z12mul_mat_q8_0IN3c108BFloat16ELb1EEvPKvS3_PT_iiiii --------------------------
	.section	.nv.info._Z12mul_mat_q8_0IN3c108BFloat16ELb1EEvPKvS3_PT_iiiii,"",@"SHT_CUDA_INFO"
	.sectionflags	@""
	.align	4


	//----- nvinfo : EIATTR_CUDA_API_VERSION
	.align		4
        /*0000*/ 	.byte	0x04, 0x37
        /*0002*/ 	.short	(.L_5793 - .L_5792)
.L_5792:
        /*0004*/ 	.word	0x00000082


	//----- nvinfo : EIATTR_KPARAM_INFO
	.align		4
.L_5793:
        /*0008*/ 	.byte	0x04, 0x17
        /*000a*/ 	.short	(.L_5795 - .L_5794)
.L_5794:
        /*000c*/ 	.word	0x00000000
        /*0010*/ 	.short	0x0007
        /*0012*/ 	.short	0x0028
        /*0014*/ 	.byte	0x00, 0xf0, 0x11, 0x00


	//----- nvinfo : EIATTR_KPARAM_INFO
	.align		4
.L_5795:
        /*0018*/ 	.byte	0x04, 0x17
        /*001a*/ 	.short	(.L_5797 - .L_5796)
.L_5796:
        /*001c*/ 	.word	0x00000000
        /*0020*/ 	.short	0x0006
        /*0022*/ 	.short	0x0024
        /*0024*/ 	.byte	0x00, 0xf0, 0x11, 0x00


	//----- nvinfo : EIATTR_KPARAM_INFO
	.align		4
.L_5797:
        /*0028*/ 	.byte	0x04, 0x17
        /*002a*/ 	.short	(.L_5799 - .L_5798)
.L_5798:
        /*002c*/ 	.word	0x00000000
        /*0030*/ 	.short	0x0005
        /*0032*/ 	.short	0x0020
        /*0034*/ 	.byte	0x00, 0xf0, 0x11, 0x00


	//----- nvinfo : EIATTR_KPARAM_INFO
	.align		4
.L_5799:
        /*0038*/ 	.byte	0x04, 0x17
        /*003a*/ 	.short	(.L_5801 - .L_5800)
.L_5800:
        /*003c*/ 	.word	0x00000000
        /*0040*/ 	.short	0x0004
        /*0042*/ 	.short	0x001c
        /*0044*/ 	.byte	0x00, 0xf0, 0x11, 0x00


	//----- nvinfo : EIATTR_KPARAM_INFO
	.align		4
.L_5801:
        /*0048*/ 	.byte	0x04, 0x17
        /*004a*/ 	.short	(.L_5803 - .L_5802)
.L_5802:
        /*004c*/ 	.word	0x00000000
        /*0050*/ 	.short	0x0003
        /*0052*/ 	.short	0x0018
        /*0054*/ 	.byte	0x00, 0xf0, 0x11, 0x00


	//----- nvinfo : EIATTR_KPARAM_INFO
	.align		4
.L_5803:
        /*0058*/ 	.byte	0x04, 0x17
        /*005a*/ 	.short	(.L_5805 - .L_5804)
.L_5804:
        /*005c*/ 	.word	0x00000000
        /*0060*/ 	.short	0x0002
        /*0062*/ 	.short	0x0010
        /*0064*/ 	.byte	0x00, 0xf5, 0x21, 0x00


	//----- nvinfo : EIATTR_KPARAM_INFO
	.align		4
.L_5805:
        /*0068*/ 	.byte	0x04, 0x17
        /*006a*/ 	.short	(.L_5807 - .L_5806)
.L_5806:
        /*006c*/ 	.word	0x00000000
        /*0070*/ 	.short	0x0001
        /*0072*/ 	.short	0x0008
        /*0074*/ 	.byte	0x00, 0xf5, 0x21, 0x00


	//----- nvinfo : EIATTR_KPARAM_INFO
	.align		4
.L_5807:
        /*0078*/ 	.byte	0x04, 0x17
        /*007a*/ 	.short	(.L_5809 - .L_5808)
.L_5808:
        /*007c*/ 	.word	0x00000000
        /*0080*/ 	.short	0x0000
        /*0082*/ 	.short	0x0000
        /*0084*/ 	.byte	0x00, 0xf5, 0x21, 0x00


	//----- nvinfo : EIATTR_SPARSE_MMA_MASK
	.align		4
.L_5809:
        /*0088*/ 	.byte	0x03, 0x50
        /*008a*/ 	.short	0x0000


	//----- nvinfo : EIATTR_MAXREG_COUNT
	.align		4
        /*008c*/ 	.byte	0x03, 0x1b
        /*008e*/ 	.short	0x00ff


	//----- nvinfo : EIATTR_NUM_BARRIERS
	.align		4
        /*0090*/ 	.byte	0x02, 0x4c
        /*0092*/ 	.byte	0x01
	.zero		1


	//----- nvinfo : EIATTR_MERCURY_ISA_VERSION
	.align		4
        /*0094*/ 	.byte	0x03, 0x5f
        /*0096*/ 	.short	0x0101


	//----- nvinfo : EIATTR_VRC_CTA_INIT_COUNT
	.align		4
        /*0098*/ 	.byte	0x02, 0x4a
	.zero		1
	.zero		1


	//----- nvinfo : EIATTR_EXIT_INSTR_OFFSETS
	.align		4
        /*009c*/ 	.byte	0x04, 0x1c
        /*009e*/ 	.short	(.L_5811 - .L_5810)


	//   ....[0]....
.L_5810:
        /*00a0*/ 	.word	0x00001350


	//   ....[1]....
        /*00a4*/ 	.word	0x000013b0


	//   ....[2]....
        /*00a8*/ 	.word	0x00001410


	//----- nvinfo : EIATTR_CBANK_PARAM_SIZE
	.align		4
.L_5811:
        /*00ac*/ 	.byte	0x03, 0x19
        /*00ae*/ 	.short	0x002c


	//----- nvinfo : EIATTR_PARAM_CBANK
	.align		4
        /*00b0*/ 	.byte	0x04, 0x0a
        /*00b2*/ 	.short	(.L_5813 - .L_5812)
	.align		4
.L_5812:
        /*00b4*/ 	.word	index@(.nv.constant0._Z12mul_mat_q8_0IN3c108BFloat16ELb1EEvPKvS3_PT_iiiii)
        /*00b8*/ 	.short	0x0380
        /*00ba*/ 	.short	0x002c


	//----- nvinfo : EIATTR_SW_WAR
	.align		4
.L_5813:
        /*00bc*/ 	.byte	0x04, 0x36
        /*00be*/ 	.short	(.L_5815 - .L_5814)
.L_5814:
        /*00c0*/ 	.word	0x00000008
.L_5815:


//--------------------- .nv.info._Z12mul_mat_q8_0IN3c108BFloat16ELb0EEvPKvS3_PT_iiiii --------------------------
	.section	.nv.info._Z12mul_mat_q8_0IN3c108BFloat16ELb0EEvPKvS3_PT_iiiii,"",@"SHT_CUDA_INFO"
	.sectionflags	@""
	.align	4


	//----- nvinfo : EIATTR_CUDA_API_VERSION
	.align		4
        /*0000*/ 	.byte	0x04, 0x37
        /*0002*/ 	.short	(.L_5817 - .L_5816)
.L_5816:
        /*0004*/ 	.word	0x00000082


	//----- nvinfo : EIATTR_KPARAM_INFO
	.align		4
.L_5817:
        /*0008*/ 	.byte	0x04, 0x17
        /*000a*/ 	.short	(.L_5819 - .L_5818)
.L_5818:
        /*000c*/ 	.word	0x00000000
        /*0010*/ 	.short	0x0007
        /*0012*/ 	.short	0x0028
        /*0014*/ 	.byte	0x00, 0xf0, 0x11, 0x00


	//----- nvinfo : EIATTR_KPARAM_INFO
	.align		4
.L_5819:
        /*0018*/ 	.byte	0x04, 0x17
        /*001a*/ 	.short	(.L_5821 - .L_5820)
.L_5820:
        /*001c*/ 	.word	0x00000000
        /*0020*/ 	.short	0x0006
        /*0022*/ 	.short	0x0024
        /*0024*/ 	.byte	0x00, 0xf0, 0x11, 0x00


	//----- nvinfo : EIATTR_KPARAM_INFO
	.align		4
.L_5821:
        /*0028*/ 	.byte	0x04, 0x17
        /*002a*/ 	.short	(.L_5823 - .L_5822)
.L_5822:
        /*002c*/ 	.word	0x00000000
        /*0030*/ 	.short	0x0005
        /*0032*/ 	.short	0x0020
        /*0034*/ 	.byte	0x00, 0xf0, 0x11, 0x00


	//----- nvinfo : EIATTR_KPARAM_INFO
	.align		4
.L_5823:
        /*0038*/ 	.byte	0x04, 0x17
        /*003a*/ 	.short	(.L_5825 - .L_5824)
.L_5824:
        /*003c*/ 	.word	0x00000000
        /*0040*/ 	.short	0x0004
        /*0042*/ 	.short	0x001c
        /*0044*/ 	.byte	0x00, 0xf0, 0x11, 0x00


	//----- nvinfo : EIATTR_KPARAM_INFO
	.align		4
.L_5825:
        /*0048*/ 	.byte	0x04, 0x17
        /*004a*/ 	.short	(.L_5827 - .L_5826)
.L_5826:
        /*004c*/ 	.word	0x00000000
        /*0050*/ 	.short	0x0003
        /*0052*/ 	.short	0x0018
        /*0054*/ 	.byte	0x00, 0xf0, 0x11, 0x00


	//----- nvinfo : EIATTR_KPARAM_INFO
	.align		4
.L_5827:
        /*0058*/ 	.byte	0x04, 0x17
        /*005a*/ 	.short	(.L_5829 - .L_5828)
.L_5828:
        /*005c*/ 	.word	0x00000000
        /*0060*/ 	.short	0x0002
        /*0062*/ 	.short	0x0010
        /*0064*/ 	.byte	0x00, 0xf5, 0x21, 0x00


	//----- nvinfo : EIATTR_KPARAM_INFO
	.align		4
.L_5829:
        /*0068*/ 	.byte	0x04, 0x17
        /*006a*/ 	.short	(.L_5831 - .L_5830)
.L_5830:
        /*006c*/ 	.word	0x00000000
        /*0070*/ 	.short	0x0001
        /*0072*/ 	.short	0x0008
        /*0074*/ 	.byte	0x00, 0xf5, 0x21, 0x00


	//----- nvinfo : EIATTR_KPARAM_INFO
	.align		4
.L_5831:
        /*0078*/ 	.byte	0x04, 0x17
        /*007a*/ 	.short	(.L_5833 - .L_5832)
.L_5832:
        /*007c*/ 	.word	0x00000000
        /*0080*/ 	.short	0x0000
        /*0082*/ 	.short	0x0000
        /*0084*/ 	.byte	0x00, 0xf5, 0x21, 0x00


	//----- nvinfo : EIATTR_SPARSE_MMA_MASK
	.align		4
.L_5833:
        /*0088*/ 	.byte	0x03, 0x50
        /*008a*/ 	.short	0x0000


	//----- nvinfo : EIATTR_MAXREG_COUNT
	.align		4
        /*008c*/ 	.byte	0x03, 0x1b
        /*008e*/ 	.short	0x00ff


	//----- nvinfo : EIATTR_NUM_BARRIERS
	.align		4
        /*0090*/ 	.byte	0x02, 0x4c
        /*0092*/ 	.byte	0x01
	.zero		1


	//----- nvinfo : EIATTR_MERCURY_ISA_VERSION
	.align		4
        /*0094*/ 	.byte	0x03, 0x5f
        /*0096*/ 	.short	0x0101


	//----- nvinfo : EIATTR_VRC_CTA_INIT_COUNT
	.align		4
        /*0098*/ 	.byte	0x02, 0x4a
	.zero		1
	.zero		1


	//----- nvinfo : EIATTR_EXIT_INSTR_OFFSETS
	.align		4
        /*009c*/ 	.byte	0x04, 0x1c
        /*009e*/ 	.short	(.L_5835 - .L_5834)


	//   ....[0]....
.L_5834:
        /*00a0*/ 	.word	0x00000fc0


	//   ....[1]....
        /*00a4*/ 	.word	0x00001010


	//   ....[2]....
        /*00a8*/ 	.word	0x00001070


	//----- nvinfo : EIATTR_CBANK_PARAM_SIZE
	.align		4
.L_5835:
        /*00ac*/ 	.byte	0x03, 0x19
        /*00ae*/ 	.short	0x002c


	//----- nvinfo : EIATTR_PARAM_CBANK
	.align		4
        /*00b0*/ 	.byte	0x04, 0x0a
        /*00b2*/ 	.short	(.L_5837 - .L_5836)
	.align		4
.L_5836:
        /*00b4*/ 	.word	index@(.nv.constant0._Z12mul_mat_q8_0IN3c108BFloat16ELb0EEvPKvS3_PT_iiiii)
        /*00b8*/ 	.short	0x0380
        /*00ba*/ 	.short	0x002c


	//----- nvinfo : EIATTR_SW_WAR
	.align		4
.L_5837:
        /*00bc*/ 	.byte	0x04, 0x36
        /*00be*/ 	.short	(.L_5839 - .L_5838)
.L_5838:
        /*00c0*/ 	.word	0x00000008
.L_5839:


//--------------------- .nv.info._Z12mul_mat_q5_1IN3c108BFloat16ELb1EEvPKvS3_PT_iiiii --------------------------
	.section	.nv.info._Z12mul_mat_q5_1IN3c108BFloat16ELb1EEvPKvS3_PT_iiiii,"",@"SHT_CUDA_INFO"
	.sectionflags	@""
	.align	4


	//----- nvinfo : EIATTR_CUDA_API_VERSION
	.align		4
        /*0000*/ 	.byte	0x04, 0x37
        /*0002*/ 	.short	(.L_5841 - .L_5840)
.L_5840:
        /*0004*/ 	.word	0x00000082


	//----- nvinfo : EIATTR_KPARAM_INFO
	.align		4
.L_5841:
        /*0008*/ 	.byte	0x04, 0x17
        /*000a*/ 	.short	(.L_5843 - .L_5842)
.L_5842:
        /*000c*/ 	.word	0x00000000
        /*0010*/ 	.short	0x0007
        /*0012*/ 	.short	0x0028
        /*0014*/ 	.byte	0x00, 0xf0, 0x11, 0x00


	//----- nvinfo : EIATTR_KPARAM_INFO
	.align		4
.L_5843:
        /*0018*/ 	.byte	0x04, 0x17
        /*001a*/ 	.short	(.L_5845 - .L_5844)
.L_5844:
        /*001c*/ 	.word	0x00000000
        /*0020*/ 	.short	0x0006
        /*0022*/ 	.short	0x0024
        /*0024*/ 	.byte	0x00, 0xf0, 0x11, 0x00


	//----- nvinfo : EIATTR_KPARAM_INFO
	.align		4
.L_5845:
        /*0028*/ 	.byte	0x04, 0x17
        /*002a*/ 	.short	(.L_5847 - .L_5846)
.L_5846:
        /*002c*/ 	.word	0x00000000
        /*0030*/ 	.short	0x0005
        /*0032*/ 	.short	0x0020
        /*0034*/ 	.byte	0x00, 0xf0, 0x11, 0x00


	//----- nvinfo : EIATTR_KPARAM_INFO
	.align		4
.L_5847:
        /*0038*/ 	.byte	0x04, 0x17
        /*003a*/ 	.short	(.L_5849 - .L_5848)
.L_5848:
        /*003c*/ 	.word	0x00000000
        /*0040*/ 	.short	0x0004
        /*0042*/ 	.short	0x001c
        /*0044*/ 	.byte	0x00, 0xf0, 0x11, 0x00


	//----- nvinfo : EIATTR_KPARAM_INFO
	.align		4
.L_5849:
        /*0048*/ 	.byte	0x04, 0x17
        /*004a*/ 	.short	(.L_5851 - .L_5850)
.L_5850:
        /*004c*/ 	.word	0x00000000
        /*0050*/ 	.short	0x0003
        /*0052*/ 	.short	0x0018
        /*0054*/ 	.byte	0x00, 0xf0, 0x11, 0x00


	//----- nvinfo : EIATTR_KPARAM_INFO
	.align		4
.L_5851:
        /*0058*/ 	.byte	0x04, 0x17
        /*005a*/ 	.short	(.L_5853 - .L_5852)
.L_5852:
        /*005c*/ 	.word	0x00000000
        /*0060*/ 	.short	0x0002
        /*0062*/ 	.short	0x0010
        /*0064*/ 	.byte	0x00, 0xf5, 0x21, 0x00


	//----- nvinfo : EIATTR_KPARAM_INFO
	.align		4
.L_5853:
        /*0068*/ 	.byte	0x04, 0x17
        /*006a*/ 	.short	(.L_5855 - .L_5854)
.L_5854:
        /*006c*/ 	.word	0x00000000
        /*0070*/ 	.short	0x0001
        /*0072*/ 	.short	0x0008
        /*0074*/ 	.byte	0x00, 0xf5, 0x21, 0x00


	//----- nvinfo : EIATTR_KPARAM_INFO
	.align		4
.L_5855:
        /*0078*/ 	.byte	0x04, 0x17
        /*007a*/ 	.short	(.L_5857 - .L_5856)
.L_5856:
        /*007c*/ 	.word	0x00000000
        /*0080*/ 	.short	0x0000
        /*0082*/ 	.short	0x0000
        /*0084*/ 	.byte	0x00, 0xf5, 0x21, 0x00


	//----- nvinfo : EIATTR_SPARSE_MMA_MASK
	.align		4
.L_5857:
        /*0088*/ 	.byte	0x03, 0x50
        /*008a*/ 	.short	0x0000


	//----- nvinfo : EIATTR_MAXREG_COUNT
	.align		4
        /*008c*/ 	.byte	0x03, 0x1b
        /*008e*/ 	.short	0x00ff


	//----- nvinfo : EIATTR_NUM_BARRIERS
	.align		4
        /*0090*/ 	.byte	0x02, 0x4c
        /*0092*/ 	.byte	0x01
	.zero		1


	//----- nvinfo : EIATTR_MERCURY_ISA_VERSION
	.align		4
        /*0094*/ 	.byte	0x03, 0x5f
        /*0096*/ 	.short	0x0101


	//----- nvinfo : EIATTR_VRC_CTA_INIT_COUNT
	.align		4
        /*0098*/ 	.byte	0x02, 0x4a
	.zero		1
	.zero		1


	//----- nvinfo : EIATTR_EXIT_INSTR_OFFSETS
	.align		4
        /*009c*/ 	.byte	0x04, 0x1c
        /*009e*/ 	.short	(.L_5859 - .L_5858)


	//   ....[0]....
.L_5858:
        /*00a0*/ 	.word	0x00002980


	//   ....[1]....
        /*00a4*/ 	.word	0x000029d0


	//   ....[2]....
        /*00a8*/ 	.word	0x00002a30


	//----- nvinfo : EIATTR_CBANK_PARAM_SIZE
	.align		4
.L_5859:
        /*00ac*/ 	.byte	0x03, 0x19
        /*00ae*/ 	.short	0x002c


	//----- nvinfo : EIATTR_PARAM_CBANK
	.align		4
        /*00b0*/ 	.byte	0x04, 0x0a
        /*00b2*/ 	.short	(.L_5861 - .L_5860)
	.align		4
.L_5860:
        /*00b4*/ 	.word	index@(.nv.constant0._Z12mul_mat_q5_1IN3c108BFloat16ELb1EEvPKvS3_PT_iiiii)
        /*00b8*/ 	.short	0x0380
        /*00ba*/ 	.short	0x002c


	//----- nvinfo : EIATTR_SW_WAR
	.align		4
.L_5861:
        /*00bc*/ 	.byte	0x04, 0x36
        /*00be*/ 	.short	(.L_5863 - .L_5862)
.L_5862:
        /*00c0*/ 	.word	0x00000008
.L_5863:


//--------------------- .nv.info._Z12mul_mat_q5_1IN3c108BFloat16ELb0EEvPKvS3_PT_iiiii --------------------------
	.section	.nv.info._Z12mul_mat_q5_1IN3c108BFloat16ELb0EEvPKvS3_PT_iiiii,"",@"SHT_CUDA_INFO"
	.sectionflags	@""
	.align	4


	//----- nvinfo : EIATTR_CUDA_API_VERSION
	.align		4
        /*0000*/ 	.byte	0x04, 0x37
        /*0002*/ 	.short	(.L_5865 - .L_5864)
.L_5864:
        /*0004*/ 	.word	0x00000082


	//----- nvinfo : EIATTR_KPARAM_INFO
	.align		4
.L_5865:
        /*0008*/ 	.byte	0x04, 0x17
        /*000a*/ 	.short	(.L_5867 - .L_5866)
.L_5866:
        /*000c*/ 	.word	0x00000000
        /*0010*/ 	.short	0x0007
        /*0012*/ 	.short	0x0028
        /*0014*/ 	.byte	0x00, 0xf0, 0x11, 0x00


	//----- nvinfo : EIATTR_KPARAM_INFO
	.align		4
.L_5867:
        /*0018*/ 	.byte	0x04, 0x17
        /*001a*/ 	.short	(.L_5869 - .L_5868)
.L_5868:
        /*001c*/ 	.word	0x00000000
        /*0020*/ 	.short	0x0006
        /*0022*/ 	.short	0x0024
        /*0024*/ 	.byte	0x00, 0xf0, 0x11, 0x00


	//----- nvinfo : EIATTR_KPARAM_INFO
	.align		4
.L_5869:
        /*0028*/ 	.byte	0x04, 0x17
        /*002a*/ 	.short	(.L_5871 - .L_5870)
.L_5870:
        /*002c*/ 	.word	0x00000000
        /*0030*/ 	.short	0x0005
        /*0032*/ 	.short	0x0020
        /*0034*/ 	.byte	0x00, 0xf0, 0x11, 0x00


	//----- nvinfo : EIATTR_KPARAM_INFO
	.align		4
.L_5871:
        /*0038*/ 	.byte	0x04, 0x17
        /*003a*/ 	.short	(.L_5873 - .L_5872)
.L_5872:
        /*003c*/ 	.word	0x00000000
        /*0040*/ 	.short	0x0004
        /*0042*/ 	.short	0x001c
        /*0044*/ 	.byte	0x00, 0xf0, 0x11, 0x00


	//----- nvinfo : EIATTR_KPARAM_INFO
	.align		4
.L_5873:
        /*0048*/ 	.byte	0x04, 0x17
        /*004a*/ 	.short	(.L_5875 - .L_5874)
.L_5874:
        /*004c*/ 	.word	0x00000000
        /*0050*/ 	.short	0x0003
        /*0052*/ 	.short	0x0018
        /*0054*/ 	.byte	0x00, 0xf0, 0x11, 0x00


	//----- nvinfo : EIATTR_KPARAM_INFO
	.align		4
.L_5875:
        /*0058*/ 	.byte	0x04, 0x17
        /*005a*/ 	.short	(.L_5877 - .L_5876)
.L_5876:
        /*005c*/ 	.word	0x00000000
        /*0060*/ 	.short	0x0002
        /*0062*/ 	.short	0x0010
        /*0064*/ 	.byte	0x00, 0xf5, 0x21, 0x00


	//----- nvinfo : EIATTR_KPARAM_INFO
	.align		4
.L_5877:
        /*0068*/ 	.byte	0x04, 0x17
        /*006a*/ 	.short	(.L_5879 - .L_5878)
.L_5878:
        /*006c*/ 	.word	0x00000000
        /*0070*/ 	.short	0x0001
        /*0072*/ 	.short	0x0008
        /*0074*/ 	.byte	0x00, 0xf5, 0x21, 0x00


	//----- nvinfo : EIATTR_KPARAM_INFO
	.align		4
.L_5879:
        /*0078*/ 	.byte	0x04, 0x17
        /*007a*/ 	.short	(.L_5881 - .L_5880)
.L_5880:
        /*007c*/ 	.word	0x00000000
        /*0080*/ 	.short	0x0000
        /*0082*/ 	.short	0x0000
        /*0084*/ 	.byte	0x00, 0xf5, 0x21, 0x00


	//----- nvinfo : EIATTR_SPARSE_MMA_MASK
	.align		4
.L_5881:
        /*0088*/ 	.byte	0x03, 0x50
        /*008a*/ 	.short	0x0000


	//----- nvinfo : EIATTR_MAXREG_COUNT
	.align		4
        /*008c*/ 	.byte	0x03, 0x1b
        /*008e*/ 	.short	0x00ff


	//----- nvinfo : EIATTR_NUM_BARRIERS
	.align		4
        /*0090*/ 	.byte	0x02, 0x4c
        /*0092*/ 	.byte	0x01
	.zero		1


	//----- nvinfo : EIATTR_MERCURY_ISA_VERSION
	.align		4
        /*0094*/ 	.byte	0x03, 0x5f
        /*0096*/ 	.short	0x0101


	//----- nvinfo : EIATTR_VRC_CTA_INIT_COUNT
	.align		4
        /*0098*/ 	.byte	0x02, 0x4a
	.zero		1
	.zero		1


	//----- nvinfo : EIATTR_EXIT_INSTR_OFFSETS
	.align		4
        /*009c*/ 	.byte	0x04, 0x1c
        /*009e*/ 	.short	(.L_5883 - .L_5882)


	//   ....[0]....
.L_5882:
        /*00a0*/ 	.word	0x00002310


	//   ....[1]....
        /*00a4*/ 	.word	0x00002360


	//   ....[2]....
        /*00a8*/ 	.word	0x000023c0


	//----- nvinfo : EIATTR_CBANK_PARAM_SIZE
	.align		4
.L_5883:
        /*00ac*/ 	.byte	0x03, 0x19
        /*00ae*/ 	.short	0x002c


	//----- nvinfo : EIATTR_PARAM_CBANK
	.align		4
        /*00b0*/ 	.byte	0x04, 0x0a
        /*00b2*/ 	.short	(.L_5885 - .L_5884)
	.align		4
.L_5884:
        /*00b4*/ 	.word	index@(.nv.constant0._Z12mul_mat_q5_1IN3c108BFloat16ELb0EEvPKvS3_PT_iiiii)
        /*00b8*/ 	.short	0x0380
        /*00ba*/ 	.short	0x002c


	//----- nvinfo : EIATTR_SW_WAR
	.align		4
.L_5885:
        /*00bc*/ 	.byte	0x04, 0x36
        /*00be*/ 	.short	(.L_5887 - .L_5886)
.L_5886:
        /*00c0*/ 	.word	0x00000008
.L_5887:


//--------------------- .nv.info._Z12mul_mat_q5_0IN3c108BFloat16ELb1EEvPKvS3_PT_iiiii --------------------------
	.section	.nv.info._Z12mul_mat_q5_0IN3c108BFloat16ELb1EEvPKvS3_PT_iiiii,"",@"SHT_CUDA_INFO"
	.sectionflags	@""
	.align	4


	//----- nvinfo : EIATTR_CUDA_API_VERSION
	.align		4
        /*0000*/ 	.byte	0x04, 0x37
        /*0002*/ 	.short	(.L_5889 - .L_5888)
.L_5888:
        /*0004*/ 	.word	0x00000082


	//----- nvinfo : EIATTR_KPARAM_INFO
	.align		4
.L_5889:
        /*0008*/ 	.byte	0x04, 0x17
        /*000a*/ 	.short	(.L_5891 - .L_5890)
.L_5890:
        /*000c*/ 	.word	0x00000000
        /*0010*/ 	.short	0x0007
        /*0012*/ 	.short	0x0028
        /*0014*/ 	.byte	0x00, 0xf0, 0x11, 0x00


	//----- nvinfo : EIATTR_KPARAM_INFO
	.align		4
.L_5891:
        /*0018*/ 	.byte	0x04, 0x17
        /*001a*/ 	.short	(.L_5893 - .L_5892)
.L_5892:
        /*001c*/ 	.word	0x00000000
        /*0020*/ 	.short	0x0006
        /*0022*/ 	.short	0x0024
        /*0024*/ 	.byte	0x00, 0xf0, 0x11, 0x00


	//----- nvinfo : EIATTR_KPARAM_INFO
	.align		4
.L_5893:
        /*0028*/ 	.byte	0x04, 0x17
        /*002a*/ 	.short	(.L_5895 - .L_5894)
.L_5894:
        /*002c*/ 	.word	0x00000000
        /*0030*/ 	.short	0x0005
        /*0032*/ 	.short	0x0020
        /*0034*/ 	.byte	0x00, 0xf0, 0x11, 0x00


	//----- nvinfo : EIATTR_KPARAM_INFO
	.align		4
.L_5895:
        /*0038*/ 	.byte	0x04, 0x17
        /*003a*/ 	.short	(.L_5897 - .L_5896)
.L_5896:
        /*003c*/ 	.word	0x00000000
        /*0040*/ 	.short	0x0004
        /*0042*/ 	.short	0x001c
        /*0044*/ 	.byte	0x00, 0xf0, 0x11, 0x00


	//----- nvinfo : EIATTR_KPARAM_INFO
	.align		4
.L_5897:
        /*0048*/ 	.byte	0x04, 0x17
        /*004a*/ 	.short	(.L_5899 - .L_5898)
.L_5898:
        /*004c*/ 	.word	0x00000000
        /*0050*/ 	.short	0x0003
        /*0052*/ 	.short	0x0018
        /*0054*/ 	.byte	0x00, 0xf0, 0x11, 0x00


	//----- nvinfo : EIATTR_KPARAM_INFO
	.align		4
.L_5899:
        /*0058*/ 	.byte	0x04, 0x17
        /*005a*/ 	.short	(.L_5901 - .L_5900)
.L_5900:
        /*005c*/ 	.word	0x00000000
        /*0060*/ 	.short	0x0002
        /*0062*/ 	.short	0x0010
        /*0064*/ 	.byte	0x00, 0xf5, 0x21, 0x00


	//----- nvinfo : EIATTR_KPARAM_INFO
	.align		4
.L_5901:
        /*0068*/ 	.byte	0x04, 0x17
        /*006a*/ 	.short	(.L_5903 - .L_5902)
.L_5902:
        /*006c*/ 	.word	0x00000000
        /*0070*/ 	.short	0x0001
        /*0072*/ 	.short	0x0008
        /*0074*/ 	.byte	0x00, 0xf5, 0x21, 0x00


	//----- nvinfo : EIATTR_KPARAM_INFO
	.align		4
.L_5903:
        /*0078*/ 	.byte	0x04, 0x17
        /*007a*/ 	.short	(.L_5905 - .L_5904)
.L_5904:
        /*007c*/ 	.word	0x00000000
        /*0080*/ 	.short	0x0000
        /*0082*/ 	.short	0x0000
        /*0084*/ 	.byte	0x00, 0xf5, 0x21, 0x00


	//----- nvinfo : EIATTR_SPARSE_MMA_MASK
	.align		4
.L_5905:
        /*0088*/ 	.byte	0x03, 0x50
        /*008a*/ 	.short	0x0000


	//----- nvinfo : EIATTR_MAXREG_COUNT
	.align		4
        /*008c*/ 	.byte	0x03, 0x1b
        /*008e*/ 	.short	0x00ff


	//----- nvinfo : EIATTR_NUM_BARRIERS
	.align		4
        /*0090*/ 	.byte	0x02, 0x4c
        /*0092*/ 	.byte	0x01
	.zero		1


	//----- nvinfo : EIATTR_MERCURY_ISA_VERSION
	.align		4
        /*0094*/ 	.byte	0x03, 0x5f
        /*0096*/ 	.short	0x0101


	//----- nvinfo : EIATTR_VRC_CTA_INIT_COUNT
	.align		4
        /*0098*/ 	.byte	0x02, 0x4a
	.zero		1
	.zero		1


	//----- nvinfo : EIATTR_EXIT_INSTR_OFFSETS
	.align		4
        /*009c*/ 	.byte	0x04, 0x1c
        /*009e*/ 	.short	(.L_5907 - .L_5906)


	//   ....[0]....
.L_5906:
        /*00a0*/ 	.word	0x00003080


	//   ....[1]....
        /*00a4*/ 	.word	0x000030d0


	//   ....[2]....
        /*00a8*/ 	.word	0x00003130


	//----- nvinfo : EIATTR_CBANK_PARAM_SIZE
	.align		4
.L_5907:
        /*00ac*/ 	.byte	0x03, 0x19
        /*00ae*/ 	.short	0x002c


	//----- nvinfo : EIATTR_PARAM_CBANK
	.align		4
        /*00b0*/ 	.byte	0x04, 0x0a
        /*00b2*/ 	.short	(.L_5909 - .L_5908)
	.align		4
.L_5908:
        /*00b4*/ 	.word	index@(.nv.constant0._Z12mul_mat_q5_0IN3c108BFloat16ELb1EEvPKvS3_PT_iiiii)
        /*00b8*/ 	.short	0x0380
        /*00ba*/ 	.short	0x002c


	//----- nvinfo : EIATTR_SW_WAR
	.align		4
.L_5909:
        /*00bc*/ 	.byte	0x04, 0x36
        /*00be*/ 	.short	(.L_5911 - .L_5910)
.L_5910:
        /*00c0*/ 	.word	0x00000008
.L_5911:


//--------------------- .nv.info._Z12mul_mat_q5_0IN3c108BFloat16ELb0EEvPKvS3_PT_iiiii --------------------------
	.section	.nv.info._Z12mul_mat_q5_0IN3c108BFloat16ELb0EEvPKvS3_PT_iiiii,"",@"SHT_CUDA_INFO"
	.sectionflags	@""
	.align	4


	//----- nvinfo : EIATTR_CUDA_API_VERSION
	.align		4
        /*0000*/ 	.byte	0x04, 0x37
        /*0002*/ 	.short	(.L_5913 - .L_5912)
.L_5912:
        /*0004*/ 	.word	0x00000082


	//----- nvinfo : EIATTR_KPARAM_INFO
	.align		4
.L_5913:
        /*0008*/ 	.byte	0x04, 0x17
        /*000a*/ 	.short	(.L_5915 - .L_5914)
.L_5914:
        /*000c*/ 	.word	0x00000000
        /*0010*/ 	.short	0x0007
        /*0012*/ 	.short	0x0028
        /*0014*/ 	.byte	0x00, 0xf0, 0x11, 0x00


	//----- nvinfo : EIATTR_KPARAM_INFO
	.align		4
.L_5915:
        /*0018*/ 	.byte	0x04, 0x17
        /*001a*/ 	.short	(.L_5917 - .L_5916)
.L_5916:
        /*001c*/ 	.word	0x00000000
        /*0020*/ 	.short	0x0006
        /*0022*/ 	.short	0x0024
        /*0024*/ 	.byte	0x00, 0xf0, 0x11, 0x00


	//----- nvinfo : EIATTR_KPARAM_INFO
	.align		4
.L_5917:
        /*0028*/ 	.byte	0x04, 0x17
        /*002a*/ 	.short	(.L_5919 - .L_5918)
.L_5918:
        /*002c*/ 	.word	0x00000000
        /*0030*/ 	.short	0x0005
        /*0032*/ 	.short	0x0020
        /*0034*/ 	.byte	0x00, 0xf0, 0x11, 0x00


	//----- nvinfo : EIATTR_KPARAM_INFO
	.align		4
.L_5919:
        /*0038*/ 	.byte	0x04, 0x17
        /*003a*/ 	.short	(.L_5921 - .L_5920)
.L_5920:
        /*003c*/ 	.word	0x00000000
        /*0040*/ 	.short	0x0004
        /*0042*/ 	.short	0x001c
        /*0044*/ 	.byte	0x00, 0xf0, 0x11, 0x00


	//----- nvinfo : EIATTR_KPARAM_INFO
	.align		4
.L_5921:
        /*0048*/ 	.byte	0x04, 0x17
        /*004a*/ 	.short	(.L_5923 - .L_5922)
.L_5922:
        /*004c*/ 	.word	0x00000000
        /*0050*/ 	.short	0x0003
        /*0052*/ 	.short	0x0018
        /*0054*/ 	.byte	0x00, 0xf0, 0x11, 0x00


	//----- nvinfo : EIATTR_KPARAM_INFO
	.align		4
.L_5923:
        /*0058*/ 	.byte	0x04, 0x17
        /*005a*/ 	.short	(.L_5925 - .L_5924)
.L_5924:
        /*005c*/ 	.word	0x00000000
        /*0060*/ 	.short	0x0002
        /*0062*/ 	.short	0x0010
        /*0064*/ 	.byte	0x00, 0xf5, 0x21, 0x00


	//----- nvinfo : EIATTR_KPARAM_INFO
	.align		4
.L_5925:
        /*0068*/ 	.byte	0x04, 0x17
        /*006a*/ 	.short	(.L_5927 - .L_5926)
.L_5926:
        /*006c*/ 	.word	0x00000000
        /*0070*/ 	.short	0x0001
        /*0072*/ 	.short	0x0008
        /*0074*/ 	.byte	0x00, 0xf5, 0x21, 0x00


	//----- nvinfo : EIATTR_KPARAM_INFO
	.align		4
.L_5927:
        /*0078*/ 	.byte	0x04, 0x17
        /*007a*/ 	.short	(.L_5929 - .L_5928)
.L_5928:
        /*007c*/ 	.word	0x00000000
        /*0080*/ 	.short	0x0000
        /*0082*/ 	.short	0x0000
        /*0084*/ 	.byte	0x00, 0xf5, 0x21, 0x00


	//----- nvinfo : EIATTR_SPARSE_MMA_MASK
	.align		4
.L_5929:
        /*0088*/ 	.byte	0x03, 0x50
        /*008a*/ 	.short	0x0000


	//----- nvinfo : EIATTR_MAXREG_COUNT
	.align		4
        /*008c*/ 	.byte	0x03, 0x1b
        /*008e*/ 	.short	0x00ff


	//----- nvinfo : EIATTR_NUM_BARRIERS
	.align		4
        /*0090*/ 	.byte	0x02, 0x4c
        /*0092*/ 	.byte	0x01
	.zero		1


	//----- nvinfo : EIATTR_MERCURY_ISA_VERSION
	.align		4
        /*0094*/ 	.byte	0x03, 0x5f
        /*0096*/ 	.short	0x0101


	//----- nvinfo : EIATTR_VRC_CTA_INIT_COUNT
	.align		4
        /*0098*/ 	.byte	0x02, 0x4a
	.zero		1
	.zero		1


	//----- nvinfo : EIATTR_EXIT_INSTR_OFFSETS
	.align		4
        /*009c*/ 	.byte	0x04, 0x1c
        /*009e*/ 	.short	(.L_5931 - .L_5930)


	//   ....[0]....
.L_5930:
        /*00a0*/ 	.word	0x00002ad0


	//   ....[1]....
        /*00a4*/ 	.word	0x00002b20


	//   ....[2]....
        /*00a8*/ 	.word	0x00002b80


	//----- nvinfo : EIATTR_CBANK_PARAM_SIZE
	.align		4
.L_5931:
        /*00ac*/ 	.byte	0x03, 0x19
        /*00ae*/ 	.short	0x002c


	//----- nvinfo : EIATTR_PARAM_CBANK
	.align		4
        /*00b0*/ 	.byte	0x04, 0x0a
        /*00b2*/ 	.short	(.L_5933 - .L_5932)
	.align		4
.L_5932:
        /*00b4*/ 	.word	index@(.nv.constant0._Z12mul_mat_q5_0IN3c108BFloat16ELb0EEvPKvS3_PT_iiiii)
        /*00b8*/ 	.short	0x0380
        /*00ba*/ 	.short	0x002c


	//----- nvinfo : EIATTR_SW_WAR
	.align		4
.L_5933:
        /*00bc*/ 	.byte	0x04, 0x36
        /*00be*/ 	.short	(.L_5935 - .L_5934)
.L_5934:
        /*00c0*/ 	.word	0x00000008
.L_5935:


//--------------------- .nv.info._Z12mul_mat_q4_1IN3c108BFloat16ELb1EEvPKvS3_PT_iiiii --------------------------
	.section	.nv.info._Z12mul_mat_q4_1IN3c108BFloat16ELb1EEvPKvS3_PT_iiiii,"",@"SHT_CUDA_INFO"
	.sectionflags	@""
	.align	4


	//----- nvinfo : EIATTR_CUDA_API_VERSION
	.align		4
        /*0000*/ 	.byte	0x04, 0x37
        /*0002*/ 	.short	(.L_5937 - .L_5936)
.L_5936:
        /*0004*/ 	.word	0x00000082


	//----- nvinfo : EIATTR_KPARAM_INFO
	.align		4
.L_5937:
        /*0008*/ 	.byte	0x04, 0x17
        /*000a*/ 	.short	(.L_5939 - .L_5938)
.L_5938:
        /*000c*/ 	.word	0x00000000
        /*0010*/ 	.short	0x0007
        /*0012*/ 	.short	0x0028
        /*0014*/ 	.byte	0x00, 0xf0, 0x11, 0x00


	//----- nvinfo : EIATTR_KPARAM_INFO
	.align		4
.L_5939:
        /*0018*/ 	.byte	0x04, 0x17
        /*001a*/ 	.short	(.L_5941 - .L_5940)
.L_5940:
        /*001c*/ 	.word	0x00000000
        /*0020*/ 	.short	0x0006
        /*0022*/ 	.short	0x0024
        /*0024*/ 	.byte	0x00, 0xf0, 0x11, 0x00


	//----- nvinfo : EIATTR_KPARAM_INFO
	.align		4
.L_5941:
        /*0028*/ 	.byte	0x04, 0x17
        /*002a*/ 	.short	(.L_5943 - .L_5942)
.L_5942:
        /*002c*/ 	.word	0x00000000
        /*0030*/ 	.short	0x0005
        /*0032*/ 	.short	0x0020
        /*0034*/ 	.byte	0x00, 0xf0, 0x11, 0x00


	//----- nvinfo : EIATTR_KPARAM_INFO
	.align		4
.L_5943:
        /*0038*/ 	.byte	0x04, 0x17
        /*003a*/ 	.short	(.L_5945 - .L_5944)
.L_5944:
        /*003c*/ 	.word	0x00000000
        /*0040*/ 	.short	0x0004
        /*0042*/ 	.short	0x001c
        /*0044*/ 	.byte	0x00, 0xf0, 0x11, 0x00


	//----- nvinfo : EIATTR_KPARAM_INFO
	.align		4
.L_5945:
        /*0048*/ 	.byte	0x04, 0x17
        /*004a*/ 	.short	(.L_5947 - .L_5946)
.L_5946:
        /*004c*/ 	.word	0x00000000
        /*0050*/ 	.short	0x0003
        /*0052*/ 	.short	0x0018
        /*0054*/ 	.byte	0x00, 0xf0, 0x11, 0x00


	//----- nvinfo : EIATTR_KPARAM_INFO
	.align		4
.L_5947:
        /*0058*/ 	.byte	0x04, 0x17
        /*005a*/ 	.short	(.L_5949 - .L_5948)
.L_5948:
        /*005c*/ 	.word	0x00000000
        /*0060*/ 	.short	0x0002
        /*0062*/ 	.short	0x0010
        /*0064*/ 	.byte	0x00, 0xf5, 0x21, 0x00


	//----- nvinfo : EIATTR_KPARAM_INFO
	.align		4
.L_5949:
        /*0068*/ 	.byte	0x04, 0x17
        /*006a*/ 	.short	(.L_5951 - .L_5950)
.L_5950:
        /*006c*/ 	.word	0x00000000
        /*0070*/ 	.short	0x0001
        /*0072*/ 	.short	0x0008
        /*0074*/ 	.byte	0x00, 0xf5, 0x21, 0x00


	//----- nvinfo : EIATTR_KPARAM_INFO
	.align		4
.L_5951:
        /*0078*/ 	.byte	0x04, 0x17
        /*007a*/ 	.short	(.L_5953 - .L_5952)
.L_5952:
        /*007c*/ 	.word	0x00000000
        /*0080*/ 	.short	0x0000
        /*0082*/ 	.short	0x0000
        /*0084*/ 	.byte	0x00, 0xf5, 0x21, 0x00


	//----- nvinfo : EIATTR_SPARSE_MMA_MASK
	.align		4
.L_5953:
        /*0088*/ 	.byte	0x03, 0x50
        /*008a*/ 	.short	0x0000


	//----- nvinfo : EIATTR_MAXREG_COUNT
	.align		4
        /*008c*/ 	.byte	0x03, 0x1b
        /*008e*/ 	.short	0x00ff


	//----- nvinfo : EIATTR_NUM_BARRIERS
	.align		4
        /*0090*/ 	.byte	0x02, 0x4c
        /*0092*/ 	.byte	0x01
	.zero		1


	//----- nvinfo : EIATTR_MERCURY_ISA_VERSION
	.align		4
        /*0094*/ 	.byte	0x03, 0x5f
        /*0096*/ 	.short	0x0101


	//----- nvinfo : EIATTR_VRC_CTA_INIT_COUNT
	.align		4
        /*0098*/ 	.byte	0x02, 0x4a
	.zero		1
	.zero		1


	//----- nvinfo : EIATTR_EXIT_INSTR_OFFSETS
	.align		4
        /*009c*/ 	.byte	0x04, 0x1c
        /*009e*/ 	.short	(.L_5955 - .L_5954)


	//   ....[0]....
.L_5954:
        /*00a0*/ 	.word	0x00002040


	//   ....[1]....
        /*00a4*/ 	.word	0x00002090


	//   ....[2]....
        /*00a8*/ 	.word	0x000020f0


	//----- nvinfo : EIATTR_CBANK_PARAM_SIZE
	.align		4
.L_5955:
        /*00ac*/ 	.byte	0x03, 0x19
        /*00ae*/ 	.short	0x002c


	//----- nvinfo : EIATTR_PARAM_CBANK
	.align		4
        /*00b0*/ 	.byte	0x04, 0x0a
        /*00b2*/ 	.short	(.L_5957 - .L_5956)
	.align		4
.L_5956:
        /*00b4*/ 	.word	index@(.nv.constant0._Z12mul_mat_q4_1IN3c108BFloat16ELb1EEvPKvS3_PT_iiiii)
        /*00b8*/ 	.short	0x0380
        /*00ba*/ 	.short	0x002c


	//----- nvinfo : EIATTR_SW_WAR
	.align		4
.L_5957:
        /*00bc*/ 	.byte	0x04, 0x36
        /*00be*/ 	.short	(.L_5959 - .L_5958)
.L_5958:
        /*00c0*/ 	.word	0x00000008
.L_5959:


//--------------------- .nv.info._Z12mul_mat_q4_1IN3c108BFloat16ELb0EEvPKvS3_PT_iiiii --------------------------
	.section	.nv.info._Z12mul_mat_q4_1IN3c108BFloat16ELb0EEvPKvS3_PT_iiiii,"",@"SHT_CUDA_INFO"
	.sectionflags	@""
	.align	4


	//----- nvinfo : EIATTR_CUDA_API_VERSION
	.align		4
        /*0000*/ 	.byte	0x04, 0x37
        /*0002*/ 	.short	(.L_5961 - .L_5960)
.L_5960:
        /*0004*/ 	.word	0x00000082


	//----- nvinfo : EIATTR_KPARAM_INFO
	.align		4
.L_5961:
        /*0008*/ 	.byte	0x04, 0x17
        /*000a*/ 	.short	(.L_5963 - .L_5962)
.L_5962:
        /*000c*/ 	.word	0x00000000
        /*0010*/ 	.short	0x0007
        /*0012*/ 	.short	0x0028
        /*0014*/ 	.byte	0x00, 0xf0, 0x11, 0x00


	//----- nvinfo : EIATTR_KPARAM_INFO
	.align		4
.L_5963:
        /*0018*/ 	.byte	0x04, 0x17
        /*001a*/ 	.short	(.L_5965 - .L_5964)
.L_5964:
        /*001c*/ 	.word	0x00000000
        /*0020*/ 	.short	0x0006
        /*0022*/ 	.short	0x0024
        /*0024*/ 	.byte	0x00, 0xf0, 0x11, 0x00


	//----- nvinfo : EIATTR_KPARAM_INFO
	.align		4
.L_5965:
        /*0028*/ 	.byte	0x04, 0x17
        /*002a*/ 	.short	(.L_5967 - .L_5966)
.L_5966:
        /*002c*/ 	.word	0x00000000
        /*0030*/ 	.short	0x0005
        /*0032*/ 	.short	0x0020
        /*0034*/ 	.byte	0x00, 0xf0, 0x11, 0x00


	//----- nvinfo : EIATTR_KPARAM_INFO
	.align		4
.L_5967:
        /*0038*/ 	.byte	0x04, 0x17
        /*003a*/ 	.short	(.L_5969 - .L_5968)
.L_5968:
        /*003c*/ 	.word	0x00000000
        /*0040*/ 	.short	0x0004
        /*0042*/ 	.short	0x001c
        /*0044*/ 	.byte	0x00, 0xf0, 0x11, 0x00


	//----- nvinfo : EIATTR_KPARAM_INFO
	.align		4
.L_5969:
        /*0048*/ 	.byte	0x04, 0x17
        /*004a*/ 	.short	(.L_5971 - .L_5970)
.L_5970:
        /*004c*/ 	.word	0x00000000
        /*0050*/ 	.short	0x0003
        /*0052*/ 	.short	0x0018
        /*0054*/ 	.byte	0x00, 0xf0, 0x11, 0x00


	//----- nvinfo : EIATTR_KPARAM_INFO
	.align		4
.L_5971:
        /*0058*/ 	.byte	0x04, 0x17
        /*005a*/ 	.short	(.L_5973 - .L_5972)
.L_5972:
        /*005c*/ 	.word	0x00000000
        /*0060*/ 	.short	0x0002
        /*0062*/ 	.short	0x0010
        /*0064*/ 	.byte	0x00, 0xf5, 0x21, 0x00


	//----- nvinfo : EIATTR_KPARAM_INFO
	.align		4
.L_5973:
        /*0068*/ 	.byte	0x04, 0x17
        /*006a*/ 	.short	(.L_5975 - .L_5974)
.L_5974:
        /*006c*/ 	.word	0x00000000
        /*0070*/ 	.short	0x0001
        /*0072*/ 	.short	0x0008
        /*0074*/ 	.byte	0x00, 0xf5, 0x21, 0x00


	//----- nvinfo : EIATTR_KPARAM_INFO
	.align		4
.L_5975:
        /*0078*/ 	.byte	0x04, 0x17
        /*007a*/ 	.short	(.L_5977 - .L_5976)
.L_5976:
        /*007c*/ 	.word	0x00000000
        /*0080*/ 	.short	0x0000
        /*0082*/ 	.short	0x0000
        /*0084*/ 	.byte	0x00, 0xf5, 0x21, 0x00


	//----- nvinfo : EIATTR_SPARSE_MMA_MASK
	.align		4
.L_5977:
        /*0088*/ 	.byte	0x03, 0x50
        /*008a*/ 	.short	0x0000


	//----- nvinfo : EIATTR_MAXREG_COUNT
	.align		4
        /*008c*/ 	.byte	0x03, 0x1b
        /*008e*/ 	.short	0x00ff


	//----- nvinfo : EIATTR_NUM_BARRIERS
	.align		4
        /*0090*/ 	.byte	0x02, 0x4c
        /*0092*/ 	.byte	0x01
	.zero		1


	//----- nvinfo : EIATTR_MERCURY_ISA_VERSION
	.align		4
        /*0094*/ 	.byte	0x03, 0x5f
        /*0096*/ 	.short	0x0101


	//----- nvinfo : EIATTR_VRC_CTA_INIT_COUNT
	.align		4
        /*0098*/ 	.byte	0x02, 0x4a
	.zero		1
	.zero		1


	//----- nvinfo : EIATTR_EXIT_INSTR_OFFSETS
	.align		4
        /*009c*/ 	.byte	0x04, 0x1c
        /*009e*/ 	.short	(.L_5979 - .L_5978)


	//   ....[0]....
.L_5978:
        /*00a0*/ 	.word	0x00001c10


	//   ....[1]....
        /*00a4*/ 	.word	0x00001c70


	//   ....[2]....
        /*00a8*/ 	.word	0x00001cd0


	//----- nvinfo : EIATTR_CBANK_PARAM_SIZE
	.align		4
.L_5979:
        /*00ac*/ 	.byte	0x03, 0x19
        /*00ae*/ 	.short	0x002c


	//----- nvinfo : EIATTR_PARAM_CBANK
	.align		4
        /*00b0*/ 	.byte	0x04, 0x0a
        /*00b2*/ 	.short	(.L_5981 - .L_5980)
	.align		4
.L_5980:
        /*00b4*/ 	.word	index@(.nv.constant0._Z12mul_mat_q4_1IN3c108BFloat16ELb0EEvPKvS3_PT_iiiii)
        /*00b8*/ 	.short	0x0380
        /*00ba*/ 	.short	0x002c


	//----- nvinfo : EIATTR_SW_WAR
	.align		4
.L_5981:
        /*00bc*/ 	.byte	0x04, 0x36
        /*00be*/ 	.short	(.L_5983 - .L_5982)
.L_5982:
        /*00c0*/ 	.word	0x00000008
.L_5983:


//--------------------- .nv.info._Z12mul_mat_q4_0IN3c108BFloat16ELb1EEvPKvS3_PT_iiiii --------------------------
	.section	.nv.info._Z12mul_mat_q4_0IN3c108BFloat16ELb1EEvPKvS3_PT_iiiii,"",@"SHT_CUDA_INFO"
	.sectionflags	@""
	.align	4


	//----- nvinfo : EIATTR_CUDA_API_VERSION
	.align		4
        /*0000*/ 	.byte	0x04, 0x37
        /*0002*/ 	.short	(.L_5985 - .L_5984)
.L_5984:
        /*0004*/ 	.word	0x00000082


	//----- nvinfo : EIATTR_KPARAM_INFO
	.align		4
.L_5985:
        /*0008*/ 	.byte	0x04, 0x17
        /*000a*/ 	.short	(.L_5987 - .L_5986)
.L_5986:
        /*000c*/ 	.word	0x00000000
        /*0010*/ 	.short	0x0007
        /*0012*/ 	.short	0x0028
        /*0014*/ 	.byte	0x00, 0xf0, 0x11, 0x00


	//----- nvinfo : EIATTR_KPARAM_INFO
	.align		4
.L_5987:
        /*0018*/ 	.byte	0x04, 0x17
        /*001a*/ 	.short	(.L_5989 - .L_5988)
.L_5988:
        /*001c*/ 	.word	0x00000000
        /*0020*/ 	.short	0x0006
        /*0022*/ 	.short	0x0024
        /*0024*/ 	.byte	0x00, 0xf0, 0x11, 0x00


	//----- nvinfo : EIATTR_KPARAM_INFO
	.align		4
.L_5989:
        /*0028*/ 	.byte	0x04, 0x17
        /*002a*/ 	.short	(.L_5991 - .L_5990)
.L_5990:
        /*002c*/ 	.word	0x00000000
        /*0030*/ 	.short	0x0005
        /*0032*/ 	.short	0x0020
        /*0034*/ 	.byte	0x00, 0xf0, 0x11, 0x00


	//----- nvinfo : EIATTR_KPARAM_INFO
	.align		4
.L_5991:
        /*0038*/ 	.byte	0x04, 0x17
        /*003a*/ 	.short	(.L_5993 - .L_5992)
.L_5992:
        /*003c*/ 	.word	0x00000000
        /*0040*/ 	.short	0x0004
        /*0042*/ 	.short	0x001c
        /*0044*/ 	.byte	0x00, 0xf0, 0x11, 0x00


	//----- nvinfo : EIATTR_KPARAM_INFO
	.align		4
.L_5993:
        /*0048*/ 	.byte	0x04, 0x17
        /*004a*/ 	.short	(.L_5995 - .L_5994)
.L_5994:
        /*004c*/ 	.word	0x00000000
        /*0050*/ 	.short	0x0003
        /*0052*/ 	.short	0x0018
        /*0054*/ 	.byte	0x00, 0xf0, 0x11, 0x00


	//----- nvinfo : EIATTR_KPARAM_INFO
	.align		4
.L_5995:
        /*0058*/ 	.byte	0x04, 0x17
        /*005a*/ 	.short	(.L_5997 - .L_5996)
.L_5996:
        /*005c*/ 	.word	0x00000000
        /*0060*/ 	.short	0x0002
        /*0062*/ 	.short	0x0010
        /*0064*/ 	.byte	0x00, 0xf5, 0x21, 0x00


	//----- nvinfo : EIATTR_KPARAM_INFO
	.align		4
.L_5997:
        /*0068*/ 	.byte	0x04, 0x17
        /*006a*/ 	.short	(.L_5999 - .L_5998)
.L_5998:
        /*006c*/ 	.word	0x00000000
        /*0070*/ 	.short	0x0001
        /*0072*/ 	.short	0x0008
        /*0074*/ 	.byte	0x00, 0xf5, 0x21, 0x00


	//----- nvinfo : EIATTR_KPARAM_INFO
	.align		4
.L_5999:
        /*0078*/ 	.byte	0x04, 0x17
        /*007a*/ 	.short	(.L_6001 - .L_6000)
.L_6000:
        /*007c*/ 	.word	0x00000000
        /*0080*/ 	.short	0x0000
        /*0082*/ 	.short	0x0000
        /*0084*/ 	.byte	0x00, 0xf5, 0x21, 0x00


	//----- nvinfo : EIATTR_SPARSE_MMA_MASK
	.align		4
.L_6001:
        /*0088*/ 	.byte	0x03, 0x50
        /*008a*/ 	.short	0x0000


	//----- nvinfo : EIATTR_MAXREG_COUNT
	.align		4
        /*008c*/ 	.byte	0x03, 0x1b
        /*008e*/ 	.short	0x00ff


	//----- nvinfo : EIATTR_NUM_BARRIERS
	.align		4
        /*0090*/ 	.byte	0x02, 0x4c
        /*0092*/ 	.byte	0x01
	.zero		1


	//----- nvinfo : EIATTR_MERCURY_ISA_VERSION
	.align		4
        /*0094*/ 	.byte	0x03, 0x5f
        /*0096*/ 	.short	0x0101


	//----- nvinfo : EIATTR_VRC_CTA_INIT_COUNT
	.align		4
        /*0098*/ 	.byte	0x02, 0x4a
	.zero		1
	.zero		1


	//----- nvinfo : EIATTR_EXIT_INSTR_OFFSETS
	.align		4
        /*009c*/ 	.byte	0x04, 0x1c
        /*009e*/ 	.short	(.L_6003 - .L_6002)


	//   ....[0]....
.L_6002:
        /*00a0*/ 	.word	0x00002160


	//   ....[1]....
        /*00a4*/ 	.word	0x000021b0


	//   ....[2]....
        /*00a8*/ 	.word	0x00002210


	//----- nvinfo : EIATTR_CBANK_PARAM_SIZE
	.align		4
.L_6003:
        /*00ac*/ 	.byte	0x03, 0x19
        /*00ae*/ 	.short	0x002c


	//----- nvinfo : EIATTR_PARAM_CBANK
	.align		4
        /*00b0*/ 	.byte	0x04, 0x0a
        /*00b2*/ 	.short	(.L_6005 - .L_6004)
	.align		4
.L_6004:
        /*00b4*/ 	.word	index@(.nv.constant0._Z12mul_mat_q4_0IN3c108BFloat16ELb1EEvPKvS3_PT_iiiii)
        /*00b8*/ 	.short	0x0380
        /*00ba*/ 	.short	0x002c


	//----- nvinfo : EIATTR_SW_WAR
	.align		4
.L_6005:
        /*00bc*/ 	.byte	0x04, 0x36
        /*00be*/ 	.short	(.L_6007 - .L_6006)
.L_6006:
        /*00c0*/ 	.word	0x00000008
.L_6007:


//--------------------- .nv.info._Z12mul_mat_q4_0IN3c108BFloat16ELb0EEvPKvS3_PT_iiiii --------------------------
	.section	.nv.info._Z12mul_mat_q4_0IN3c108BFloat16ELb0EEvPKvS3_PT_iiiii,"",@"SHT_CUDA_INFO"
	.sectionflags	@""
	.align	4


	//----- nvinfo : EIATTR_CUDA_API_VERSION
	.align		4
        /*0000*/ 	.byte	0x04, 0x37
        /*0002*/ 	.short	(.L_6009 - .L_6008)
.L_6008:
        /*0004*/ 	.word	0x00000082


	//----- nvinfo : EIATTR_KPARAM_INFO
	.align		4
.L_6009:
        /*0008*/ 	.byte	0x04, 0x17
        /*000a*/ 	.short	(.L_6011 - .L_6010)
.L_6010:
        /*000c*/ 	.word	0x00000000
        /*0010*/ 	.short	0x0007
        /*0012*/ 	.short	0x0028
        /*0014*/ 	.byte	0x00, 0xf0, 0x11, 0x00


	//----- nvinfo : EIATTR_KPARAM_INFO
	.align		4
.L_6011:
        /*0018*/ 	.byte	0x04, 0x17
        /*001a*/ 	.short	(.L_6013 - .L_6012)
.L_6012:
        /*001c*/ 	.word	0x00000000
        /*0020*/ 	.short	0x0006
        /*0022*/ 	.short	0x0024
        /*0024*/ 	.byte	0x00, 0xf0, 0x11, 0x00


	//----- nvinfo : EIATTR_KPARAM_INFO
	.align		4
.L_6013:
        /*0028*/ 	.byte	0x04, 0x17
        /*002a*/ 	.short	(.L_6015 - .L_6014)
.L_6014:
        /*002c*/ 	.word	0x00000000
        /*0030*/ 	.short	0x0005
        /*0032*/ 	.short	0x0020
        /*0034*/ 	.byte	0x00, 0xf0, 0x11, 0x00


	//----- nvinfo : EIATTR_KPARAM_INFO
	.align		4
.L_6015:
        /*0038*/ 	.byte	0x04, 0x17
        /*003a*/ 	.short	(.L_6017 - .L_6016)
.L_6016:
        /*003c*/ 	.word	0x00000000
        /*0040*/ 	.short	0x0004
        /*0042*/ 	.short	0x001c
        /*0044*/ 	.byte	0x00, 0xf0, 0x11, 0x00


	//----- nvinfo : EIATTR_KPARAM_INFO
	.align		4
.L_6017:
        /*0048*/ 	.byte	0x04, 0x17
        /*004a*/ 	.short	(.L_6019 - .L_6018)
.L_6018:
        /*004c*/ 	.word	0x00000000
        /*0050*/ 	.short	0x0003
        /*0052*/ 	.short	0x0018
        /*0054*/ 	.byte	0x00, 0xf0, 0x11, 0x00


	//----- nvinfo : EIATTR_KPARAM_INFO
	.align		4
.L_6019:
        /*0058*/ 	.byte	0x04, 0x17
        /*005a*/ 	.short	(.L_6021 - .L_6020)
.L_6020:
        /*005c*/ 	.word	0x00000000
        /*0060*/ 	.short	0x0002
        /*0062*/ 	.short	0x0010
        /*0064*/ 	.byte	0x00, 0xf5, 0x21, 0x00


	//----- nvinfo : EIATTR_KPARAM_INFO
	.align		4
.L_6021:
        /*0068*/ 	.byte	0x04, 0x17
        /*006a*/ 	.short	(.L_6023 - .L_6022)
.L_6022:
        /*006c*/ 	.word	0x00000000
        /*0070*/ 	.short	0x0001
        /*0072*/ 	.short	0x0008
        /*0074*/ 	.byte	0x00, 0xf5, 0x21, 0x00


	//----- nvinfo : EIATTR_KPARAM_INFO
	.align		4
.L_6023:
        /*0078*/ 	.byte	0x04, 0x17
        /*007a*/ 	.short	(.L_6025 - .L_6024)
.L_6024:
        /*007c*/ 	.word	0x00000000
        /*0080*/ 	.short	0x0000
        /*0082*/ 	.short	0x0000
        /*0084*/ 	.byte	0x00, 0xf5, 0x21, 0x00


	//----- nvinfo : EIATTR_SPARSE_MMA_MASK
	.align		4
.L_6025:
        /*0088*/ 	.byte	0x03, 0x50
        /*008a*/ 	.short	0x0000


	//----- nvinfo : EIATTR_MAXREG_COUNT
	.align		4
        /*008c*/ 	.byte	0x03, 0x1b
        /*008e*/ 	.short	0x00ff


	//----- nvinfo : EIATTR_NUM_BARRIERS
	.align		4
        /*0090*/ 	.byte	0x02, 0x4c
        /*0092*/ 	.byte	0x01
	.zero		1


	//----- nvinfo : EIATTR_MERCURY_ISA_VERSION
	.align		4
        /*0094*/ 	.byte	0x03, 0x5f
        /*0096*/ 	.short	0x0101


	//----- nvinfo : EIATTR_VRC_CTA_INIT_COUNT
	.align		4
        /*0098*/ 	.byte	0x02, 0x4a
	.zero		1
	.zero		1


	//----- nvinfo : EIATTR_EXIT_INSTR_OFFSETS
	.align		4
        /*009c*/ 	.byte	0x04, 0x1c
        /*009e*/ 	.short	(.L_6027 - .L_6026)


	//   ....[0]....
.L_6026:
        /*00a0*/ 	.word	0x00001d30


	//   ....[1]....
        /*00a4*/ 	.word	0x00001d90


	//   ....[2]....
        /*00a8*/ 	.word	0x00001df0


	//----- nvinfo : EIATTR_CBANK_PARAM_SIZE
	.align		4
.L_6027:
        /*00ac*/ 	.byte	0x03, 0x19
        /*00ae*/ 	.short	0x002c


	//----- nvinfo : EIATTR_PARAM_CBANK
	.align		4
        /*00b0*/ 	.byte	0x04, 0x0a
        /*00b2*/ 	.short	(.L_6029 - .L_6028)
	.align		4
.L_6028:
        /*00b4*/ 	.word	index@(.nv.constant0._Z12mul_mat_q4_0IN3c108BFloat16ELb0EEvPKvS3_PT_iiiii)
        /*00b8*/ 	.short	0x0380
        /*00ba*/ 	.short	0x002c


	//----- nvinfo : EIATTR_SW_WAR
	.align		4
.L_6029:
        /*00bc*/ 	.byte	0x04, 0x36
        /*00be*/ 	.short	(.L_6031 - .L_6030)
.L_6030:
        /*00c0*/ 	.word	0x00000008
.L_6031:


//--------------------- .nv.info._Z12mul_mat_q6_KIN3c104HalfELb1EEvPKvS3_PT_iiiii --------------------------
	.section	.nv.info._Z12mul_mat_q6_KIN3c104HalfELb1EEvPKvS3_PT_iiiii,"",@"SHT_CUDA_INFO"
	.sectionflags	@""
	.align	4


	//----- nvinfo : EIATTR_CUDA_API_VERSION
	.align		4
        /*0000*/ 	.byte	0x04, 0x37
        /*0002*/ 	.short	(.L_6033 - .L_6032)
.L_6032:
        /*0004*/ 	.word	0x00000082


	//----- nvinfo : EIATTR_KPARAM_INFO
	.align		4
.L_6033:
        /*0008*/ 	.byte	0x04, 0x17
        /*000a*/ 	.short	(.L_6035 - .L_6034)
.L_6034:
        /*000c*/ 	.word	0x00000000
        /*0010*/ 	.short	0x0007
        /*0012*/ 	.short	0x0028
        /*0014*/ 	.byte	0x00, 0xf0, 0x11, 0x00


	//----- nvinfo : EIATTR_KPARAM_INFO
	.align		4
.L_6035:
        /*0018*/ 	.byte	0x04, 0x17
        /*001a*/ 	.short	(.L_6037 - .L_6036)
.L_6036:
        /*001c*/ 	.word	0x00000000
        /*0020*/ 	.short	0x0006
        /*0022*/ 	.short	0x0024
        /*0024*/ 	.byte	0x00, 0xf0, 0x11, 0x00


	//----- nvinfo : EIATTR_KPARAM_INFO
	.align		4
.L_6037:
        /*0028*/ 	.byte	0x04, 0x17
        /*002a*/ 	.short	(.L_6039 - .L_6038)
.L_6038:
        /*002c*/ 	.word	0x00000000
        /*0030*/ 	.short	0x0005
        /*0032*/ 	.short	0x0020
        /*0034*/ 	.byte	0x00, 0xf0, 0x11, 0x00


	//----- nvinfo : EIATTR_KPARAM_INFO
	.align		4
.L_6039:
        /*0038*/ 	.byte	0x04, 0x17
        /*003a*/ 	.short	(.L_6041 - .L_6040)
.L_6040:
        /*003c*/ 	.word	0x00000000
        /*0040*/ 	.short	0x0004
        /*0042*/ 	.short	0x001c
        /*0044*/ 	.byte	0x00, 0xf0, 0x11, 0x00


	//----- nvinfo : EIATTR_KPARAM_INFO
	.align		4
.L_6041:
        /*0048*/ 	.byte	0x04, 0x17
        /*004a*/ 	.short	(.L_6043 - .L_6042)
.L_6042:
        /*004c*/ 	.word	0x00000000
        /*0050*/ 	.short	0x0003
        /*0052*/ 	.short	0x0018
        /*0054*/ 	.byte	0x00, 0xf0, 0x11, 0x00


	//----- nvinfo : EIATTR_KPARAM_INFO
	.align		4
.L_6043:
        /*0058*/ 	.byte	0x04, 0x17
        /*005a*/ 	.short	(.L_6045 - .L_6044)
.L_6044:
        /*005c*/ 	.word	0x00000000
        /*0060*/ 	.short	0x0002
        /*0062*/ 	.short	0x0010
        /*0064*/ 	.byte	0x00, 0xf5, 0x21, 0x00


	//----- nvinfo : EIATTR_KPARAM_INFO
	.align		4
.L_6045:
        /*0068*/ 	.byte	0x04, 0x17
        /*006a*/ 	.short	(.L_6047 - .L_6046)
.L_6046:
        /*006c*/ 	.word	0x00000000
        /*0070*/ 	.short	0x0001
        /*0072*/ 	.short	0x0008
        /*0074*/ 	.byte	0x00, 0xf5, 0x21, 0x00


	//----- nvinfo : EIATTR_KPARAM_INFO
	.align		4
.L_6047:
        /*0078*/ 	.byte	0x04, 0x17
        /*007a*/ 	.short	(.L_6049 - .L_6048)
.L_6048:
        /*007c*/ 	.word	0x00000000
        /*0080*/ 	.short	0x0000
        /*0082*/ 	.short	0x0000
        /*0084*/ 	.byte	0x00, 0xf5, 0x21, 0x00


	//----- nvinfo : EIATTR_SPARSE_MMA_MASK
	.align		4
.L_6049:
        /*0088*/ 	.byte	0x03, 0x50
        /*008a*/ 	.short	0x0000


	//----- nvinfo : EIATTR_MAXREG_COUNT
	.align		4
        /*008c*/ 	.byte	0x03, 0x1b
        /*008e*/ 	.short	0x00ff


	//----- nvinfo : EIATTR_NUM_BARRIERS
	.align		4
        /*0090*/ 	.byte	0x02, 0x4c
        /*0092*/ 	.byte	0x01
	.zero		1


	//----- nvinfo : EIATTR_MERCURY_ISA_VERSION
	.align		4
        /*0094*/ 	.byte	0x03, 0x5f
        /*0096*/ 	.short	0x0101


	//----- nvinfo : EIATTR_VRC_CTA_INIT_COUNT
	.align		4
        /*0098*/ 	.byte	0x02, 0x4a
	.zero		1
	.zero		1


	//----- nvinfo : EIATTR_EXIT_INSTR_OFFSETS
	.align		4
        /*009c*/ 	.byte	0x04, 0x1c
        /*009e*/ 	.short	(.L_6051 - .L_6050)


	//   ....[0]....
.L_6050:
        /*00a0*/ 	.word	0x00002f30


	//   ....[1]....
        /*00a4*/ 	.word	0x00002f80


	//   ....[2]....
        /*00a8*/ 	.word	0x00002fe0


	//----- nvinfo : EIATTR_CBANK_PARAM_SIZE
	.align		4
.L_6051:
        /*00ac*/ 	.byte	0x03, 0x19
        /*00ae*/ 	.short	0x002c


	//----- nvinfo : EIATTR_PARAM_CBANK
	.align		4
        /*00b0*/ 	.byte	0x04, 0x0a
        /*00b2*/ 	.short	(.L_6053 - .L_6052)
	.align		4
.L_6052:
        /*00b4*/ 	.word	index@(.nv.constant0._Z12mul_mat_q6_KIN3c104HalfELb1EEvPKvS3_PT_iiiii)
        /*00b8*/ 	.short	0x0380
        /*00ba*/ 	.short	0x002c


	//----- nvinfo : EIATTR_SW_WAR
	.align		4
.L_6053:
        /*00bc*/ 	.byte	0x04, 0x36
        /*00be*/ 	.short	(.L_6055 - .L_6054)
.L_6054:
        /*00c0*/ 	.word	0x00000008
.L_6055:


//--------------------- .nv.info._Z12mul_mat_q6_KIN3c104HalfELb0EEvPKvS3_PT_iiiii --------------------------
	.section	.nv.info._Z12mul_mat_q6_KIN3c104HalfELb0EEvPKvS3_PT_iiiii,"",@"SHT_CUDA_INFO"
	.sectionflags	@""
	.align	4


	//----- nvinfo : EIATTR_CUDA_API_VERSION
	.align		4
        /*0000*/ 	.byte	0x04, 0x37
        /*0002*/ 	.short	(.L_6057 - .L_6056)
.L_6056:
        /*0004*/ 	.word	0x00000082


	//----- nvinfo : EIATTR_KPARAM_INFO
	.align		4
.L_6057:
        /*0008*/ 	.byte	0x04, 0x17
        /*000a*/ 	.short	(.L_6059 - .L_6058)
.L_6058:
        /*000c*/ 	.word	0x00000000
        /*0010*/ 	.short	0x0007
        /*0012*/ 	.short	0x0028
        /*0014*/ 	.byte	0x00, 0xf0, 0x11, 0x00


	//----- nvinfo : EIATTR_KPARAM_INFO
	.align		4
.L_6059:
        /*0018*/ 	.byte	0x04, 0x17
        /*001a*/ 	.short	(.L_6061 - .L_6060)
.L_6060:
        /*001c*/ 	.word	0x00000000
        /*0020*/ 	.short	0x0006
        /*0022*/ 	.short	0x0024
        /*0024*/ 	.byte	0x00, 0xf0, 0x11, 0x00


	//----- nvinfo : EIATTR_KPARAM_INFO
	.align		4
.L_6061:
        /*0028*/ 	.byte	0x04, 0x17
        /*002a*/ 	.short	(.L_6063 - .L_6062)
.L_6062:
        /*002c*/ 	.word	0x00000000
        /*0030*/ 	.short	0x0005
        /*0032*/ 	.short	0x0020
        /*0034*/ 	.byte	0x00, 0xf0, 0x11, 0x00


	//----- nvinfo : EIATTR_KPARAM_INFO
	.align		4
.L_6063:
        /*0038*/ 	.byte	0x04, 0x17
        /*003a*/ 	.short	(.L_6065 - .L_6064)
.L_6064:
        /*003c*/ 	.word	0x00000000
        /*0040*/ 	.short	0x0004
        /*0042*/ 	.short	0x001c
        /*0044*/ 	.byte	0x00, 0xf0, 0x11, 0x00


	//----- nvinfo : EIATTR_KPARAM_INFO
	.align		4
.L_6065:
        /*0048*/ 	.byte	0x04, 0x17
        /*004a*/ 	.short	(.L_6067 - .L_6066)
.L_6066:
        /*004c*/ 	.word	0x00000000
        /*0050*/ 	.short	0x0003
        /*0052*/ 	.short	0x0018
        /*0054*/ 	.byte	0x00, 0xf0, 0x11, 0x00


	//----- nvinfo : EIATTR_KPARAM_INFO
	.align		4
.L_6067:
        /*0058*/ 	.byte	0x04, 0x17
        /*005a*/ 	.short	(.L_6069 - .L_6068)
.L_6068:
        /*005c*/ 	.word	0x00000000
        /*0060*/ 	.short	0x0002
        /*0062*/ 	.short	0x0010
        /*0064*/ 	.byte	0x00, 0xf5, 0x21, 0x00


	//----- nvinfo : EIATTR_KPARAM_INFO
	.align		4
.L_6069:
        /*0068*/ 	.byte	0x04, 0x17
        /*006a*/ 	.short	(.L_6071 - .L_6070)
.L_6070:
        /*006c*/ 	.word	0x00000000
        /*0070*/ 	.short	0x0001
        /*0072*/ 	.short	0x0008
        /*0074*/ 	.byte	0x00, 0xf5, 0x21, 0x00


	//----- nvinfo : EIATTR_KPARAM_INFO
	.align		4
.L_6071:
        /*0078*/ 	.byte	0x04, 0x17
        /*007a*/ 	.short	(.L_6073 - .L_6072)
.L_6072:
        /*007c*/ 	.word	0x00000000
        /*0080*/ 	.short	0x0000
        /*0082*/ 	.short	0x0000
        /*0084*/ 	.byte	0x00, 0xf5, 0x21, 0x00


	//----- nvinfo : EIATTR_SPARSE_MMA_MASK
	.align		4
.L_6073:
        /*0088*/ 	.byte	0x03, 0x50
        /*008a*/ 	.short	0x0000


	//----- nvinfo : EIATTR_MAXREG_COUNT
	.align		4
        /*008c*/ 	.byte	0x03, 0x1b
        /*008e*/ 	.short	0x00ff


	//----- nvinfo : EIATTR_NUM_BARRIERS
	.align		4
        /*0090*/ 	.byte	0x02, 0x4c
        /*0092*/ 	.byte	0x01
	.zero		1


	//----- nvinfo : EIATTR_MERCURY_ISA_VERSION
	.align		4
        /*0094*/ 	.byte	0x03, 0x5f
        /*0096*/ 	.short	0x0101


	//----- nvinfo : EIATTR_VRC_CTA_INIT_COUNT
	.align		4
        /*0098*/ 	.byte	0x02, 0x4a
	.zero		1
	.zero		1


	//----- nvinfo : EIATTR_EXIT_INSTR_OFFSETS
	.align		4
        /*009c*/ 	.byte	0x04, 0x1c
        /*009e*/ 	.short	(.L_6075 - .L_6074)


	//   ....[0]....
.L_6074:
        /*00a0*/ 	.word	0x00002b50


	//   ....[1]....
        /*00a4*/ 	.word	0x00002ba0


	//   ....[2]....
        /*00a8*/ 	.word	0x00002c00


	//----- nvinfo : EIATTR_CBANK_PARAM_SIZE
	.align		4
.L_6075:
        /*00ac*/ 	.byte	0x03, 0x19
        /*00ae*/ 	.short	0x002c


	//----- nvinfo : EIATTR_PARAM_CBANK
	.align		4
        /*00b0*/ 	.byte	0x04, 0x0a
        /*00b2*/ 	.short	(.L_6077 - .L_6076)
	.align		4
.L_6076:
        /*00b4*/ 	.word	index@(.nv.constant0._Z12mul_mat_q6_KIN3c104HalfELb0EEvPKvS3_PT_iiiii)
        /*00b8*/ 	.short	0x0380
        /*00ba*/ 	.short	0x002c


	//----- nvinfo : EIATTR_SW_WAR
	.align		4
.L_6077:
        /*00bc*/ 	.byte	0x04, 0x36
        /*00be*/ 	.short	(.L_6079 - .L_6078)
.L_6078:
        /*00c0*/ 	.word	0x00000008
.L_6079:


//--------------------- .nv.info._Z12mul_mat_q5_KIN3c104HalfELb1EEvPKvS3_PT_iiiii --------------------------
	.section	.nv.info._Z12mul_mat_q5_KIN3c104HalfELb1EEvPKvS3_PT_iiiii,"",@"SHT_CUDA_INFO"
	.sectionflags	@""
	.align	4


	//----- nvinfo : EIATTR_CUDA_API_VERSION
	.align		4
        /*0000*/ 	.byte	0x04, 0x37
        /*0002*/ 	.short	(.L_6081 - .L_6080)
.L_6080:
        /*0004*/ 	.word	0x00000082


	//----- nvinfo : EIATTR_KPARAM_INFO
	.align		4
.L_6081:
        /*0008*/ 	.byte	0x04, 0x17
        /*000a*/ 	.short	(.L_6083 - .L_6082)
.L_6082:
        /*000c*/ 	.word	0x00000000
        /*0010*/ 	.short	0x0007
        /*0012*/ 	.short	0x0028
        /*0014*/ 	.byte	0x00, 0xf0, 0x11, 0x00


	//----- nvinfo : EIATTR_KPARAM_INFO
	.align		4
.L_6083:
        /*0018*/ 	.byte	0x04, 0x17
        /*001a*/ 	.short	(.L_6085 - .L_6084)
.L_6084:
        /*001c*/ 	.word	0x00000000
        /*0020*/ 	.short	0x0006
        /*0022*/ 	.short	0x0024
        /*0024*/ 	.byte	0x00, 0xf0, 0x11, 0x00


	//----- nvinfo : EIATTR_KPARAM_INFO
	.align		4
.L_6085:
        /*0028*/ 	.byte	0x04, 0x17
        /*002a*/ 	.short	(.L_6087 - .L_6086)
.L_6086:
        /*002c*/ 	.word	0x00000000
        /*0030*/ 	.short	0x0005
        /*0032*/ 	.short	0x0020
        /*0034*/ 	.byte	0x00, 0xf0, 0x11, 0x00


	//----- nvinfo : EIATTR_KPARAM_INFO
	.align		4
.L_6087:
        /*0038*/ 	.byte	0x04, 0x17
        /*003a*/ 	.short	(.L_6089 - .L_6088)
.L_6088:
        /*003c*/ 	.word	0x00000000
        /*0040*/ 	.short	0x0004
        /*0042*/ 	.short	0x001c
        /*0044*/ 	.byte	0x00, 0xf0, 0x11, 0x00


	//----- nvinfo : EIATTR_KPARAM_INFO
	.align		4
.L_6089:
        /*0048*/ 	.byte	0x04, 0x17
        /*004a*/ 	.short	(.L_6091 - .L_6090)
.L_6090:
        /*004c*/ 	.word	0x00000000
        /*0050*/ 	.short	0x0003
        /*0052*/ 	.short	0x0018
        /*0054*/ 	.byte	0x00, 0xf0, 0x11, 0x00


	//----- nvinfo : EIATTR_KPARAM_INFO
	.align		4
.L_6091:
        /*0058*/ 	.byte	0x04, 0x17
        /*005a*/ 	.short	(.L_6093 - .L_6092)
.L_6092:
        /*005c*/ 	.word	0x00000000
        /*0060*/ 	.short	0x0002
        /*0062*/ 	.short	0x0010
        /*0064*/ 	.byte	0x00, 0xf5, 0x21, 0x00


	//----- nvinfo : EIATTR_KPARAM_INFO
	.align		4
.L_6093:
        /*0068*/ 	.byte	0x04, 0x17
        /*006a*/ 	.short	(.L_6095 - .L_6094)
.L_6094:
        /*006c*/ 	.word	0x00000000
        /*0070*/ 	.short	0x0001
        /*0072*/ 	.short	0x0008
        /*0074*/ 	.byte	0x00, 0xf5, 0x21, 0x00


	//----- nvinfo : EIATTR_KPARAM_INFO
	.align		4
.L_6095:
        /*0078*/ 	.byte	0x04, 0x17
        /*007a*/ 	.short	(.L_6097 - .L_6096)
.L_6096:
        /*007c*/ 	.word	0x00000000
        /*0080*/ 	.short	0x0000
        /*0082*/ 	.short	0x0000
        /*0084*/ 	.byte	0x00, 0xf5, 0x21, 0x00


	//----- nvinfo : EIATTR_SPARSE_MMA_MASK
	.align		4
.L_6097:
        /*0088*/ 	.byte	0x03, 0x50
        /*008a*/ 	.short	0x0000


	//----- nvinfo : EIATTR_MAXREG_COUNT
	.align		4
        /*008c*/ 	.byte	0x03, 0x1b
        /*008e*/ 	.short	0x00ff


	//----- nvinfo : EIATTR_NUM_BARRIERS
	.align		4
        /*0090*/ 	.byte	0x02, 0x4c
        /*0092*/ 	.byte	0x01
	.zero		1


	//----- nvinfo : EIATTR_MERCURY_ISA_VERSION
	.align		4
        /*0094*/ 	.byte	0x03, 0x5f
        /*0096*/ 	.short	0x0101


	//----- nvinfo : EIATTR_VRC_CTA_INIT_COUNT
	.align		4
        /*0098*/ 	.byte	0x02, 0x4a
	.zero		1
	.zero		1


	//----- nvinfo : EIATTR_EXIT_INSTR_OFFSETS
	.align		4
        /*009c*/ 	.byte	0x04, 0x1c
        /*009e*/ 	.short	(.L_6099 - .L_6098)


	//   ....[0]....
.L_6098:
        /*00a0*/ 	.word	0x000028c0


	//   ....[1]....
        /*00a4*/ 	.word	0x00002910


	//   ....[2]....
        /*00a8*/ 	.word	0x00002970


	//----- nvinfo : EIATTR_CBANK_PARAM_SIZE
	.align		4
.L_6099:
        /*00ac*/ 	.byte	0x03, 0x19
        /*00ae*/ 	.short	0x002c


	//----- nvinfo : EIATTR_PARAM_CBANK
	.align		4
        /*00b0*/ 	.byte	0x04, 0x0a
        /*00b2*/ 	.short	(.L_6101 - .L_6100)
	.align		4
.L_6100:
        /*00b4*/ 	.word	index@(.nv.constant0._Z12mul_mat_q5_KIN3c104HalfELb1EEvPKvS3_PT_iiiii)
        /*00b8*/ 	.short	0x0380
        /*00ba*/ 	.short	0x002c


	//----- nvinfo : EIATTR_SW_WAR
	.align		4
.L_6101:
        /*00bc*/ 	.byte	0x04, 0x36
        /*00be*/ 	.short	(.L_6103 - .L_6102)
.L_6102:
        /*00c0*/ 	.word	0x00000008
.L_6103:


//--------------------- .nv.info._Z12mul_mat_q5_KIN3c104HalfELb0EEvPKvS3_PT_iiiii --------------------------
	.section	.nv.info._Z12mul_mat_q5_KIN3c104HalfELb0EEvPKvS3_PT_iiiii,"",@"SHT_CUDA_INFO"
	.sectionflags	@""
	.align	4


	//----- nvinfo : EIATTR_CUDA_API_VERSION
	.align		4
        /*0000*/ 	.byte	0x04, 0x37
        /*0002*/ 	.short	(.L_6105 - .L_6104)
.L_6104:
        /*0004*/ 	.word	0x00000082


	//----- nvinfo : EIATTR_KPARAM_INFO
	.align		4
.L_6105:
        /*0008*/ 	.byte	0x04, 0x17
        /*000a*/ 	.short	(.L_6107 - .L_6106)
.L_6106:
        /*000c*/ 	.word	0x00000000
        /*0010*/ 	.short	0x0007
        /*0012*/ 	.short	0x0028
        /*0014*/ 	.byte	0x00, 0xf0, 0x11, 0x00


	//----- nvinfo : EIATTR_KPARAM_INFO
	.align		4
.L_6107:
        /*0018*/ 	.byte	0x04, 0x17
        /*001a*/ 	.short	(.L_6109 - .L_6108)
.L_6108:
        /*001c*/ 	.word	0x00000000
        /*0020*/ 	.short	0x0006
        /*0022*/ 	.short	0x0024
        /*0024*/ 	.byte	0x00, 0xf0, 0x11, 0x00


	//----- nvinfo : EIATTR_KPARAM_INFO
	.align		4
.L_6109:
        /*0028*/ 	.byte	0x04, 0x17
        /*002a*/ 	.short	(.L_6111 - .L_6110)
.L_6110:
        /*002c*/ 	.word	0x00000000
        /*0030*/ 	.short	0x0005
        /*0032*/ 	.short	0x0020
        /*0034*/ 	.byte	0x00, 0xf0, 0x11, 0x00


	//----- nvinfo : EIATTR_KPARAM_INFO
	.align		4
.L_6111:
        /*0038*/ 	.byte	0x04, 0x17
        /*003a*/ 	.short	(.L_6113 - .L_6112)
.L_6112:
        /*003c*/ 	.word	0x00000000
        /*0040*/ 	.short	0x0004
        /*0042*/ 	.short	0x001c
        /*0044*/ 	.byte	0x00, 0xf0, 0x11, 0x00


	//----- nvinfo : EIATTR_KPARAM_INFO
	.align		4
.L_6113:
        /*0048*/ 	.byte	0x04, 0x17
        /*004a*/ 	.short	(.L_6115 - .L_6114)
.L_6114:
        /*004c*/ 	.word	0x00000000
        /*0050*/ 	.short	0x0003
        /*0052*/ 	.short	0x0018
        /*0054*/ 	.byte	0x00, 0xf0, 0x11, 0x00


	//----- nvinfo : EIATTR_KPARAM_INFO
	.align		4
.L_6115:
        /*0058*/ 	.byte	0x04, 0x17
        /*005a*/ 	.short	(.L_6117 - .L_6116)
.L_6116:
        /*005c*/ 	.word	0x00000000
        /*0060*/ 	.short	0x0002
        /*0062*/ 	.short	0x0010
        /*0064*/ 	.byte	0x00, 0xf5, 0x21, 0x00


	//----- nvinfo : EIATTR_KPARAM_INFO
	.align		4
.L_6117:
        /*0068*/ 	.byte	0x04, 0x17
        /*006a*/ 	.short	(.L_6119 - .L_6118)
.L_6118:
        /*006c*/ 	.word	0x00000000
        /*0070*/ 	.short	0x0001
        /*0072*/ 	.short	0x0008
        /*0074*/ 	.byte	0x00, 0xf5, 0x21, 0x00


	//----- nvinfo : EIATTR_KPARAM_INFO
	.align		4
.L_6119:
        /*0078*/ 	.byte	0x04, 0x17
        /*007a*/ 	.short	(.L_6121 - .L_6120)
.L_6120:
        /*007c*/ 	.word	0x00000000
        /*0080*/ 	.short	0x0000
        /*0082*/ 	.short	0x0000
        /*0084*/ 	.byte	0x00, 0xf5, 0x21, 0x00


	//----- nvinfo : EIATTR_SPARSE_MMA_MASK
	.align		4
.L_6121:
        /*0088*/ 	.byte	0x03, 0x50
        /*008a*/ 	.short	0x0000


	//----- nvinfo : EIATTR_MAXREG_COUNT
	.align		4
        /*008c*/ 	.byte	0x03, 0x1b
        /*008e*/ 	.short	0x00ff


	//----- nvinfo : EIATTR_NUM_BARRIERS
	.align		4
        /*0090*/ 	.byte	0x02, 0x4c
        /*0092*/ 	.byte	0x01
	.zero		1


	//----- nvinfo : EIATTR_MERCURY_ISA_VERSION
	.align		4
        /*0094*/ 	.byte	0x03, 0x5f
        /*0096*/ 	.short	0x0101


	//----- nvinfo : EIATTR_VRC_CTA_INIT_COUNT
	.align		4
        /*0098*/ 	.byte	0x02, 0x4a
	.zero		1
	.zero		1


	//----- nvinfo : EIATTR_EXIT_INSTR_OFFSETS
	.align		4
        /*009c*/ 	.byte	0x04, 0x1c
        /*009e*/ 	.short	(.L_6123 - .L_6122)


	//   ....[0]....
.L_6122:
        /*00a0*/ 	.word	0x00002540


	//   ....[1]....
        /*00a4*/ 	.word	0x00002590


	//   ....[2]....
        /*00a8*/ 	.word	0x000025f0


	//----- nvinfo : EIATTR_CBANK_PARAM_SIZE
	.align		4
.L_6123:
        /*00ac*/ 	.byte	0x03, 0x19
        /*00ae*/ 	.short	0x002c


	//----- nvinfo : EIATTR_PARAM_CBANK
	.align		4
        /*00b0*/ 	.byte	0x04, 0x0a
        /*00b2*/ 	.short	(.L_6125 - .L_6124)
	.align		4
.L_6124:
        /*00b4*/ 	.word	index@(.nv.constant0._Z12mul_mat_q5_KIN3c104HalfELb0EEvPKvS3_PT_iiiii)
        /*00b8*/ 	.short	0x0380
        /*00ba*/ 	.short	0x002c


	//----- nvinfo : EIATTR_SW_WAR
	.align		4
.L_6125:
        /*00bc*/ 	.byte	0x04, 0x36
        /*00be*/ 	.short	(.L_6127 - .L_6126)
.L_6126:
        /*00c0*/ 	.word	0x00000008
.L_6127:


//--------------------- .nv.info._Z12mul_mat_q4_KIN3c104HalfELb1EEvPKvS3_PT_iiiii --------------------------
	.section	.nv.info._Z12mul_mat_q4_KIN3c104HalfELb1EEvPKvS3_PT_iiiii,"",@"SHT_CUDA_INFO"
	.sectionflags	@""
	.align	4


	//----- nvinfo : EIATTR_CUDA_API_VERSION
	.align		4
        /*0000*/ 	.byte	0x04, 0x37
        /*0002*/ 	.short	(.L_6129 - .L_6128)
.L_6128:
        /*0004*/ 	.word	0x00000082


	//----- nvinfo : EIATTR_KPARAM_INFO
	.align		4
.L_6129:
        /*0008*/ 	.byte	0x04, 0x17
        /*000a*/ 	.short	(.L_6131 - .L_6130)
.L_6130:
        /*000c*/ 	.word	0x00000000
        /*0010*/ 	.short	0x0007
        /*0012*/ 	.short	0x0028
        /*0014*/ 	.byte	0x00, 0xf0, 0x11, 0x00


	//----- nvinfo : EIATTR_KPARAM_INFO
	.align		4
.L_6131:
        /*0018*/ 	.byte	0x04, 0x17
        /*001a*/ 	.short	(.L_6133 - .L_6132)
.L_6132:
        /*001c*/ 	.word	0x00000000
        /*0020*/ 	.short	0x0006
        /*0022*/ 	.short	0x0024
        /*0024*/ 	.byte	0x00, 0xf0, 0x11, 0x00


	//----- nvinfo : EIATTR_KPARAM_INFO
	.align		4
.L_6133:
        /*0028*/ 	.byte	0x04, 0x17
        /*002a*/ 	.short	(.L_6135 - .L_6134)
.L_6134:
        /*002c*/ 	.word	0x00000000
        /*0030*/ 	.short	0x0005
        /*0032*/ 	.short	0x0020
        /*0034*/ 	.byte	0x00, 0xf0, 0x11, 0x00


	//----- nvinfo : EIATTR_KPARAM_INFO
	.align		4
.L_6135:
        /*0038*/ 	.byte	0x04, 0x17
        /*003a*/ 	.short	(.L_6137 - .L_6136)
.L_6136:
        /*003c*/ 	.word	0x00000000
        /*0040*/ 	.short	0x0004
        /*0042*/ 	.short	0x001c
        /*0044*/ 	.byte	0x00, 0xf0, 0x11, 0x00


	//----- nvinfo : EIATTR_KPARAM_INFO
	.align		4
.L_6137:
        /*0048*/ 	.byte	0x04, 0x17
        /*004a*/ 	.short	(.L_6139 - .L_6138)
.L_6138:
        /*004c*/ 	.word	0x00000000
        /*0050*/ 	.short	0x0003
        /*0052*/ 	.short	0x0018
        /*0054*/ 	.byte	0x00, 0xf0, 0x11, 0x00


	//----- nvinfo : EIATTR_KPARAM_INFO
	.align		4
.L_6139:
        /*0058*/ 	.byte	0x04, 0x17
        /*005a*/ 	.short	(.L_6141 - .L_6140)
.L_6140:
        /*005c*/ 	.word	0x00000000
        /*0060*/ 	.short	0x0002
        /*0062*/ 	.short	0x0010
        /*0064*/ 	.byte	0x00, 0xf5, 0x21, 0x00


	//----- nvinfo : EIATTR_KPARAM_INFO
	.align		4
.L_6141:
        /*0068*/ 	.byte	0x04, 0x17
        /*006a*/ 	.short	(.L_6143 - .L_6142)
.L_6142:
        /*006c*/ 	.word	0x00000000
        /*0070*/ 	.short	0x0001
        /*0072*/ 	.short	0x0008
        /*0074*/ 	.byte	0x00, 0xf5, 0x21, 0x00


	//----- nvinfo : EIATTR_KPARAM_INFO
	.align		4
.L_6143:
        /*0078*/ 	.byte	0x04, 0x17
        /*007a*/ 	.short	(.L_6145 - .L_6144)
.L_6144:
        /*007c*/ 	.word	0x00000000
        /*0080*/ 	.short	0x0000
        /*0082*/ 	.short	0x0000
        /*0084*/ 	.byte	0x00, 0xf5, 0x21, 0x00


	//----- nvinfo : EIATTR_SPARSE_MMA_MASK
	.align		4
.L_6145:
        /*0088*/ 	.byte	0x03, 0x50
        /*008a*/ 	.short	0x0000


	//----- nvinfo : EIATTR_MAXREG_COUNT
	.align		4
        /*008c*/ 	.byte	0x03, 0x1b
        /*008e*/ 	.short	0x00ff


	//----- nvinfo : EIATTR_NUM_BARRIERS
	.align		4
        /*0090*/ 	.byte	0x02, 0x4c
        /*0092*/ 	.byte	0x01
	.zero		1


	//----- nvinfo : EIATTR_MERCURY_ISA_VERSION
	.align		4
        /*0094*/ 	.byte	0x03, 0x5f
        /*0096*/ 	.short	0x0101


	//----- nvinfo : EIATTR_VRC_CTA_INIT_COUNT
	.align		4
        /*0098*/ 	.byte	0x02, 0x4a
	.zero		1
	.zero		1


	//----- nvinfo : EIATTR_EXIT_INSTR_OFFSETS
	.align		4
        /*009c*/ 	.byte	0x04, 0x1c
        /*009e*/ 	.short	(.L_6147 - .L_6146)


	//   ....[0]....
.L_6146:
        /*00a0*/ 	.word	0x000024d0


	//   ....[1]....
        /*00a4*/ 	.word	0x00002520


	//   ....[2]....
        /*00a8*/ 	.word	0x00002580


	//----- nvinfo : EIATTR_CBANK_PARAM_SIZE
	.align		4
.L_6147:
        /*00ac*/ 	.byte	0x03, 0x19
        /*00ae*/ 	.short	0x002c


	//----- nvinfo : EIATTR_PARAM_CBANK
	.align		4
        /*00b0*/ 	.byte	0x04, 0x0a
        /*00b2*/ 	.short	(.L_6149 - .L_6148)
	.align		4
.L_6148:
        /*00b4*/ 	.word	index@(.nv.constant0._Z12mul_mat_q4_KIN3c104HalfELb1EEvPKvS3_PT_iiiii)
        /*00b8*/ 	.short	0x0380
        /*00ba*/ 	.short	0x002c


	//----- nvinfo : EIATTR_SW_WAR
	.align		4
.L_6149:
        /*00bc*/ 	.byte	0x04, 0x36
        /*00be*/ 	.short	(.L_6151 - .L_6150)
.L_6150:
        /*00c0*/ 	.word	0x00000008
.L_6151:


//--------------------- .nv.info._Z12mul_mat_q4_KIN3c104HalfELb0EEvPKvS3_PT_iiiii --------------------------
	.section	.nv.info._Z12mul_mat_q4_KIN3c104HalfELb0EEvPKvS3_PT_iiiii,"",@"SHT_CUDA_INFO"
	.sectionflags	@""
	.align	4


	//----- nvinfo : EIATTR_CUDA_API_VERSION
	.align		4
        /*0000*/ 	.byte	0x04, 0x37
        /*0002*/ 	.short	(.L_6153 - .L_6152)
.L_6152:
        /*0004*/ 	.word	0x00000082


	//----- nvinfo : EIATTR_KPARAM_INFO
	.align		4
.L_6153:
        /*0008*/ 	.byte	0x04, 0x17
        /*000a*/ 	.short	(.L_6155 - .L_6154)
.L_6154:
        /*000c*/ 	.word	0x00000000
        /*0010*/ 	.short	0x0007
        /*0012*/ 	.short	0x0028
        /*0014*/ 	.byte	0x00, 0xf0, 0x11, 0x00


	//----- nvinfo : EIATTR_KPARAM_INFO
	.align		4
.L_6155:
        /*0018*/ 	.byte	0x04, 0x17
        /*001a*/ 	.short	(.L_6157 - .L_6156)
.L_6156:
        /*001c*/ 	.word	0x00000000
        /*0020*/ 	.short	0x0006
        /*0022*/ 	.short	0x0024
        /*0024*/ 	.byte	0x00, 0xf0, 0x11, 0x00


	//----- nvinfo : EIATTR_KPARAM_INFO
	.align		4
.L_6157:
        /*0028*/ 	.byte	0x04, 0x17
        /*002a*/ 	.short	(.L_6159 - .L_6158)
.L_6158:
        /*002c*/ 	.word	0x00000000
        /*0030*/ 	.short	0x0005
        /*0032*/ 	.short	0x0020
        /*0034*/ 	.byte	0x00, 0xf0, 0x11, 0x00


	//----- nvinfo : EIATTR_KPARAM_INFO
	.align		4
.L_6159:
        /*0038*/ 	.byte	0x04, 0x17
        /*003a*/ 	.short	(.L_6161 - .L_6160)
.L_6160:
        /*003c*/ 	.word	0x00000000
        /*0040*/ 	.short	0x0004
        /*0042*/ 	.short	0x001c
        /*0044*/ 	.byte	0x00, 0xf0, 0x11, 0x00


	//----- nvinfo : EIATTR_KPARAM_INFO
	.align		4
.L_6161:
        /*0048*/ 	.byte	0x04, 0x17
        /*004a*/ 	.short	(.L_6163 - .L_6162)
.L_6162:
        /*004c*/ 	.word	0x00000000
        /*0050*/ 	.short	0x0003
        /*0052*/ 	.short	0x0018
        /*0054*/ 	.byte	0x00, 0xf0, 0x11, 0x00


	//----- nvinfo : EIATTR_KPARAM_INFO
	.align		4
.L_6163:
        /*0058*/ 	.byte	0x04, 0x17
        /*005a*/ 	.short	(.L_6165 - .L_6164)
.L_6164:
        /*005c*/ 	.word	0x00000000
        /*0060*/ 	.short	0x0002
        /*0062*/ 	.short	0x0010
        /*0064*/ 	.byte	0x00, 0xf5, 0x21, 0x00


	//----- nvinfo : EIATTR_KPARAM_INFO
	.align		4
.L_6165:
        /*0068*/ 	.byte	0x04, 0x17
        /*006a*/ 	.short	(.L_6167 - .L_6166)
.L_6166:
        /*006c*/ 	.word	0x00000000
        /*0070*/ 	.short	0x0001
        /*0072*/ 	.short	0x0008
        /*0074*/ 	.byte	0x00, 0xf5, 0x21, 0x00


	//----- nvinfo : EIATTR_KPARAM_INFO
	.align		4
.L_6167:
        /*0078*/ 	.byte	0x04, 0x17
        /*007a*/ 	.short	(.L_6169 - .L_6168)
.L_6168:
        /*007c*/ 	.word	0x00000000
        /*0080*/ 	.short	0x0000
        /*0082*/ 	.short	0x0000
        /*0084*/ 	.byte	0x00, 0xf5, 0x21, 0x00


	//----- nvinfo : EIATTR_SPARSE_MMA_MASK
	.align		4
.L_6169:
        /*0088*/ 	.byte	0x03, 0x50
        /*008a*/ 	.short	0x0000


	//----- nvinfo : EIATTR_MAXREG_COUNT
	.align		4
        /*008c*/ 	.byte	0x03, 0x1b
        /*008e*/ 	.short	0x00ff


	//----- nvinfo : EIATTR_NUM_BARRIERS
	.align		4
        /*0090*/ 	.byte	0x02, 0x4c
        /*0092*/ 	.byte	0x01
	.zero		1


	//----- nvinfo : EIATTR_MERCURY_ISA_VERSION
	.align		4
        /*0094*/ 	.byte	0x03, 0x5f
        /*0096*/ 	.short	0x0101


	//----- nvinfo : EIATTR_VRC_CTA_INIT_COUNT
	.align		4
        /*0098*/ 	.byte	0x02, 0x4a
	.zero		1
	.zero		1


	//----- nvinfo : EIATTR_EXIT_INSTR_OFFSETS
	.align		4
        /*009c*/ 	.byte	0x04, 0x1c
        /*009e*/ 	.short	(.L_6171 - .L_6170)


	//   ....[0]....
.L_6170:
        /*00a0*/ 	.word	0x000020c0


	//   ....[1]....
        /*00a4*/ 	.word	0x00002110


	//   ....[2]....
        /*00a8*/ 	.word	0x00002170


	//----- nvinfo : EIATTR_CBANK_PARAM_SIZE
	.align		4
.L_6171:
        /*00ac*/ 	.byte	0x03, 0x19
        /*00ae*/ 	.short	0x002c


	//----- nvinfo : EIATTR_PARAM_CBANK
	.align		4
        /*00b0*/ 	.byte	0x04, 0x0a
        /*00b2*/ 	.short	(.L_6173 - .L_6172)
	.align		4
.L_6172:
        /*00b4*/ 	.word	index@(.nv.constant0._Z12mul_mat_q4_KIN3c104HalfELb0EEvPKvS3_PT_iiiii)
        /*00b8*/ 	.short	0x0380
        /*00ba*/ 	.short	0x002c


	//----- nvinfo : EIATTR_SW_WAR
	.align		4
.L_6173:
        /*00bc*/ 	.byte	0x04, 0x36
        /*00be*/ 	.short	(.L_6175 - .L_6174)
.L_6174:
        /*00c0*/ 	.word	0x00000008
.L_6175:


//--------------------- .nv.info._Z12mul_mat_q3_KIN3c104HalfELb1EEvPKvS3_PT_iiiii --------------------------
	.section	.nv.info._Z12mul_mat_q3_KIN3c104HalfELb1EEvPKvS3_PT_iiiii,"",@"SHT_CUDA_INFO"
	.sectionflags	@""
	.align	4


	//----- nvinfo : EIATTR_CUDA_API_VERSION
	.align		4
        /*0000*/ 	.byte	0x04, 0x37
        /*0002*/ 	.short	(.L_6177 - .L_6176)
.L_6176:
        /*0004*/ 	.word	0x00000082


	//----- nvinfo : EIATTR_KPARAM_INFO
	.align		4
.L_6177:
        /*0008*/ 	.byte	0x04, 0x17
        /*000a*/ 	.short	(.L_6179 - .L_6178)
.L_6178:
        /*000c*/ 	.word	0x00000000
        /*0010*/ 	.short	0x0007
        /*0012*/ 	.short	0x0028
        /*0014*/ 	.byte	0x00, 0xf0, 0x11, 0x00


	//----- nvinfo : EIATTR_KPARAM_INFO
	.align		4
.L_6179:
        /*0018*/ 	.byte	0x04, 0x17
        /*001a*/ 	.short	(.L_6181 - .L_6180)
.L_6180:
        /*001c*/ 	.word	0x00000000
        /*0020*/ 	.short	0x0006
        /*0022*/ 	.short	0x0024
        /*0024*/ 	.byte	0x00, 0xf0, 0x11, 0x00


	//----- nvinfo : EIATTR_KPARAM_INFO
	.align		4
.L_6181:
        /*0028*/ 	.byte	0x04, 0x17
        /*002a*/ 	.short	(.L_6183 - .L_6182)
.L_6182:
        /*002c*/ 	.word	0x00000000
        /*0030*/ 	.short	0x0005
        /*0032*/ 	.short	0x0020
        /*0034*/ 	.byte	0x00, 0xf0, 0x11, 0x00


	//----- nvinfo : EIATTR_KPARAM_INFO
	.align		4
.L_6183:
        /*0038*/ 	.byte	0x04, 0x17
        /*003a*/ 	.short	(.L_6185 - .L_6184)
.L_6184:
        /*003c*/ 	.word	0x00000000
        /*0040*/ 	.short	0x0004
        /*0042*/ 	.short	0x001c
        /*0044*/ 	.byte	0x00, 0xf0, 0x11, 0x00


	//----- nvinfo : EIATTR_KPARAM_INFO
	.align		4
.L_6185:
        /*0048*/ 	.byte	0x04, 0x17
        /*004a*/ 	.short	(.L_6187 - .L_6186)
.L_6186:
        /*004c*/ 	.word	0x00000000
        /*0050*/ 	.short	0x0003
        /*0052*/ 	.short	0x0018
        /*0054*/ 	.byte	0x00, 0xf0, 0x11, 0x00


	//----- nvinfo : EIATTR_KPARAM_INFO
	.align		4
.L_6187:
        /*0058*/ 	.byte	0x04, 0x17
        /*005a*/ 	.short	(.L_6189 - .L_6188)
.L_6188:
        /*005c*/ 	.word	0x00000000
        /*0060*/ 	.short	0x0002
        /*0062*/ 	.short	0x0010
        /*0064*/ 	.byte	0x00, 0xf5, 0x21, 0x00


	//----- nvinfo : EIATTR_KPARAM_INFO
	.align		4
.L_6189:
        /*0068*/ 	.byte	0x04, 0x17
        /*006a*/ 	.short	(.L_6191 - .L_6190)
.L_6190:
        /*006c*/ 	.word	0x00000000
        /*0070*/ 	.short	0x0001
        /*0072*/ 	.short	0x0008
        /*0074*/ 	.byte	0x00, 0xf5, 0x21, 0x00


	//----- nvinfo : EIATTR_KPARAM_INFO
	.align		4
.L_6191:
        /*0078*/ 	.byte	0x04, 0x17
        /*007a*/ 	.short	(.L_6193 - .L_6192)
.L_6192:
        /*007c*/ 	.word	0x00000000
        /*0080*/ 	.short	0x0000
        /*0082*/ 	.short	0x0000
        /*0084*/ 	.byte	0x00, 0xf5, 0x21, 0x00


	//----- nvinfo : EIATTR_SPARSE_MMA_MASK
	.align		4
.L_6193:
        /*0088*/ 	.byte	0x03, 0x50
        /*008a*/ 	.short	0x0000


	//----- nvinfo : EIATTR_MAXREG_COUNT
	.align		4
        /*008c*/ 	.byte	0x03, 0x1b
        /*008e*/ 	.short	0x00ff


	//----- nvinfo : EIATTR_NUM_BARRIERS
	.align		4
        /*0090*/ 	.byte	0x02, 0x4c
        /*0092*/ 	.byte	0x01
	.zero		1


	//----- nvinfo : EIATTR_MERCURY_ISA_VERSION
	.align		4
        /*0094*/ 	.byte	0x03, 0x5f
        /*0096*/ 	.short	0x0101


	//----- nvinfo : EIATTR_VRC_CTA_INIT_COUNT
	.align		4
        /*0098*/ 	.byte	0x02, 0x4a
	.zero		1
	.zero		1


	//----- nvinfo : EIATTR_EXIT_INSTR_OFFSETS
	.align		4
        /*009c*/ 	.byte	0x04, 0x1c
        /*009e*/ 	.short	(.L_6195 - .L_6194)


	//   ....[0]....
.L_6194:
        /*00a0*/ 	.word	0x00004400


	//   ....[1]....
        /*00a4*/ 	.word	0x00004450


	//   ....[2]....
        /*00a8*/ 	.word	0x000044b0


	//----- nvinfo : EIATTR_CBANK_PARAM_SIZE
	.align		4
.L_6195:
        /*00ac*/ 	.byte	0x03, 0x19
        /*00ae*/ 	.short	0x002c


	//----- nvinfo : EIATTR_PARAM_CBANK
	.align		4
        /*00b0*/ 	.byte	0x04, 0x0a
        /*00b2*/ 	.short	(.L_6197 - .L_6196)
	.align		4
.L_6196:
        /*00b4*/ 	.word	index@(.nv.constant0._Z12mul_mat_q3_KIN3c104HalfELb1EEvPKvS3_PT_iiiii)
        /*00b8*/ 	.short	0x0380
        /*00ba*/ 	.short	0x002c


	//----- nvinfo : EIATTR_SW_WAR
	.align		4
.L_6197:
        /*00bc*/ 	.byte	0x04, 0x36
        /*00be*/ 	.short	(.L_6199 - .L_6198)
.L_6198:
        /*00c0*/ 	.word	0x00000008
.L_6199:


//--------------------- .nv.info._Z12mul_mat_q3_KIN3c104HalfELb0EEvPKvS3_PT_iiiii --------------------------
	.section	.nv.info._Z12mul_mat_q3_KIN3c104HalfELb0EEvPKvS3_PT_iiiii,"",@"SHT_CUDA_INFO"
	.sectionflags	@""
	.align	4


	//----- nvinfo : EIATTR_CUDA_API_VERSION
	.align		4
        /*0000*/ 	.byte	0x04, 0x37
        /*0002*/ 	.short	(.L_6201 - .L_6200)
.L_6200:
        /*0004*/ 	.word	0x00000082


	//----- nvinfo : EIATTR_KPARAM_INFO
	.align		4
.L_6201:
        /*0008*/ 	.byte	0x04, 0x17
        /*000a*/ 	.short	(.L_6203 - .L_6202)
.L_6202:
        /*000c*/ 	.word	0x00000000
        /*0010*/ 	.short	0x0007
        /*0012*/ 	.short	0x0028
        /*0014*/ 	.byte	0x00, 0xf0, 0x11, 0x00


	//----- nvinfo : EIATTR_KPARAM_INFO
	.align		4
.L_6203:
        /*0018*/ 	.byte	0x04, 0x17
        /*001a*/ 	.short	(.L_6205 - .L_6204)
.L_6204:
        /*001c*/ 	.word	0x00000000
        /*0020*/ 	.short	0x0006
        /*0022*/ 	.short	0x0024
        /*0024*/ 	.byte	0x00, 0xf0, 0x11, 0x00


	//----- nvinfo : EIATTR_KPARAM_INFO
	.align		4
.L_6205:
        /*0028*/ 	.byte	0x04, 0x17
        /*002a*/ 	.short	(.L_6207 - .L_6206)
.L_6206:
        /*002c*/ 	.word	0x00000000
        /*0030*/ 	.short	0x0005
        /*0032*/ 	.short	0x0020
        /*0034*/ 	.byte	0x00, 0xf0, 0x11, 0x00


	//----- nvinfo : EIATTR_KPARAM_INFO
	.align		4
.L_6207:
        /*0038*/ 	.byte	0x04, 0x17
        /*003a*/ 	.short	(.L_6209 - .L_6208)
.L_6208:
        /*003c*/ 	.word	0x00000000
        /*0040*/ 	.short	0x0004
        /*0042*/ 	.short	0x001c
        /*0044*/ 	.byte	0x00, 0xf0, 0x11, 0x00


	//----- nvinfo : EIATTR_KPARAM_INFO
	.align		4
.L_6209:
        /*0048*/ 	.byte	0x04, 0x17
        /*004a*/ 	.short	(.L_6211 - .L_6210)
.L_6210:
        /*004c*/ 	.word	0x00000000
        /*0050*/ 	.short	0x0003
        /*0052*/ 	.short	0x0018
        /*0054*/ 	.byte	0x00, 0xf0, 0x11, 0x00


	//----- nvinfo : EIATTR_KPARAM_INFO
	.align		4
.L_6211:
        /*0058*/ 	.byte	0x04, 0x17
        /*005a*/ 	.short	(.L_6213 - .L_6212)
.L_6212:
        /*005c*/ 	.word	0x00000000
        /*0060*/ 	.short	0x0002
        /*0062*/ 	.short	0x0010
        /*0064*/ 	.byte	0x00, 0xf5, 0x21, 0x00


	//----- nvinfo : EIATTR_KPARAM_INFO
	.align		4
.L_6213:
        /*0068*/ 	.byte	0x04, 0x17
        /*006a*/ 	.short	(.L_6215 - .L_6214)
.L_6214:
        /*006c*/ 	.word	0x00000000
        /*0070*/ 	.short	0x0001
        /*0072*/ 	.short	0x0008
        /*0074*/ 	.byte	0x00, 0xf5, 0x21, 0x00


	//----- nvinfo : EIATTR_KPARAM_INFO
	.align		4
.L_6215:
        /*0078*/ 	.byte	0x04, 0x17
        /*007a*/ 	.short	(.L_6217 - .L_6216)
.L_6216:
        /*007c*/ 	.word	0x00000000
        /*0080*/ 	.short	0x0000
        /*0082*/ 	.short	0x0000
        /*0084*/ 	.byte	0x00, 0xf5, 0x21, 0x00


	//----- nvinfo : EIATTR_SPARSE_MMA_MASK
	.align		4
.L_6217:
        /*0088*/ 	.byte	0x03, 0x50
        /*008a*/ 	.short	0x0000


	//----- nvinfo : EIATTR_MAXREG_COUNT
	.align		4
        /*008c*/ 	.byte	0x03, 0x1b
        /*008e*/ 	.short	0x00ff


	//----- nvinfo : EIATTR_NUM_BARRIERS
	.align		4
        /*0090*/ 	.byte	0x02, 0x4c
        /*0092*/ 	.byte	0x01
	.zero		1


	//----- nvinfo : EIATTR_MERCURY_ISA_VERSION
	.align		4
        /*0094*/ 	.byte	0x03, 0x5f
        /*0096*/ 	.short	0x0101


	//----- nvinfo : EIATTR_VRC_CTA_INIT_COUNT
	.align		4
        /*0098*/ 	.byte	0x02, 0x4a
	.zero		1
	.zero		1


	//----- nvinfo : EIATTR_EXIT_INSTR_OFFSETS
	.align		4
        /*009c*/ 	.byte	0x04, 0x1c
        /*009e*/ 	.short	(.L_6219 - .L_6218)


	//   ....[0]....
.L_6218:
        /*00a0*/ 	.word	0x00003e90


	//   ....[1]....
        /*00a4*/ 	.word	0x00003ee0


	//   ....[2]....
        /*00a8*/ 	.word	0x00003f40


	//----- nvinfo : EIATTR_CBANK_PARAM_SIZE
	.align		4
.L_6219:
        /*00ac*/ 	.byte	0x03, 0x19
        /*00ae*/ 	.short	0x002c


	//----- nvinfo : EIATTR_PARAM_CBANK
	.align		4
        /*00b0*/ 	.byte	0x04, 0x0a
        /*00b2*/ 	.short	(.L_6221 - .L_6220)
	.align		4
.L_6220:
        /*00b4*/ 	.word	index@(.nv.constant0._Z12mul_mat_q3_KIN3c104HalfELb0EEvPKvS3_PT_iiiii)
        /*00b8*/ 	.short	0x0380
        /*00ba*/ 	.short	0x002c


	//----- nvinfo : EIATTR_SW_WAR
	.align		4
.L_6221:
        /*00bc*/ 	.byte	0x04, 0x36
        /*00be*/ 	.short	(.L_6223 - .L_6222)
.L_6222:
        /*00c0*/ 	.word	0x00000008
.L_6223:


//--------------------- .nv.info._Z12mul_mat_q2_KIN3c104HalfELb1EEvPKvS3_PT_iiiii --------------------------
	.section	.nv.info._Z12mul_mat_q2_KIN3c104HalfELb1EEvPKvS3_PT_iiiii,"",@"SHT_CUDA_INFO"
	.sectionflags	@""
	.align	4


	//----- nvinfo : EIATTR_CUDA_API_VERSION
	.align		4
        /*0000*/ 	.byte	0x04, 0x37
        /*0002*/ 	.short	(.L_6225 - .L_6224)
.L_6224:
        /*0004*/ 	.word	0x00000082


	//----- nvinfo : EIATTR_KPARAM_INFO
	.align		4
.L_6225:
        /*0008*/ 	.byte	0x04, 0x17
        /*000a*/ 	.short	(.L_6227 - .L_6226)
.L_6226:
        /*000c*/ 	.word	0x00000000
        /*0010*/ 	.short	0x0007
        /*0012*/ 	.short	0x0028
        /*0014*/ 	.byte	0x00, 0xf0, 0x11, 0x00


	//----- nvinfo : EIATTR_KPARAM_INFO
	.align		4
.L_6227:
        /*0018*/ 	.byte	0x04, 0x17
        /*001a*/ 	.short	(.L_6229 - .L_6228)
.L_6228:
        /*001c*/ 	.word	0x00000000
        /*0020*/ 	.short	0x0006
        /*0022*/ 	.short	0x0024
        /*0024*/ 	.byte	0x00, 0xf0, 0x11, 0x00


	//----- nvinfo : EIATTR_KPARAM_INFO
	.align		4
.L_6229:
        /*0028*/ 	.byte	0x04, 0x17
        /*002a*/ 	.short	(.L_6231 - .L_6230)
.L_6230:
        /*002c*/ 	.word	0x00000000
        /*0030*/ 	.short	0x0005
        /*0032*/ 	.short	0x0020
        /*0034*/ 	.byte	0x00, 0xf0, 0x11, 0x00


	//----- nvinfo : EIATTR_KPARAM_INFO
	.align		4
.L_6231:
        /*0038*/ 	.byte	0x04, 0x17
        /*003a*/ 	.short	(.L_6233 - .L_6232)
.L_6232:
        /*003c*/ 	.word	0x00000000
        /*0040*/ 	.short	0x0004
        /*0042*/ 	.short	0x001c
        /*0044*/ 	.byte	0x00, 0xf0, 0x11, 0x00


	//----- nvinfo : EIATTR_KPARAM_INFO
	.align		4
.L_6233:
        /*0048*/ 	.byte	0x04, 0x17
        /*004a*/ 	.short	(.L_6235 - .L_6234)
.L_6234:
        /*004c*/ 	.word	0x00000000
        /*0050*/ 	.short	0x0003
        /*0052*/ 	.short	0x0018
        /*0054*/ 	.byte	0x00, 0xf0, 0x11, 0x00


	//----- nvinfo : EIATTR_KPARAM_INFO
	.align		4
.L_6235:
        /*0058*/ 	.byte	0x04, 0x17
        /*005a*/ 	.short	(.L_6237 - .L_6236)
.L_6236:
        /*005c*/ 	.word	0x00000000
        /*0060*/ 	.short	0x0002
        /*0062*/ 	.short	0x0010
        /*0064*/ 	.byte	0x00, 0xf5, 0x21, 0x00


	//----- nvinfo : EIATTR_KPARAM_INFO
	.align		4
.L_6237:
        /*0068*/ 	.byte	0x04, 0x17
        /*006a*/ 	.short	(.L_6239 - .L_6238)
.L_6238:
        /*006c*/ 	.word	0x00000000
        /*0070*/ 	.short	0x0001
        /*0072*/ 	.short	0x0008
        /*0074*/ 	.byte	0x00, 0xf5, 0x21, 0x00


	//----- nvinfo : EIATTR_KPARAM_INFO
	.align		4
.L_6239:
        /*0078*/ 	.byte	0x04, 0x17
        /*007a*/ 	.short	(.L_6241 - .L_6240)
.L_6240:
        /*007c*/ 	.word	0x00000000
        /*0080*/ 	.short	0x0000
        /*0082*/ 	.short	0x0000
        /*0084*/ 	.byte	0x00, 0xf5, 0x21, 0x00


	//----- nvinfo : EIATTR_SPARSE_MMA_MASK
	.align		4
.L_6241:
        /*0088*/ 	.byte	0x03, 0x50
        /*008a*/ 	.short	0x0000


	//----- nvinfo : EIATTR_MAXREG_COUNT
	.align		4
        /*008c*/ 	.byte	0x03, 0x1b
        /*008e*/ 	.short	0x00ff


	//----- nvinfo : EIATTR_NUM_BARRIERS
	.align		4
        /*0090*/ 	.byte	0x02, 0x4c
        /*0092*/ 	.byte	0x01
	.zero		1


	//----- nvinfo : EIATTR_MERCURY_ISA_VERSION
	.align		4
        /*0094*/ 	.byte	0x03, 0x5f
        /*0096*/ 	.short	0x0101


	//----- nvinfo : EIATTR_VRC_CTA_INIT_COUNT
	.align		4
        /*0098*/ 	.byte	0x02, 0x4a
	.zero		1
	.zero		1


	//----- nvinfo : EIATTR_EXIT_INSTR_OFFSETS
	.align		4
        /*009c*/ 	.byte	0x04, 0x1c
        /*009e*/ 	.short	(.L_6243 - .L_6242)


	//   ....[0]....
.L_6242:
        /*00a0*/ 	.word	0x000049e0


	//   ....[1]....
        /*00a4*/ 	.word	0x00004a30


	//   ....[2]....
        /*00a8*/ 	.word	0x00004a90


	//----- nvinfo : EIATTR_CBANK_PARAM_SIZE
	.align		4
.L_6243:
        /*00ac*/ 	.byte	0x03, 0x19
        /*00ae*/ 	.short	0x002c


	//----- nvinfo : EIATTR_PARAM_CBANK
	.align		4
        /*00b0*/ 	.byte	0x04, 0x0a
        /*00b2*/ 	.short	(.L_6245 - .L_6244)
	.align		4
.L_6244:
        /*00b4*/ 	.word	index@(.nv.constant0._Z12mul_mat_q2_KIN3c104HalfELb1EEvPKvS3_PT_iiiii)
        /*00b8*/ 	.short	0x0380
        /*00ba*/ 	.short	0x002c


	//----- nvinfo : EIATTR_SW_WAR
	.align		4
.L_6245:
        /*00bc*/ 	.byte	0x04, 0x36
        /*00be*/ 	.short	(.L_6247 - .L_6246)
.L_6246:
        /*00c0*/ 	.word	0x00000008
.L_6247:


//--------------------- .nv.info._Z12mul_mat_q2_KIN3c104HalfELb0EEvPKvS3_PT_iiiii --------------------------
	.section	.nv.info._Z12mul_mat_q2_KIN3c104HalfELb0EEvPKvS3_PT_iiiii,"",@"SHT_CUDA_INFO"
	.sectionflags	@""
	.align	4


	//----- nvinfo : EIATTR_CUDA_API_VERSION
	.align		4
        /*0000*/ 	.byte	0x04, 0x37
        /*0002*/ 	.short	(.L_6249 - .L_6248)
.L_6248:
        /*0004*/ 	.word	0x00000082


	//----- nvinfo : EIATTR_KPARAM_INFO
	.align		4
.L_6249:
        /*0008*/ 	.byte	0x04, 0x17
        /*000a*/ 	.short	(.L_6251 - .L_6250)
.L_6250:
        /*000c*/ 	.word	0x00000000
        /*0010*/ 	.short	0x0007
        /*0012*/ 	.short	0x0028
        /*0014*/ 	.byte	0x00, 0xf0, 0x11, 0x00


	//----- nvinfo : EIATTR_KPARAM_INFO
	.align		4
.L_6251:
        /*0018*/ 	.byte	0x04, 0x17
        /*001a*/ 	.short	(.L_6253 - .L_6252)
.L_6252:
        /*001c*/ 	.word	0x00000000
        /*0020*/ 	.short	0x0006
        /*0022*/ 	.short	0x0024
        /*0024*/ 	.byte	0x00, 0xf0, 0x11, 0x00


	//----- nvinfo : EIATTR_KPARAM_INFO
	.align		4
.L_6253:
        /*0028*/ 	.byte	0x04, 0x17
        /*002a*/ 	.short	(.L_6255 - .L_6254)
.L_6254:
        /*002c*/ 	.word	0x00000000
        /*0030*/ 	.short	0x0005
        /*0032*/ 	.short	0x0020
        /*0034*/ 	.byte	0x00, 0xf0, 0x11, 0x00


	//----- nvinfo : EIATTR_KPARAM_INFO
	.align		4
.L_6255:
        /*0038*/ 	.byte	0x04, 0x17
        /*003a*/ 	.short	(.L_6257 - .L_6256)
.L_6256:
        /*003c*/ 	.word	0x00000000
        /*0040*/ 	.short	0x0004
        /*0042*/ 	.short	0x001c
        /*0044*/ 	.byte	0x00, 0xf0, 0x11, 0x00


	//----- nvinfo : EIATTR_KPARAM_INFO
	.align		4
.L_6257:
        /*0048*/ 	.byte	0x04, 0x17
        /*004a*/ 	.short	(.L_6259 - .L_6258)
.L_6258:
        /*004c*/ 	.word	0x00000000
        /*0050*/ 	.short	0x0003
        /*0052*/ 	.short	0x0018
        /*0054*/ 	.byte	0x00, 0xf0, 0x11, 0x00


	//----- nvinfo : EIATTR_KPARAM_INFO
	.align		4
.L_6259:
        /*0058*/ 	.byte	0x04, 0x17
        /*005a*/ 	.short	(.L_6261 - .L_6260)
.L_6260:
        /*005c*/ 	.word	0x00000000
        /*0060*/ 	.short	0x0002
        /*0062*/ 	.short	0x0010
        /*0064*/ 	.byte	0x00, 0xf5, 0x21, 0x00


	//----- nvinfo : EIATTR_KPARAM_INFO
	.align		4
.L_6261:
        /*0068*/ 	.byte	0x04, 0x17
        /*006a*/ 	.short	(.L_6263 - .L_6262)
.L_6262:
        /*006c*/ 	.word	0x00000000
        /*0070*/ 	.short	0x0001
        /*0072*/ 	.short	0x0008
        /*0074*/ 	.byte	0x00, 0xf5, 0x21, 0x00


	//----- nvinfo : EIATTR_KPARAM_INFO
	.align		4
.L_6263:
        /*0078*/ 	.byte	0x04, 0x17
        /*007a*/ 	.short	(.L_6265 - .L_6264)
.L_6264:
        /*007c*/ 	.word	0x00000000
        /*0080*/ 	.short	0x0000
        /*0082*/ 	.short	0x0000
        /*0084*/ 	.byte	0x00, 0xf5, 0x21, 0x00


	//----- nvinfo : EIATTR_SPARSE_MMA_MASK
	.align		4
.L_6265:
        /*0088*/ 	.byte	0x03, 0x50
        /*008a*/ 	.short	0x0000


	//----- nvinfo : EIATTR_MAXREG_COUNT
	.align		4
        /*008c*/ 	.byte	0x03, 0x1b
        /*008e*/ 	.short	0x00ff


	//----- nvinfo : EIATTR_NUM_BARRIERS
	.align		4
        /*0090*/ 	.byte	0x02, 0x4c
        /*0092*/ 	.byte	0x01
	.zero		1


	//----- nvinfo : EIATTR_MERCURY_ISA_VERSION
	.align		4
        /*0094*/ 	.byte	0x03, 0x5f
        /*0096*/ 	.short	0x0101


	//----- nvinfo : EIATTR_VRC_CTA_INIT_COUNT
	.align		4
        /*0098*/ 	.byte	0x02, 0x4a
	.zero		1
	.zero		1


	//----- nvinfo : EIATTR_EXIT_INSTR_OFFSETS
	.align		4
        /*009c*/ 	.byte	0x04, 0x1c
        /*009e*/ 	.short	(.L_6267 - .L_6266)


	//   ....[0]....
.L_6266:
        /*00a0*/ 	.word	0x00004600


	//   ....[1]....
        /*00a4*/ 	.word	0x00004650


	//   ....[2]....
        /*00a8*/ 	.word	0x000046b0


	//----- nvinfo : EIATTR_CBANK_PARAM_SIZE
	.align		4
.L_6267:
        /*00ac*/ 	.byte	0x03, 0x19
        /*00ae*/ 	.short	0x002c


	//----- nvinfo : EIATTR_PARAM_CBANK
	.align		4
        /*00b0*/ 	.byte	0x04, 0x0a
        /*00b2*/ 	.short	(.L_6269 - .L_6268)
	.align		4
.L_6268:
        /*00b4*/ 	.word	index@(.nv.constant0._Z12mul_mat_q2_KIN3c104HalfELb0EEvPKvS3_PT_iiiii)
        /*00b8*/ 	.short	0x0380
        /*00ba*/ 	.short	0x002c


	//----- nvinfo : EIATTR_SW_WAR
	.align		4
.L_6269:
        /*00bc*/ 	.byte	0x04, 0x36
        /*00be*/ 	.short	(.L_6271 - .L_6270)
.L_6270:
        /*00c0*/ 	.word	0x00000008
.L_6271:


//--------------------- .nv.info._Z12mul_mat_q8_0IN3c104HalfELb1EEvPKvS3_PT_iiiii --------------------------
	.section	.nv.info._Z12mul_mat_q8_0IN3c104HalfELb1EEvPKvS3_PT_iiiii,"",@"SHT_CUDA_INFO"
	.sectionflags	@""
	.align	4


	//----- nvinfo : EIATTR_CUDA_API_VERSION
	.align		4
        /*0000*/ 	.byte	0x04, 0x37
        /*0002*/ 	.short	(.L_6273 - .L_6272)
.L_6272:
        /*0004*/ 	.word	0x00000082


	//----- nvinfo : EIATTR_KPARAM_INFO
	.align		4
.L_6273:
        /*0008*/ 	.byte	0x04, 0x17
        /*000a*/ 	.short	(.L_6275 - .L_6274)
.L_6274:
        /*000c*/ 	.word	0x00000000
        /*0010*/ 	.short	0x0007
        /*0012*/ 	.short	0x0028
        /*0014*/ 	.byte	0x00, 0xf0, 0x11, 0x00


	//----- nvinfo : EIATTR_KPARAM_INFO
	.align		4
.L_6275:
        /*0018*/ 	.byte	0x04, 0x17
        /*001a*/ 	.short	(.L_6277 - .L_6276)
.L_6276:
        /*001c*/ 	.word	0x00000000
        /*0020*/ 	.short	0x0006
        /*0022*/ 	.short	0x0024
        /*0024*/ 	.byte	0x00, 0xf0, 0x11, 0x00


	//----- nvinfo : EIATTR_KPARAM_INFO
	.align		4
.L_6277:
        /*0028*/ 	.byte	0x04, 0x17
        /*002a*/ 	.short	(.L_6279 - .L_6278)
.L_6278:
        /*002c*/ 	.word	0x00000000
        /*0030*/ 	.short	0x0005
        /*0032*/ 	.short	0x0020
        /*0034*/ 	.byte	0x00, 0xf0, 0x11, 0x00


	//----- nvinfo : EIATTR_KPARAM_INFO
	.align		4
.L_6279:
        /*0038*/ 	.byte	0x04, 0x17
        /*003a*/ 	.short	(.L_6281 - .L_6280)
.L_6280:
        /*003c*/ 	.word	0x00000000
        /*0040*/ 	.short	0x0004
        /*0042*/ 	.short	0x001c
        /*0044*/ 	.byte	0x00, 0xf0, 0x11, 0x00


	//----- nvinfo : EIATTR_KPARAM_INFO
	.align		4
.L_6281:
        /*0048*/ 	.byte	0x04, 0x17
        /*004a*/ 	.short	(.L_6283 - .L_6282)
.L_6282:
        /*004c*/ 	.word	0x00000000
        /*0050*/ 	.short	0x0003
        /*0052*/ 	.short	0x0018
        /*0054*/ 	.byte	0x00, 0xf0, 0x11, 0x00


	//----- nvinfo : EIATTR_KPARAM_INFO
	.align		4
.L_6283:
        /*0058*/ 	.byte	0x04, 0x17
        /*005a*/ 	.short	(.L_6285 - .L_6284)
.L_6284:
        /*005c*/ 	.word	0x00000000
        /*0060*/ 	.short	0x0002
        /*0062*/ 	.short	0x0010
        /*0064*/ 	.byte	0x00, 0xf5, 0x21, 0x00


	//----- nvinfo : EIATTR_KPARAM_INFO
	.align		4
.L_6285:
        /*0068*/ 	.byte	0x04, 0x17
        /*006a*/ 	.short	(.L_6287 - .L_6286)
.L_6286:
        /*006c*/ 	.word	0x00000000
        /*0070*/ 	.short	0x0001
        /*0072*/ 	.short	0x0008
        /*0074*/ 	.byte	0x00, 0xf5, 0x21, 0x00


	//----- nvinfo : EIATTR_KPARAM_INFO
	.align		4
.L_6287:
        /*0078*/ 	.byte	0x04, 0x17
        /*007a*/ 	.short	(.L_6289 - .L_6288)
.L_6288:
        /*007c*/ 	.word	0x00000000
        /*0080*/ 	.short	0x0000
        /*0082*/ 	.short	0x0000
        /*0084*/ 	.byte	0x00, 0xf5, 0x21, 0x00


	//----- nvinfo : EIATTR_SPARSE_MMA_MASK
	.align		4
.L_6289:
        /*0088*/ 	.byte	0x03, 0x50
        /*008a*/ 	.short	0x0000


	//----- nvinfo : EIATTR_MAXREG_COUNT
	.align		4
        /*008c*/ 	.byte	0x03, 0x1b
        /*008e*/ 	.short	0x00ff


	//----- nvinfo : EIATTR_NUM_BARRIERS
	.align		4
        /*0090*/ 	.byte	0x02, 0x4c
        /*0092*/ 	.byte	0x01
	.zero		1


	//----- nvinfo : EIATTR_MERCURY_ISA_VERSION
	.align		4
        /*0094*/ 	.byte	0x03, 0x5f
        /*0096*/ 	.short	0x0101


	//----- nvinfo : EIATTR_VRC_CTA_INIT_COUNT
	.align		4
        /*0098*/ 	.byte	0x02, 0x4a
	.zero		1
	.zero		1


	//----- nvinfo : EIATTR_EXIT_INSTR_OFFSETS
	.align		4
        /*009c*/ 	.byte	0x04, 0x1c
        /*009e*/ 	.short	(.L_6291 - .L_6290)


	//   ....[0]....
.L_6290:
        /*00a0*/ 	.word	0x00001350


	//   ....[1]....
        /*00a4*/ 	.word	0x000013b0


	//   ....[2]....
        /*00a8*/ 	.word	0x00001410


	//----- nvinfo : EIATTR_CBANK_PARAM_SIZE
	.align		4
.L_6291:
        /*00ac*/ 	.byte	0x03, 0x19
        /*00ae*/ 	.short	0x002c


	//----- nvinfo : EIATTR_PARAM_CBANK
	.align		4
        /*00b0*/ 	.byte	0x04, 0x0a
        /*00b2*/ 	.short	(.L_6293 - .L_6292)
	.align		4
.L_6292:
        /*00b4*/ 	.word	index@(.nv.constant0._Z12mul_mat_q8_0IN3c104HalfELb1EEvPKvS3_PT_iiiii)
        /*00b8*/ 	.short	0x0380
        /*00ba*/ 	.short	0x002c


	//----- nvinfo : EIATTR_SW_WAR
	.align		4
.L_6293:
        /*00bc*/ 	.byte	0x04, 0x36
        /*00be*/ 	.short	(.L_6295 - .L_6294)
.L_6294:
        /*00c0*/ 	.word	0x00000008
.L_6295:


//--------------------- .nv.info._Z12mul_mat_q8_0IN3c104HalfELb0EEvPKvS3_PT_iiiii --------------------------
	.section	.nv.info._Z12mul_mat_q8_0IN3c104HalfELb0EEvPKvS3_PT_iiiii,"",@"SHT_CUDA_INFO"
	.sectionflags	@""
	.align	4


	//----- nvinfo : EIATTR_CUDA_API_VERSION
	.align		4
        /*0000*/ 	.byte	0x04, 0x37
        /*0002*/ 	.short	(.L_6297 - .L_6296)
.L_6296:
        /*0004*/ 	.word	0x00000082


	//----- nvinfo : EIATTR_KPARAM_INFO
	.align		4
.L_6297:
        /*0008*/ 	.byte	0x04, 0x17
        /*000a*/ 	.short	(.L_6299 - .L_6298)
.L_6298:
        /*000c*/ 	.word	0x00000000
        /*0010*/ 	.short	0x0007
        /*0012*/ 	.short	0x0028
        /*0014*/ 	.byte	0x00, 0xf0, 0x11, 0x00


	//----- nvinfo : EIATTR_KPARAM_INFO
	.align		4
.L_6299:
        /*0018*/ 	.byte	0x04, 0x17
        /*001a*/ 	.short	(.L_6301 - .L_6300)
.L_6300:
        /*001c*/ 	.word	0x00000000
        /*0020*/ 	.short	0x0006
        /*0022*/ 	.short	0x0024
        /*0024*/ 	.byte	0x00, 0xf0, 0x11, 0x00


	//----- nvinfo : EIATTR_KPARAM_INFO
	.align		4
.L_6301:
        /*0028*/ 	.byte	0x04, 0x17
        /*002a*/ 	.short	(.L_6303 - .L_6302)
.L_6302:
        /*002c*/ 	.word	0x00000000
        /*0030*/ 	.short	0x0005
        /*0032*/ 	.short	0x0020
        /*0034*/ 	.byte	0x00, 0xf0, 0x11, 0x00


	//----- nvinfo : EIATTR_KPARAM_INFO
	.align		4
.L_6303:
        /*0038*/ 	.byte	0x04, 0x17
        /*003a*/ 	.short	(.L_6305 - .L_6304)
.L_6304:
        /*003c*/ 	.word	0x00000000
        /*0040*/ 	.short	0x0004
        /*0042*/ 	.short	0x001c
        /*0044*/ 	.byte	0x00, 0xf0, 0x11, 0x00


	//----- nvinfo : EIATTR_KPARAM_INFO
	.align		4
.L_6305:
        /*0048*/ 	.byte	0x04, 0x17
        /*004a*/ 	.short	(.L_6307 - .L_6306)
.L_6306:
        /*004c*/ 	.word	0x00000000
        /*0050*/ 	.short	0x0003
        /*0052*/ 	.short	0x0018
        /*0054*/ 	.byte	0x00, 0xf0, 0x11, 0x00


	//----- nvinfo : EIATTR_KPARAM_INFO
	.align		4
.L_6307:
        /*0058*/ 	.byte	0x04, 0x17
        /*005a*/ 	.short	(.L_6309 - .L_6308)
.L_6308:
        /*005c*/ 	.word	0x00000000
        /*0060*/ 	.short	0x0002
        /*0062*/ 	.short	0x0010
        /*0064*/ 	.byte	0x00, 0xf5, 0x21, 0x00


	//----- nvinfo : EIATTR_KPARAM_INFO
	.align		4
.L_6309:
        /*0068*/ 	.byte	0x04, 0x17
        /*006a*/ 	.short	(.L_6311 - .L_6310)
.L_6310:
        /*006c*/ 	.word	0x00000000
        /*0070*/ 	.short	0x0001
        /*0072*/ 	.short	0x0008
        /*0074*/ 	.byte	0x00, 0xf5, 0x21, 0x00


	//----- nvinfo : EIATTR_KPARAM_INFO
	.align		4
.L_6311:
        /*0078*/ 	.byte	0x04, 0x17
        /*007a*/ 	.short	(.L_6313 - .L_6312)
.L_6312:
        /*007c*/ 	.word	0x00000000
        /*0080*/ 	.short	0x0000
        /*0082*/ 	.short	0x0000
        /*0084*/ 	.byte	0x00, 0xf5, 0x21, 0x00


	//----- nvinfo : EIATTR_SPARSE_MMA_MASK
	.align		4
.L_6313:
        /*0088*/ 	.byte	0x03, 0x50
        /*008a*/ 	.short	0x0000


	//----- nvinfo : EIATTR_MAXREG_COUNT
	.align		4
        /*008c*/ 	.byte	0x03, 0x1b
        /*008e*/ 	.short	0x00ff


	//----- nvinfo : EIATTR_NUM_BARRIERS
	.align		4
        /*0090*/ 	.byte	0x02, 0x4c
        /*0092*/ 	.byte	0x01
	.zero		1


	//----- nvinfo : EIATTR_MERCURY_ISA_VERSION
	.align		4
        /*0094*/ 	.byte	0x03, 0x5f
        /*0096*/ 	.short	0x0101


	//----- nvinfo : EIATTR_VRC_CTA_INIT_COUNT
	.align		4
        /*0098*/ 	.byte	0x02, 0x4a
	.zero		1
	.zero		1


	//----- nvinfo : EIATTR_EXIT_INSTR_OFFSETS
	.align		4
        /*009c*/ 	.byte	0x04, 0x1c
        /*009e*/ 	.short	(.L_6315 - .L_6314)


	//   ....[0]....
.L_6314:
        /*00a0*/ 	.word	0x00000fc0


	//   ....[1]....
        /*00a4*/ 	.word	0x00001010


	//   ....[2]....
        /*00a8*/ 	.word	0x00001070


	//----- nvinfo : EIATTR_CBANK_PARAM_SIZE
	.align		4
.L_6315:
        /*00ac*/ 	.byte	0x03, 0x19
        /*00ae*/ 	.short	0x002c


	//----- nvinfo : EIATTR_PARAM_CBANK
	.align		4
        /*00b0*/ 	.byte	0x04, 0x0a
        /*00b2*/ 	.short	(.L_6317 - .L_6316)
	.align		4
.L_6316:
        /*00b4*/ 	.word	index@(.nv.constant0._Z12mul_mat_q8_0IN3c104HalfELb0EEvPKvS3_PT_iiiii)
        /*00b8*/ 	.short	0x0380
        /*00ba*/ 	.short	0x002c


	//----- nvinfo : EIATTR_SW_WAR
	.align		4
.L_6317:
        /*00bc*/ 	.byte	0x04, 0x36
        /*00be*/ 	.short	(.L_6319 - .L_6318)
.L_6318:
        /*00c0*/ 	.word	0x00000008
.L_6319:


//--------------------- .nv.info._Z12mul_mat_q5_1IN3c104HalfELb1EEvPKvS3_PT_iiiii --------------------------
	.section	.nv.info._Z12mul_mat_q5_1IN3c104HalfELb1EEvPKvS3_PT_iiiii,"",@"SHT_CUDA_INFO"
	.sectionflags	@""
	.align	4


	//----- nvinfo : EIATTR_CUDA_API_VERSION
	.align		4
        /*0000*/ 	.byte	0x04, 0x37
        /*0002*/ 	.short	(.L_6321 - .L_6320)
.L_6320:
        /*0004*/ 	.word	0x00000082


	//----- nvinfo : EIATTR_KPARAM_INFO
	.align		4
.L_6321:
        /*0008*/ 	.byte	0x04, 0x17
        /*000a*/ 	.short	(.L_6323 - .L_6322)
.L_6322:
        /*000c*/ 	.word	0x00000000
        /*0010*/ 	.short	0x0007
        /*0012*/ 	.short	0x0028
        /*0014*/ 	.byte	0x00, 0xf0, 0x11, 0x00


	//----- nvinfo : EIATTR_KPARAM_INFO
	.align		4
.L_6323:
        /*0018*/ 	.byte	0x04, 0x17
        /*001a*/ 	.short	(.L_6325 - .L_6324)
.L_6324:
        /*001c*/ 	.word	0x00000000
        /*0020*/ 	.short	0x0006
        /*0022*/ 	.short	0x0024
        /*0024*/ 	.byte	0x00, 0xf0, 0x11, 0x00


	//----- nvinfo : EIATTR_KPARAM_INFO
	.align		4
.L_6325:
        /*0028*/ 	.byte	0x04, 0x17
        /*002a*/ 	.short	(.L_6327 - .L_6326)
.L_6326:
        /*002c*/ 	.word	0x00000000
        /*0030*/ 	.short	0x0005
        /*0032*/ 	.short	0x0020
        /*0034*/ 	.byte	0x00, 0xf0, 0x11, 0x00


	//----- nvinfo : EIATTR_KPARAM_INFO
	.align		4
.L_6327:
        /*0038*/ 	.byte	0x04, 0x17
        /*003a*/ 	.short	(.L_6329 - .L_6328)
.L_6328:
        /*003c*/ 	.word	0x00000000
        /*0040*/ 	.short	0x0004
        /*0042*/ 	.short	0x001c
        /*0044*/ 	.byte	0x00, 0xf0, 0x11, 0x00


	//----- nvinfo : EIATTR_KPARAM_INFO
	.align		4
.L_6329:
        /*0048*/ 	.byte	0x04, 0x17
        /*004a*/ 	.short	(.L_6331 - .L_6330)
.L_6330:
        /*004c*/ 	.word	0x00000000
        /*0050*/ 	.short	0x0003
        /*0052*/ 	.short	0x0018
        /*0054*/ 	.byte	0x00, 0xf0, 0x11, 0x00


	//----- nvinfo : EIATTR_KPARAM_INFO
	.align		4
.L_6331:
        /*0058*/ 	.byte	0x04, 0x17
        /*005a*/ 	.short	(.L_6333 - .L_6332)
.L_6332:
        /*005c*/ 	.word	0x00000000
        /*0060*/ 	.short	0x0002
        /*0062*/ 	.short	0x0010
        /*0064*/ 	.byte	0x00, 0xf5, 0x21, 0x00


	//----- nvinfo : EIATTR_KPARAM_INFO
	.align		4
.L_6333:
        /*0068*/ 	.byte	0x04, 0x17
        /*006a*/ 	.short	(.L_6335 - .L_6334)
.L_6334:
        /*006c*/ 	.word	0x00000000
        /*0070*/ 	.short	0x0001
        /*0072*/ 	.short	0x0008
        /*0074*/ 	.byte	0x00, 0xf5, 0x21, 0x00


	//----- nvinfo : EIATTR_KPARAM_INFO
	.align		4
.L_6335:
        /*0078*/ 	.byte	0x04, 0x17
        /*007a*/ 	.short	(.L_6337 - .L_6336)
.L_6336:
        /*007c*/ 	.word	0x00000000
        /*0080*/ 	.short	0x0000
        /*0082*/ 	.short	0x0000
        /*0084*/ 	.byte	0x00, 0xf5, 0x21, 0x00


	//----- nvinfo : EIATTR_SPARSE_MMA_MASK
	.align		4
.L_6337:
        /*0088*/ 	.byte	0x03, 0x50
        /*008a*/ 	.short	0x0000


	//----- nvinfo : EIATTR_MAXREG_COUNT
	.align		4
        /*008c*/ 	.byte	0x03, 0x1b
        /*008e*/ 	.short	0x00ff


	//----- nvinfo : EIATTR_NUM_BARRIERS
	.align		4
        /*0090*/ 	.byte	0x02, 0x4c
        /*0092*/ 	.byte	0x01
	.zero		1


	//----- nvinfo : EIATTR_MERCURY_ISA_VERSION
	.align		4
        /*0094*/ 	.byte	0x03, 0x5f
        /*0096*/ 	.short	0x0101


	//----- nvinfo : EIATTR_VRC_CTA_INIT_COUNT
	.align		4
        /*0098*/ 	.byte	0x02, 0x4a
	.zero		1
	.zero		1


	//----- nvinfo : EIATTR_EXIT_INSTR_OFFSETS
	.align		4
        /*009c*/ 	.byte	0x04, 0x1c
        /*009e*/ 	.short	(.L_6339 - .L_6338)


	//   ....[0]....
.L_6338:
        /*00a0*/ 	.word	0x00002980


	//   ....[1]....
        /*00a4*/ 	.word	0x000029d0


	//   ....[2]....
        /*00a8*/ 	.word	0x00002a30


	//----- nvinfo : EIATTR_CBANK_PARAM_SIZE
	.align		4
.L_6339:
        /*00ac*/ 	.byte	0x03, 0x19
        /*00ae*/ 	.short	0x002c


	//----- nvinfo : EIATTR_PARAM_CBANK
	.align		4
        /*00b0*/ 	.byte	0x04, 0x0a
        /*00b2*/ 	.short	(.L_6341 - .L_6340)
	.align		4
.L_6340:
        /*00b4*/ 	.word	index@(.nv.constant0._Z12mul_mat_q5_1IN3c104HalfELb1EEvPKvS3_PT_iiiii)
        /*00b8*/ 	.short	0x0380
        /*00ba*/ 	.short	0x002c


	//----- nvinfo : EIATTR_SW_WAR
	.align		4
.L_6341:
        /*00bc*/ 	.byte	0x04, 0x36
        /*00be*/ 	.short	(.L_6343 - .L_6342)
.L_6342:
        /*00c0*/ 	.word	0x00000008
.L_6343:


//--------------------- .nv.info._Z12mul_mat_q5_1IN3c104HalfELb0EEvPKvS3_PT_iiiii --------------------------
	.section	.nv.info._Z12mul_mat_q5_1IN3c104HalfELb0EEvPKvS3_PT_iiiii,"",@"SHT_CUDA_INFO"
	.sectionflags	@""
	.align	4


	//----- nvinfo : EIATTR_CUDA_API_VERSION
	.align		4
        /*0000*/ 	.byte	0x04, 0x37
        /*0002*/ 	.short	(.L_6345 - .L_6344)
.L_6344:
        /*0004*/ 	.word	0x00000082


	//----- nvinfo : EIATTR_KPARAM_INFO
	.align		4
.L_6345:
        /*0008*/ 	.byte	0x04, 0x17
        /*000a*/ 	.short	(.L_6347 - .L_6346)
.L_6346:
        /*000c*/ 	.word	0x00000000
        /*0010*/ 	.short	0x0007
        /*0012*/ 	.short	0x0028
        /*0014*/ 	.byte	0x00, 0xf0, 0x11, 0x00


	//----- nvinfo : EIATTR_KPARAM_INFO
	.align		4
.L_6347:
        /*0018*/ 	.byte	0x04, 0x17
        /*001a*/ 	.short	(.L_6349 - .L_6348)
.L_6348:
        /*001c*/ 	.word	0x00000000
        /*0020*/ 	.short	0x0006
        /*0022*/ 	.short	0x0024
        /*0024*/ 	.byte	0x00, 0xf0, 0x11, 0x00


	//----- nvinfo : EIATTR_KPARAM_INFO
	.align		4
.L_6349:
        /*0028*/ 	.byte	0x04, 0x17
        /*002a*/ 	.short	(.L_6351 - .L_6350)
.L_6350:
        /*002c*/ 	.word	0x00000000
        /*0030*/ 	.short	0x0005
        /*0032*/ 	.short	0x0020
        /*0034*/ 	.byte	0x00, 0xf0, 0x11, 0x00


	//----- nvinfo : EIATTR_KPARAM_INFO
	.align		4
.L_6351:
        /*0038*/ 	.byte	0x04, 0x17
        /*003a*/ 	.short	(.L_6353 - .L_6352)
.L_6352:
        /*003c*/ 	.word	0x00000000
        /*0040*/ 	.short	0x0004
        /*0042*/ 	.short	0x001c
        /*0044*/ 	.byte	0x00, 0xf0, 0x11, 0x00


	//----- nvinfo : EIATTR_KPARAM_INFO
	.align		4
.L_6353:
        /*0048*/ 	.byte	0x04, 0x17
        /*004a*/ 	.short	(.L_6355 - .L_6354)
.L_6354:
        /*004c*/ 	.word	0x00000000
        /*0050*/ 	.short	0x0003
        /*0052*/ 	.short	0x0018
        /*0054*/ 	.byte	0x00, 0xf0, 0x11, 0x00


	//----- nvinfo : EIATTR_KPARAM_INFO
	.align		4
.L_6355:
        /*0058*/ 	.byte	0x04, 0x17
        /*005a*/ 	.short	(.L_6357 - .L_6356)
.L_6356:
        /*005c*/ 	.word	0x00000000
        /*0060*/ 	.short	0x0002
        /*0062*/ 	.short	0x0010
        /*0064*/ 	.byte	0x00, 0xf5, 0x21, 0x00


	//----- nvinfo : EIATTR_KPARAM_INFO
	.align		4
.L_6357:
        /*0068*/ 	.byte	0x04, 0x17
        /*006a*/ 	.short	(.L_6359 - .L_6358)
.L_6358:
        /*006c*/ 	.word	0x00000000
        /*0070*/ 	.short	0x0001
        /*0072*/ 	.short	0x0008
        /*0074*/ 	.byte	0x00, 0xf5, 0x21, 0x00


	//----- nvinfo : EIATTR_KPARAM_INFO
	.align		4
.L_6359:
        /*0078*/ 	.byte	0x04, 0x17
        /*007a*/ 	.short	(.L_6361 - .L_6360)
.L_6360:
        /*007c*/ 	.word	0x00000000
        /*0080*/ 	.short	0x0000
        /*0082*/ 	.short	0x0000
        /*0084*/ 	.byte	0x00, 0xf5, 0x21, 0x00


	//----- nvinfo : EIATTR_SPARSE_MMA_MASK
	.align		4
.L_6361:
        /*0088*/ 	.byte	0x03, 0x50
        /*008a*/ 	.short	0x0000


	//----- nvinfo : EIATTR_MAXREG_COUNT
	.align		4
        /*008c*/ 	.byte	0x03, 0x1b
        /*008e*/ 	.short	0x00ff


	//----- nvinfo : EIATTR_NUM_BARRIERS
	.align		4
        /*0090*/ 	.byte	0x02, 0x4c
        /*0092*/ 	.byte	0x01
	.zero		1


	//----- nvinfo : EIATTR_MERCURY_ISA_VERSION
	.align		4
        /*0094*/ 	.byte	0x03, 0x5f
        /*0096*/ 	.short	0x0101


	//----- nvinfo : EIATTR_VRC_CTA_INIT_COUNT
	.align		4
        /*0098*/ 	.byte	0x02, 0x4a
	.zero		1
	.zero		1


	//----- nvinfo : EIATTR_EXIT_INSTR_OFFSETS
	.align		4
        /*009c*/ 	.byte	0x04, 0x1c
        /*009e*/ 	.short	(.L_6363 - .L_6362)


	//   ....[0]....
.L_6362:
        /*00a0*/ 	.word	0x00002310


	//   ....[1]....
        /*00a4*/ 	.word	0x00002360


	//   ....[2]....
        /*00a8*/ 	.word	0x000023c0


	//----- nvinfo : EIATTR_CBANK_PARAM_SIZE
	.align		4
.L_6363:
        /*00ac*/ 	.byte	0x03, 0x19
        /*00ae*/ 	.short	0x002c


	//----- nvinfo : EIATTR_PARAM_CBANK
	.align		4
        /*00b0*/ 	.byte	0x04, 0x0a
        /*00b2*/ 	.short	(.L_6365 - .L_6364)
	.align		4
.L_6364:
        /*00b4*/ 	.word	index@(.nv.constant0._Z12mul_mat_q5_1IN3c104HalfELb0EEvPKvS3_PT_iiiii)
        /*00b8*/ 	.short	0x0380
        /*00ba*/ 	.short	0x002c


	//----- nvinfo : EIATTR_SW_WAR
	.align		4
.L_6365:
        /*00bc*/ 	.byte	0x04, 0x36
        /*00be*/ 	.short	(.L_6367 - .L_6366)
.L_6366:
        /*00c0*/ 	.word	0x00000008
.L_6367:


//--------------------- .nv.info._Z12mul_mat_q5_0IN3c104HalfELb1EEvPKvS3_PT_iiiii --------------------------
	.section	.nv.info._Z12mul_mat_q5_0IN3c104HalfELb1EEvPKvS3_PT_iiiii,"",@"SHT_CUDA_INFO"
	.sectionflags	@""
	.align	4


	//----- nvinfo : EIATTR_CUDA_API_VERSION
	.align		4
        /*0000*/ 	.byte	0x04, 0x37
        /*0002*/ 	.short	(.L_6369 - .L_6368)
.L_6368:
        /*0004*/ 	.word	0x00000082


	//----- nvinfo : EIATTR_KPARAM_INFO
	.align		4
.L_6369:
        /*0008*/ 	.byte	0x04, 0x17
        /*000a*/ 	.short	(.L_6371 - .L_6370)
.L_6370:
        /*000c*/ 	.word	0x00000000
        /*0010*/ 	.short	0x0007
        /*0012*/ 	.short	0x0028
        /*0014*/ 	.byte	0x00, 0xf0, 0x11, 0x00


	//----- nvinfo : EIATTR_KPARAM_INFO
	.align		4
.L_6371:
        /*0018*/ 	.byte	0x04, 0x17
        /*001a*/ 	.short	(.L_6373 - .L_6372)
.L_6372:
        /*001c*/ 	.word	0x00000000
        /*0020*/ 	.short	0x0006
        /*0022*/ 	.short	0x0024
        /*0024*/ 	.byte	0x00, 0xf0, 0x11, 0x00


	//----- nvinfo : EIATTR_KPARAM_INFO
	.align		4
.L_6373:
        /*0028*/ 	.byte	0x04, 0x17
        /*002a*/ 	.short	(.L_6375 - .L_6374)
.L_6374:
        /*002c*/ 	.word	0x00000000
        /*0030*/ 	.short	0x0005
        /*0032*/ 	.short	0x0020
        /*0034*/ 	.byte	0x00, 0xf0, 0x11, 0x00


	//----- nvinfo : EIATTR_KPARAM_INFO
	.align		4
.L_6375:
        /*0038*/ 	.byte	0x04, 0x17
        /*003a*/ 	.short	(.L_6377 - .L_6376)
.L_6376:
        /*003c*/ 	.word	0x00000000
        /*0040*/ 	.short	0x0004
        /*0042*/ 	.short	0x001c
        /*0044*/ 	.byte	0x00, 0xf0, 0x11, 0x00


	//----- nvinfo : EIATTR_KPARAM_INFO
	.align		4
.L_6377:
        /*0048*/ 	.byte	0x04, 0x17
        /*004a*/ 	.short	(.L_6379 - .L_6378)
.L_6378:
        /*004c*/ 	.word	0x00000000
        /*0050*/ 	.short	0x0003
        /*0052*/ 	.short	0x0018
        /*0054*/ 	.byte	0x00, 0xf0, 0x11, 0x00


	//----- nvinfo : EIATTR_KPARAM_INFO
	.align		4
.L_6379:
        /*0058*/ 	.byte	0x04, 0x17
        /*005a*/ 	.short	(.L_6381 - .L_6380)
.L_6380:
        /*005c*/ 	.word	0x00000000
        /*0060*/ 	.short	0x0002
        /*0062*/ 	.short	0x0010
        /*0064*/ 	.byte	0x00, 0xf5, 0x21, 0x00


	//----- nvinfo : EIATTR_KPARAM_INFO
	.align		4
.L_6381:
        /*0068*/ 	.byte	0x04, 0x17
        /*006a*/ 	.short	(.L_6383 - .L_6382)
.L_6382:
        /*006c*/ 	.word	0x00000000
        /*0070*/ 	.short	0x0001
        /*0072*/ 	.short	0x0008
        /*0074*/ 	.byte	0x00, 0xf5, 0x21, 0x00


	//----- nvinfo : EIATTR_KPARAM_INFO
	.align		4
.L_6383:
        /*0078*/ 	.byte	0x04, 0x17
        /*007a*/ 	.short	(.L_6385 - .L_6384)
.L_6384:
        /*007c*/ 	.word	0x00000000
        /*0080*/ 	.short	0x0000
        /*0082*/ 	.short	0x0000
        /*0084*/ 	.byte	0x00, 0xf5, 0x21, 0x00


	//----- nvinfo : EIATTR_SPARSE_MMA_MASK
	.align		4
.L_6385:
        /*0088*/ 	.byte	0x03, 0x50
        /*008a*/ 	.short	0x0000


	//----- nvinfo : EIATTR_MAXREG_COUNT
	.align		4
        /*008c*/ 	.byte	0x03, 0x1b
        /*008e*/ 	.short	0x00ff


	//----- nvinfo : EIATTR_NUM_BARRIERS
	.align		4
        /*0090*/ 	.byte	0x02, 0x4c
        /*0092*/ 	.byte	0x01
	.zero		1


	//----- nvinfo : EIATTR_MERCURY_ISA_VERSION
	.align		4
        /*0094*/ 	.byte	0x03, 0x5f
        /*0096*/ 	.short	0x0101


	//----- nvinfo : EIATTR_VRC_CTA_INIT_COUNT
	.align		4
        /*0098*/ 	.byte	0x02, 0x4a
	.zero		1
	.zero		1


	//----- nvinfo : EIATTR_EXIT_INSTR_OFFSETS
	.align		4
        /*009c*/ 	.byte	0x04, 0x1c
        /*009e*/ 	.short	(.L_6387 - .L_6386)


	//   ....[0]....
.L_6386:
        /*00a0*/ 	.word	0x00003080


	//   ....[1]....
        /*00a4*/ 	.word	0x000030d0


	//   ....[2]....
        /*00a8*/ 	.word	0x00003130


	//----- nvinfo : EIATTR_CBANK_PARAM_SIZE
	.align		4
.L_6387:
        /*00ac*/ 	.byte	0x03, 0x19
        /*00ae*/ 	.short	0x002c


	//----- nvinfo : EIATTR_PARAM_CBANK
	.align		4
        /*00b0*/ 	.byte	0x04, 0x0a
        /*00b2*/ 	.short	(.L_6389 - .L_6388)
	.align		4
.L_6388:
        /*00b4*/ 	.word	index@(.nv.constant0._Z12mul_mat_q5_0IN3c104HalfELb1EEvPKvS3_PT_iiiii)
        /*00b8*/ 	.short	0x0380
        /*00ba*/ 	.short	0x002c


	//----- nvinfo : EIATTR_SW_WAR
	.align		4
.L_6389:
        /*00bc*/ 	.byte	0x04, 0x36
        /*00be*/ 	.short	(.L_6391 - .L_6390)
.L_6390:
        /*00c0*/ 	.word	0x00000008
.L_6391:


//--------------------- .nv.info._Z12mul_mat_q5_0IN3c104HalfELb0EEvPKvS3_PT_iiiii --------------------------
	.section	.nv.info._Z12mul_mat_q5_0IN3c104HalfELb0EEvPKvS3_PT_iiiii,"",@"SHT_CUDA_INFO"
	.sectionflags	@""
	.align	4


	//----- nvinfo : EIATTR_CUDA_API_VERSION
	.align		4
        /*0000*/ 	.byte	0x04, 0x37
        /*0002*/ 	.short	(.L_6393 - .L_6392)
.L_6392:
        /*0004*/ 	.word	0x00000082


	//----- nvinfo : EIATTR_KPARAM_INFO
	.align		4
.L_6393:
        /*0008*/ 	.byte	0x04, 0x17
        /*000a*/ 	.short	(.L_6395 - .L_6394)
.L_6394:
        /*000c*/ 	.word	0x00000000
        /*0010*/ 	.short	0x0007
        /*0012*/ 	.short	0x0028
        /*0014*/ 	.byte	0x00, 0xf0, 0x11, 0x00


	//----- nvinfo : EIATTR_KPARAM_INFO
	.align		4
.L_6395:
        /*0018*/ 	.byte	0x04, 0x17
        /*001a*/ 	.short	(.L_6397 - .L_6396)
.L_6396:
        /*001c*/ 	.word	0x00000000
        /*0020*/ 	.short	0x0006
        /*0022*/ 	.short	0x0024
        /*0024*/ 	.byte	0x00, 0xf0, 0x11, 0x00


	//----- nvinfo : EIATTR_KPARAM_INFO
	.align		4
.L_6397:
        /*0028*/ 	.byte	0x04, 0x17
        /*002a*/ 	.short	(.L_6399 - .L_6398)
.L_6398:
        /*002c*/ 	.word	0x00000000
        /*0030*/ 	.short	0x0005
        /*0032*/ 	.short	0x0020
        /*0034*/ 	.byte	0x00, 0xf0, 0x11, 0x00


	//----- nvinfo : EIATTR_KPARAM_INFO
	.align		4
.L_6399:
        /*0038*/ 	.byte	0x04, 0x17
        /*003a*/ 	.short	(.L_6401 - .L_6400)
.L_6400:
        /*003c*/ 	.word	0x00000000
        /*0040*/ 	.short	0x0004
        /*0042*/ 	.short	0x001c
        /*0044*/ 	.byte	0x00, 0xf0, 0x11, 0x00


	//----- nvinfo : EIATTR_KPARAM_INFO
	.align		4
.L_6401:
        /*0048*/ 	.byte	0x04, 0x17
        /*004a*/ 	.short	(.L_6403 - .L_6402)
.L_6402:
        /*004c*/ 	.word	0x00000000
        /*0050*/ 	.short	0x0003
        /*0052*/ 	.short	0x0018
        /*0054*/ 	.byte	0x00, 0xf0, 0x11, 0x00


	//----- nvinfo : EIATTR_KPARAM_INFO
	.align		4
.L_6403:
        /*0058*/ 	.byte	0x04, 0x17
        /*005a*/ 	.short	(.L_6405 - .L_6404)
.L_6404:
        /*005c*/ 	.word	0x00000000
        /*0060*/ 	.short	0x0002
        /*0062*/ 	.short	0x0010
        /*0064*/ 	.byte	0x00, 0xf5, 0x21, 0x00


	//----- nvinfo : EIATTR_KPARAM_INFO
	.align		4
.L_6405:
        /*0068*/ 	.byte	0x04, 0x17
        /*006a*/ 	.short	(.L_6407 - .L_6406)
.L_6406:
        /*006c*/ 	.word	0x00000000
        /*0070*/ 	.short	0x0001
        /*0072*/ 	.short	0x0008
        /*0074*/ 	.byte	0x00, 0xf5, 0x21, 0x00


	//----- nvinfo : EIATTR_KPARAM_INFO
	.align		4
.L_6407:
        /*0078*/ 	.byte	0x04, 0x17
        /*007a*/ 	.short	(.L_6409 - .L_6408)
.L_6408:
        /*007c*/ 	.word	0x00000000
        /*0080*/ 	.short	0x0000
        /*0082*/ 	.short	0x0000
        /*0084*/ 	.byte	0x00, 0xf5, 0x21, 0x00


	//----- nvinfo : EIATTR_SPARSE_MMA_MASK
	.align		4
.L_6409:
        /*0088*/ 	.byte	0x03, 0x50
        /*008a*/ 	.short	0x0000


	//----- nvinfo : EIATTR_MAXREG_COUNT
	.align		4
        /*008c*/ 	.byte	0x03, 0x1b
        /*008e*/ 	.short	0x00ff


	//----- nvinfo : EIATTR_NUM_BARRIERS
	.align		4
        /*0090*/ 	.byte	0x02, 0x4c
        /*0092*/ 	.byte	0x01
	.zero		1


	//----- nvinfo : EIATTR_MERCURY_ISA_VERSION
	.align		4
        /*0094*/ 	.byte	0x03, 0x5f
        /*0096*/ 	.short	0x0101


	//----- nvinfo : EIATTR_VRC_CTA_INIT_COUNT
	.align		4
        /*0098*/ 	.byte	0x02, 0x4a
	.zero		1
	.zero		1


	//----- nvinfo : EIATTR_EXIT_INSTR_OFFSETS
	.align		4
        /*009c*/ 	.byte	0x04, 0x1c
        /*009e*/ 	.short	(.L_6411 - .L_6410)


	//   ....[0]....
.L_6410:
        /*00a0*/ 	.word	0x00002ad0


	//   ....[1]....
        /*00a4*/ 	.word	0x00002b20


	//   ....[2]....
        /*00a8*/ 	.word	0x00002b80


	//----- nvinfo : EIATTR_CBANK_PARAM_SIZE
	.align		4
.L_6411:
        /*00ac*/ 	.byte	0x03, 0x19
        /*00ae*/ 	.short	0x002c


	//----- nvinfo : EIATTR_PARAM_CBANK
	.align		4
        /*00b0*/ 	.byte	0x04, 0x0a
        /*00b2*/ 	.short	(.L_6413 - .L_6412)
	.align		4
.L_6412:
        /*00b4*/ 	.word	index@(.nv.constant0._Z12mul_mat_q5_0IN3c104HalfELb0EEvPKvS3_PT_iiiii)
        /*00b8*/ 	.short	0x0380
        /*00ba*/ 	.short	0x002c


	//----- nvinfo : EIATTR_SW_WAR
	.align		4
.L_6413:
        /*00bc*/ 	.byte	0x04, 0x36
        /*00be*/ 	.short	(.L_6415 - .L_6414)
.L_6414:
        /*00c0*/ 	.word	0x00000008
.L_6415:


//--------------------- .nv.info._Z12mul_mat_q4_1IN3c104HalfELb1EEvPKvS3_PT_iiiii --------------------------
	.section	.nv.info._Z12mul_mat_q4_1IN3c104HalfELb1EEvPKvS3_PT_iiiii,"",@"SHT_CUDA_INFO"
	.sectionflags	@""
	.align	4


	//----- nvinfo : EIATTR_CUDA_API_VERSION
	.align		4
        /*0000*/ 	.byte	0x04, 0x37
        /*0002*/ 	.short	(.L_6417 - .L_6416)
.L_6416:
        /*0004*/ 	.word	0x00000082


	//----- nvinfo : EIATTR_KPARAM_INFO
	.align		4
.L_6417:
        /*0008*/ 	.byte	0x04, 0x17
        /*000a*/ 	.short	(.L_6419 - .L_6418)
.L_6418:
        /*000c*/ 	.word	0x00000000
        /*0010*/ 	.short	0x0007
        /*0012*/ 	.short	0x0028
        /*0014*/ 	.byte	0x00, 0xf0, 0x11, 0x00


	//----- nvinfo : EIATTR_KPARAM_INFO
	.align		4
.L_6419:
        /*0018*/ 	.byte	0x04, 0x17
        /*001a*/ 	.short	(.L_6421 - .L_6420)
.L_6420:
        /*001c*/ 	.word	0x00000000
        /*0020*/ 	.short	0x0006
        /*0022*/ 	.short	0x0024
        /*0024*/ 	.byte	0x00, 0xf0, 0x11, 0x00


	//----- nvinfo : EIATTR_KPARAM_INFO
	.align		4
.L_6421:
        /*0028*/ 	.byte	0x04, 0x17
        /*002a*/ 	.short	(.L_6423 - .L_6422)
.L_6422:
        /*002c*/ 	.word	0x00000000
        /*0030*/ 	.short	0x0005
        /*0032*/ 	.short	0x0020
        /*0034*/ 	.byte	0x00, 0xf0, 0x11, 0x00


	//----- nvinfo : EIATTR_KPARAM_INFO
	.align		4
.L_6423:
        /*0038*/ 	.byte	0x04, 0x17
        /*003a*/ 	.short	(.L_6425 - .L_6424)
.L_6424:
        /*003c*/ 	.word	0x00000000
        /*0040*/ 	.short	0x0004
        /*0042*/ 	.short	0x001c
        /*0044*/ 	.byte	0x00, 0xf0, 0x11, 0x00


	//----- nvinfo : EIATTR_KPARAM_INFO
	.align		4
.L_6425:
        /*0048*/ 	.byte	0x04, 0x17
        /*004a*/ 	.short	(.L_6427 - .L_6426)
.L_6426:
        /*004c*/ 	.word	0x00000000
        /*0050*/ 	.short	0x0003
        /*0052*/ 	.short	0x0018
        /*0054*/ 	.byte	0x00, 0xf0, 0x11, 0x00


	//----- nvinfo : EIATTR_KPARAM_INFO
	.align		4
.L_6427:
        /*0058*/ 	.byte	0x04, 0x17
        /*005a*/ 	.short	(.L_6429 - .L_6428)
.L_6428:
        /*005c*/ 	.word	0x00000000
        /*0060*/ 	.short	0x0002
        /*0062*/ 	.short	0x0010
        /*0064*/ 	.byte	0x00, 0xf5, 0x21, 0x00


	//----- nvinfo : EIATTR_KPARAM_INFO
	.align		4
.L_6429:
        /*0068*/ 	.byte	0x04, 0x17
        /*006a*/ 	.short	(.L_6431 - .L_6430)
.L_6430:
        /*006c*/ 	.word	0x00000000
        /*0070*/ 	.short	0x0001
        /*0072*/ 	.short	0x0008
        /*0074*/ 	.byte	0x00, 0xf5, 0x21, 0x00


	//----- nvinfo : EIATTR_KPARAM_INFO
	.align		4
.L_6431:
        /*0078*/ 	.byte	0x04, 0x17
        /*007a*/ 	.short	(.L_6433 - .L_6432)
.L_6432:
        /*007c*/ 	.word	0x00000000
        /*0080*/ 	.short	0x0000
        /*0082*/ 	.short	0x0000
        /*0084*/ 	.byte	0x00, 0xf5, 0x21, 0x00


	//----- nvinfo : EIATTR_SPARSE_MMA_MASK
	.align		4
.L_6433:
        /*0088*/ 	.byte	0x03, 0x50
        /*008a*/ 	.short	0x0000


	//----- nvinfo : EIATTR_MAXREG_COUNT
	.align		4
        /*008c*/ 	.byte	0x03, 0x1b
        /*008e*/ 	.short	0x00ff


	//----- nvinfo : EIATTR_NUM_BARRIERS
	.align		4
        /*0090*/ 	.byte	0x02, 0x4c
        /*0092*/ 	.byte	0x01
	.zero		1


	//----- nvinfo : EIATTR_MERCURY_ISA_VERSION
	.align		4
        /*0094*/ 	.byte	0x03, 0x5f
        /*0096*/ 	.short	0x0101


	//----- nvinfo : EIATTR_VRC_CTA_INIT_COUNT
	.align		4
        /*0098*/ 	.byte	0x02, 0x4a
	.zero		1
	.zero		1


	//----- nvinfo : EIATTR_EXIT_INSTR_OFFSETS
	.align		4
        /*009c*/ 	.byte	0x04, 0x1c
        /*009e*/ 	.short	(.L_6435 - .L_6434)


	//   ....[0]....
.L_6434:
        /*00a0*/ 	.word	0x00002040


	//   ....[1]....
        /*00a4*/ 	.word	0x00002090


	//   ....[2]....
        /*00a8*/ 	.word	0x000020f0


	//----- nvinfo : EIATTR_CBANK_PARAM_SIZE
	.align		4
.L_6435:
        /*00ac*/ 	.byte	0x03, 0x19
        /*00ae*/ 	.short	0x002c


	//----- nvinfo : EIATTR_PARAM_CBANK
	.align		4
        /*00b0*/ 	.byte	0x04, 0x0a
        /*00b2*/ 	.short	(.L_6437 - .L_6436)
	.align		4
.L_6436:
        /*00b4*/ 	.word	index@(.nv.constant0._Z12mul_mat_q4_1IN3c104HalfELb1EEvPKvS3_PT_iiiii)
        /*00b8*/ 	.short	0x0380
        /*00ba*/ 	.short	0x002c


	//----- nvinfo : EIATTR_SW_WAR
	.align		4
.L_6437:
        /*00bc*/ 	.byte	0x04, 0x36
        /*00be*/ 	.short	(.L_6439 - .L_6438)
.L_6438:
        /*00c0*/ 	.word	0x00000008
.L_6439:


//--------------------- .nv.info._Z12mul_mat_q4_1IN3c104HalfELb0EEvPKvS3_PT_iiiii --------------------------
	.section	.nv.info._Z12mul_mat_q4_1IN3c104HalfELb0EEvPKvS3_PT_iiiii,"",@"SHT_CUDA_INFO"
	.sectionflags	@""
	.align	4


	//----- nvinfo : EIATTR_CUDA_API_VERSION
	.align		4
        /*0000*/ 	.byte	0x04, 0x37
        /*0002*/ 	.short	(.L_6441 - .L_6440)
.L_6440:
        /*0004*/ 	.word	0x00000082


	//----- nvinfo : EIATTR_KPARAM_INFO
	.align		4
.L_6441:
        /*0008*/ 	.byte	0x04, 0x17
        /*000a*/ 	.short	(.L_6443 - .L_6442)
.L_6442:
        /*000c*/ 	.word	0x00000000
        /*0010*/ 	.short	0x0007
        /*0012*/ 	.short	0x0028
        /*0014*/ 	.byte	0x00, 0xf0, 0x11, 0x00


	//----- nvinfo : EIATTR_KPARAM_INFO
	.align		4
.L_6443:
        /*0018*/ 	.byte	0x04, 0x17
        /*001a*/ 	.short	(.L_6445 - .L_6444)
.L_6444:
        /*001c*/ 	.word	0x00000000
        /*0020*/ 	.short	0x0006
        /*0022*/ 	.short	0x0024
        /*0024*/ 	.byte	0x00, 0xf0, 0x11, 0x00


	//----- nvinfo : EIATTR_KPARAM_INFO
	.align		4
.L_6445:
        /*0028*/ 	.byte	0x04, 0x17
        /*002a*/ 	.short	(.L_6447 - .L_6446)
.L_6446:
        /*002c*/ 	.word	0x00000000
        /*0030*/ 	.short	0x0005
        /*0032*/ 	.short	0x0020
        /*0034*/ 	.byte	0x00, 0xf0, 0x11, 0x00


	//----- nvinfo : EIATTR_KPARAM_INFO
	.align		4
.L_6447:
        /*0038*/ 	.byte	0x04, 0x17
        /*003a*/ 	.short	(.L_6449 - .L_6448)
.L_6448:
        /*003c*/ 	.word	0x00000000
        /*0040*/ 	.short	0x0004
        /*0042*/ 	.short	0x001c
        /*0044*/ 	.byte	0x00, 0xf0, 0x11, 0x00


	//----- nvinfo : EIATTR_KPARAM_INFO
	.align		4
.L_6449:
        /*0048*/ 	.byte	0x04, 0x17
        /*004a*/ 	.short	(.L_6451 - .L_6450)
.L_6450:
        /*004c*/ 	.word	0x00000000
        /*0050*/ 	.short	0x0003
        /*0052*/ 	.short	0x0018
        /*0054*/ 	.byte	0x00, 0xf0, 0x11, 0x00


	//----- nvinfo : EIATTR_KPARAM_INFO
	.align		4
.L_6451:
        /*0058*/ 	.byte	0x04, 0x17
        /*005a*/ 	.short	(.L_6453 - .L_6452)
.L_6452:
        /*005c*/ 	.word	0x00000000
        /*0060*/ 	.short	0x0002
        /*0062*/ 	.short	0x0010
        /*0064*/ 	.byte	0x00, 0xf5, 0x21, 0x00


	//----- nvinfo : EIATTR_KPARAM_INFO
	.align		4
.L_6453:
        /*0068*/ 	.byte	0x04, 0x17
        /*006a*/ 	.short	(.L_6455 - .L_6454)
.L_6454:
        /*006c*/ 	.word	0x00000000
        /*0070*/ 	.short	0x0001
        /*0072*/ 	.short	0x0008
        /*0074*/ 	.byte	0x00, 0xf5, 0x21, 0x00


	//----- nvinfo : EIATTR_KPARAM_INFO
	.align		4
.L_6455:
        /*0078*/ 	.byte	0x04, 0x17
        /*007a*/ 	.short	(.L_6457 - .L_6456)
.L_6456:
        /*007c*/ 	.word	0x00000000
        /*0080*/ 	.short	0x0000
        /*0082*/ 	.short	0x0000
        /*0084*/ 	.byte	0x00, 0xf5, 0x21, 0x00


	//----- nvinfo : EIATTR_SPARSE_MMA_MASK
	.align		4
.L_6457:
        /*0088*/ 	.byte	0x03, 0x50
        /*008a*/ 	.short	0x0000


	//----- nvinfo : EIATTR_MAXREG_COUNT
	.align		4
        /*008c*/ 	.byte	0x03, 0x1b
        /*008e*/ 	.short	0x00ff


	//----- nvinfo : EIATTR_NUM_BARRIERS
	.align		4
        /*0090*/ 	.byte	0x02, 0x4c
        /*0092*/ 	.byte	0x01
	.zero		1


	//----- nvinfo : EIATTR_MERCURY_ISA_VERSION
	.align		4
        /*0094*/ 	.byte	0x03, 0x5f
        /*0096*/ 	.short	0x0101


	//----- nvinfo : EIATTR_VRC_CTA_INIT_COUNT
	.align		4
        /*0098*/ 	.byte	0x02, 0x4a
	.zero		1
	.zero		1


	//----- nvinfo : EIATTR_EXIT_INSTR_OFFSETS
	.align		4
        /*009c*/ 	.byte	0x04, 0x1c
        /*009e*/ 	.short	(.L_6459 - .L_6458)


	//   ....[0]....
.L_6458:
        /*00a0*/ 	.word	0x00001c10


	//   ....[1]....
        /*00a4*/ 	.word	0x00001c70


	//   ....[2]....
        /*00a8*/ 	.word	0x00001cd0


	//----- nvinfo : EIATTR_CBANK_PARAM_SIZE
	.align		4
.L_6459:
        /*00ac*/ 	.byte	0x03, 0x19
        /*00ae*/ 	.short	0x002c


	//----- nvinfo : EIATTR_PARAM_CBANK
	.align		4
        /*00b0*/ 	.byte	0x04, 0x0a
        /*00b2*/ 	.short	(.L_6461 - .L_6460)
	.align		4
.L_6460:
        /*00b4*/ 	.word	index@(.nv.constant0._Z12mul_mat_q4_1IN3c104HalfELb0EEvPKvS3_PT_iiiii)
        /*00b8*/ 	.short	0x0380
        /*00ba*/ 	.short	0x002c


	//----- nvinfo : EIATTR_SW_WAR
	.align		4
.L_6461:
        /*00bc*/ 	.byte	0x04, 0x36
        /*00be*/ 	.short	(.L_6463 - .L_6462)
.L_6462:
        /*00c0*/ 	.word	0x00000008
.L_6463:


//--------------------- .nv.info._Z12mul_mat_q4_0IN3c104HalfELb1EEvPKvS3_PT_iiiii --------------------------
	.section	.nv.info._Z12mul_mat_q4_0IN3c104HalfELb1EEvPKvS3_PT_iiiii,"",@"SHT_CUDA_INFO"
	.sectionflags	@""
	.align	4


	//----- nvinfo : EIATTR_CUDA_API_VERSION
	.align		4
        /*0000*/ 	.byte	0x04, 0x37
        /*0002*/ 	.short	(.L_6465 - .L_6464)
.L_6464:
        /*0004*/ 	.word	0x00000082


	//----- nvinfo : EIATTR_KPARAM_INFO
	.align		4
.L_6465:
        /*0008*/ 	.byte	0x04, 0x17
        /*000a*/ 	.short	(.L_6467 - .L_6466)
.L_6466:
        /*000c*/ 	.word	0x00000000
        /*0010*/ 	.short	0x0007
        /*0012*/ 	.short	0x0028
        /*0014*/ 	.byte	0x00, 0xf0, 0x11, 0x00


	//----- nvinfo : EIATTR_KPARAM_INFO
	.align		4
.L_6467:
        /*0018*/ 	.byte	0x04, 0x17
        /*001a*/ 	.short	(.L_6469 - .L_6468)
.L_6468:
        /*001c*/ 	.word	0x00000000
        /*0020*/ 	.short	0x0006
        /*0022*/ 	.short	0x0024
        /*0024*/ 	.byte	0x00, 0xf0, 0x11, 0x00


	//----- nvinfo : EIATTR_KPARAM_INFO
	.align		4
.L_6469:
        /*0028*/ 	.byte	0x04, 0x17
        /*002a*/ 	.short	(.L_6471 - .L_6470)
.L_6470:
        /*002c*/ 	.word	0x00000000
        /*0030*/ 	.short	0x0005
        /*0032*/ 	.short	0x0020
        /*0034*/ 	.byte	0x00, 0xf0, 0x11, 0x00


	//----- nvinfo : EIATTR_KPARAM_INFO
	.align		4
.L_6471:
        /*0038*/ 	.byte	0x04, 0x17
        /*003a*/ 	.short	(.L_6473 - .L_6472)
.L_6472:
        /*003c*/ 	.word	0x00000000
        /*0040*/ 	.short	0x0004
        /*0042*/ 	.short	0x001c
        /*0044*/ 	.byte	0x00, 0xf0, 0x11, 0x00


	//----- nvinfo : EIATTR_KPARAM_INFO
	.align		4
.L_6473:
        /*0048*/ 	.byte	0x04, 0x17
        /*004a*/ 	.short	(.L_6475 - .L_6474)
.L_6474:
        /*004c*/ 	.word	0x00000000
        /*0050*/ 	.short	0x0003
        /*0052*/ 	.short	0x0018
        /*0054*/ 	.byte	0x00, 0xf0, 0x11, 0x00


	//----- nvinfo : EIATTR_KPARAM_INFO
	.align		4
.L_6475:
        /*0058*/ 	.byte	0x04, 0x17
        /*005a*/ 	.short	(.L_6477 - .L_6476)
.L_6476:
        /*005c*/ 	.word	0x00000000
        /*0060*/ 	.short	0x0002
        /*0062*/ 	.short	0x0010
        /*0064*/ 	.byte	0x00, 0xf5, 0x21, 0x00


	//----- nvinfo : EIATTR_KPARAM_INFO
	.align		4
.L_6477:
        /*0068*/ 	.byte	0x04, 0x17
        /*006a*/ 	.short	(.L_6479 - .L_6478)
.L_6478:
        /*006c*/ 	.word	0x00000000
        /*0070*/ 	.short	0x0001
        /*0072*/ 	.short	0x0008
        /*0074*/ 	.byte	0x00, 0xf5, 0x21, 0x00


	//----- nvinfo : EIATTR_KPARAM_INFO
	.align		4
.L_6479:
        /*0078*/ 	.byte	0x04, 0x17
        /*007a*/ 	.short	(.L_6481 - .L_6480)
.L_6480:
        /*007c*/ 	.word	0x00000000
        /*0080*/ 	.short	0x0000
        /*0082*/ 	.short	0x0000
        /*0084*/ 	.byte	0x00, 0xf5, 0x21, 0x00


	//----- nvinfo : EIATTR_SPARSE_MMA_MASK
	.align		4
.L_6481:
        /*0088*/ 	.byte	0x03, 0x50
        /*008a*/ 	.short	0x0000


	//----- nvinfo : EIATTR_MAXREG_COUNT
	.align		4
        /*008c*/ 	.byte	0x03, 0x1b
        /*008e*/ 	.short	0x00ff


	//----- nvinfo : EIATTR_NUM_BARRIERS
	.align		4
        /*0090*/ 	.byte	0x02, 0x4c
        /*0092*/ 	.byte	0x01
	.zero		1


	//----- nvinfo : EIATTR_MERCURY_ISA_VERSION
	.align		4
        /*0094*/ 	.byte	0x03, 0x5f
        /*0096*/ 	.short	0x0101


	//----- nvinfo : EIATTR_VRC_CTA_INIT_COUNT
	.align		4
        /*0098*/ 	.byte	0x02, 0x4a
	.zero		1
	.zero		1


	//----- nvinfo : EIATTR_EXIT_INSTR_OFFSETS
	.align		4
        /*009c*/ 	.byte	0x04, 0x1c
        /*009e*/ 	.short	(.L_6483 - .L_6482)


	//   ....[0]....
.L_6482:
        /*00a0*/ 	.word	0x00002160


	//   ....[1]....
        /*00a4*/ 	.word	0x000021b0


	//   ....[2]....
        /*00a8*/ 	.word	0x00002210


	//----- nvinfo : EIATTR_CBANK_PARAM_SIZE
	.align		4
.L_6483:
        /*00ac*/ 	.byte	0x03, 0x19
        /*00ae*/ 	.short	0x002c


	//----- nvinfo : EIATTR_PARAM_CBANK
	.align		4
        /*00b0*/ 	.byte	0x04, 0x0a
        /*00b2*/ 	.short	(.L_6485 - .L_6484)
	.align		4
.L_6484:
        /*00b4*/ 	.word	index@(.nv.constant0._Z12mul_mat_q4_0IN3c104HalfELb1EEvPKvS3_PT_iiiii)
        /*00b8*/ 	.short	0x0380
        /*00ba*/ 	.short	0x002c


	//----- nvinfo : EIATTR_SW_WAR
	.align		4
.L_6485:
        /*00bc*/ 	.byte	0x04, 0x36
        /*00be*/ 	.short	(.L_6487 - .L_6486)
.L_6486:
        /*00c0*/ 	.word	0x00000008
.L_6487:


//--------------------- .nv.info._Z12mul_mat_q4_0IN3c104HalfELb0EEvPKvS3_PT_iiiii --------------------------
	.section	.nv.info._Z12mul_mat_q4_0IN3c104HalfELb0EEvPKvS3_PT_iiiii,"",@"SHT_CUDA_INFO"
	.sectionflags	@""
	.align	4


	//----- nvinfo : EIATTR_CUDA_API_VERSION
	.align		4
        /*0000*/ 	.byte	0x04, 0x37
        /*0002*/ 	.short	(.L_6489 - .L_6488)
.L_6488:
        /*0004*/ 	.word	0x00000082


	//----- nvinfo : EIATTR_KPARAM_INFO
	.align		4
.L_6489:
        /*0008*/ 	.byte	0x04, 0x17
        /*000a*/ 	.short	(.L_6491 - .L_6490)
.L_6490:
        /*000c*/ 	.word	0x00000000
        /*0010*/ 	.short	0x0007
        /*0012*/ 	.short	0x0028
        /*0014*/ 	.byte	0x00, 0xf0, 0x11, 0x00


	//----- nvinfo : EIATTR_KPARAM_INFO
	.align		4
.L_6491:
        /*0018*/ 	.byte	0x04, 0x17
        /*001a*/ 	.short	(.L_6493 - .L_6492)
.L_6492:
        /*001c*/ 	.word	0x00000000
        /*0020*/ 	.short	0x0006
        /*0022*/ 	.short	0x0024
        /*0024*/ 	.byte	0x00, 0xf0, 0x11, 0x00


	//----- nvinfo : EIATTR_KPARAM_INFO
	.align		4
.L_6493:
        /*0028*/ 	.byte	0x04, 0x17
        /*002a*/ 	.short	(.L_6495 - .L_6494)
.L_6494:
        /*002c*/ 	.word	0x00000000
        /*0030*/ 	.short	0x0005
        /*0032*/ 	.short	0x0020
        /*0034*/ 	.byte	0x00, 0xf0, 0x11, 0x00


	//----- nvinfo : EIATTR_KPARAM_INFO
	.align		4
.L_6495:
        /*0038*/ 	.byte	0x04, 0x17
        /*003a*/ 	.short	(.L_6497 - .L_6496)
.L_6496:
        /*003c*/ 	.word	0x00000000
        /*0040*/ 	.short	0x0004
        /*0042*/ 	.short	0x001c
        /*0044*/ 	.byte	0x00, 0xf0, 0x11, 0x00


	//----- nvinfo : EIATTR_KPARAM_INFO
	.align		4
.L_6497:
        /*0048*/ 	.byte	0x04, 0x17
        /*004a*/ 	.short	(.L_6499 - .L_6498)
.L_6498:
        /*004c*/ 	.word	0x00000000
        /*0050*/ 	.short	0x0003
        /*0052*/ 	.short	0x0018
        /*0054*/ 	.byte	0x00, 0xf0, 0x11, 0x00


	//----- nvinfo : EIATTR_KPARAM_INFO
	.align		4
.L_6499:
        /*0058*/ 	.byte	0x04, 0x17
        /*005a*/ 	.short	(.L_6501 - .L_6500)
.L_6500:
        /*005c*/ 	.word	0x00000000
        /*0060*/ 	.short	0x0002
        /*0062*/ 	.short	0x0010
        /*0064*/ 	.byte	0x00, 0xf5, 0x21, 0x00


	//----- nvinfo : EIATTR_KPARAM_INFO
	.align		4
.L_6501:
        /*0068*/ 	.byte	0x04, 0x17
        /*006a*/ 	.short	(.L_6503 - .L_6502)
.L_6502:
        /*006c*/ 	.word	0x00000000
        /*0070*/ 	.short	0x0001
        /*0072*/ 	.short	0x0008
        /*0074*/ 	.byte	0x00, 0xf5, 0x21, 0x00


	//----- nvinfo : EIATTR_KPARAM_INFO
	.align		4
.L_6503:
        /*0078*/ 	.byte	0x04, 0x17
        /*007a*/ 	.short	(.L_6505 - .L_6504)
.L_6504:
        /*007c*/ 	.word	0x00000000
        /*0080*/ 	.short	0x0000
        /*0082*/ 	.short	0x0000
        /*0084*/ 	.byte	0x00, 0xf5, 0x21, 0x00


	//----- nvinfo : EIATTR_SPARSE_MMA_MASK
	.align		4
.L_6505:
        /*0088*/ 	.byte	0x03, 0x50
        /*008a*/ 	.short	0x0000


	//----- nvinfo : EIATTR_MAXREG_COUNT
	.align		4
        /*008c*/ 	.byte	0x03, 0x1b
        /*008e*/ 	.short	0x00ff


	//----- nvinfo : EIATTR_NUM_BARRIERS
	.align		4
        /*0090*/ 	.byte	0x02, 0x4c
        /*0092*/ 	.byte	0x01
	.zero		1


	//----- nvinfo : EIATTR_MERCURY_ISA_VERSION
	.align		4
        /*0094*/ 	.byte	0x03, 0x5f
        /*0096*/ 	.short	0x0101


	//----- nvinfo : EIATTR_VRC_CTA_INIT_COUNT
	.align		4
        /*0098*/ 	.byte	0x02, 0x4a
	.zero		1
	.zero		1


	//----- nvinfo : EIATTR_EXIT_INSTR_OFFSETS
	.align		4
        /*009c*/ 	.byte	0x04, 0x1c
        /*009e*/ 	.short	(.L_6507 - .L_6506)


	//   ....[0]....
.L_6506:
        /*00a0*/ 	.word	0x00001d30


	//   ....[1]....
        /*00a4*/ 	.word	0x00001d90


	//   ....[2]....
        /*00a8*/ 	.word	0x00001df0


	//----- nvinfo : EIATTR_CBANK_PARAM_SIZE
	.align		4
.L_6507:
        /*00ac*/ 	.byte	0x03, 0x19
        /*00ae*/ 	.short	0x002c


	//----- nvinfo : EIATTR_PARAM_CBANK
	.align		4
        /*00b0*/ 	.byte	0x04, 0x0a
        /*00b2*/ 	.short	(.L_6509 - .L_6508)
	.align		4
.L_6508:
        /*00b4*/ 	.word	index@(.nv.constant0._Z12mul_mat_q4_0IN3c104HalfELb0EEvPKvS3_PT_iiiii)
        /*00b8*/ 	.short	0x0380
        /*00ba*/ 	.short	0x002c


	//----- nvinfo : EIATTR_SW_WAR
	.align		4
.L_6509:
        /*00bc*/ 	.byte	0x04, 0x36
        /*00be*/ 	.short	(.L_6511 - .L_6510)
.L_6510:
        /*00c0*/ 	.word	0x00000008
.L_6511:


//--------------------- .nv.info._Z12mul_mat_q6_KIfLb1EEvPKvS1_PT_iiiii --------------------------
	.section	.nv.info._Z12mul_mat_q6_KIfLb1EEvPKvS1_PT_iiiii,"",@"SHT_CUDA_INFO"
	.sectionflags	@""
	.align	4


	//----- nvinfo : EIATTR_CUDA_API_VERSION
	.align		4
        /*0000*/ 	.byte	0x04, 0x37
        /*0002*/ 	.short	(.L_6513 - .L_6512)
.L_6512:
        /*0004*/ 	.word	0x00000082


	//----- nvinfo : EIATTR_KPARAM_INFO
	.align		4
.L_6513:
        /*0008*/ 	.byte	0x04, 0x17
        /*000a*/ 	.short	(.L_6515 - .L_6514)
.L_6514:
        /*000c*/ 	.word	0x00000000
        /*0010*/ 	.short	0x0007
        /*0012*/ 	.short	0x0028
        /*0014*/ 	.byte	0x00, 0xf0, 0x11, 0x00


	//----- nvinfo : EIATTR_KPARAM_INFO
	.align		4
.L_6515:
        /*0018*/ 	.byte	0x04, 0x17
        /*001a*/ 	.short	(.L_6517 - .L_6516)
.L_6516:
        /*001c*/ 	.word	0x00000000
        /*0020*/ 	.short	0x0006
        /*0022*/ 	.short	0x0024
        /*0024*/ 	.byte	0x00, 0xf0, 0x11, 0x00


	//----- nvinfo : EIATTR_KPARAM_INFO
	.align		4
.L_6517:
        /*0028*/ 	.byte	0x04, 0x17
        /*002a*/ 	.short	(.L_6519 - .L_6518)
.L_6518:
        /*002c*/ 	.word	0x00000000
        /*0030*/ 	.short	0x0005
        /*0032*/ 	.short	0x0020
        /*0034*/ 	.byte	0x00, 0xf0, 0x11, 0x00


	//----- nvinfo : EIATTR_KPARAM_INFO
	.align		4
.L_6519:
        /*0038*/ 	.byte	0x04, 0x17
        /*003a*/ 	.short	(.L_6521 - .L_6520)
.L_6520:
        /*003c*/ 	.word	0x00000000
        /*0040*/ 	.short	0x0004
        /*0042*/ 	.short	0x001c
        /*0044*/ 	.byte	0x00, 0xf0, 0x11, 0x00


	//----- nvinfo : EIATTR_KPARAM_INFO
	.align		4
.L_6521:
        /*0048*/ 	.byte	0x04, 0x17
        /*004a*/ 	.short	(.L_6523 - .L_6522)
.L_6522:
        /*004c*/ 	.word	0x00000000
        /*0050*/ 	.short	0x0003
        /*0052*/ 	.short	0x0018
        /*0054*/ 	.byte	0x00, 0xf0, 0x11, 0x00


	//----- nvinfo : EIATTR_KPARAM_INFO
	.align		4
.L_6523:
        /*0058*/ 	.byte	0x04, 0x17
        /*005a*/ 	.short	(.L_6525 - .L_6524)
.L_6524:
        /*005c*/ 	.word	0x00000000
        /*0060*/ 	.short	0x0002
        /*0062*/ 	.short	0x0010
        /*0064*/ 	.byte	0x00, 0xf5, 0x21, 0x00


	//----- nvinfo : EIATTR_KPARAM_INFO
	.align		4
.L_6525:
        /*0068*/ 	.byte	0x04, 0x17
        /*006a*/ 	.short	(.L_6527 - .L_6526)
.L_6526:
        /*006c*/ 	.word	0x00000000
        /*0070*/ 	.short	0x0001
        /*0072*/ 	.short	0x0008
        /*0074*/ 	.byte	0x00, 0xf5, 0x21, 0x00


	//----- nvinfo : EIATTR_KPARAM_INFO
	.align		4
.L_6527:
        /*0078*/ 	.byte	0x04, 0x17
        /*007a*/ 	.short	(.L_6529 - .L_6528)
.L_6528:
        /*007c*/ 	.word	0x00000000
        /*0080*/ 	.short	0x0000
        /*0082*/ 	.short	0x0000
        /*0084*/ 	.byte	0x00, 0xf5, 0x21, 0x00


	//----- nvinfo : EIATTR_SPARSE_MMA_MASK
	.align		4
.L_6529:
        /*0088*/ 	.byte	0x03, 0x50
        /*008a*/ 	.short	0x0000


	//----- nvinfo : EIATTR_MAXREG_COUNT
	.align		4
        /*008c*/ 	.byte	0x03, 0x1b
        /*008e*/ 	.short	0x00ff


	//----- nvinfo : EIATTR_NUM_BARRIERS
	.align		4
        /*0090*/ 	.byte	0x02, 0x4c
        /*0092*/ 	.byte	0x01
	.zero		1


	//----- nvinfo : EIATTR_MERCURY_ISA_VERSION
	.align		4
        /*0094*/ 	.byte	0x03, 0x5f
        /*0096*/ 	.short	0x0101


	//----- nvinfo : EIATTR_VRC_CTA_INIT_COUNT
	.align		4
        /*0098*/ 	.byte	0x02, 0x4a
	.zero		1
	.zero		1


	//----- nvinfo : EIATTR_EXIT_INSTR_OFFSETS
	.align		4
        /*009c*/ 	.byte	0x04, 0x1c
        /*009e*/ 	.short	(.L_6531 - .L_6530)


	//   ....[0]....
.L_6530:
        /*00a0*/ 	.word	0x00002f30


	//   ....[1]....
        /*00a4*/ 	.word	0x00002f80


	//   ....[2]....
        /*00a8*/ 	.word	0x00002fd0


	//----- nvinfo : EIATTR_CBANK_PARAM_SIZE
	.align		4
.L_6531:
        /*00ac*/ 	.byte	0x03, 0x19
        /*00ae*/ 	.short	0x002c


	//----- nvinfo : EIATTR_PARAM_CBANK
	.align		4
        /*00b0*/ 	.byte	0x04, 0x0a
        /*00b2*/ 	.short	(.L_6533 - .L_6532)
	.align		4
.L_6532:
        /*00b4*/ 	.word	index@(.nv.constant0._Z12mul_mat_q6_KIfLb1EEvPKvS1_PT_iiiii)
        /*00b8*/ 	.short	0x0380
        /*00ba*/ 	.short	0x002c


	//----- nvinfo : EIATTR_SW_WAR
	.align		4
.L_6533:
        /*00bc*/ 	.byte	0x04, 0x36
        /*00be*/ 	.short	(.L_6535 - .L_6534)
.L_6534:
        /*00c0*/ 	.word	0x00000008
.L_6535:


//--------------------- .nv.info._Z12mul_mat_q6_KIfLb0EEvPKvS1_PT_iiiii --------------------------
	.section	.nv.info._Z12mul_mat_q6_KIfLb0EEvPKvS1_PT_iiiii,"",@"SHT_CUDA_INFO"
	.sectionflags	@""
	.align	4


	//----- nvinfo : EIATTR_CUDA_API_VERSION
	.align		4
        /*0000*/ 	.byte	0x04, 0x37
        /*0002*/ 	.short	(.L_6537 - .L_6536)
.L_6536:
        /*0004*/ 	.word	0x00000082


	//----- nvinfo : EIATTR_KPARAM_INFO
	.align		4
.L_6537:
        /*0008*/ 	.byte	0x04, 0x17
        /*000a*/ 	.short	(.L_6539 - .L_6538)
.L_6538:
        /*000c*/ 	.word	0x00000000
        /*0010*/ 	.short	0x0007
        /*0012*/ 	.short	0x0028
        /*0014*/ 	.byte	0x00, 0xf0, 0x11, 0x00


	//----- nvinfo : EIATTR_KPARAM_INFO
	.align		4
.L_6539:
        /*0018*/ 	.byte	0x04, 0x17
        /*001a*/ 	.short	(.L_6541 - .L_6540)
.L_6540:
        /*001c*/ 	.word	0x00000000
        /*0020*/ 	.short	0x0006
        /*0022*/ 	.short	0x0024
        /*0024*/ 	.byte	0x00, 0xf0, 0x11, 0x00


	//----- nvinfo : EIATTR_KPARAM_INFO
	.align		4
.L_6541:
        /*0028*/ 	.byte	0x04, 0x17
        /*002a*/ 	.short	(.L_6543 - .L_6542)
.L_6542:
        /*002c*/ 	.word	0x00000000
        /*0030*/ 	.short	0x0005
        /*0032*/ 	.short	0x0020
        /*0034*/ 	.byte	0x00, 0xf0, 0x11, 0x00


	//----- nvinfo : EIATTR_KPARAM_INFO
	.align		4
.L_6543:
        /*0038*/ 	.byte	0x04, 0x17
        /*003a*/ 	.short	(.L_6545 - .L_6544)
.L_6544:
        /*003c*/ 	.word	0x00000000
        /*0040*/ 	.short	0x0004
        /*0042*/ 	.short	0x001c
        /*0044*/ 	.byte	0x00, 0xf0, 0x11, 0x00


	//----- nvinfo : EIATTR_KPARAM_INFO
	.align		4
.L_6545:
        /*0048*/ 	.byte	0x04, 0x17
        /*004a*/ 	.short	(.L_6547 - .L_6546)
.L_6546:
        /*004c*/ 	.word	0x00000000
        /*0050*/ 	.short	0x0003
        /*0052*/ 	.short	0x0018
        /*0054*/ 	.byte	0x00, 0xf0, 0x11, 0x00


	//----- nvinfo : EIATTR_KPARAM_INFO
	.align		4
.L_6547:
        /*0058*/ 	.byte	0x04, 0x17
        /*005a*/ 	.short	(.L_6549 - .L_6548)
.L_6548:
        /*005c*/ 	.word	0x00000000
        /*0060*/ 	.short	0x0002
        /*0062*/ 	.short	0x0010
        /*0064*/ 	.byte	0x00, 0xf5, 0x21, 0x00


	//----- nvinfo : EIATTR_KPARAM_INFO
	.align		4
.L_6549:
        /*0068*/ 	.byte	0x04, 0x17
        /*006a*/ 	.short	(.L_6551 - .L_6550)
.L_6550:
        /*006c*/ 	.word	0x00000000
        /*0070*/ 	.short	0x0001
        /*0072*/ 	.short	0x0008
        /*0074*/ 	.byte	0x00, 0xf5, 0x21, 0x00


	//----- nvinfo : EIATTR_KPARAM_INFO
	.align		4
.L_6551:
        /*0078*/ 	.byte	0x04, 0x17
        /*007a*/ 	.short	(.L_6553 - .L_6552)
.L_6552:
        /*007c*/ 	.word	0x00000000
        /*0080*/ 	.short	0x0000
        /*0082*/ 	.short	0x0000
        /*0084*/ 	.byte	0x00, 0xf5, 0x21, 0x00


	//----- nvinfo : EIATTR_SPARSE_MMA_MASK
	.align		4
.L_6553:
        /*0088*/ 	.byte	0x03, 0x50
        /*008a*/ 	.short	0x0000


	//----- nvinfo : EIATTR_MAXREG_COUNT
	.align		4
        /*008c*/ 	.byte	0x03, 0x1b
        /*008e*/ 	.short	0x00ff


	//----- nvinfo : EIATTR_NUM_BARRIERS
	.align		4
        /*0090*/ 	.byte	0x02, 0x4c
        /*0092*/ 	.byte	0x01
	.zero		1


	//----- nvinfo : EIATTR_MERCURY_ISA_VERSION
	.align		4
        /*0094*/ 	.byte	0x03, 0x5f
        /*0096*/ 	.short	0x0101


	//----- nvinfo : EIATTR_VRC_CTA_INIT_COUNT
	.align		4
        /*0098*/ 	.byte	0x02, 0x4a
	.zero		1
	.zero		1


	//----- nvinfo : EIATTR_EXIT_INSTR_OFFSETS
	.align		4
        /*009c*/ 	.byte	0x04, 0x1c
        /*009e*/ 	.short	(.L_6555 - .L_6554)


	//   ....[0]....
.L_6554:
        /*00a0*/ 	.word	0x00002b50


	//   ....[1]....
        /*00a4*/ 	.word	0x00002ba0


	//   ....[2]....
        /*00a8*/ 	.word	0x00002bf0


	//----- nvinfo : EIATTR_CBANK_PARAM_SIZE
	.align		4
.L_6555:
        /*00ac*/ 	.byte	0x03, 0x19
        /*00ae*/ 	.short	0x002c


	//----- nvinfo : EIATTR_PARAM_CBANK
	.align		4
        /*00b0*/ 	.byte	0x04, 0x0a
        /*00b2*/ 	.short	(.L_6557 - .L_6556)
	.align		4
.L_6556:
        /*00b4*/ 	.word	index@(.nv.constant0._Z12mul_mat_q6_KIfLb0EEvPKvS1_PT_iiiii)
        /*00b8*/ 	.short	0x0380
        /*00ba*/ 	.short	0x002c


	//----- nvinfo : EIATTR_SW_WAR
	.align		4
.L_6557:
        /*00bc*/ 	.byte	0x04, 0x36
        /*00be*/ 	.short	(.L_6559 - .L_6558)
.L_6558:
        /*00c0*/ 	.word	0x00000008
.L_6559:


//--------------------- .nv.info._Z12mul_mat_q5_KIfLb1EEvPKvS1_PT_iiiii --------------------------
	.section	.nv.info._Z12mul_mat_q5_KIfLb1EEvPKvS1_PT_iiiii,"",@"SHT_CUDA_INFO"
	.sectionflags	@""
	.align	4


	//----- nvinfo : EIATTR_CUDA_API_VERSION
	.align		4
        /*0000*/ 	.byte	0x04, 0x37
        /*0002*/ 	.short	(.L_6561 - .L_6560)
.L_6560:
        /*0004*/ 	.word	0x00000082


	//----- nvinfo : EIATTR_KPARAM_INFO
	.align		4
.L_6561:
        /*0008*/ 	.byte	0x04, 0x17
        /*000a*/ 	.short	(.L_6563 - .L_6562)
.L_6562:
        /*000c*/ 	.word	0x00000000
        /*0010*/ 	.short	0x0007
        /*0012*/ 	.short	0x0028
        /*0014*/ 	.byte	0x00, 0xf0, 0x11, 0x00


	//----- nvinfo : EIATTR_KPARAM_INFO
	.align		4
.L_6563:
        /*0018*/ 	.byte	0x04, 0x17
        /*001a*/ 	.short	(.L_6565 - .L_6564)
.L_6564:
        /*001c*/ 	.word	0x00000000
        /*0020*/ 	.short	0x0006
        /*0022*/ 	.short	0x0024
        /*0024*/ 	.byte	0x00, 0xf0, 0x11, 0x00


	//----- nvinfo : EIATTR_KPARAM_INFO
	.align		4
.L_6565:
        /*0028*/ 	.byte	0x04, 0x17
        /*002a*/ 	.short	(.L_6567 - .L_6566)
.L_6566:
        /*002c*/ 	.word	0x00000000
        /*0030*/ 	.short	0x0005
        /*0032*/ 	.short	0x0020
        /*0034*/ 	.byte	0x00, 0xf0, 0x11, 0x00


	//----- nvinfo : EIATTR_KPARAM_INFO
	.align		4
.L_6567:
        /*0038*/ 	.byte	0x04, 0x17
        /*003a*/ 	.short	(.L_6569 - .L_6568)
.L_6568:
        /*003c*/ 	.word	0x00000000
        /*0040*/ 	.short	0x0004
        /*0042*/ 	.short	0x001c
        /*0044*/ 	.byte	0x00, 0xf0, 0x11, 0x00


	//----- nvinfo : EIATTR_KPARAM_INFO
	.align		4
.L_6569:
        /*0048*/ 	.byte	0x04, 0x17
        /*004a*/ 	.short	(.L_6571 - .L_6570)
.L_6570:
        /*004c*/ 	.word	0x00000000
        /*0050*/ 	.short	0x0003
        /*0052*/ 	.short	0x0018
        /*0054*/ 	.byte	0x00, 0xf0, 0x11, 0x00


	//----- nvinfo : EIATTR_KPARAM_INFO
	.align		4
.L_6571:
        /*0058*/ 	.byte	0x04, 0x17
        /*005a*/ 	.short	(.L_6573 - .L_6572)
.L_6572:
        /*005c*/ 	.word	0x00000000
        /*0060*/ 	.short	0x0002
        /*0062*/ 	.short	0x0010
        /*0064*/ 	.byte	0x00, 0xf5, 0x21, 0x00


	//----- nvinfo : EIATTR_KPARAM_INFO
	.align		4
.L_6573:
        /*0068*/ 	.byte	0x04, 0x17
        /*006a*/ 	.short	(.L_6575 - .L_6574)
.L_6574:
        /*006c*/ 	.word	0x00000000
        /*0070*/ 	.short	0x0001
        /*0072*/ 	.short	0x0008
        /*0074*/ 	.byte	0x00, 0xf5, 0x21, 0x00


	//----- nvinfo : EIATTR_KPARAM_INFO
	.align		4
.L_6575:
        /*0078*/ 	.byte	0x04, 0x17
        /*007a*/ 	.short	(.L_6577 - .L_6576)
.L_6576:
        /*007c*/ 	.word	0x00000000
        /*0080*/ 	.short	0x0000
        /*0082*/ 	.short	0x0000
        /*0084*/ 	.byte	0x00, 0xf5, 0x21, 0x00


	//----- nvinfo : EIATTR_SPARSE_MMA_MASK
	.align		4
.L_6577:
        /*0088*/ 	.byte	0x03, 0x50
        /*008a*/ 	.short	0x0000


	//----- nvinfo : EIATTR_MAXREG_COUNT
	.align		4
        /*008c*/ 	.byte	0x03, 0x1b
        /*008e*/ 	.short	0x00ff


	//----- nvinfo : EIATTR_NUM_BARRIERS
	.align		4
        /*0090*/ 	.byte	0x02, 0x4c
        /*0092*/ 	.byte	0x01
	.zero		1


	//----- nvinfo : EIATTR_MERCURY_ISA_VERSION
	.align		4
        /*0094*/ 	.byte	0x03, 0x5f
        /*0096*/ 	.short	0x0101


	//----- nvinfo : EIATTR_VRC_CTA_INIT_COUNT
	.align		4
        /*0098*/ 	.byte	0x02, 0x4a
	.zero		1
	.zero		1


	//----- nvinfo : EIATTR_EXIT_INSTR_OFFSETS
	.align		4
        /*009c*/ 	.byte	0x04, 0x1c
        /*009e*/ 	.short	(.L_6579 - .L_6578)


	//   ....[0]....
.L_6578:
        /*00a0*/ 	.word	0x000028c0


	//   ....[1]....
        /*00a4*/ 	.word	0x00002910


	//   ....[2]....
        /*00a8*/ 	.word	0x00002960


	//----- nvinfo : EIATTR_CBANK_PARAM_SIZE
	.align		4
.L_6579:
        /*00ac*/ 	.byte	0x03, 0x19
        /*00ae*/ 	.short	0x002c


	//----- nvinfo : EIATTR_PARAM_CBANK
	.align		4
        /*00b0*/ 	.byte	0x04, 0x0a
        /*00b2*/ 	.short	(.L_6581 - .L_6580)
	.align		4
.L_6580:
        /*00b4*/ 	.word	index@(.nv.constant0._Z12mul_mat_q5_KIfLb1EEvPKvS1_PT_iiiii)
        /*00b8*/ 	.short	0x0380
        /*00ba*/ 	.short	0x002c


	//----- nvinfo : EIATTR_SW_WAR
	.align		4
.L_6581:
        /*00bc*/ 	.byte	0x04, 0x36
        /*00be*/ 	.short	(.L_6583 - .L_6582)
.L_6582:
        /*00c0*/ 	.word	0x00000008
.L_6583:


//--------------------- .nv.info._Z12mul_mat_q5_KIfLb0EEvPKvS1_PT_iiiii --------------------------
	.section	.nv.info._Z12mul_mat_q5_KIfLb0EEvPKvS1_PT_iiiii,"",@"SHT_CUDA_INFO"
	.sectionflags	@""
	.align	4


	//----- nvinfo : EIATTR_CUDA_API_VERSION
	.align		4
        /*0000*/ 	.byte	0x04, 0x37
        /*0002*/ 	.short	(.L_6585 - .L_6584)
.L_6584:
        /*0004*/ 	.word	0x00000082


	//----- nvinfo : EIATTR_KPARAM_INFO
	.align		4
.L_6585:
        /*0008*/ 	.byte	0x04, 0x17
        /*000a*/ 	.short	(.L_6587 - .L_6586)
.L_6586:
        /*000c*/ 	.word	0x00000000
        /*0010*/ 	.short	0x0007
        /*0012*/ 	.short	0x0028
        /*0014*/ 	.byte	0x00, 0xf0, 0x11, 0x00


	//----- nvinfo : EIATTR_KPARAM_INFO
	.align		4
.L_6587:
        /*0018*/ 	.byte	0x04, 0x17
        /*001a*/ 	.short	(.L_6589 - .L_6588)
.L_6588:
        /*001c*/ 	.word	0x00000000
        /*0020*/ 	.short	0x0006
        /*0022*/ 	.short	0x0024
        /*0024*/ 	.byte	0x00, 0xf0, 0x11, 0x00


	//----- nvinfo : EIATTR_KPARAM_INFO
	.align		4
.L_6589:
        /*0028*/ 	.byte	0x04, 0x17
        /*002a*/ 	.short	(.L_6591 - .L_6590)
.L_6590:
        /*002c*/ 	.word	0x00000000
        /*0030*/ 	.short	0x0005
        /*0032*/ 	.short	0x0020
        /*0034*/ 	.byte	0x00, 0xf0, 0x11, 0x00


	//----- nvinfo : EIATTR_KPARAM_INFO
	.align		4
.L_6591:
        /*0038*/ 	.byte	0x04, 0x17
        /*003a*/ 	.short	(.L_6593 - .L_6592)
.L_6592:
        /*003c*/ 	.word	0x00000000
        /*0040*/ 	.short	0x0004
        /*0042*/ 	.short	0x001c
        /*0044*/ 	.byte	0x00, 0xf0, 0x11, 0x00


	//----- nvinfo : EIATTR_KPARAM_INFO
	.align		4
.L_6593:
        /*0048*/ 	.byte	0x04, 0x17
        /*004a*/ 	.short	(.L_6595 - .L_6594)
.L_6594:
        /*004c*/ 	.word	0x00000000
        /*0050*/ 	.short	0x0003
        /*0052*/ 	.short	0x0018
        /*0054*/ 	.byte	0x00, 0xf0, 0x11, 0x00


	//----- nvinfo : EIATTR_KPARAM_INFO
	.align		4
.L_6595:
        /*0058*/ 	.byte	0x04, 0x17
        /*005a*/ 	.short	(.L_6597 - .L_6596)
.L_6596:
        /*005c*/ 	.word	0x00000000
        /*0060*/ 	.short	0x0002
        /*0062*/ 	.short	0x0010
        /*0064*/ 	.byte	0x00, 0xf5, 0x21, 0x00


	//----- nvinfo : EIATTR_KPARAM_INFO
	.align		4
.L_6597:
        /*0068*/ 	.byte	0x04, 0x17
        /*006a*/ 	.short	(.L_6599 - .L_6598)
.L_6598:
        /*006c*/ 	.word	0x00000000
        /*0070*/ 	.short	0x0001
        /*0072*/ 	.short	0x0008
        /*0074*/ 	.byte	0x00, 0xf5, 0x21, 0x00


	//----- nvinfo : EIATTR_KPARAM_INFO
	.align		4
.L_6599:
        /*0078*/ 	.byte	0x04, 0x17
        /*007a*/ 	.short	(.L_6601 - .L_6600)
.L_6600:
        /*007c*/ 	.word	0x00000000
        /*0080*/ 	.short	0x0000
        /*0082*/ 	.short	0x0000
        /*0084*/ 	.byte	0x00, 0xf5, 0x21, 0x00


	//----- nvinfo : EIATTR_SPARSE_MMA_MASK
	.align		4
.L_6601:
        /*0088*/ 	.byte	0x03, 0x50
        /*008a*/ 	.short	0x0000


	//----- nvinfo : EIATTR_MAXREG_COUNT
	.align		4
        /*008c*/ 	.byte	0x03, 0x1b
        /*008e*/ 	.short	0x00ff


	//----- nvinfo : EIATTR_NUM_BARRIERS
	.align		4
        /*0090*/ 	.byte	0x02, 0x4c
        /*0092*/ 	.byte	0x01
	.zero		1


	//----- nvinfo : EIATTR_MERCURY_ISA_VERSION
	.align		4
        /*0094*/ 	.byte	0x03, 0x5f
        /*0096*/ 	.short	0x0101


	//----- nvinfo : EIATTR_VRC_CTA_INIT_COUNT
	.align		4
        /*0098*/ 	.byte	0x02, 0x4a
	.zero		1
	.zero		1


	//----- nvinfo : EIATTR_EXIT_INSTR_OFFSETS
	.align		4
        /*009c*/ 	.byte	0x04, 0x1c
        /*009e*/ 	.short	(.L_6603 - .L_6602)


	//   ....[0]....
.L_6602:
        /*00a0*/ 	.word	0x00002540


	//   ....[1]....
        /*00a4*/ 	.word	0x00002590


	//   ....[2]....
        /*00a8*/ 	.word	0x000025e0


	//----- nvinfo : EIATTR_CBANK_PARAM_SIZE
	.align		4
.L_6603:
        /*00ac*/ 	.byte	0x03, 0x19
        /*00ae*/ 	.short	0x002c


	//----- nvinfo : EIATTR_PARAM_CBANK
	.align		4
        /*00b0*/ 	.byte	0x04, 0x0a
        /*00b2*/ 	.short	(.L_6605 - .L_6604)
	.align		4
.L_6604:
        /*00b4*/ 	.word	index@(.nv.constant0._Z12mul_mat_q5_KIfLb0EEvPKvS1_PT_iiiii)
        /*00b8*/ 	.short	0x0380
        /*00ba*/ 	.short	0x002c


	//----- nvinfo : EIATTR_SW_WAR
	.align		4
.L_6605:
        /*00bc*/ 	.byte	0x04, 0x36
        /*00be*/ 	.short	(.L_6607 - .L_6606)
.L_6606:
        /*00c0*/ 	.word	0x00000008
.L_6607:


//--------------------- .nv.info._Z12mul_mat_q4_KIfLb1EEvPKvS1_PT_iiiii --------------------------
	.section	.nv.info._Z12mul_mat_q4_KIfLb1EEvPKvS1_PT_iiiii,"",@"SHT_CUDA_INFO"
	.sectionflags	@""
	.align	4


	//----- nvinfo : EIATTR_CUDA_API_VERSION
	.align		4
        /*0000*/ 	.byte	0x04, 0x37
        /*0002*/ 	.short	(.L_6609 - .L_6608)
.L_6608:
        /*0004*/ 	.word	0x00000082


	//----- nvinfo : EIATTR_KPARAM_INFO
	.align		4
.L_6609:
        /*0008*/ 	.byte	0x04, 0x17
        /*000a*/ 	.short	(.L_6611 - .L_6610)
.L_6610:
        /*000c*/ 	.word	0x00000000
        /*0010*/ 	.short	0x0007
        /*0012*/ 	.short	0x0028
        /*0014*/ 	.byte	0x00, 0xf0, 0x11, 0x00


	//----- nvinfo : EIATTR_KPARAM_INFO
	.align		4
.L_6611:
        /*0018*/ 	.byte	0x04, 0x17
        /*001a*/ 	.short	(.L_6613 - .L_6612)
.L_6612:
        /*001c*/ 	.word	0x00000000
        /*0020*/ 	.short	0x0006
        /*0022*/ 	.short	0x0024
        /*0024*/ 	.byte	0x00, 0xf0, 0x11, 0x00


	//----- nvinfo : EIATTR_KPARAM_INFO
	.align		4
.L_6613:
        /*0028*/ 	.byte	0x04, 0x17
        /*002a*/ 	.short	(.L_6615 - .L_6614)
.L_6614:
        /*002c*/ 	.word	0x00000000
        /*0030*/ 	.short	0x0005
        /*0032*/ 	.short	0x0020
        /*0034*/ 	.byte	0x00, 0xf0, 0x11, 0x00


	//----- nvinfo : EIATTR_KPARAM_INFO
	.align		4
.L_6615:
        /*0038*/ 	.byte	0x04, 0x17
        /*003a*/ 	.short	(.L_6617 - .L_6616)
.L_6616:
        /*003c*/ 	.word	0x00000000
        /*0040*/ 	.short	0x0004
        /*0042*/ 	.short	0x001c
        /*0044*/ 	.byte	0x00, 0xf0, 0x11, 0x00


	//----- nvinfo : EIATTR_KPARAM_INFO
	.align		4
.L_6617:
        /*0048*/ 	.byte	0x04, 0x17
        /*004a*/ 	.short	(.L_6619 - .L_6618)
.L_6618:
        /*004c*/ 	.word	0x00000000
        /*0050*/ 	.short	0x0003
        /*0052*/ 	.short	0x0018
        /*0054*/ 	.byte	0x00, 0xf0, 0x11, 0x00


	//----- nvinfo : EIATTR_KPARAM_INFO
	.align		4
.L_6619:
        /*0058*/ 	.byte	0x04, 0x17
        /*005a*/ 	.short	(.L_6621 - .L_6620)
.L_6620:
        /*005c*/ 	.word	0x00000000
        /*0060*/ 	.short	0x0002
        /*0062*/ 	.short	0x0010
        /*0064*/ 	.byte	0x00, 0xf5, 0x21, 0x00


	//----- nvinfo : EIATTR_KPARAM_INFO
	.align		4
.L_6621:
        /*0068*/ 	.byte	0x04, 0x17
        /*006a*/ 	.short	(.L_6623 - .L_6622)
.L_6622:
        /*006c*/ 	.word	0x00000000
        /*0070*/ 	.short	0x0001
        /*0072*/ 	.short	0x0008
        /*0074*/ 	.byte	0x00, 0xf5, 0x21, 0x00


	//----- nvinfo : EIATTR_KPARAM_INFO
	.align		4
.L_6623:
        /*0078*/ 	.byte	0x04, 0x17
        /*007a*/ 	.short	(.L_6625 - .L_6624)
.L_6624:
        /*007c*/ 	.word	0x00000000
        /*0080*/ 	.short	0x0000
        /*0082*/ 	.short	0x0000
        /*0084*/ 	.byte	0x00, 0xf5, 0x21, 0x00


	//----- nvinfo : EIATTR_SPARSE_MMA_MASK
	.align		4
.L_6625:
        /*0088*/ 	.byte	0x03, 0x50
        /*008a*/ 	.short	0x0000


	//----- nvinfo : EIATTR_MAXREG_COUNT
	.align		4
        /*008c*/ 	.byte	0x03, 0x1b
        /*008e*/ 	.short	0x00ff


	//----- nvinfo : EIATTR_NUM_BARRIERS
	.align		4
        /*0090*/ 	.byte	0x02, 0x4c
        /*0092*/ 	.byte	0x01
	.zero		1


	//----- nvinfo : EIATTR_MERCURY_ISA_VERSION
	.align		4
        /*0094*/ 	.byte	0x03, 0x5f
        /*0096*/ 	.short	0x0101


	//----- nvinfo : EIATTR_VRC_CTA_INIT_COUNT
	.align		4
        /*0098*/ 	.byte	0x02, 0x4a
	.zero		1
	.zero		1


	//----- nvinfo : EIATTR_EXIT_INSTR_OFFSETS
	.align		4
        /*009c*/ 	.byte	0x04, 0x1c
        /*009e*/ 	.short	(.L_6627 - .L_6626)


	//   ....[0]....
.L_6626:
        /*00a0*/ 	.word	0x000024d0


	//   ....[1]....
        /*00a4*/ 	.word	0x00002520


	//   ....[2]....
        /*00a8*/ 	.word	0x00002570


	//----- nvinfo : EIATTR_CBANK_PARAM_SIZE
	.align		4
.L_6627:
        /*00ac*/ 	.byte	0x03, 0x19
        /*00ae*/ 	.short	0x002c


	//----- nvinfo : EIATTR_PARAM_CBANK
	.align		4
        /*00b0*/ 	.byte	0x04, 0x0a
        /*00b2*/ 	.short	(.L_6629 - .L_6628)
	.align		4
.L_6628:
        /*00b4*/ 	.word	index@(.nv.constant0._Z12mul_mat_q4_KIfLb1EEvPKvS1_PT_iiiii)
        /*00b8*/ 	.short	0x0380
        /*00ba*/ 	.short	0x002c


	//----- nvinfo : EIATTR_SW_WAR
	.align		4
.L_6629:
        /*00bc*/ 	.byte	0x04, 0x36
        /*00be*/ 	.short	(.L_6631 - .L_6630)
.L_6630:
        /*00c0*/ 	.word	0x00000008
.L_6631:


//--------------------- .nv.info._Z12mul_mat_q4_KIfLb0EEvPKvS1_PT_iiiii --------------------------
	.section	.nv.info._Z12mul_mat_q4_KIfLb0EEvPKvS1_PT_iiiii,"",@"SHT_CUDA_INFO"
	.sectionflags	@""
	.align	4


	//----- nvinfo : EIATTR_CUDA_API_VERSION
	.align		4
        /*0000*/ 	.byte	0x04, 0x37
        /*0002*/ 	.short	(.L_6633 - .L_6632)
.L_6632:
        /*0004*/ 	.word	0x00000082


	//----- nvinfo : EIATTR_KPARAM_INFO
	.align		4
.L_6633:
        /*0008*/ 	.byte	0x04, 0x17
        /*000a*/ 	.short	(.L_6635 - .L_6634)
.L_6634:
        /*000c*/ 	.word	0x00000000
        /*0010*/ 	.short	0x0007
        /*0012*/ 	.short	0x0028
        /*0014*/ 	.byte	0x00, 0xf0, 0x11, 0x00


	//----- nvinfo : EIATTR_KPARAM_INFO
	.align		4
.L_6635:
        /*0018*/ 	.byte	0x04, 0x17
        /*001a*/ 	.short	(.L_6637 - .L_6636)
.L_6636:
        /*001c*/ 	.word	0x00000000
        /*0020*/ 	.short	0x0006
        /*0022*/ 	.short	0x0024
        /*0024*/ 	.byte	0x00, 0xf0, 0x11, 0x00


	//----- nvinfo : EIATTR_KPARAM_INFO
	.align		4
.L_6637:
        /*0028*/ 	.byte	0x04, 0x17
        /*002a*/ 	.short	(.L_6639 - .L_6638)
.L_6638:
        /*002c*/ 	.word	0x00000000
        /*0030*/ 	.short	0x0005
        /*0032*/ 	.short	0x0020
        /*0034*/ 	.byte	0x00, 0xf0, 0x11, 0x00


	//----- nvinfo : EIATTR_KPARAM_INFO
	.align		4
.L_6639:
        /*0038*/ 	.byte	0x04, 0x17
        /*003a*/ 	.short	(.L_6641 - .L_6640)
.L_6640:
        /*003c*/ 	.word	0x00000000
        /*0040*/ 	.short	0x0004
        /*0042*/ 	.short	0x001c
        /*0044*/ 	.byte	0x00, 0xf0, 0x11, 0x00


	//----- nvinfo : EIATTR_KPARAM_INFO
	.align		4
.L_6641:
        /*0048*/ 	.byte	0x04, 0x17
        /*004a*/ 	.short	(.L_6643 - .L_6642)
.L_6642:
        /*004c*/ 	.word	0x00000000
        /*0050*/ 	.short	0x0003
        /*0052*/ 	.short	0x0018
        /*0054*/ 	.byte	0x00, 0xf0, 0x11, 0x00


	//----- nvinfo : EIATTR_KPARAM_INFO
	.align		4
.L_6643:
        /*0058*/ 	.byte	0x04, 0x17
        /*005a*/ 	.short	(.L_6645 - .L_6644)
.L_6644:
        /*005c*/ 	.word	0x00000000
        /*0060*/ 	.short	0x0002
        /*0062*/ 	.short	0x0010
        /*0064*/ 	.byte	0x00, 0xf5, 0x21, 0x00


	//----- nvinfo : EIATTR_KPARAM_INFO
	.align		4
.L_6645:
        /*0068*/ 	.byte	0x04, 0x17
        /*006a*/ 	.short	(.L_6647 - .L_6646)
.L_6646:
        /*006c*/ 	.word	0x00000000
        /*0070*/ 	.short	0x0001
        /*0072*/ 	.short	0x0008
        /*0074*/ 	.byte	0x00, 0xf5, 0x21, 0x00


	//----- nvinfo : EIATTR_KPARAM_INFO
	.align		4
.L_6647:
        /*0078*/ 	.byte	0x04, 0x17
        /*007a*/ 	.short	(.L_6649 - .L_6648)
.L_6648:
        /*007c*/ 	.word	0x00000000
        /*0080*/ 	.short	0x0000
        /*0082*/ 	.short	0x0000
        /*0084*/ 	.byte	0x00, 0xf5, 0x21, 0x00


	//----- nvinfo : EIATTR_SPARSE_MMA_MASK
	.align		4
.L_6649:
        /*0088*/ 	.byte	0x03, 0x50
        /*008a*/ 	.short	0x0000


	//----- nvinfo : EIATTR_MAXREG_COUNT
	.align		4
        /*008c*/ 	.byte	0x03, 0x1b
        /*008e*/ 	.short	0x00ff


	//----- nvinfo : EIATTR_NUM_BARRIERS
	.align		4
        /*0090*/ 	.byte	0x02, 0x4c
        /*0092*/ 	.byte	0x01
	.zero		1


	//----- nvinfo : EIATTR_MERCURY_ISA_VERSION
	.align		4
        /*0094*/ 	.byte	0x03, 0x5f
        /*0096*/ 	.short	0x0101


	//----- nvinfo : EIATTR_VRC_CTA_INIT_COUNT
	.align		4
        /*0098*/ 	.byte	0x02, 0x4a
	.zero		1
	.zero		1


	//----- nvinfo : EIATTR_EXIT_INSTR_OFFSETS
	.align		4
        /*009c*/ 	.byte	0x04, 0x1c
        /*009e*/ 	.short	(.L_6651 - .L_6650)


	//   ....[0]....
.L_6650:
        /*00a0*/ 	.word	0x000020c0


	//   ....[1]....
        /*00a4*/ 	.word	0x00002110


	//   ....[2]....
        /*00a8*/ 	.word	0x00002160


	//----- nvinfo : EIATTR_CBANK_PARAM_SIZE
	.align		4
.L_6651:
        /*00ac*/ 	.byte	0x03, 0x19
        /*00ae*/ 	.short	0x002c


	//----- nvinfo : EIATTR_PARAM_CBANK
	.align		4
        /*00b0*/ 	.byte	0x04, 0x0a
        /*00b2*/ 	.short	(.L_6653 - .L_6652)
	.align		4
.L_6652:
        /*00b4*/ 	.word	index@(.nv.constant0._Z12mul_mat_q4_KIfLb0EEvPKvS1_PT_iiiii)
        /*00b8*/ 	.short	0x0380
        /*00ba*/ 	.short	0x002c


	//----- nvinfo : EIATTR_SW_WAR
	.align		4
.L_6653:
        /*00bc*/ 	.byte	0x04, 0x36
        /*00be*/ 	.short	(.L_6655 - .L_6654)
.L_6654:
        /*00c0*/ 	.word	0x00000008
.L_6655:


//--------------------- .nv.info._Z12mul_mat_q3_KIfLb1EEvPKvS1_PT_iiiii --------------------------
	.section	.nv.info._Z12mul_mat_q3_KIfLb1EEvPKvS1_PT_iiiii,"",@"SHT_CUDA_INFO"
	.sectionflags	@""
	.align	4


	//----- nvinfo : EIATTR_CUDA_API_VERSION
	.align		4
        /*0000*/ 	.byte	0x04, 0x37
        /*0002*/ 	.short	(.L_6657 - .L_6656)
.L_6656:
        /*0004*/ 	.word	0x00000082


	//----- nvinfo : EIATTR_KPARAM_INFO
	.align		4
.L_6657:
        /*0008*/ 	.byte	0x04, 0x17
        /*000a*/ 	.short	(.L_6659 - .L_6658)
.L_6658:
        /*000c*/ 	.word	0x00000000
        /*0010*/ 	.short	0x0007
        /*0012*/ 	.short	0x0028
        /*0014*/ 	.byte	0x00, 0xf0, 0x11, 0x00


	//----- nvinfo : EIATTR_KPARAM_INFO
	.align		4
.L_6659:
        /*0018*/ 	.byte	0x04, 0x17
        /*001a*/ 	.short	(.L_6661 - .L_6660)
.L_6660:
        /*001c*/ 	.word	0x00000000
        /*0020*/ 	.short	0x0006
        /*0022*/ 	.short	0x0024
        /*0024*/ 	.byte	0x00, 0xf0, 0x11, 0x00


	//----- nvinfo : EIATTR_KPARAM_INFO
	.align		4
.L_6661:
        /*0028*/ 	.byte	0x04, 0x17
        /*002a*/ 	.short	(.L_6663 - .L_6662)
.L_6662:
        /*002c*/ 	.word	0x00000000
        /*0030*/ 	.short	0x0005
        /*0032*/ 	.short	0x0020
        /*0034*/ 	.byte	0x00, 0xf0, 0x11, 0x00


	//----- nvinfo : EIATTR_KPARAM_INFO
	.align		4
.L_6663:
        /*0038*/ 	.byte	0x04, 0x17
        /*003a*/ 	.short	(.L_6665 - .L_6664)
.L_6664:
        /*003c*/ 	.word	0x00000000
        /*0040*/ 	.short	0x0004
        /*0042*/ 	.short	0x001c
        /*0044*/ 	.byte	0x00, 0xf0, 0x11, 0x00


	//----- nvinfo : EIATTR_KPARAM_INFO
	.align		4
.L_6665:
        /*0048*/ 	.byte	0x04, 0x17
        /*004a*/ 	.short	(.L_6667 - .L_6666)
.L_6666:
        /*004c*/ 	.word	0x00000000
        /*0050*/ 	.short	0x0003
        /*0052*/ 	.short	0x0018
        /*0054*/ 	.byte	0x00, 0xf0, 0x11, 0x00


	//----- nvinfo : EIATTR_KPARAM_INFO
	.align		4
.L_6667:
        /*0058*/ 	.byte	0x04, 0x17
        /*005a*/ 	.short	(.L_6669 - .L_6668)
.L_6668:
        /*005c*/ 	.word	0x00000000
        /*0060*/ 	.short	0x0002
        /*0062*/ 	.short	0x0010
        /*0064*/ 	.byte	0x00, 0xf5, 0x21, 0x00


	//----- nvinfo : EIATTR_KPARAM_INFO
	.align		4
.L_6669:
        /*0068*/ 	.byte	0x04, 0x17
        /*006a*/ 	.short	(.L_6671 - .L_6670)
.L_6670:
        /*006c*/ 	.word	0x00000000
        /*0070*/ 	.short	0x0001
        /*0072*/ 	.short	0x0008
        /*0074*/ 	.byte	0x00, 0xf5, 0x21, 0x00


	//----- nvinfo : EIATTR_KPARAM_INFO
	.align		4
.L_6671:
        /*0078*/ 	.byte	0x04, 0x17
        /*007a*/ 	.short	(.L_6673 - .L_6672)
.L_6672:
        /*007c*/ 	.word	0x00000000
        /*0080*/ 	.short	0x0000
        /*0082*/ 	.short	0x0000
        /*0084*/ 	.byte	0x00, 0xf5, 0x21, 0x00


	//----- nvinfo : EIATTR_SPARSE_MMA_MASK
	.align		4
.L_6673:
        /*0088*/ 	.byte	0x03, 0x50
        /*008a*/ 	.short	0x0000


	//----- nvinfo : EIATTR_MAXREG_COUNT
	.align		4
        /*008c*/ 	.byte	0x03, 0x1b
        /*008e*/ 	.short	0x00ff


	//----- nvinfo : EIATTR_NUM_BARRIERS
	.align		4
        /*0090*/ 	.byte	0x02, 0x4c
        /*0092*/ 	.byte	0x01
	.zero		1


	//----- nvinfo : EIATTR_MERCURY_ISA_VERSION
	.align		4
        /*0094*/ 	.byte	0x03, 0x5f
        /*0096*/ 	.short	0x0101


	//----- nvinfo : EIATTR_VRC_CTA_INIT_COUNT
	.align		4
        /*0098*/ 	.byte	0x02, 0x4a
	.zero		1
	.zero		1


	//----- nvinfo : EIATTR_EXIT_INSTR_OFFSETS
	.align		4
        /*009c*/ 	.byte	0x04, 0x1c
        /*009e*/ 	.short	(.L_6675 - .L_6674)


	//   ....[0]....
.L_6674:
        /*00a0*/ 	.word	0x00004400


	//   ....[1]....
        /*00a4*/ 	.word	0x00004450


	//   ....[2]....
        /*00a8*/ 	.word	0x000044a0


	//----- nvinfo : EIATTR_CBANK_PARAM_SIZE
	.align		4
.L_6675:
        /*00ac*/ 	.byte	0x03, 0x19
        /*00ae*/ 	.short	0x002c


	//----- nvinfo : EIATTR_PARAM_CBANK
	.align		4
        /*00b0*/ 	.byte	0x04, 0x0a
        /*00b2*/ 	.short	(.L_6677 - .L_6676)
	.align		4
.L_6676:
        /*00b4*/ 	.word	index@(.nv.constant0._Z12mul_mat_q3_KIfLb1EEvPKvS1_PT_iiiii)
        /*00b8*/ 	.short	0x0380
        /*00ba*/ 	.short	0x002c


	//----- nvinfo : EIATTR_SW_WAR
	.align		4
.L_6677:
        /*00bc*/ 	.byte	0x04, 0x36
        /*00be*/ 	.short	(.L_6679 - .L_6678)
.L_6678:
        /*00c0*/ 	.word	0x00000008
.L_6679:


//--------------------- .nv.info._Z12mul_mat_q3_KIfLb0EEvPKvS1_PT_iiiii --------------------------
	.section	.nv.info._Z12mul_mat_q3_KIfLb0EEvPKvS1_PT_iiiii,"",@"SHT_CUDA_INFO"
	.sectionflags	@""
	.align	4


	//----- nvinfo : EIATTR_CUDA_API_VERSION
	.align		4
        /*0000*/ 	.byte	0x04, 0x37
        /*0002*/ 	.short	(.L_6681 - .L_6680)
.L_6680:
        /*0004*/ 	.word	0x00000082


	//----- nvinfo : EIATTR_KPARAM_INFO
	.align		4
.L_6681:
        /*0008*/ 	.byte	0x04, 0x17
        /*000a*/ 	.short	(.L_6683 - .L_6682)
.L_6682:
        /*000c*/ 	.word	0x00000000
        /*0010*/ 	.short	0x0007
        /*0012*/ 	.short	0x0028
        /*0014*/ 	.byte	0x00, 0xf0, 0x11, 0x00


	//----- nvinfo : EIATTR_KPARAM_INFO
	.align		4
.L_6683:
        /*0018*/ 	.byte	0x04, 0x17
        /*001a*/ 	.short	(.L_6685 - .L_6684)
.L_6684:
        /*001c*/ 	.word	0x00000000
        /*0020*/ 	.short	0x0006
        /*0022*/ 	.short	0x0024
        /*0024*/ 	.byte	0x00, 0xf0, 0x11, 0x00


	//----- nvinfo : EIATTR_KPARAM_INFO
	.align		4
.L_6685:
        /*0028*/ 	.byte	0x04, 0x17
        /*002a*/ 	.short	(.L_6687 - .L_6686)
.L_6686:
        /*002c*/ 	.word	0x00000000
        /*0030*/ 	.short	0x0005
        /*0032*/ 	.short	0x0020
        /*0034*/ 	.byte	0x00, 0xf0, 0x11, 0x00


	//----- nvinfo : EIATTR_KPARAM_INFO
	.align		4
.L_6687:
        /*0038*/ 	.byte	0x04, 0x17
        /*003a*/ 	.short	(.L_6689 - .L_6688)
.L_6688:
        /*003c*/ 	.word	0x00000000
        /*0040*/ 	.short	0x0004
        /*0042*/ 	.short	0x001c
        /*0044*/ 	.byte	0x00, 0xf0, 0x11, 0x00


	//----- nvinfo : EIATTR_KPARAM_INFO
	.align		4
.L_6689:
        /*0048*/ 	.byte	0x04, 0x17
        /*004a*/ 	.short	(.L_6691 - .L_6690)
.L_6690:
        /*004c*/ 	.word	0x00000000
        /*0050*/ 	.short	0x0003
        /*0052*/ 	.short	0x0018
        /*0054*/ 	.byte	0x00, 0xf0, 0x11, 0x00


	//----- nvinfo : EIATTR_KPARAM_INFO
	.align		4
.L_6691:
        /*0058*/ 	.byte	0x04, 0x17
        /*005a*/ 	.short	(.L_6693 - .L_6692)
.L_6692:
        /*005c*/ 	.word	0x00000000
        /*0060*/ 	.short	0x0002
        /*0062*/ 	.short	0x0010
        /*0064*/ 	.byte	0x00, 0xf5, 0x21, 0x00


	//----- nvinfo : EIATTR_KPARAM_INFO
	.align		4
.L_6693:
        /*0068*/ 	.byte	0x04, 0x17
        /*006a*/ 	.short	(.L_6695 - .L_6694)
.L_6694:
        /*006c*/ 	.word	0x00000000
        /*0070*/ 	.short	0x0001
        /*0072*/ 	.short	0x0008
        /*0074*/ 	.byte	0x00, 0xf5, 0x21, 0x00


	//----- nvinfo : EIATTR_KPARAM_INFO
	.align		4
.L_6695:
        /*0078*/ 	.byte	0x04, 0x17
        /*007a*/ 	.short	(.L_6697 - .L_6696)
.L_6696:
        /*007c*/ 	.word	0x00000000
        /*0080*/ 	.short	0x0000
        /*0082*/ 	.short	0x0000
        /*0084*/ 	.byte	0x00, 0xf5, 0x21, 0x00


	//----- nvinfo : EIATTR_SPARSE_MMA_MASK
	.align		4
.L_6697:
        /*0088*/ 	.byte	0x03, 0x50
        /*008a*/ 	.short	0x0000


	//----- nvinfo : EIATTR_MAXREG_COUNT
	.align		4
        /*008c*/ 	.byte	0x03, 0x1b
        /*008e*/ 	.short	0x00ff


	//----- nvinfo : EIATTR_NUM_BARRIERS
	.align		4
        /*0090*/ 	.byte	0x02, 0x4c
        /*0092*/ 	.byte	0x01
	.zero		1


	//----- nvinfo : EIATTR_MERCURY_ISA_VERSION
	.align		4
        /*0094*/ 	.byte	0x03, 0x5f
        /*0096*/ 	.short	0x0101


	//----- nvinfo : EIATTR_VRC_CTA_INIT_COUNT
	.align		4
        /*0098*/ 	.byte	0x02, 0x4a
	.zero		1
	.zero		1


	//----- nvinfo : EIATTR_EXIT_INSTR_OFFSETS
	.align		4
        /*009c*/ 	.byte	0x04, 0x1c
        /*009e*/ 	.short	(.L_6699 - .L_6698)


	//   ....[0]....
.L_6698:
        /*00a0*/ 	.word	0x00003e90


	//   ....[1]....
        /*00a4*/ 	.word	0x00003ee0


	//   ....[2]....
        /*00a8*/ 	.word	0x00003f30


	//----- nvinfo : EIATTR_CBANK_PARAM_SIZE
	.align		4
.L_6699:
        /*00ac*/ 	.byte	0x03, 0x19
        /*00ae*/ 	.short	0x002c


	//----- nvinfo : EIATTR_PARAM_CBANK
	.align		4
        /*00b0*/ 	.byte	0x04, 0x0a
        /*00b2*/ 	.short	(.L_6701 - .L_6700)
	.align		4
.L_6700:
        /*00b4*/ 	.word	index@(.nv.constant0._Z12mul_mat_q3_KIfLb0EEvPKvS1_PT_iiiii)
        /*00b8*/ 	.short	0x0380
        /*00ba*/ 	.short	0x002c


	//----- nvinfo : EIATTR_SW_WAR
	.align		4
.L_6701:
        /*00bc*/ 	.byte	0x04, 0x36
        /*00be*/ 	.short	(.L_6703 - .L_6702)
.L_6702:
        /*00c0*/ 	.word	0x00000008
.L_6703:


//--------------------- .nv.info._Z12mul_mat_q2_KIfLb1EEvPKvS1_PT_iiiii --------------------------
	.section	.nv.info._Z12mul_mat_q2_KIfLb1EEvPKvS1_PT_iiiii,"",@"SHT_CUDA_INFO"
	.sectionflags	@""
	.align	4


	//----- nvinfo : EIATTR_CUDA_API_VERSION
	.align		4
        /*0000*/ 	.byte	0x04, 0x37
        /*0002*/ 	.short	(.L_6705 - .L_6704)
.L_6704:
        /*0004*/ 	.word	0x00000082


	//----- nvinfo : EIATTR_KPARAM_INFO
	.align		4
.L_6705:
        /*0008*/ 	.byte	0x04, 0x17
        /*000a*/ 	.short	(.L_6707 - .L_6706)
.L_6706:
        /*000c*/ 	.word	0x00000000
        /*0010*/ 	.short	0x0007
        /*0012*/ 	.short	0x0028
        /*0014*/ 	.byte	0x00, 0xf0, 0x11, 0x00


	//----- nvinfo : EIATTR_KPARAM_INFO
	.align		4
.L_6707:
        /*0018*/ 	.byte	0x04, 0x17
        /*001a*/ 	.short	(.L_6709 - .L_6708)
.L_6708:
        /*001c*/ 	.word	0x00000000
        /*0020*/ 	.short	0x0006
        /*0022*/ 	.short	0x0024
        /*0024*/ 	.byte	0x00, 0xf0, 0x11, 0x00


	//----- nvinfo : EIATTR_KPARAM_INFO
	.align		4
.L_6709:
        /*0028*/ 	.byte	0x04, 0x17
        /*002a*/ 	.short	(.L_6711 - .L_6710)
.L_6710:
        /*002c*/ 	.word	0x00000000
        /*0030*/ 	.short	0x0005
        /*0032*/ 	.short	0x0020
        /*0034*/ 	.byte	0x00, 0xf0, 0x11, 0x00


	//----- nvinfo : EIATTR_KPARAM_INFO
	.align		4
.L_6711:
        /*0038*/ 	.byte	0x04, 0x17
        /*003a*/ 	.short	(.L_6713 - .L_6712)
.L_6712:
        /*003c*/ 	.word	0x00000000
        /*0040*/ 	.short	0x0004
        /*0042*/ 	.short	0x001c
        /*0044*/ 	.byte	0x00, 0xf0, 0x11, 0x00


	//----- nvinfo : EIATTR_KPARAM_INFO
	.align		4
.L_6713:
        /*0048*/ 	.byte	0x04, 0x17
        /*004a*/ 	.short	(.L_6715 - .L_6714)
.L_6714:
        /*004c*/ 	.word	0x00000000
        /*0050*/ 	.short	0x0003
        /*0052*/ 	.short	0x0018
        /*0054*/ 	.byte	0x00, 0xf0, 0x11, 0x00


	//----- nvinfo : EIATTR_KPARAM_INFO
	.align		4
.L_6715:
        /*0058*/ 	.byte	0x04, 0x17
        /*005a*/ 	.short	(.L_6717 - .L_6716)
.L_6716:
        /*005c*/ 	.word	0x00000000
        /*0060*/ 	.short	0x0002
        /*0062*/ 	.short	0x0010
        /*0064*/ 	.byte	0x00, 0xf5, 0x21, 0x00


	//----- nvinfo : EIATTR_KPARAM_INFO
	.align		4
.L_6717:
        /*0068*/ 	.byte	0x04, 0x17
        /*006a*/ 	.short	(.L_6719 - .L_6718)
.L_6718:
        /*006c*/ 	.word	0x00000000
        /*0070*/ 	.short	0x0001
        /*0072*/ 	.short	0x0008
        /*0074*/ 	.byte	0x00, 0xf5, 0x21, 0x00


	//----- nvinfo : EIATTR_KPARAM_INFO
	.align		4
.L_6719:
        /*0078*/ 	.byte	0x04, 0x17
        /*007a*/ 	.short	(.L_6721 - .L_6720)
.L_6720:
        /*007c*/ 	.word	0x00000000
        /*0080*/ 	.short	0x0000
        /*0082*/ 	.short	0x0000
        /*0084*/ 	.byte	0x00, 0xf5, 0x21, 0x00


	//----- nvinfo : EIATTR_SPARSE_MMA_MASK
	.align		4
.L_6721:
        /*0088*/ 	.byte	0x03, 0x50
        /*008a*/ 	.short	0x0000


	//----- nvinfo : EIATTR_MAXREG_COUNT
	.align		4
        /*008c*/ 	.byte	0x03, 0x1b
        /*008e*/ 	.short	0x00ff


	//----- nvinfo : EIATTR_NUM_BARRIERS
	.align		4
        /*0090*/ 	.byte	0x02, 0x4c
        /*0092*/ 	.byte	0x01
	.zero		1


	//----- nvinfo : EIATTR_MERCURY_ISA_VERSION
	.align		4
        /*0094*/ 	.byte	0x03, 0x5f
        /*0096*/ 	.short	0x0101


	//----- nvinfo : EIATTR_VRC_CTA_INIT_COUNT
	.align		4
        /*0098*/ 	.byte	0x02, 0x4a
	.zero		1
	.zero		1


	//----- nvinfo : EIATTR_EXIT_INSTR_OFFSETS
	.align		4
        /*009c*/ 	.byte	0x04, 0x1c
        /*009e*/ 	.short	(.L_6723 - .L_6722)


	//   ....[0]....
.L_6722:
        /*00a0*/ 	.word	0x000049e0


	//   ....[1]....
        /*00a4*/ 	.word	0x00004a30


	//   ....[2]....
        /*00a8*/ 	.word	0x00004a80


	//----- nvinfo : EIATTR_CBANK_PARAM_SIZE
	.align		4
.L_6723:
        /*00ac*/ 	.byte	0x03, 0x19
        /*00ae*/ 	.short	0x002c


	//----- nvinfo : EIATTR_PARAM_CBANK
	.align		4
        /*00b0*/ 	.byte	0x04, 0x0a
        /*00b2*/ 	.short	(.L_6725 - .L_6724)
	.align		4
.L_6724:
        /*00b4*/ 	.word	index@(.nv.constant0._Z12mul_mat_q2_KIfLb1EEvPKvS1_PT_iiiii)
        /*00b8*/ 	.short	0x0380
        /*00ba*/ 	.short	0x002c


	//----- nvinfo : EIATTR_SW_WAR
	.align		4
.L_6725:
        /*00bc*/ 	.byte	0x04, 0x36
        /*00be*/ 	.short	(.L_6727 - .L_6726)
.L_6726:
        /*00c0*/ 	.word	0x00000008
.L_6727:


//--------------------- .nv.info._Z12mul_mat_q2_KIfLb0EEvPKvS1_PT_iiiii --------------------------
	.section	.nv.info._Z12mul_mat_q2_KIfLb0EEvPKvS1_PT_iiiii,"",@"SHT_CUDA_INFO"
	.sectionflags	@""
	.align	4


	//----- nvinfo : EIATTR_CUDA_API_VERSION
	.align		4
        /*0000*/ 	.byte	0x04, 0x37
        /*0002*/ 	.short	(.L_6729 - .L_6728)
.L_6728:
        /*0004*/ 	.word	0x00000082


	//----- nvinfo : EIATTR_KPARAM_INFO
	.align		4
.L_6729:
        /*0008*/ 	.byte	0x04, 0x17
        /*000a*/ 	.short	(.L_6731 - .L_6730)
.L_6730:
        /*000c*/ 	.word	0x00000000
        /*0010*/ 	.short	0x0007
        /*0012*/ 	.short	0x0028
        /*0014*/ 	.byte	0x00, 0xf0, 0x11, 0x00


	//----- nvinfo : EIATTR_KPARAM_INFO
	.align		4
.L_6731:
        /*0018*/ 	.byte	0x04, 0x17
        /*001a*/ 	.short	(.L_6733 - .L_6732)
.L_6732:
        /*001c*/ 	.word	0x00000000
        /*0020*/ 	.short	0x0006
        /*0022*/ 	.short	0x0024
        /*0024*/ 	.byte	0x00, 0xf0, 0x11, 0x00


	//----- nvinfo : EIATTR_KPARAM_INFO
	.align		4
.L_6733:
        /*0028*/ 	.byte	0x04, 0x17
        /*002a*/ 	.short	(.L_6735 - .L_6734)
.L_6734:
        /*002c*/ 	.word	0x00000000
        /*0030*/ 	.short	0x0005
        /*0032*/ 	.short	0x0020
        /*0034*/ 	.byte	0x00, 0xf0, 0x11, 0x00


	//----- nvinfo : EIATTR_KPARAM_INFO
	.align		4
.L_6735:
        /*0038*/ 	.byte	0x04, 0x17
        /*003a*/ 	.short	(.L_6737 - .L_6736)
.L_6736:
        /*003c*/ 	.word	0x00000000
        /*0040*/ 	.short	0x0004
        /*0042*/ 	.short	0x001c
        /*0044*/ 	.byte	0x00, 0xf0, 0x11, 0x00


	//----- nvinfo : EIATTR_KPARAM_INFO
	.align		4
.L_6737:
        /*0048*/ 	.byte	0x04, 0x17
        /*004a*/ 	.short	(.L_6739 - .L_6738)
.L_6738:
        /*004c*/ 	.word	0x00000000
        /*0050*/ 	.short	0x0003
        /*0052*/ 	.short	0x0018
        /*0054*/ 	.byte	0x00, 0xf0, 0x11, 0x00


	//----- nvinfo : EIATTR_KPARAM_INFO
	.align		4
.L_6739:
        /*0058*/ 	.byte	0x04, 0x17
        /*005a*/ 	.short	(.L_6741 - .L_6740)
.L_6740:
        /*005c*/ 	.word	0x00000000
        /*0060*/ 	.short	0x0002
        /*0062*/ 	.short	0x0010
        /*0064*/ 	.byte	0x00, 0xf5, 0x21, 0x00


	//----- nvinfo : EIATTR_KPARAM_INFO
	.align		4
.L_6741:
        /*0068*/ 	.byte	0x04, 0x17
        /*006a*/ 	.short	(.L_6743 - .L_6742)
.L_6742:
        /*006c*/ 	.word	0x00000000
        /*0070*/ 	.short	0x0001
        /*0072*/ 	.short	0x0008
        /*0074*/ 	.byte	0x00, 0xf5, 0x21, 0x00


	//----- nvinfo : EIATTR_KPARAM_INFO
	.align		4
.L_6743:
        /*0078*/ 	.byte	0x04, 0x17
        /*007a*/ 	.short	(.L_6745 - .L_6744)
.L_6744:
        /*007c*/ 	.word	0x00000000
        /*0080*/ 	.short	0x0000
        /*0082*/ 	.short	0x0000
        /*0084*/ 	.byte	0x00, 0xf5, 0x21, 0x00


	//----- nvinfo : EIATTR_SPARSE_MMA_MASK
	.align		4
.L_6745:
        /*0088*/ 	.byte	0x03, 0x50
        /*008a*/ 	.short	0x0000


	//----- nvinfo : EIATTR_MAXREG_COUNT
	.align		4
        /*008c*/ 	.byte	0x03, 0x1b
        /*008e*/ 	.short	0x00ff


	//----- nvinfo : EIATTR_NUM_BARRIERS
	.align		4
        /*0090*/ 	.byte	0x02, 0x4c
        /*0092*/ 	.byte	0x01
	.zero		1


	//----- nvinfo : EIATTR_MERCURY_ISA_VERSION
	.align		4
        /*0094*/ 	.byte	0x03, 0x5f
        /*0096*/ 	.short	0x0101


	//----- nvinfo : EIATTR_VRC_CTA_INIT_COUNT
	.align		4
        /*0098*/ 	.byte	0x02, 0x4a
	.zero		1
	.zero		1


	//----- nvinfo : EIATTR_EXIT_INSTR_OFFSETS
	.align		4
        /*009c*/ 	.byte	0x04, 0x1c
        /*009e*/ 	.short	(.L_6747 - .L_6746)


	//   ....[0]....
.L_6746:
        /*00a0*/ 	.word	0x00004600


	//   ....[1]....
        /*00a4*/ 	.word	0x00004650


	//   ....[2]....
        /*00a8*/ 	.word	0x000046a0


	//----- nvinfo : EIATTR_CBANK_PARAM_SIZE
	.align		4
.L_6747:
        /*00ac*/ 	.byte	0x03, 0x19
        /*00ae*/ 	.short	0x002c


	//----- nvinfo : EIATTR_PARAM_CBANK
	.align		4
        /*00b0*/ 	.byte	0x04, 0x0a
        /*00b2*/ 	.short	(.L_6749 - .L_6748)
	.align		4
.L_6748:
        /*00b4*/ 	.word	index@(.nv.constant0._Z12mul_mat_q2_KIfLb0EEvPKvS1_PT_iiiii)
        /*00b8*/ 	.short	0x0380
        /*00ba*/ 	.short	0x002c


	//----- nvinfo : EIATTR_SW_WAR
	.align		4
.L_6749:
        /*00bc*/ 	.byte	0x04, 0x36
        /*00be*/ 	.short	(.L_6751 - .L_6750)
.L_6750:
        /*00c0*/ 	.word	0x00000008
.L_6751:


//--------------------- .nv.info._Z12mul_mat_q8_0IfLb1EEvPKvS1_PT_iiiii --------------------------
	.section	.nv.info._Z12mul_mat_q8_0IfLb1EEvPKvS1_PT_iiiii,"",@"SHT_CUDA_INFO"
	.sectionflags	@""
	.align	4


	//----- nvinfo : EIATTR_CUDA_API_VERSION
	.align		4
        /*0000*/ 	.byte	0x04, 0x37
        /*0002*/ 	.short	(.L_6753 - .L_6752)
.L_6752:
        /*0004*/ 	.word	0x00000082


	//----- nvinfo : EIATTR_KPARAM_INFO
	.align		4
.L_6753:
        /*0008*/ 	.byte	0x04, 0x17
        /*000a*/ 	.short	(.L_6755 - .L_6754)
.L_6754:
        /*000c*/ 	.word	0x00000000
        /*0010*/ 	.short	0x0007
        /*0012*/ 	.short	0x0028
        /*0014*/ 	.byte	0x00, 0xf0, 0x11, 0x00


	//----- nvinfo : EIATTR_KPARAM_INFO
	.align		4
.L_6755:
        /*0018*/ 	.byte	0x04, 0x17
        /*001a*/ 	.short	(.L_6757 - .L_6756)
.L_6756:
        /*001c*/ 	.word	0x00000000
        /*0020*/ 	.short	0x0006
        /*0022*/ 	.short	0x0024
        /*0024*/ 	.byte	0x00, 0xf0, 0x11, 0x00


	//----- nvinfo : EIATTR_KPARAM_INFO
	.align		4
.L_6757:
        /*0028*/ 	.byte	0x04, 0x17
        /*002a*/ 	.short	(.L_6759 - .L_6758)
.L_6758:
        /*002c*/ 	.word	0x00000000
        /*0030*/ 	.short	0x0005
        /*0032*/ 	.short	0x0020
        /*0034*/ 	.byte	0x00, 0xf0, 0x11, 0x00


	//----- nvinfo : EIATTR_KPARAM_INFO
	.align		4
.L_6759:
        /*0038*/ 	.byte	0x04, 0x17
        /*003a*/ 	.short	(.L_6761 - .L_6760)
.L_6760:
        /*003c*/ 	.word	0x00000000
        /*0040*/ 	.short	0x0004
        /*0042*/ 	.short	0x001c
        /*0044*/ 	.byte	0x00, 0xf0, 0x11, 0x00


	//----- nvinfo : EIATTR_KPARAM_INFO
	.align		4
.L_6761:
        /*0048*/ 	.byte	0x04, 0x17
        /*004a*/ 	.short	(.L_6763 - .L_6762)
.L_6762:
        /*004c*/ 	.word	0x00000000
        /*0050*/ 	.short	0x0003
        /*0052*/ 	.short	0x0018
        /*0054*/ 	.byte	0x00, 0xf0, 0x11, 0x00


	//----- nvinfo : EIATTR_KPARAM_INFO
	.align		4
.L_6763:
        /*0058*/ 	.byte	0x04, 0x17
        /*005a*/ 	.short	(.L_6765 - .L_6764)
.L_6764:
        /*005c*/ 	.word	0x00000000
        /*0060*/ 	.short	0x0002
        /*0062*/ 	.short	0x0010
        /*0064*/ 	.byte	0x00, 0xf5, 0x21, 0x00


	//----- nvinfo : EIATTR_KPARAM_INFO
	.align		4
.L_6765:
        /*0068*/ 	.byte	0x04, 0x17
        /*006a*/ 	.short	(.L_6767 - .L_6766)
.L_6766:
        /*006c*/ 	.word	0x00000000
        /*0070*/ 	.short	0x0001
        /*0072*/ 	.short	0x0008
        /*0074*/ 	.byte	0x00, 0xf5, 0x21, 0x00


	//----- nvinfo : EIATTR_KPARAM_INFO
	.align		4
.L_6767:
        /*0078*/ 	.byte	0x04, 0x17
        /*007a*/ 	.short	(.L_6769 - .L_6768)
.L_6768:
        /*007c*/ 	.word	0x00000000
        /*0080*/ 	.short	0x0000
        /*0082*/ 	.short	0x0000
        /*0084*/ 	.byte	0x00, 0xf5, 0x21, 0x00


	//----- nvinfo : EIATTR_SPARSE_MMA_MASK
	.align		4
.L_6769:
        /*0088*/ 	.byte	0x03, 0x50
        /*008a*/ 	.short	0x0000


	//----- nvinfo : EIATTR_MAXREG_COUNT
	.align		4
        /*008c*/ 	.byte	0x03, 0x1b
        /*008e*/ 	.short	0x00ff


	//----- nvinfo : EIATTR_NUM_BARRIERS
	.align		4
        /*0090*/ 	.byte	0x02, 0x4c
        /*0092*/ 	.byte	0x01
	.zero		1


	//----- nvinfo : EIATTR_MERCURY_ISA_VERSION
	.align		4
        /*0094*/ 	.byte	0x03, 0x5f
        /*0096*/ 	.short	0x0101


	//----- nvinfo : EIATTR_VRC_CTA_INIT_COUNT
	.align		4
        /*0098*/ 	.byte	0x02, 0x4a
	.zero		1
	.zero		1


	//----- nvinfo : EIATTR_EXIT_INSTR_OFFSETS
	.align		4
        /*009c*/ 	.byte	0x04, 0x1c
        /*009e*/ 	.short	(.L_6771 - .L_6770)


	//   ....[0]....
.L_6770:
        /*00a0*/ 	.word	0x00001350


	//   ....[1]....
        /*00a4*/ 	.word	0x000013b0


	//   ....[2]....
        /*00a8*/ 	.word	0x00001400


	//----- nvinfo : EIATTR_CBANK_PARAM_SIZE
	.align		4
.L_6771:
        /*00ac*/ 	.byte	0x03, 0x19
        /*00ae*/ 	.short	0x002c


	//----- nvinfo : EIATTR_PARAM_CBANK
	.align		4
        /*00b0*/ 	.byte	0x04, 0x0a
        /*00b2*/ 	.short	(.L_6773 - .L_6772)
	.align		4
.L_6772:
        /*00b4*/ 	.word	index@(.nv.constant0._Z12mul_mat_q8_0IfLb1EEvPKvS1_PT_iiiii)
        /*00b8*/ 	.short	0x0380
        /*00ba*/ 	.short	0x002c


	//----- nvinfo : EIATTR_SW_WAR
	.align		4
.L_6773:
        /*00bc*/ 	.byte	0x04, 0x36
        /*00be*/ 	.short	(.L_6775 - .L_6774)
.L_6774:
        /*00c0*/ 	.word	0x00000008
.L_6775:


//--------------------- .nv.info._Z12mul_mat_q8_0IfLb0EEvPKvS1_PT_iiiii --------------------------
	.section	.nv.info._Z12mul_mat_q8_0IfLb0EEvPKvS1_PT_iiiii,"",@"SHT_CUDA_INFO"
	.sectionflags	@""
	.align	4


	//----- nvinfo : EIATTR_CUDA_API_VERSION
	.align		4
        /*0000*/ 	.byte	0x04, 0x37
        /*0002*/ 	.short	(.L_6777 - .L_6776)
.L_6776:
        /*0004*/ 	.word	0x00000082


	//----- nvinfo : EIATTR_KPARAM_INFO
	.align		4
.L_6777:
        /*0008*/ 	.byte	0x04, 0x17
        /*000a*/ 	.short	(.L_6779 - .L_6778)
.L_6778:
        /*000c*/ 	.word	0x00000000
        /*0010*/ 	.short	0x0007
        /*0012*/ 	.short	0x0028
        /*0014*/ 	.byte	0x00, 0xf0, 0x11, 0x00


	//----- nvinfo : EIATTR_KPARAM_INFO
	.align		4
.L_6779:
        /*0018*/ 	.byte	0x04, 0x17
        /*001a*/ 	.short	(.L_6781 - .L_6780)
.L_6780:
        /*001c*/ 	.word	0x00000000
        /*0020*/ 	.short	0x0006
        /*0022*/ 	.short	0x0024
        /*0024*/ 	.byte	0x00, 0xf0, 0x11, 0x00


	//----- nvinfo : EIATTR_KPARAM_INFO
	.align		4
.L_6781:
        /*0028*/ 	.byte	0x04, 0x17
        /*002a*/ 	.short	(.L_6783 - .L_6782)
.L_6782:
        /*002c*/ 	.word	0x00000000
        /*0030*/ 	.short	0x0005
        /*0032*/ 	.short	0x0020
        /*0034*/ 	.byte	0x00, 0xf0, 0x11, 0x00


	//----- nvinfo : EIATTR_KPARAM_INFO
	.align		4
.L_6783:
        /*0038*/ 	.byte	0x04, 0x17
        /*003a*/ 	.short	(.L_6785 - .L_6784)
.L_6784:
        /*003c*/ 	.word	0x00000000
        /*0040*/ 	.short	0x0004
        /*0042*/ 	.short	0x001c
        /*0044*/ 	.byte	0x00, 0xf0, 0x11, 0x00


	//----- nvinfo : EIATTR_KPARAM_INFO
	.align		4
.L_6785:
        /*0048*/ 	.byte	0x04, 0x17
        /*004a*/ 	.short	(.L_6787 - .L_6786)
.L_6786:
        /*004c*/ 	.word	0x00000000
        /*0050*/ 	.short	0x0003
        /*0052*/ 	.short	0x0018
        /*0054*/ 	.byte	0x00, 0xf0, 0x11, 0x00


	//----- nvinfo : EIATTR_KPARAM_INFO
	.align		4
.L_6787:
        /*0058*/ 	.byte	0x04, 0x17
        /*005a*/ 	.short	(.L_6789 - .L_6788)
.L_6788:
        /*005c*/ 	.word	0x00000000
        /*0060*/ 	.short	0x0002
        /*0062*/ 	.short	0x0010
        /*0064*/ 	.byte	0x00, 0xf5, 0x21, 0x00


	//----- nvinfo : EIATTR_KPARAM_INFO
	.align		4
.L_6789:
        /*0068*/ 	.byte	0x04, 0x17
        /*006a*/ 	.short	(.L_6791 - .L_6790)
.L_6790:
        /*006c*/ 	.word	0x00000000
        /*0070*/ 	.short	0x0001
        /*0072*/ 	.short	0x0008
        /*0074*/ 	.byte	0x00, 0xf5, 0x21, 0x00


	//----- nvinfo : EIATTR_KPARAM_INFO
	.align		4
.L_6791:
        /*0078*/ 	.byte	0x04, 0x17
        /*007a*/ 	.short	(.L_6793 - .L_6792)
.L_6792:
        /*007c*/ 	.word	0x00000000
        /*0080*/ 	.short	0x0000
        /*0082*/ 	.short	0x0000
        /*0084*/ 	.byte	0x00, 0xf5, 0x21, 0x00


	//----- nvinfo : EIATTR_SPARSE_MMA_MASK
	.align		4
.L_6793:
        /*0088*/ 	.byte	0x03, 0x50
        /*008a*/ 	.short	0x0000


	//----- nvinfo : EIATTR_MAXREG_COUNT
	.align		4
        /*008c*/ 	.byte	0x03, 0x1b
        /*008e*/ 	.short	0x00ff


	//----- nvinfo : EIATTR_NUM_BARRIERS
	.align		4
        /*0090*/ 	.byte	0x02, 0x4c
        /*0092*/ 	.byte	0x01
	.zero		1


	//----- nvinfo : EIATTR_MERCURY_ISA_VERSION
	.align		4
        /*0094*/ 	.byte	0x03, 0x5f
        /*0096*/ 	.short	0x0101


	//----- nvinfo : EIATTR_VRC_CTA_INIT_COUNT
	.align		4
        /*0098*/ 	.byte	0x02, 0x4a
	.zero		1
	.zero		1


	//----- nvinfo : EIATTR_EXIT_INSTR_OFFSETS
	.align		4
        /*009c*/ 	.byte	0x04, 0x1c
        /*009e*/ 	.short	(.L_6795 - .L_6794)


	//   ....[0]....
.L_6794:
        /*00a0*/ 	.word	0x00000fc0


	//   ....[1]....
        /*00a4*/ 	.word	0x00001010


	//   ....[2]....
        /*00a8*/ 	.word	0x00001060


	//----- nvinfo : EIATTR_CBANK_PARAM_SIZE
	.align		4
.L_6795:
        /*00ac*/ 	.byte	0x03, 0x19
        /*00ae*/ 	.short	0x002c


	//----- nvinfo : EIATTR_PARAM_CBANK
	.align		4
        /*00b0*/ 	.byte	0x04, 0x0a
        /*00b2*/ 	.short	(.L_6797 - .L_6796)
	.align		4
.L_6796:
        /*00b4*/ 	.word	index@(.nv.constant0._Z12mul_mat_q8_0IfLb0EEvPKvS1_PT_iiiii)
        /*00b8*/ 	.short	0x0380
        /*00ba*/ 	.short	0x002c


	//----- nvinfo : EIATTR_SW_WAR
	.align		4
.L_6797:
        /*00bc*/ 	.byte	0x04, 0x36
        /*00be*/ 	.short	(.L_6799 - .L_6798)
.L_6798:
        /*00c0*/ 	.word	0x00000008
.L_6799:


//--------------------- .nv.info._Z12mul_mat_q5_1IfLb1EEvPKvS1_PT_iiiii --------------------------
	.section	.nv.info._Z12mul_mat_q5_1IfLb1EEvPKvS1_PT_iiiii,"",@"SHT_CUDA_INFO"
	.sectionflags	@""
	.align	4


	//----- nvinfo : EIATTR_CUDA_API_VERSION
	.align		4
        /*0000*/ 	.byte	0x04, 0x37
        /*0002*/ 	.short	(.L_6801 - .L_6800)
.L_6800:
        /*0004*/ 	.word	0x00000082


	//----- nvinfo : EIATTR_KPARAM_INFO
	.align		4
.L_6801:
        /*0008*/ 	.byte	0x04, 0x17
        /*000a*/ 	.short	(.L_6803 - .L_6802)
.L_6802:
        /*000c*/ 	.word	0x00000000
        /*0010*/ 	.short	0x0007
        /*0012*/ 	.short	0x0028
        /*0014*/ 	.byte	0x00, 0xf0, 0x11, 0x00


	//----- nvinfo : EIATTR_KPARAM_INFO
	.align		4
.L_6803:
        /*0018*/ 	.byte	0x04, 0x17
        /*001a*/ 	.short	(.L_6805 - .L_6804)
.L_6804:
        /*001c*/ 	.word	0x00000000
        /*0020*/ 	.short	0x0006
        /*0022*/ 	.short	0x0024
        /*0024*/ 	.byte	0x00, 0xf0, 0x11, 0x00


	//----- nvinfo : EIATTR_KPARAM_INFO
	.align		4
.L_6805:
        /*0028*/ 	.byte	0x04, 0x17
        /*002a*/ 	.short	(.L_6807 - .L_6806)
.L_6806:
        /*002c*/ 	.word	0x00000000
        /*0030*/ 	.short	0x0005
        /*0032*/ 	.short	0x0020
        /*0034*/ 	.byte	0x00, 0xf0, 0x11, 0x00


	//----- nvinfo : EIATTR_KPARAM_INFO
	.align		4
.L_6807:
        /*0038*/ 	.byte	0x04, 0x17
        /*003a*/ 	.short	(.L_6809 - .L_6808)
.L_6808:
        /*003c*/ 	.word	0x00000000
        /*0040*/ 	.short	0x0004
        /*0042*/ 	.short	0x001c
        /*0044*/ 	.byte	0x00, 0xf0, 0x11, 0x00


	//----- nvinfo : EIATTR_KPARAM_INFO
	.align		4
.L_6809:
        /*0048*/ 	.byte	0x04, 0x17
        /*004a*/ 	.short	(.L_6811 - .L_6810)
.L_6810:
        /*004c*/ 	.word	0x00000000
        /*0050*/ 	.short	0x0003
        /*0052*/ 	.short	0x0018
        /*0054*/ 	.byte	0x00, 0xf0, 0x11, 0x00


	//----- nvinfo : EIATTR_KPARAM_INFO
	.align		4
.L_6811:
        /*0058*/ 	.byte	0x04, 0x17
        /*005a*/ 	.short	(.L_6813 - .L_6812)
.L_6812:
        /*005c*/ 	.word	0x00000000
        /*0060*/ 	.short	0x0002
        /*0062*/ 	.short	0x0010
        /*0064*/ 	.byte	0x00, 0xf5, 0x21, 0x00


	//----- nvinfo : EIATTR_KPARAM_INFO
	.align		4
.L_6813:
        /*0068*/ 	.byte	0x04, 0x17
        /*006a*/ 	.short	(.L_6815 - .L_6814)
.L_6814:
        /*006c*/ 	.word	0x00000000
        /*0070*/ 	.short	0x0001
        /*0072*/ 	.short	0x0008
        /*0074*/ 	.byte	0x00, 0xf5, 0x21, 0x00


	//----- nvinfo : EIATTR_KPARAM_INFO
	.align		4
.L_6815:
        /*0078*/ 	.byte	0x04, 0x17
        /*007a*/ 	.short	(.L_6817 - .L_6816)
.L_6816:
        /*007c*/ 	.word	0x00000000
        /*0080*/ 	.short	0x0000
        /*0082*/ 	.short	0x0000
        /*0084*/ 	.byte	0x00, 0xf5, 0x21, 0x00


	//----- nvinfo : EIATTR_SPARSE_MMA_MASK
	.align		4
.L_6817:
        /*0088*/ 	.byte	0x03, 0x50
        /*008a*/ 	.short	0x0000


	//----- nvinfo : EIATTR_MAXREG_COUNT
	.align		4
        /*008c*/ 	.byte	0x03, 0x1b
        /*008e*/ 	.short	0x00ff


	//----- nvinfo : EIATTR_NUM_BARRIERS
	.align		4
        /*0090*/ 	.byte	0x02, 0x4c
        /*0092*/ 	.byte	0x01
	.zero		1


	//----- nvinfo : EIATTR_MERCURY_ISA_VERSION
	.align		4
        /*0094*/ 	.byte	0x03, 0x5f
        /*0096*/ 	.short	0x0101


	//----- nvinfo : EIATTR_VRC_CTA_INIT_COUNT
	.align		4
        /*0098*/ 	.byte	0x02, 0x4a
	.zero		1
	.zero		1


	//----- nvinfo : EIATTR_EXIT_INSTR_OFFSETS
	.align		4
        /*009c*/ 	.byte	0x04, 0x1c
        /*009e*/ 	.short	(.L_6819 - .L_6818)


	//   ....[0]....
.L_6818:
        /*00a0*/ 	.word	0x00002980


	//   ....[1]....
        /*00a4*/ 	.word	0x000029d0


	//   ....[2]....
        /*00a8*/ 	.word	0x00002a20


	//----- nvinfo : EIATTR_CBANK_PARAM_SIZE
	.align		4
.L_6819:
        /*00ac*/ 	.byte	0x03, 0x19
        /*00ae*/ 	.short	0x002c


	//----- nvinfo : EIATTR_PARAM_CBANK
	.align		4
        /*00b0*/ 	.byte	0x04, 0x0a
        /*00b2*/ 	.short	(.L_6821 - .L_6820)
	.align		4
.L_6820:
        /*00b4*/ 	.word	index@(.nv.constant0._Z12mul_mat_q5_1IfLb1EEvPKvS1_PT_iiiii)
        /*00b8*/ 	.short	0x0380
        /*00ba*/ 	.short	0x002c


	//----- nvinfo : EIATTR_SW_WAR
	.align		4
.L_6821:
        /*00bc*/ 	.byte	0x04, 0x36
        /*00be*/ 	.short	(.L_6823 - .L_6822)
.L_6822:
        /*00c0*/ 	.word	0x00000008
.L_6823:


//--------------------- .nv.info._Z12mul_mat_q5_1IfLb0EEvPKvS1_PT_iiiii --------------------------
	.section	.nv.info._Z12mul_mat_q5_1IfLb0EEvPKvS1_PT_iiiii,"",@"SHT_CUDA_INFO"
	.sectionflags	@""
	.align	4


	//----- nvinfo : EIATTR_CUDA_API_VERSION
	.align		4
        /*0000*/ 	.byte	0x04, 0x37
        /*0002*/ 	.short	(.L_6825 - .L_6824)
.L_6824:
        /*0004*/ 	.word	0x00000082


	//----- nvinfo : EIATTR_KPARAM_INFO
	.align		4
.L_6825:
        /*0008*/ 	.byte	0x04, 0x17
        /*000a*/ 	.short	(.L_6827 - .L_6826)
.L_6826:
        /*000c*/ 	.word	0x00000000
        /*0010*/ 	.short	0x0007
        /*0012*/ 	.short	0x0028
        /*0014*/ 	.byte	0x00, 0xf0, 0x11, 0x00


	//----- nvinfo : EIATTR_KPARAM_INFO
	.align		4
.L_6827:
        /*0018*/ 	.byte	0x04, 0x17
        /*001a*/ 	.short	(.L_6829 - .L_6828)
.L_6828:
        /*001c*/ 	.word	0x00000000
        /*0020*/ 	.short	0x0006
        /*0022*/ 	.short	0x0024
        /*0024*/ 	.byte	0x00, 0xf0, 0x11, 0x00


	//----- nvinfo : EIATTR_KPARAM_INFO
	.align		4
.L_6829:
        /*0028*/ 	.byte	0x04, 0x17
        /*002a*/ 	.short	(.L_6831 - .L_6830)
.L_6830:
        /*002c*/ 	.word	0x00000000
        /*0030*/ 	.short	0x0005
        /*0032*/ 	.short	0x0020
        /*0034*/ 	.byte	0x00, 0xf0, 0x11, 0x00


	//----- nvinfo : EIATTR_KPARAM_INFO
	.align		4
.L_6831:
        /*0038*/ 	.byte	0x04, 0x17
        /*003a*/ 	.short	(.L_6833 - .L_6832)
.L_6832:
        /*003c*/ 	.word	0x00000000
        /*0040*/ 	.short	0x0004
        /*0042*/ 	.short	0x001c
        /*0044*/ 	.byte	0x00, 0xf0, 0x11, 0x00


	//----- nvinfo : EIATTR_KPARAM_INFO
	.align		4
.L_6833:
        /*0048*/ 	.byte	0x04, 0x17
        /*004a*/ 	.short	(.L_6835 - .L_6834)
.L_6834:
        /*004c*/ 	.word	0x00000000
        /*0050*/ 	.short	0x0003
        /*0052*/ 	.short	0x0018
        /*0054*/ 	.byte	0x00, 0xf0, 0x11, 0x00


	//----- nvinfo : EIATTR_KPARAM_INFO
	.align		4
.L_6835:
        /*0058*/ 	.byte	0x04, 0x17
        /*005a*/ 	.short	(.L_6837 - .L_6836)
.L_6836:
        /*005c*/ 	.word	0x00000000
        /*0060*/ 	.short	0x0002
        /*0062*/ 	.short	0x0010
        /*0064*/ 	.byte	0x00, 0xf5, 0x21, 0x00


	//----- nvinfo : EIATTR_KPARAM_INFO
	.align		4
.L_6837:
        /*0068*/ 	.byte	0x04, 0x17
        /*006a*/ 	.short	(.L_6839 - .L_6838)
.L_6838:
        /*006c*/ 	.word	0x00000000
        /*0070*/ 	.short	0x0001
        /*0072*/ 	.short	0x0008
        /*0074*/ 	.byte	0x00, 0xf5, 0x21, 0x00


	//----- nvinfo : EIATTR_KPARAM_INFO
	.align		4
.L_6839:
        /*0078*/ 	.byte	0x04, 0x17
        /*007a*/ 	.short	(.L_6841 - .L_6840)
.L_6840:
        /*007c*/ 	.word	0x00000000
        /*0080*/ 	.short	0x0000
        /*0082*/ 	.short	0x0000
        /*0084*/ 	.byte	0x00, 0xf5, 0x21, 0x00


	//----- nvinfo : EIATTR_SPARSE_MMA_MASK
	.align		4
.L_6841:
        /*0088*/ 	.byte	0x03, 0x50
        /*008a*/ 	.short	0x0000


	//----- nvinfo : EIATTR_MAXREG_COUNT
	.align		4
        /*008c*/ 	.byte	0x03, 0x1b
        /*008e*/ 	.short	0x00ff


	//----- nvinfo : EIATTR_NUM_BARRIERS
	.align		4
        /*0090*/ 	.byte	0x02, 0x4c
        /*0092*/ 	.byte	0x01
	.zero		1


	//----- nvinfo : EIATTR_MERCURY_ISA_VERSION
	.align		4
        /*0094*/ 	.byte	0x03, 0x5f
        /*0096*/ 	.short	0x0101


	//----- nvinfo : EIATTR_VRC_CTA_INIT_COUNT
	.align		4
        /*0098*/ 	.byte	0x02, 0x4a
	.zero		1
	.zero		1


	//----- nvinfo : EIATTR_EXIT_INSTR_OFFSETS
	.align		4
        /*009c*/ 	.byte	0x04, 0x1c
        /*009e*/ 	.short	(.L_6843 - .L_6842)


	//   ....[0]....
.L_6842:
        /*00a0*/ 	.word	0x00002310


	//   ....[1]....
        /*00a4*/ 	.word	0x00002360


	//   ....[2]....
        /*00a8*/ 	.word	0x000023b0


	//----- nvinfo : EIATTR_CBANK_PARAM_SIZE
	.align		4
.L_6843:
        /*00ac*/ 	.byte	0x03, 0x19
        /*00ae*/ 	.short	0x002c


	//----- nvinfo : EIATTR_PARAM_CBANK
	.align		4
        /*00b0*/ 	.byte	0x04, 0x0a
        /*00b2*/ 	.short	(.L_6845 - .L_6844)
	.align		4
.L_6844:
        /*00b4*/ 	.word	index@(.nv.constant0._Z12mul_mat_q5_1IfLb0EEvPKvS1_PT_iiiii)
        /*00b8*/ 	.short	0x0380
        /*00ba*/ 	.short	0x002c


	//----- nvinfo : EIATTR_SW_WAR
	.align		4
.L_6845:
        /*00bc*/ 	.byte	0x04, 0x36
        /*00be*/ 	.short	(.L_6847 - .L_6846)
.L_6846:
        /*00c0*/ 	.word	0x00000008
.L_6847:


//--------------------- .nv.info._Z12mul_mat_q5_0IfLb1EEvPKvS1_PT_iiiii --------------------------
	.section	.nv.info._Z12mul_mat_q5_0IfLb1EEvPKvS1_PT_iiiii,"",@"SHT_CUDA_INFO"
	.sectionflags	@""
	.align	4


	//----- nvinfo : EIATTR_CUDA_API_VERSION
	.align		4
        /*0000*/ 	.byte	0x04, 0x37
        /*0002*/ 	.short	(.L_6849 - .L_6848)
.L_6848:
        /*0004*/ 	.word	0x00000082


	//----- nvinfo : EIATTR_KPARAM_INFO
	.align		4
.L_6849:
        /*0008*/ 	.byte	0x04, 0x17
        /*000a*/ 	.short	(.L_6851 - .L_6850)
.L_6850:
        /*000c*/ 	.word	0x00000000
        /*0010*/ 	.short	0x0007
        /*0012*/ 	.short	0x0028
        /*0014*/ 	.byte	0x00, 0xf0, 0x11, 0x00


	//----- nvinfo : EIATTR_KPARAM_INFO
	.align		4
.L_6851:
        /*0018*/ 	.byte	0x04, 0x17
        /*001a*/ 	.short	(.L_6853 - .L_6852)
.L_6852:
        /*001c*/ 	.word	0x00000000
        /*0020*/ 	.short	0x0006
        /*0022*/ 	.short	0x0024
        /*0024*/ 	.byte	0x00, 0xf0, 0x11, 0x00


	//----- nvinfo : EIATTR_KPARAM_INFO
	.align		4
.L_6853:
        /*0028*/ 	.byte	0x04, 0x17
        /*002a*/ 	.short	(.L_6855 - .L_6854)
.L_6854:
        /*002c*/ 	.word	0x00000000
        /*0030*/ 	.short	0x0005
        /*0032*/ 	.short	0x0020
        /*0034*/ 	.byte	0x00, 0xf0, 0x11, 0x00


	//----- nvinfo : EIATTR_KPARAM_INFO
	.align		4
.L_6855:
        /*0038*/ 	.byte	0x04, 0x17
        /*003a*/ 	.short	(.L_6857 - .L_6856)
.L_6856:
        /*003c*/ 	.word	0x00000000
        /*0040*/ 	.short	0x0004
        /*0042*/ 	.short	0x001c
        /*0044*/ 	.byte	0x00, 0xf0, 0x11, 0x00


	//----- nvinfo : EIATTR_KPARAM_INFO
	.align		4
.L_6857:
        /*0048*/ 	.byte	0x04, 0x17
        /*004a*/ 	.short	(.L_6859 - .L_6858)
.L_6858:
        /*004c*/ 	.word	0x00000000
        /*0050*/ 	.short	0x0003
        /*0052*/ 	.short	0x0018
        /*0054*/ 	.byte	0x00, 0xf0, 0x11, 0x00


	//----- nvinfo : EIATTR_KPARAM_INFO
	.align		4
.L_6859:
        /*0058*/ 	.byte	0x04, 0x17
        /*005a*/ 	.short	(.L_6861 - .L_6860)
.L_6860:
        /*005c*/ 	.word	0x00000000
        /*0060*/ 	.short	0x0002
        /*0062*/ 	.short	0x0010
        /*0064*/ 	.byte	0x00, 0xf5, 0x21, 0x00


	//----- nvinfo : EIATTR_KPARAM_INFO
	.align		4
.L_6861:
        /*0068*/ 	.byte	0x04, 0x17
        /*006a*/ 	.short	(.L_6863 - .L_6862)
.L_6862:
        /*006c*/ 	.word	0x00000000
        /*0070*/ 	.short	0x0001
        /*0072*/ 	.short	0x0008
        /*0074*/ 	.byte	0x00, 0xf5, 0x21, 0x00


	//----- nvinfo : EIATTR_KPARAM_INFO
	.align		4
.L_6863:
        /*0078*/ 	.byte	0x04, 0x17
        /*007a*/ 	.short	(.L_6865 - .L_6864)
.L_6864:
        /*007c*/ 	.word	0x00000000
        /*0080*/ 	.short	0x0000
        /*0082*/ 	.short	0x0000
        /*0084*/ 	.byte	0x00, 0xf5, 0x21, 0x00


	//----- nvinfo : EIATTR_SPARSE_MMA_MASK
	.align		4
.L_6865:
        /*0088*/ 	.byte	0x03, 0x50
        /*008a*/ 	.short	0x0000


	//----- nvinfo : EIATTR_MAXREG_COUNT
	.align		4
        /*008c*/ 	.byte	0x03, 0x1b
        /*008e*/ 	.short	0x00ff


	//----- nvinfo : EIATTR_NUM_BARRIERS
	.align		4
        /*0090*/ 	.byte	0x02, 0x4c
        /*0092*/ 	.byte	0x01
	.zero		1


	//----- nvinfo : EIATTR_MERCURY_ISA_VERSION
	.align		4
        /*0094*/ 	.byte	0x03, 0x5f
        /*0096*/ 	.short	0x0101


	//----- nvinfo : EIATTR_VRC_CTA_INIT_COUNT
	.align		4
        /*0098*/ 	.byte	0x02, 0x4a
	.zero		1
	.zero		1


	//----- nvinfo : EIATTR_EXIT_INSTR_OFFSETS
	.align		4
        /*009c*/ 	.byte	0x04, 0x1c
        /*009e*/ 	.short	(.L_6867 - .L_6866)


	//   ....[0]....
.L_6866:
        /*00a0*/ 	.word	0x00003080


	//   ....[1]....
        /*00a4*/ 	.word	0x000030d0


	//   ....[2]....
        /*00a8*/ 	.word	0x00003120


	//----- nvinfo : EIATTR_CBANK_PARAM_SIZE
	.align		4
.L_6867:
        /*00ac*/ 	.byte	0x03, 0x19
        /*00ae*/ 	.short	0x002c


	//----- nvinfo : EIATTR_PARAM_CBANK
	.align		4
        /*00b0*/ 	.byte	0x04, 0x0a
        /*00b2*/ 	.short	(.L_6869 - .L_6868)
	.align		4
.L_6868:
        /*00b4*/ 	.word	index@(.nv.constant0._Z12mul_mat_q5_0IfLb1EEvPKvS1_PT_iiiii)
        /*00b8*/ 	.short	0x0380
        /*00ba*/ 	.short	0x002c


	//----- nvinfo : EIATTR_SW_WAR
	.align		4
.L_6869:
        /*00bc*/ 	.byte	0x04, 0x36
        /*00be*/ 	.short	(.L_6871 - .L_6870)
.L_6870:
        /*00c0*/ 	.word	0x00000008
.L_6871:


//--------------------- .nv.info._Z12mul_mat_q5_0IfLb0EEvPKvS1_PT_iiiii --------------------------
	.section	.nv.info._Z12mul_mat_q5_0IfLb0EEvPKvS1_PT_iiiii,"",@"SHT_CUDA_INFO"
	.sectionflags	@""
	.align	4


	//----- nvinfo : EIATTR_CUDA_API_VERSION
	.align		4
        /*0000*/ 	.byte	0x04, 0x37
        /*0002*/ 	.short	(.L_6873 - .L_6872)
.L_6872:
        /*0004*/ 	.word	0x00000082


	//----- nvinfo : EIATTR_KPARAM_INFO
	.align		4
.L_6873:
        /*0008*/ 	.byte	0x04, 0x17
        /*000a*/ 	.short	(.L_6875 - .L_6874)
.L_6874:
        /*000c*/ 	.word	0x00000000
        /*0010*/ 	.short	0x0007
        /*0012*/ 	.short	0x0028
        /*0014*/ 	.byte	0x00, 0xf0, 0x11, 0x00


	//----- nvinfo : EIATTR_KPARAM_INFO
	.align		4
.L_6875:
        /*0018*/ 	.byte	0x04, 0x17
        /*001a*/ 	.short	(.L_6877 - .L_6876)
.L_6876:
        /*001c*/ 	.word	0x00000000
        /*0020*/ 	.short	0x0006
        /*0022*/ 	.short	0x0024
        /*0024*/ 	.byte	0x00, 0xf0, 0x11, 0x00


	//----- nvinfo : EIATTR_KPARAM_INFO
	.align		4
.L_6877:
        /*0028*/ 	.byte	0x04, 0x17
        /*002a*/ 	.short	(.L_6879 - .L_6878)
.L_6878:
        /*002c*/ 	.word	0x00000000
        /*0030*/ 	.short	0x0005
        /*0032*/ 	.short	0x0020
        /*0034*/ 	.byte	0x00, 0xf0, 0x11, 0x00


	//----- nvinfo : EIATTR_KPARAM_INFO
	.align		4
.L_6879:
        /*0038*/ 	.byte	0x04, 0x17
        /*003a*/ 	.short	(.L_6881 - .L_6880)
.L_6880:
        /*003c*/ 	.word	0x00000000
        /*0040*/ 	.short	0x0004
        /*0042*/ 	.short	0x001c
        /*0044*/ 	.byte	0x00, 0xf0, 0x11, 0x00


	//----- nvinfo : EIATTR_KPARAM_INFO
	.align		4
.L_6881:
        /*0048*/ 	.byte	0x04, 0x17
        /*004a*/ 	.short	(.L_6883 - .L_6882)
.L_6882:
        /*004c*/ 	.word	0x00000000
        /*0050*/ 	.short	0x0003
        /*0052*/ 	.short	0x0018
        /*0054*/ 	.byte	0x00, 0xf0, 0x11, 0x00


	//----- nvinfo : EIATTR_KPARAM_INFO
	.align		4
.L_6883:
        /*0058*/ 	.byte	0x04, 0x17
        /*005a*/ 	.short	(.L_6885 - .L_6884)
.L_6884:
        /*005c*/ 	.word	0x00000000
        /*0060*/ 	.short	0x0002
        /*0062*/ 	.short	0x0010
        /*0064*/ 	.byte	0x00, 0xf5, 0x21, 0x00


	//----- nvinfo : EIATTR_KPARAM_INFO
	.align		4
.L_6885:
        /*0068*/ 	.byte	0x04, 0x17
        /*006a*/ 	.short	(.L_6887 - .L_6886)
.L_6886:
        /*006c*/ 	.word	0x00000000
        /*0070*/ 	.short	0x0001
        /*0072*/ 	.short	0x0008
        /*0074*/ 	.byte	0x00, 0xf5, 0x21, 0x00


	//----- nvinfo : EIATTR_KPARAM_INFO
	.align		4
.L_6887:
        /*0078*/ 	.byte	0x04, 0x17
        /*007a*/ 	.short	(.L_6889 - .L_6888)
.L_6888:
        /*007c*/ 	.word	0x00000000
        /*0080*/ 	.short	0x0000
        /*0082*/ 	.short	0x0000
        /*0084*/ 	.byte	0x00, 0xf5, 0x21, 0x00


	//----- nvinfo : EIATTR_SPARSE_MMA_MASK
	.align		4
.L_6889:
        /*0088*/ 	.byte	0x03, 0x50
        /*008a*/ 	.short	0x0000


	//----- nvinfo : EIATTR_MAXREG_COUNT
	.align		4
        /*008c*/ 	.byte	0x03, 0x1b
        /*008e*/ 	.short	0x00ff


	//----- nvinfo : EIATTR_NUM_BARRIERS
	.align		4
        /*0090*/ 	.byte	0x02, 0x4c
        /*0092*/ 	.byte	0x01
	.zero		1


	//----- nvinfo : EIATTR_MERCURY_ISA_VERSION
	.align		4
        /*0094*/ 	.byte	0x03, 0x5f
        /*0096*/ 	.short	0x0101


	//----- nvinfo : EIATTR_VRC_CTA_INIT_COUNT
	.align		4
        /*0098*/ 	.byte	0x02, 0x4a
	.zero		1
	.zero		1


	//----- nvinfo : EIATTR_EXIT_INSTR_OFFSETS
	.align		4
        /*009c*/ 	.byte	0x04, 0x1c
        /*009e*/ 	.short	(.L_6891 - .L_6890)


	//   ....[0]....
.L_6890:
        /*00a0*/ 	.word	0x00002ad0


	//   ....[1]....
        /*00a4*/ 	.word	0x00002b20


	//   ....[2]....
        /*00a8*/ 	.word	0x00002b70


	//----- nvinfo : EIATTR_CBANK_PARAM_SIZE
	.align		4
.L_6891:
        /*00ac*/ 	.byte	0x03, 0x19
        /*00ae*/ 	.short	0x002c


	//----- nvinfo : EIATTR_PARAM_CBANK
	.align		4
        /*00b0*/ 	.byte	0x04, 0x0a
        /*00b2*/ 	.short	(.L_6893 - .L_6892)
	.align		4
.L_6892:
        /*00b4*/ 	.word	index@(.nv.constant0._Z12mul_mat_q5_0IfLb0EEvPKvS1_PT_iiiii)
        /*00b8*/ 	.short	0x0380
        /*00ba*/ 	.short	0x002c


	//----- nvinfo : EIATTR_SW_WAR
	.align		4
.L_6893:
        /*00bc*/ 	.byte	0x04, 0x36
        /*00be*/ 	.short	(.L_6895 - .L_6894)
.L_6894:
        /*00c0*/ 	.word	0x00000008
.L_6895:


//--------------------- .nv.info._Z12mul_mat_q4_1IfLb1EEvPKvS1_PT_iiiii --------------------------
	.section	.nv.info._Z12mul_mat_q4_1IfLb1EEvPKvS1_PT_iiiii,"",@"SHT_CUDA_INFO"
	.sectionflags	@""
	.align	4


	//----- nvinfo : EIATTR_CUDA_API_VERSION
	.align		4
        /*0000*/ 	.byte	0x04, 0x37
        /*0002*/ 	.short	(.L_6897 - .L_6896)
.L_6896:
        /*0004*/ 	.word	0x00000082


	//----- nvinfo : EIATTR_KPARAM_INFO
	.align		4
.L_6897:
        /*0008*/ 	.byte	0x04, 0x17
        /*000a*/ 	.short	(.L_6899 - .L_6898)
.L_6898:
        /*000c*/ 	.word	0x00000000
        /*0010*/ 	.short	0x0007
        /*0012*/ 	.short	0x0028
        /*0014*/ 	.byte	0x00, 0xf0, 0x11, 0x00


	//----- nvinfo : EIATTR_KPARAM_INFO
	.align		4
.L_6899:
        /*0018*/ 	.byte	0x04, 0x17
        /*001a*/ 	.short	(.L_6901 - .L_6900)
.L_6900:
        /*001c*/ 	.word	0x00000000
        /*0020*/ 	.short	0x0006
        /*0022*/ 	.short	0x0024
        /*0024*/ 	.byte	0x00, 0xf0, 0x11, 0x00


	//----- nvinfo : EIATTR_KPARAM_INFO
	.align		4
.L_6901:
        /*0028*/ 	.byte	0x04, 0x17
        /*002a*/ 	.short	(.L_6903 - .L_6902)
.L_6902:
        /*002c*/ 	.word	0x00000000
        /*0030*/ 	.short	0x0005
        /*0032*/ 	.short	0x0020
        /*0034*/ 	.byte	0x00, 0xf0, 0x11, 0x00


	//----- nvinfo : EIATTR_KPARAM_INFO
	.align		4
.L_6903:
        /*0038*/ 	.byte	0x04, 0x17
        /*003a*/ 	.short	(.L_6905 - .L_6904)
.L_6904:
        /*003c*/ 	.word	0x00000000
        /*0040*/ 	.short	0x0004
        /*0042*/ 	.short	0x001c
        /*0044*/ 	.byte	0x00, 0xf0, 0x11, 0x00


	//----- nvinfo : EIATTR_KPARAM_INFO
	.align		4
.L_6905:
        /*0048*/ 	.byte	0x04, 0x17
        /*004a*/ 	.short	(.L_6907 - .L_6906)
.L_6906:
        /*004c*/ 	.word	0x00000000
        /*0050*/ 	.short	0x0003
        /*0052*/ 	.short	0x0018
        /*0054*/ 	.byte	0x00, 0xf0, 0x11, 0x00


	//----- nvinfo : EIATTR_KPARAM_INFO
	.align		4
.L_6907:
        /*0058*/ 	.byte	0x04, 0x17
        /*005a*/ 	.short	(.L_6909 - .L_6908)
.L_6908:
        /*005c*/ 	.word	0x00000000
        /*0060*/ 	.short	0x0002
        /*0062*/ 	.short	0x0010
        /*0064*/ 	.byte	0x00, 0xf5, 0x21, 0x00


	//----- nvinfo : EIATTR_KPARAM_INFO
	.align		4
.L_6909:
        /*0068*/ 	.byte	0x04, 0x17
        /*006a*/ 	.short	(.L_6911 - .L_6910)
.L_6910:
        /*006c*/ 	.word	0x00000000
        /*0070*/ 	.short	0x0001
        /*0072*/ 	.short	0x0008
        /*0074*/ 	.byte	0x00, 0xf5, 0x21, 0x00


	//----- nvinfo : EIATTR_KPARAM_INFO
	.align		4
.L_6911:
        /*0078*/ 	.byte	0x04, 0x17
        /*007a*/ 	.short	(.L_6913 - .L_6912)
.L_6912:
        /*007c*/ 	.word	0x00000000
        /*0080*/ 	.short	0x0000
        /*0082*/ 	.short	0x0000
        /*0084*/ 	.byte	0x00, 0xf5, 0x21, 0x00


	//----- nvinfo : EIATTR_SPARSE_MMA_MASK
	.align		4
.L_6913:
        /*0088*/ 	.byte	0x03, 0x50
        /*008a*/ 	.short	0x0000


	//----- nvinfo : EIATTR_MAXREG_COUNT
	.align		4
        /*008c*/ 	.byte	0x03, 0x1b
        /*008e*/ 	.short	0x00ff


	//----- nvinfo : EIATTR_NUM_BARRIERS
	.align		4
        /*0090*/ 	.byte	0x02, 0x4c
        /*0092*/ 	.byte	0x01
	.zero		1


	//----- nvinfo : EIATTR_MERCURY_ISA_VERSION
	.align		4
        /*0094*/ 	.byte	0x03, 0x5f
        /*0096*/ 	.short	0x0101


	//----- nvinfo : EIATTR_VRC_CTA_INIT_COUNT
	.align		4
        /*0098*/ 	.byte	0x02, 0x4a
	.zero		1
	.zero		1


	//----- nvinfo : EIATTR_EXIT_INSTR_OFFSETS
	.align		4
        /*009c*/ 	.byte	0x04, 0x1c
        /*009e*/ 	.short	(.L_6915 - .L_6914)


	//   ....[0]....
.L_6914:
        /*00a0*/ 	.word	0x00002040


	//   ....[1]....
        /*00a4*/ 	.word	0x00002090


	//   ....[2]....
        /*00a8*/ 	.word	0x000020e0


	//----- nvinfo : EIATTR_CBANK_PARAM_SIZE
	.align		4
.L_6915:
        /*00ac*/ 	.byte	0x03, 0x19
        /*00ae*/ 	.short	0x002c


	//----- nvinfo : EIATTR_PARAM_CBANK
	.align		4
        /*00b0*/ 	.byte	0x04, 0x0a
        /*00b2*/ 	.short	(.L_6917 - .L_6916)
	.align		4
.L_6916:
        /*00b4*/ 	.word	index@(.nv.constant0._Z12mul_mat_q4_1IfLb1EEvPKvS1_PT_iiiii)
        /*00b8*/ 	.short	0x0380
        /*00ba*/ 	.short	0x002c


	//----- nvinfo : EIATTR_SW_WAR
	.align		4
.L_6917:
        /*00bc*/ 	.byte	0x04, 0x36
        /*00be*/ 	.short	(.L_6919 - .L_6918)
.L_6918:
        /*00c0*/ 	.word	0x00000008
.L_6919:


//--------------------- .nv.info._Z12mul_mat_q4_1IfLb0EEvPKvS1_PT_iiiii --------------------------
	.section	.nv.info._Z12mul_mat_q4_1IfLb0EEvPKvS1_PT_iiiii,"",@"SHT_CUDA_INFO"
	.sectionflags	@""
	.align	4


	//----- nvinfo : EIATTR_CUDA_API_VERSION
	.align		4
        /*0000*/ 	.byte	0x04, 0x37
        /*0002*/ 	.short	(.L_6921 - .L_6920)
.L_6920:
        /*0004*/ 	.word	0x00000082


	//----- nvinfo : EIATTR_KPARAM_INFO
	.align		4
.L_6921:
        /*0008*/ 	.byte	0x04, 0x17
        /*000a*/ 	.short	(.L_6923 - .L_6922)
.L_6922:
        /*000c*/ 	.word	0x00000000
        /*0010*/ 	.short	0x0007
        /*0012*/ 	.short	0x0028
        /*0014*/ 	.byte	0x00, 0xf0, 0x11, 0x00


	//----- nvinfo : EIATTR_KPARAM_INFO
	.align		4
.L_6923:
        /*0018*/ 	.byte	0x04, 0x17
        /*001a*/ 	.short	(.L_6925 - .L_6924)
.L_6924:
        /*001c*/ 	.word	0x00000000
        /*0020*/ 	.short	0x0006
        /*0022*/ 	.short	0x0024
        /*0024*/ 	.byte	0x00, 0xf0, 0x11, 0x00


	//----- nvinfo : EIATTR_KPARAM_INFO
	.align		4
.L_6925:
        /*0028*/ 	.byte	0x04, 0x17
        /*002a*/ 	.short	(.L_6927 - .L_6926)
.L_6926:
        /*002c*/ 	.word	0x00000000
        /*0030*/ 	.short	0x0005
        /*0032*/ 	.short	0x0020
        /*0034*/ 	.byte	0x00, 0xf0, 0x11, 0x00


	//----- nvinfo : EIATTR_KPARAM_INFO
	.align		4
.L_6927:
        /*0038*/ 	.byte	0x04, 0x17
        /*003a*/ 	.short	(.L_6929 - .L_6928)
.L_6928:
        /*003c*/ 	.word	0x00000000
        /*0040*/ 	.short	0x0004
        /*0042*/ 	.short	0x001c
        /*0044*/ 	.byte	0x00, 0xf0, 0x11, 0x00


	//----- nvinfo : EIATTR_KPARAM_INFO
	.align		4
.L_6929:
        /*0048*/ 	.byte	0x04, 0x17
        /*004a*/ 	.short	(.L_6931 - .L_6930)
.L_6930:
        /*004c*/ 	.word	0x00000000
        /*0050*/ 	.short	0x0003
        /*0052*/ 	.short	0x0018
        /*0054*/ 	.byte	0x00, 0xf0, 0x11, 0x00


	//----- nvinfo : EIATTR_KPARAM_INFO
	.align		4
.L_6931:
        /*0058*/ 	.byte	0x04, 0x17
        /*005a*/ 	.short	(.L_6933 - .L_6932)
.L_6932:
        /*005c*/ 	.word	0x00000000
        /*0060*/ 	.short	0x0002
        /*0062*/ 	.short	0x0010
        /*0064*/ 	.byte	0x00, 0xf5, 0x21, 0x00


	//----- nvinfo : EIATTR_KPARAM_INFO
	.align		4
.L_6933:
        /*0068*/ 	.byte	0x04, 0x17
        /*006a*/ 	.short	(.L_6935 - .L_6934)
.L_6934:
        /*006c*/ 	.word	0x00000000
        /*0070*/ 	.short	0x0001
        /*0072*/ 	.short	0x0008
        /*0074*/ 	.byte	0x00, 0xf5, 0x21, 0x00


	//----- nvinfo : EIATTR_KPARAM_INFO
	.align		4
.L_6935:
        /*0078*/ 	.byte	0x04, 0x17
        /*007a*/ 	.short	(.L_6937 - .L_6936)
.L_6936:
        /*007c*/ 	.word	0x00000000
        /*0080*/ 	.short	0x0000
        /*0082*/ 	.short	0x0000
        /*0084*/ 	.byte	0x00, 0xf5, 0x21, 0x00


	//----- nvinfo : EIATTR_SPARSE_MMA_MASK
	.align		4
.L_6937:
        /*0088*/ 	.byte	0x03, 0x50
        /*008a*/ 	.short	0x0000


	//----- nvinfo : EIATTR_MAXREG_COUNT
	.align		4
        /*008c*/ 	.byte	0x03, 0x1b
        /*008e*/ 	.short	0x00ff


	//----- nvinfo : EIATTR_NUM_BARRIERS
	.align		4
        /*0090*/ 	.byte	0x02, 0x4c
        /*0092*/ 	.byte	0x01
	.zero		1


	//----- nvinfo : EIATTR_MERCURY_ISA_VERSION
	.align		4
        /*0094*/ 	.byte	0x03, 0x5f
        /*0096*/ 	.short	0x0101


	//----- nvinfo : EIATTR_VRC_CTA_INIT_COUNT
	.align		4
        /*0098*/ 	.byte	0x02, 0x4a
	.zero		1
	.zero		1


	//----- nvinfo : EIATTR_EXIT_INSTR_OFFSETS
	.align		4
        /*009c*/ 	.byte	0x04, 0x1c
        /*009e*/ 	.short	(.L_6939 - .L_6938)


	//   ....[0]....
.L_6938:
        /*00a0*/ 	.word	0x00001c10


	//   ....[1]....
        /*00a4*/ 	.word	0x00001c70


	//   ....[2]....
        /*00a8*/ 	.word	0x00001cc0


	//----- nvinfo : EIATTR_CBANK_PARAM_SIZE
	.align		4
.L_6939:
        /*00ac*/ 	.byte	0x03, 0x19
        /*00ae*/ 	.short	0x002c


	//----- nvinfo : EIATTR_PARAM_CBANK
	.align		4
        /*00b0*/ 	.byte	0x04, 0x0a
        /*00b2*/ 	.short	(.L_6941 - .L_6940)
	.align		4
.L_6940:
        /*00b4*/ 	.word	index@(.nv.constant0._Z12mul_mat_q4_1IfLb0EEvPKvS1_PT_iiiii)
        /*00b8*/ 	.short	0x0380
        /*00ba*/ 	.short	0x002c


	//----- nvinfo : EIATTR_SW_WAR
	.align		4
.L_6941:
        /*00bc*/ 	.byte	0x04, 0x36
        /*00be*/ 	.short	(.L_6943 - .L_6942)
.L_6942:
        /*00c0*/ 	.word	0x00000008
.L_6943:


//--------------------- .nv.info._Z12mul_mat_q4_0IfLb1EEvPKvS1_PT_iiiii --------------------------
	.section	.nv.info._Z12mul_mat_q4_0IfLb1EEvPKvS1_PT_iiiii,"",@"SHT_CUDA_INFO"
	.sectionflags	@""
	.align	4


	//----- nvinfo : EIATTR_CUDA_API_VERSION
	.align		4
        /*0000*/ 	.byte	0x04, 0x37
        /*0002*/ 	.short	(.L_6945 - .L_6944)
.L_6944:
        /*0004*/ 	.word	0x00000082


	//----- nvinfo : EIATTR_KPARAM_INFO
	.align		4
.L_6945:
        /*0008*/ 	.byte	0x04, 0x17
        /*000a*/ 	.short	(.L_6947 - .L_6946)
.L_6946:
        /*000c*/ 	.word	0x00000000
        /*0010*/ 	.short	0x0007
        /*0012*/ 	.short	0x0028
        /*0014*/ 	.byte	0x00, 0xf0, 0x11, 0x00


	//----- nvinfo : EIATTR_KPARAM_INFO
	.align		4
.L_6947:
        /*0018*/ 	.byte	0x04, 0x17
        /*001a*/ 	.short	(.L_6949 - .L_6948)
.L_6948:
        /*001c*/ 	.word	0x00000000
        /*0020*/ 	.short	0x0006
        /*0022*/ 	.short	0x0024
        /*0024*/ 	.byte	0x00, 0xf0, 0x11, 0x00


	//----- nvinfo : EIATTR_KPARAM_INFO
	.align		4
.L_6949:
        /*0028*/ 	.byte	0x04, 0x17
        /*002a*/ 	.short	(.L_6951 - .L_6950)
.L_6950:
        /*002c*/ 	.word	0x00000000
        /*0030*/ 	.short	0x0005
        /*0032*/ 	.short	0x0020
        /*0034*/ 	.byte	0x00, 0xf0, 0x11, 0x00


	//----- nvinfo : EIATTR_KPARAM_INFO
	.align		4
.L_6951:
        /*0038*/ 	.byte	0x04, 0x17
        /*003a*/ 	.short	(.L_6953 - .L_6952)
.L_6952:
        /*003c*/ 	.word	0x00000000
        /*0040*/ 	.short	0x0004
        /*0042*/ 	.short	0x001c
        /*0044*/ 	.byte	0x00, 0xf0, 0x11, 0x00


	//----- nvinfo : EIATTR_KPARAM_INFO
	.align		4
.L_6953:
        /*0048*/ 	.byte	0x04, 0x17
        /*004a*/ 	.short	(.L_6955 - .L_6954)
.L_6954:
        /*004c*/ 	.word	0x00000000
        /*0050*/ 	.short	0x0003
        /*0052*/ 	.short	0x0018
        /*0054*/ 	.byte	0x00, 0xf0, 0x11, 0x00


	//----- nvinfo : EIATTR_KPARAM_INFO
	.align		4
.L_6955:
        /*0058*/ 	.byte	0x04, 0x17
        /*005a*/ 	.short	(.L_6957 - .L_6956)
.L_6956:
        /*005c*/ 	.word	0x00000000
        /*0060*/ 	.short	0x0002
        /*0062*/ 	.short	0x0010
        /*0064*/ 	.byte	0x00, 0xf5, 0x21, 0x00


	//----- nvinfo : EIATTR_KPARAM_INFO
	.align		4
.L_6957:
        /*0068*/ 	.byte	0x04, 0x17
        /*006a*/ 	.short	(.L_6959 - .L_6958)
.L_6958:
        /*006c*/ 	.word	0x00000000
        /*0070*/ 	.short	0x0001
        /*0072*/ 	.short	0x0008
        /*0074*/ 	.byte	0x00, 0xf5, 0x21, 0x00


	//----- nvinfo : EIATTR_KPARAM_INFO
	.align		4
.L_6959:
        /*0078*/ 	.byte	0x04, 0x17
        /*007a*/ 	.short	(.L_6961 - .L_6960)
.L_6960:
        /*007c*/ 	.word	0x00000000
        /*0080*/ 	.short	0x0000
        /*0082*/ 	.short	0x0000
        /*0084*/ 	.byte	0x00, 0xf5, 0x21, 0x00


	//----- nvinfo : EIATTR_SPARSE_MMA_MASK
	.align		4
.L_6961:
        /*0088*/ 	.byte	0x03, 0x50
        /*008a*/ 	.short	0x0000


	//----- nvinfo : EIATTR_MAXREG_COUNT
	.align		4
        /*008c*/ 	.byte	0x03, 0x1b
        /*008e*/ 	.short	0x00ff


	//----- nvinfo : EIATTR_NUM_BARRIERS
	.align		4
        /*0090*/ 	.byte	0x02, 0x4c
        /*0092*/ 	.byte	0x01
	.zero		1


	//----- nvinfo : EIATTR_MERCURY_ISA_VERSION
	.align		4
        /*0094*/ 	.byte	0x03, 0x5f
        /*0096*/ 	.short	0x0101


	//----- nvinfo : EIATTR_VRC_CTA_INIT_COUNT
	.align		4
        /*0098*/ 	.byte	0x02, 0x4a
	.zero		1
	.zero		1


	//----- nvinfo : EIATTR_EXIT_INSTR_OFFSETS
	.align		4
        /*009c*/ 	.byte	0x04, 0x1c
        /*009e*/ 	.short	(.L_6963 - .L_6962)


	//   ....[0]....
.L_6962:
        /*00a0*/ 	.word	0x00002160


	//   ....[1]....
        /*00a4*/ 	.word	0x000021b0


	//   ....[2]....
        /*00a8*/ 	.word	0x00002200


	//----- nvinfo : EIATTR_CBANK_PARAM_SIZE
	.align		4
.L_6963:
        /*00ac*/ 	.byte	0x03, 0x19
        /*00ae*/ 	.short	0x002c


	//----- nvinfo : EIATTR_PARAM_CBANK
	.align		4
        /*00b0*/ 	.byte	0x04, 0x0a
        /*00b2*/ 	.short	(.L_6965 - .L_6964)
	.align		4
.L_6964:
        /*00b4*/ 	.word	index@(.nv.constant0._Z12mul_mat_q4_0IfLb1EEvPKvS1_PT_iiiii)
        /*00b8*/ 	.short	0x0380
        /*00ba*/ 	.short	0x002c


	//----- nvinfo : EIATTR_SW_WAR
	.align		4
.L_6965:
        /*00bc*/ 	.byte	0x04, 0x36
        /*00be*/ 	.short	(.L_6967 - .L_6966)
.L_6966:
        /*00c0*/ 	.word	0x00000008
.L_6967:


//--------------------- .nv.info._Z12mul_mat_q4_0IfLb0EEvPKvS1_PT_iiiii --------------------------
	.section	.nv.info._Z12mul_mat_q4_0IfLb0EEvPKvS1_PT_iiiii,"",@"SHT_CUDA_INFO"
	.sectionflags	@""
	.align	4


	//----- nvinfo : EIATTR_CUDA_API_VERSION
	.align		4
        /*0000*/ 	.byte	0x04, 0x37
        /*0002*/ 	.short	(.L_6969 - .L_6968)
.L_6968:
        /*0004*/ 	.word	0x00000082


	//----- nvinfo : EIATTR_KPARAM_INFO
	.align		4
.L_6969:
        /*0008*/ 	.byte	0x04, 0x17
        /*000a*/ 	.short	(.L_6971 - .L_6970)
.L_6970:
        /*000c*/ 	.word	0x00000000
        /*0010*/ 	.short	0x0007
        /*0012*/ 	.short	0x0028
        /*0014*/ 	.byte	0x00, 0xf0, 0x11, 0x00


	//----- nvinfo : EIATTR_KPARAM_INFO
	.align		4
.L_6971:
        /*0018*/ 	.byte	0x04, 0x17
        /*001a*/ 	.short	(.L_6973 - .L_6972)
.L_6972:
        /*001c*/ 	.word	0x00000000
        /*0020*/ 	.short	0x0006
        /*0022*/ 	.short	0x0024
        /*0024*/ 	.byte	0x00, 0xf0, 0x11, 0x00


	//----- nvinfo : EIATTR_KPARAM_INFO
	.align		4
.L_6973:
        /*0028*/ 	.byte	0x04, 0x17
        /*002a*/ 	.short	(.L_6975 - .L_6974)
.L_6974:
        /*002c*/ 	.word	0x00000000
        /*0030*/ 	.short	0x0005
        /*0032*/ 	.short	0x0020
        /*0034*/ 	.byte	0x00, 0xf0, 0x11, 0x00


	//----- nvinfo : EIATTR_KPARAM_INFO
	.align		4
.L_6975:
        /*0038*/ 	.byte	0x04, 0x17
        /*003a*/ 	.short	(.L_6977 - .L_6976)
.L_6976:
        /*003c*/ 	.word	0x00000000
        /*0040*/ 	.short	0x0004
        /*0042*/ 	.short	0x001c
        /*0044*/ 	.byte	0x00, 0xf0, 0x11, 0x00


	//----- nvinfo : EIATTR_KPARAM_INFO
	.align		4
.L_6977:
        /*0048*/ 	.byte	0x04, 0x17
        /*004a*/ 	.short	(.L_6979 - .L_6978)
.L_6978:
        /*004c*/ 	.word	0x00000000
        /*0050*/ 	.short	0x0003
        /*0052*/ 	.short	0x0018
        /*0054*/ 	.byte	0x00, 0xf0, 0x11, 0x00


	//----- nvinfo : EIATTR_KPARAM_INFO
	.align		4
.L_6979:
        /*0058*/ 	.byte	0x04, 0x17
        /*005a*/ 	.short	(.L_6981 - .L_6980)
.L_6980:
        /*005c*/ 	.word	0x00000000
        /*0060*/ 	.short	0x0002
        /*0062*/ 	.short	0x0010
        /*0064*/ 	.byte	0x00, 0xf5, 0x21, 0x00


	//----- nvinfo : EIATTR_KPARAM_INFO
	.align		4
.L_6981:
        /*0068*/ 	.byte	0x04, 0x17
        /*006a*/ 	.short	(.L_6983 - .L_6982)
.L_6982:
        /*006c*/ 	.word	0x00000000
        /*0070*/ 	.short	0x0001
        /*0072*/ 	.short	0x0008
        /*0074*/ 	.byte	0x00, 0xf5, 0x21, 0x00


	//----- nvinfo : EIATTR_KPARAM_INFO
	.align		4
.L_6983:
        /*0078*/ 	.byte	0x04, 0x17
        /*007a*/ 	.short	(.L_6985 - .L_6984)
.L_6984:
        /*007c*/ 	.word	0x00000000
        /*0080*/ 	.short	0x0000
        /*0082*/ 	.short	0x0000
        /*0084*/ 	.byte	0x00, 0xf5, 0x21, 0x00


	//----- nvinfo : EIATTR_SPARSE_MMA_MASK
	.align		4
.L_6985:
        /*0088*/ 	.byte	0x03, 0x50
        /*008a*/ 	.short	0x0000


	//----- nvinfo : EIATTR_MAXREG_COUNT
	.align		4
        /*008c*/ 	.byte	0x03, 0x1b
        /*008e*/ 	.short	0x00ff


	//----- nvinfo : EIATTR_NUM_BARRIERS
	.align		4
        /*0090*/ 	.byte	0x02, 0x4c
        /*0092*/ 	.byte	0x01
	.zero		1


	//----- nvinfo : EIATTR_MERCURY_ISA_VERSION
	.align		4
        /*0094*/ 	.byte	0x03, 0x5f
        /*0096*/ 	.short	0x0101


	//----- nvinfo : EIATTR_VRC_CTA_INIT_COUNT
	.align		4
        /*0098*/ 	.byte	0x02, 0x4a
	.zero		1
	.zero		1


	//----- nvinfo : EIATTR_EXIT_INSTR_OFFSETS
	.align		4
        /*009c*/ 	.byte	0x04, 0x1c
        /*009e*/ 	.short	(.L_6987 - .L_6986)


	//   ....[0]....
.L_6986:
        /*00a0*/ 	.word	0x00001d30


	//   ....[1]....
        /*00a4*/ 	.word	0x00001d90


	//   ....[2]....
        /*00a8*/ 	.word	0x00001de0


	//----- nvinfo : EIATTR_CBANK_PARAM_SIZE
	.align		4
.L_6987:
        /*00ac*/ 	.byte	0x03, 0x19
        /*00ae*/ 	.short	0x002c


	//----- nvinfo : EIATTR_PARAM_CBANK
	.align		4
        /*00b0*/ 	.byte	0x04, 0x0a
        /*00b2*/ 	.short	(.L_6989 - .L_6988)
	.align		4
.L_6988:
        /*00b4*/ 	.word	index@(.nv.constant0._Z12mul_mat_q4_0IfLb0EEvPKvS1_PT_iiiii)
        /*00b8*/ 	.short	0x0380
        /*00ba*/ 	.short	0x002c


	//----- nvinfo : EIATTR_SW_WAR
	.align		4
.L_6989:
        /*00bc*/ 	.byte	0x04, 0x36
        /*00be*/ 	.short	(.L_6991 - .L_6990)
.L_6990:
        /*00c0*/ 	.word	0x00000008
.L_6991:


//--------------------- .nv.info._Z13mul_mat_vec_qIN3c108BFloat16ELi256ELi8E11block_iq1_mLi1EXadL_ZN45_INTERNAL_8d5cb472_14_gguf_kernel_cu_cd24131918vec_dot_iq1_m_q8_1EPKvPK10block_q8_1RKiEEEvS5_S5_PT_iii --------------------------
	.section	.nv.info._Z13mul_mat_vec_qIN3c108BFloat16ELi256ELi8E11block_iq1_mLi1EXadL_ZN45_INTERNAL_8d5cb472_14_gguf_kernel_cu_cd24131918vec_dot_iq1_m_q8_1EPKvPK10block_q8_1RKiEEEvS5_S5_PT_iii,"",@"SHT_CUDA_INFO"
	.sectionflags	@""
	.align	4


	//----- nvinfo : EIATTR_CUDA_API_VERSION
	.align		4
        /*0000*/ 	.byte	0x04, 0x37
        /*0002*/ 	.short	(.L_6993 - .L_6992)
.L_6992:
        /*0004*/ 	.word	0x00000082


	//----- nvinfo : EIATTR_KPARAM_INFO
	.align		4
.L_6993:
        /*0008*/ 	.byte	0x04, 0x17
        /*000a*/ 	.short	(.L_6995 - .L_6994)
.L_6994:
        /*000c*/ 	.word	0x00000000
        /*0010*/ 	.short	0x0005
        /*0012*/ 	.short	0x0020
        /*0014*/ 	.byte	0x00, 0xf0, 0x11, 0x00


	//----- nvinfo : EIATTR_KPARAM_INFO
	.align		4
.L_6995:
        /*0018*/ 	.byte	0x04, 0x17
        /*001a*/ 	.short	(.L_6997 - .L_6996)
.L_6996:
        /*001c*/ 	.word	0x00000000
        /*0020*/ 	.short	0x0004
        /*0022*/ 	.short	0x001c
        /*0024*/ 	.byte	0x00, 0xf0, 0x11, 0x00


	//----- nvinfo : EIATTR_KPARAM_INFO
	.align		4
.L_6997:
        /*0028*/ 	.byte	0x04, 0x17
        /*002a*/ 	.short	(.L_6999 - .L_6998)
.L_6998:
        /*002c*/ 	.word	0x00000000
        /*0030*/ 	.short	0x0003
        /*0032*/ 	.short	0x0018
        /*0034*/ 	.byte	0x00, 0xf0, 0x11, 0x00


	//----- nvinfo : EIATTR_KPARAM_INFO
	.align		4
.L_6999:
        /*0038*/ 	.byte	0x04, 0x17
        /*003a*/ 	.short	(.L_7001 - .L_7000)
.L_7000:
        /*003c*/ 	.word	0x00000000
        /*0040*/ 	.short	0x0002
        /*0042*/ 	.short	0x0010
        /*0044*/ 	.byte	0x00, 0xf5, 0x21, 0x00


	//----- nvinfo : EIATTR_KPARAM_INFO
	.align		4
.L_7001:
        /*0048*/ 	.byte	0x04, 0x17
        /*004a*/ 	.short	(.L_7003 - .L_7002)
.L_7002:
        /*004c*/ 	.word	0x00000000
        /*0050*/ 	.short	0x0001
        /*0052*/ 	.short	0x0008
        /*0054*/ 	.byte	0x00, 0xf5, 0x21, 0x00


	//----- nvinfo : EIATTR_KPARAM_INFO
	.align		4
.L_7003:
        /*0058*/ 	.byte	0x04, 0x17
        /*005a*/ 	.short	(.L_7005 - .L_7004)
.L_7004:
        /*005c*/ 	.word	0x00000000
        /*0060*/ 	.short	0x0000
        /*0062*/ 	.short	0x0000
        /*0064*/ 	.byte	0x00, 0xf5, 0x21, 0x00


	//----- nvinfo : EIATTR_SPARSE_MMA_MASK
	.align		4
.L_7005:
        /*0068*/ 	.byte	0x03, 0x50
        /*006a*/ 	.short	0x0000


	//----- nvinfo : EIATTR_MAXREG_COUNT
	.align		4
        /*006c*/ 	.byte	0x03, 0x1b
        /*006e*/ 	.short	0x00ff


	//----- nvinfo : EIATTR_MERCURY_ISA_VERSION
	.align		4
        /*0070*/ 	.byte	0x03, 0x5f
        /*0072*/ 	.short	0x0101


	//----- nvinfo : EIATTR_COOP_GROUP_MASK_REGIDS
	.align		4
        /*0074*/ 	.byte	0x04, 0x29
        /*0076*/ 	.short	(.L_7007 - .L_7006)


	//   ....[0]....
.L_7006:
        /*0078*/ 	.word	0xffffffff


	//   ....[1]....
        /*007c*/ 	.word	0xffffffff


	//   ....[2]....
        /*0080*/ 	.word	0xffffffff


	//   ....[3]....
        /*0084*/ 	.word	0xffffffff


	//   ....[4]....
        /*0088*/ 	.word	0xffffffff


	//----- nvinfo : EIATTR_COOP_GROUP_INSTR_OFFSETS
	.align		4
.L_7007:
        /*008c*/ 	.byte	0x04, 0x28
        /*008e*/ 	.short	(.L_7009 - .L_7008)


	//   ....[0]....
.L_7008:
        /*0090*/ 	.word	0x00000ad0


	//   ....[1]....
        /*0094*/ 	.word	0x00000b00


	//   ....[2]....
        /*0098*/ 	.word	0x00000b20


	//   ....[3]....
        /*009c*/ 	.word	0x00000b40


	//   ....[4]....
        /*00a0*/ 	.word	0x00000b60


	//----- nvinfo : EIATTR_VRC_CTA_INIT_COUNT
	.align		4
.L_7009:
        /*00a4*/ 	.byte	0x02, 0x4a
	.zero		1
	.zero		1


	//----- nvinfo : EIATTR_EXIT_INSTR_OFFSETS
	.align		4
        /*00a8*/ 	.byte	0x04, 0x1c
        /*00aa*/ 	.short	(.L_7011 - .L_7010)


	//   ....[0]....
.L_7010:
        /*00ac*/ 	.word	0x000000a0


	//   ....[1]....
        /*00b0*/ 	.word	0x00000b70


	//   ....[2]....
        /*00b4*/ 	.word	0x00000be0


	//----- nvinfo : EIATTR_CRS_STACK_SIZE
	.align		4
.L_7011:
        /*00b8*/ 	.byte	0x04, 0x1e
        /*00ba*/ 	.short	(.L_7013 - .L_7012)
.L_7012:
        /*00bc*/ 	.word	0x00000000


	//----- nvinfo : EIATTR_CBANK_PARAM_SIZE
	.align		4
.L_7013:
        /*00c0*/ 	.byte	0x03, 0x19
        /*00c2*/ 	.short	0x0024


	//----- nvinfo : EIATTR_PARAM_CBANK
	.align		4
        /*00c4*/ 	.byte	0x04, 0x0a
        /*00c6*/ 	.short	(.L_7015 - .L_7014)
	.align		4
.L_7014:
        /*00c8*/ 	.word	index@(.nv.constant0._Z13mul_mat_vec_qIN3c108BFloat16ELi256ELi8E11block_iq1_mLi1EXadL_ZN45_INTERNAL_8d5cb472_14_gguf_kernel_cu_cd24131918vec_dot_iq1_m_q8_1EPKvPK10block_q8_1RKiEEEvS5_S5_PT_iii)
        /*00cc*/ 	.short	0x0380
        /*00ce*/ 	.short	0x0024


	//----- nvinfo : EIATTR_SW_WAR
	.align		4
.L_7015:
        /*00d0*/ 	.byte	0x04, 0x36
        /*00d2*/ 	.short	(.L_7017 - .L_7016)
.L_7016:
        /*00d4*/ 	.word	0x00000008
.L_7017:


//--------------------- .nv.info._Z13mul_mat_vec_qIN3c108BFloat16ELi256ELi8E12block_iq4_xsLi1EXadL_ZN45_INTERNAL_8d5cb472_14_gguf_kernel_cu_cd24131919vec_dot_iq4_xs_q8_1EPKvPK10block_q8_1RKiEEEvS5_S5_PT_iii --------------------------
	.section	.nv.info._Z13mul_mat_vec_qIN3c108BFloat16ELi256ELi8E12block_iq4_xsLi1EXadL_ZN45_INTERNAL_8d5cb472_14_gguf_kernel_cu_cd24131919vec_dot_iq4_xs_q8_1EPKvPK10block_q8_1RKiEEEvS5_S5_PT_iii,"",@"SHT_CUDA_INFO"
	.sectionflags	@""
	.align	4


	//----- nvinfo : EIATTR_CUDA_API_VERSION
	.align		4
        /*0000*/ 	.byte	0x04, 0x37
        /*0002*/ 	.short	(.L_7019 - .L_7018)
.L_7018:
        /*0004*/ 	.word	0x00000082


	//----- nvinfo : EIATTR_KPARAM_INFO
	.align		4
.L_7019:
        /*0008*/ 	.byte	0x04, 0x17
        /*000a*/ 	.short	(.L_7021 - .L_7020)
.L_7020:
        /*000c*/ 	.word	0x00000000
        /*0010*/ 	.short	0x0005
        /*0012*/ 	.short	0x0020
        /*0014*/ 	.byte	0x00, 0xf0, 0x11, 0x00


	//----- nvinfo : EIATTR_KPARAM_INFO
	.align		4
.L_7021:
        /*0018*/ 	.byte	0x04, 0x17
        /*001a*/ 	.short	(.L_7023 - .L_7022)
.L_7022:
        /*001c*/ 	.word	0x00000000
        /*0020*/ 	.short	0x0004
        /*0022*/ 	.short	0x001c
        /*0024*/ 	.byte	0x00, 0xf0, 0x11, 0x00


	//----- nvinfo : EIATTR_KPARAM_INFO
	.align		4
.L_7023:
        /*0028*/ 	.byte	0x04, 0x17
        /*002a*/ 	.short	(.L_7025 - .L_7024)
.L_7024:
        /*002c*/ 	.word	0x00000000
        /*0030*/ 	.short	0x0003
        /*0032*/ 	.short	0x0018
        /*0034*/ 	.byte	0x00, 0xf0, 0x11, 0x00


	//----- nvinfo : EIATTR_KPARAM_INFO
	.align		4
.L_7025:
        /*0038*/ 	.byte	0x04, 0x17
        /*003a*/ 	.short	(.L_7027 - .L_7026)
.L_7026:
        /*003c*/ 	.word	0x00000000
        /*0040*/ 	.short	0x0002
        /*0042*/ 	.short	0x0010
        /*0044*/ 	.byte	0x00, 0xf5, 0x21, 0x00


	//----- nvinfo : EIATTR_KPARAM_INFO
	.align		4
.L_7027:
        /*0048*/ 	.byte	0x04, 0x17
        /*004a*/ 	.short	(.L_7029 - .L_7028)
.L_7028:
        /*004c*/ 	.word	0x00000000
        /*0050*/ 	.short	0x0001
        /*0052*/ 	.short	0x0008
        /*0054*/ 	.byte	0x00, 0xf5, 0x21, 0x00


	//----- nvinfo : EIATTR_KPARAM_INFO
	.align		4
.L_7029:
        /*0058*/ 	.byte	0x04, 0x17
        /*005a*/ 	.short	(.L_7031 - .L_7030)
.L_7030:
        /*005c*/ 	.word	0x00000000
        /*0060*/ 	.short	0x0000
        /*0062*/ 	.short	0x0000
        /*0064*/ 	.byte	0x00, 0xf5, 0x21, 0x00


	//----- nvinfo : EIATTR_SPARSE_MMA_MASK
	.align		4
.L_7031:
        /*0068*/ 	.byte	0x03, 0x50
        /*006a*/ 	.short	0x0000


	//----- nvinfo : EIATTR_MAXREG_COUNT
	.align		4
        /*006c*/ 	.byte	0x03, 0x1b
        /*006e*/ 	.short	0x00ff


	//----- nvinfo : EIATTR_MERCURY_ISA_VERSION
	.align		4
        /*0070*/ 	.byte	0x03, 0x5f
        /*0072*/ 	.short	0x0101


	//----- nvinfo : EIATTR_COOP_GROUP_MASK_REGIDS
	.align		4
        /*0074*/ 	.byte	0x04, 0x29
        /*0076*/ 	.short	(.L_7033 - .L_7032)


	//   ....[0]....
.L_7032:
        /*0078*/ 	.word	0xffffffff


	//   ....[1]....
        /*007c*/ 	.word	0xffffffff


	//   ....[2]....
        /*0080*/ 	.word	0xffffffff


	//   ....[3]....
        /*0084*/ 	.word	0xffffffff


	//   ....[4]....
        /*0088*/ 	.word	0xffffffff


	//----- nvinfo : EIATTR_COOP_GROUP_INSTR_OFFSETS
	.align		4
.L_7033:
        /*008c*/ 	.byte	0x04, 0x28
        /*008e*/ 	.short	(.L_7035 - .L_7034)


	//   ....[0]....
.L_7034:
        /*0090*/ 	.word	0x000010b0


	//   ....[1]....
        /*0094*/ 	.word	0x000010e0


	//   ....[2]....
        /*0098*/ 	.word	0x00001100


	//   ....[3]....
        /*009c*/ 	.word	0x00001120


	//   ....[4]....
        /*00a0*/ 	.word	0x00001140


	//----- nvinfo : EIATTR_VRC_CTA_INIT_COUNT
	.align		4
.L_7035:
        /*00a4*/ 	.byte	0x02, 0x4a
	.zero		1
	.zero		1


	//----- nvinfo : EIATTR_EXIT_INSTR_OFFSETS
	.align		4
        /*00a8*/ 	.byte	0x04, 0x1c
        /*00aa*/ 	.short	(.L_7037 - .L_7036)


	//   ....[0]....
.L_7036:
        /*00ac*/ 	.word	0x000000a0


	//   ....[1]....
        /*00b0*/ 	.word	0x00001150


	//   ....[2]....
        /*00b4*/ 	.word	0x000011c0


	//----- nvinfo : EIATTR_CRS_STACK_SIZE
	.align		4
.L_7037:
        /*00b8*/ 	.byte	0x04, 0x1e
        /*00ba*/ 	.short	(.L_7039 - .L_7038)
.L_7038:
        /*00bc*/ 	.word	0x00000000


	//----- nvinfo : EIATTR_CBANK_PARAM_SIZE
	.align		4
.L_7039:
        /*00c0*/ 	.byte	0x03, 0x19
        /*00c2*/ 	.short	0x0024


	//----- nvinfo : EIATTR_PARAM_CBANK
	.align		4
        /*00c4*/ 	.byte	0x04, 0x0a
        /*00c6*/ 	.short	(.L_7041 - .L_7040)
	.align		4
.L_7040:
        /*00c8*/ 	.word	index@(.nv.constant0._Z13mul_mat_vec_qIN3c108BFloat16ELi256ELi8E12block_iq4_xsLi1EXadL_ZN45_INTERNAL_8d5cb472_14_gguf_kernel_cu_cd24131919vec_dot_iq4_xs_q8_1EPKvPK10block_q8_1RKiEEEvS5_S5_PT_iii)
        /*00cc*/ 	.short	0x0380
        /*00ce*/ 	.short	0x0024


	//----- nvinfo : EIATTR_SW_WAR
	.align		4
.L_7041:
        /*00d0*/ 	.byte	0x04, 0x36
        /*00d2*/ 	.short	(.L_7043 - .L_7042)
.L_7042:
        /*00d4*/ 	.word	0x00000008
.L_7043:


//--------------------- .nv.info._Z13mul_mat_vec_qIN3c108BFloat16ELi256ELi8E11block_iq2_sLi1EXadL_ZN45_INTERNAL_8d5cb472_14_gguf_kernel_cu_cd24131918vec_dot_iq2_s_q8_1EPKvPK10block_q8_1RKiEEEvS5_S5_PT_iii --------------------------
	.section	.nv.info._Z13mul_mat_vec_qIN3c108BFloat16ELi256ELi8E11block_iq2_sLi1EXadL_ZN45_INTERNAL_8d5cb472_14_gguf_kernel_cu_cd24131918vec_dot_iq2_s_q8_1EPKvPK10block_q8_1RKiEEEvS5_S5_PT_iii,"",@"SHT_CUDA_INFO"
	.sectionflags	@""
	.align	4


	//----- nvinfo : EIATTR_CUDA_API_VERSION
	.align		4
        /*0000*/ 	.byte	0x04, 0x37
        /*0002*/ 	.short	(.L_7045 - .L_7044)
.L_7044:
        /*0004*/ 	.word	0x00000082


	//----- nvinfo : EIATTR_KPARAM_INFO
	.align		4
.L_7045:
        /*0008*/ 	.byte	0x04, 0x17
        /*000a*/ 	.short	(.L_7047 - .L_7046)
.L_7046:
        /*000c*/ 	.word	0x00000000
        /*0010*/ 	.short	0x0005
        /*0012*/ 	.short	0x0020
        /*0014*/ 	.byte	0x00, 0xf0, 0x11, 0x00


	//----- nvinfo : EIATTR_KPARAM_INFO
	.align		4
.L_7047:
        /*0018*/ 	.byte	0x04, 0x17
        /*001a*/ 	.short	(.L_7049 - .L_7048)
.L_7048:
        /*001c*/ 	.word	0x00000000
        /*0020*/ 	.short	0x0004
        /*0022*/ 	.short	0x001c
        /*0024*/ 	.byte	0x00, 0xf0, 0x11, 0x00


	//----- nvinfo : EIATTR_KPARAM_INFO
	.align		4
.L_7049:
        /*0028*/ 	.byte	0x04, 0x17
        /*002a*/ 	.short	(.L_7051 - .L_7050)
.L_7050:
        /*002c*/ 	.word	0x00000000
        /*0030*/ 	.short	0x0003
        /*0032*/ 	.short	0x0018
        /*0034*/ 	.byte	0x00, 0xf0, 0x11, 0x00


	//----- nvinfo : EIATTR_KPARAM_INFO
	.align		4
.L_7051:
        /*0038*/ 	.byte	0x04, 0x17
        /*003a*/ 	.short	(.L_7053 - .L_7052)
.L_7052:
        /*003c*/ 	.word	0x00000000
        /*0040*/ 	.short	0x0002
        /*0042*/ 	.short	0x0010
        /*0044*/ 	.byte	0x00, 0xf5, 0x21, 0x00


	//----- nvinfo : EIATTR_KPARAM_INFO
	.align		4
.L_7053:
        /*0048*/ 	.byte	0x04, 0x17
        /*004a*/ 	.short	(.L_7055 - .L_7054)
.L_7054:
        /*004c*/ 	.word	0x00000000
        /*0050*/ 	.short	0x0001
        /*0052*/ 	.short	0x0008
        /*0054*/ 	.byte	0x00, 0xf5, 0x21, 0x00


	//----- nvinfo : EIATTR_KPARAM_INFO
	.align		4
.L_7055:
        /*0058*/ 	.byte	0x04, 0x17
        /*005a*/ 	.short	(.L_7057 - .L_7056)
.L_7056:
        /*005c*/ 	.word	0x00000000
        /*0060*/ 	.short	0x0000
        /*0062*/ 	.short	0x0000
        /*0064*/ 	.byte	0x00, 0xf5, 0x21, 0x00


	//----- nvinfo : EIATTR_SPARSE_MMA_MASK
	.align		4
.L_7057:
        /*0068*/ 	.byte	0x03, 0x50
        /*006a*/ 	.short	0x0000


	//----- nvinfo : EIATTR_MAXREG_COUNT
	.align		4
        /*006c*/ 	.byte	0x03, 0x1b
        /*006e*/ 	.short	0x00ff


	//----- nvinfo : EIATTR_MERCURY_ISA_VERSION
	.align		4
        /*0070*/ 	.byte	0x03, 0x5f
        /*0072*/ 	.short	0x0101


	//----- nvinfo : EIATTR_COOP_GROUP_MASK_REGIDS
	.align		4
        /*0074*/ 	.byte	0x04, 0x29
        /*0076*/ 	.short	(.L_7059 - .L_7058)


	//   ....[0]....
.L_7058:
        /*0078*/ 	.word	0xffffffff


	//   ....[1]....
        /*007c*/ 	.word	0xffffffff


	//   ....[2]....
        /*0080*/ 	.word	0xffffffff


	//   ....[3]....
        /*0084*/ 	.word	0xffffffff


	//   ....[4]....
        /*0088*/ 	.word	0xffffffff


	//----- nvinfo : EIATTR_COOP_GROUP_INSTR_OFFSETS
	.align		4
.L_7059:
        /*008c*/ 	.byte	0x04, 0x28
        /*008e*/ 	.short	(.L_7061 - .L_7060)


	//   ....[0]....
.L_7060:
        /*0090*/ 	.word	0x00000c80


	//   ....[1]....
        /*0094*/ 	.word	0x00000cb0


	//   ....[2]....
        /*0098*/ 	.word	0x00000cd0


	//   ....[3]....
        /*009c*/ 	.word	0x00000cf0


	//   ....[4]....
        /*00a0*/ 	.word	0x00000d10


	//----- nvinfo : EIATTR_VRC_CTA_INIT_COUNT
	.align		4
.L_7061:
        /*00a4*/ 	.byte	0x02, 0x4a
	.zero		1
	.zero		1


	//----- nvinfo : EIATTR_EXIT_INSTR_OFFSETS
	.align		4
        /*00a8*/ 	.byte	0x04, 0x1c
        /*00aa*/ 	.short	(.L_7063 - .L_7062)


	//   ....[0]....
.L_7062:
        /*00ac*/ 	.word	0x000000a0


	//   ....[1]....
        /*00b0*/ 	.word	0x00000d20


	//   ....[2]....
        /*00b4*/ 	.word	0x00000d90


	//----- nvinfo : EIATTR_CRS_STACK_SIZE
	.align		4
.L_7063:
        /*00b8*/ 	.byte	0x04, 0x1e
        /*00ba*/ 	.short	(.L_7065 - .L_7064)
.L_7064:
        /*00bc*/ 	.word	0x00000000


	//----- nvinfo : EIATTR_CBANK_PARAM_SIZE
	.align		4
.L_7065:
        /*00c0*/ 	.byte	0x03, 0x19
        /*00c2*/ 	.short	0x0024


	//----- nvinfo : EIATTR_PARAM_CBANK
	.align		4
        /*00c4*/ 	.byte	0x04, 0x0a
        /*00c6*/ 	.short	(.L_7067 - .L_7066)
	.align		4
.L_7066:
        /*00c8*/ 	.word	index@(.nv.constant0._Z13mul_mat_vec_qIN3c108BFloat16ELi256ELi8E11block_iq2_sLi1EXadL_ZN45_INTERNAL_8d5cb472_14_gguf_kernel_cu_cd24131918vec_dot_iq2_s_q8_1EPKvPK10block_q8_1RKiEEEvS5_S5_PT_iii)
        /*00cc*/ 	.short	0x0380
        /*00ce*/ 	.short	0x0024


	//----- nvinfo : EIATTR_SW_WAR
	.align		4
.L_7067:
        /*00d0*/ 	.byte	0x04, 0x36
        /*00d2*/ 	.short	(.L_7069 - .L_7068)
.L_7068:
        /*00d4*/ 	.word	0x00000008
.L_7069:


//--------------------- .nv.info._Z13mul_mat_vec_qIN3c108BFloat16ELi256ELi8E11block_iq3_sLi1EXadL_ZN45_INTERNAL_8d5cb472_14_gguf_kernel_cu_cd24131918vec_dot_iq3_s_q8_1EPKvPK10block_q8_1RKiEEEvS5_S5_PT_iii --------------------------
	.section	.nv.info._Z13mul_mat_vec_qIN3c108BFloat16ELi256ELi8E11block_iq3_sLi1EXadL_ZN45_INTERNAL_8d5cb472_14_gguf_kernel_cu_cd24131918vec_dot_iq3_s_q8_1EPKvPK10block_q8_1RKiEEEvS5_S5_PT_iii,"",@"SHT_CUDA_INFO"
	.sectionflags	@""
	.align	4


	//----- nvinfo : EIATTR_CUDA_API_VERSION
	.align		4
        /*0000*/ 	.byte	0x04, 0x37
        /*0002*/ 	.short	(.L_7071 - .L_7070)
.L_7070:
        /*0004*/ 	.word	0x00000082


	//----- nvinfo : EIATTR_KPARAM_INFO
	.align		4
.L_7071:
        /*0008*/ 	.byte	0x04, 0x17
        /*000a*/ 	.short	(.L_7073 - .L_7072)
.L_7072:
        /*000c*/ 	.word	0x00000000
        /*0010*/ 	.short	0x0005
        /*0012*/ 	.short	0x0020
        /*0014*/ 	.byte	0x00, 0xf0, 0x11, 0x00


	//----- nvinfo : EIATTR_KPARAM_INFO
	.align		4
.L_7073:
        /*0018*/ 	.byte	0x04, 0x17
        /*001a*/ 	.short	(.L_7075 - .L_7074)
.L_7074:
        /*001c*/ 	.word	0x00000000
        /*0020*/ 	.short	0x0004
        /*0022*/ 	.short	0x001c
        /*0024*/ 	.byte	0x00, 0xf0, 0x11, 0x00


	//----- nvinfo : EIATTR_KPARAM_INFO
	.align		4
.L_7075:
        /*0028*/ 	.byte	0x04, 0x17
        /*002a*/ 	.short	(.L_7077 - .L_7076)
.L_7076:
        /*002c*/ 	.word	0x00000000
        /*0030*/ 	.short	0x0003
        /*0032*/ 	.short	0x0018
        /*0034*/ 	.byte	0x00, 0xf0, 0x11, 0x00


	//----- nvinfo : EIATTR_KPARAM_INFO
	.align		4
.L_7077:
        /*0038*/ 	.byte	0x04, 0x17
        /*003a*/ 	.short	(.L_7079 - .L_7078)
.L_7078:
        /*003c*/ 	.word	0x00000000
        /*0040*/ 	.short	0x0002
        /*0042*/ 	.short	0x0010
        /*0044*/ 	.byte	0x00, 0xf5, 0x21, 0x00


	//----- nvinfo : EIATTR_KPARAM_INFO
	.align		4
.L_7079:
        /*0048*/ 	.byte	0x04, 0x17
        /*004a*/ 	.short	(.L_7081 - .L_7080)
.L_7080:
        /*004c*/ 	.word	0x00000000
        /*0050*/ 	.short	0x0001
        /*0052*/ 	.short	0x0008
        /*0054*/ 	.byte	0x00, 0xf5, 0x21, 0x00


	//----- nvinfo : EIATTR_KPARAM_INFO
	.align		4
.L_7081:
        /*0058*/ 	.byte	0x04, 0x17
        /*005a*/ 	.short	(.L_7083 - .L_7082)
.L_7082:
        /*005c*/ 	.word	0x00000000
        /*0060*/ 	.short	0x0000
        /*0062*/ 	.short	0x0000
        /*0064*/ 	.byte	0x00, 0xf5, 0x21, 0x00


	//----- nvinfo : EIATTR_SPARSE_MMA_MASK
	.align		4
.L_7083:
        /*0068*/ 	.byte	0x03, 0x50
        /*006a*/ 	.short	0x0000


	//----- nvinfo : EIATTR_MAXREG_COUNT
	.align		4
        /*006c*/ 	.byte	0x03, 0x1b
        /*006e*/ 	.short	0x00ff


	//----- nvinfo : EIATTR_MERCURY_ISA_VERSION
	.align		4
        /*0070*/ 	.byte	0x03, 0x5f
        /*0072*/ 	.short	0x0101


	//----- nvinfo : EIATTR_COOP_GROUP_MASK_REGIDS
	.align		4
        /*0074*/ 	.byte	0x04, 0x29
        /*0076*/ 	.short	(.L_7085 - .L_7084)


	//   ....[0]....
.L_7084:
        /*0078*/ 	.word	0xffffffff


	//   ....[1]....
        /*007c*/ 	.word	0xffffffff


	//   ....[2]....
        /*0080*/ 	.word	0xffffffff


	//   ....[3]....
        /*0084*/ 	.word	0xffffffff


	//   ....[4]....
        /*0088*/ 	.word	0xffffffff


	//----- nvinfo : EIATTR_COOP_GROUP_INSTR_OFFSETS
	.align		4
.L_7085:
        /*008c*/ 	.byte	0x04, 0x28
        /*008e*/ 	.short	(.L_7087 - .L_7086)


	//   ....[0]....
.L_7086:
        /*0090*/ 	.word	0x00000df0


	//   ....[1]....
        /*0094*/ 	.word	0x00000e20


	//   ....[2]....
        /*0098*/ 	.word	0x00000e40


	//   ....[3]....
        /*009c*/ 	.word	0x00000e60


	//   ....[4]....
        /*00a0*/ 	.word	0x00000e80


	//----- nvinfo : EIATTR_VRC_CTA_INIT_COUNT
	.align		4
.L_7087:
        /*00a4*/ 	.byte	0x02, 0x4a
	.zero		1
	.zero		1


	//----- nvinfo : EIATTR_EXIT_INSTR_OFFSETS
	.align		4
        /*00a8*/ 	.byte	0x04, 0x1c
        /*00aa*/ 	.short	(.L_7089 - .L_7088)


	//   ....[0]....
.L_7088:
        /*00ac*/ 	.word	0x000000a0


	//   ....[1]....
        /*00b0*/ 	.word	0x00000e90


	//   ....[2]....
        /*00b4*/ 	.word	0x00000f10


	//----- nvinfo : EIATTR_CRS_STACK_SIZE
	.align		4
.L_7089:
        /*00b8*/ 	.byte	0x04, 0x1e
        /*00ba*/ 	.short	(.L_7091 - .L_7090)
.L_7090:
        /*00bc*/ 	.word	0x00000000


	//----- nvinfo : EIATTR_CBANK_PARAM_SIZE
	.align		4
.L_7091:
        /*00c0*/ 	.byte	0x03, 0x19
        /*00c2*/ 	.short	0x0024


	//----- nvinfo : EIATTR_PARAM_CBANK
	.align		4
        /*00c4*/ 	.byte	0x04, 0x0a
        /*00c6*/ 	.short	(.L_7093 - .L_7092)
	.align		4
.L_7092:
        /*00c8*/ 	.word	index@(.nv.constant0._Z13mul_mat_vec_qIN3c108BFloat16ELi256ELi8E11block_iq3_sLi1EXadL_ZN45_INTERNAL_8d5cb472_14_gguf_kernel_cu_cd24131918vec_dot_iq3_s_q8_1EPKvPK10block_q8_1RKiEEEvS5_S5_PT_iii)
        /*00cc*/ 	.short	0x0380
        /*00ce*/ 	.short	0x0024


	//----- nvinfo : EIATTR_SW_WAR
	.align		4
.L_7093:
        /*00d0*/ 	.byte	0x04, 0x36
        /*00d2*/ 	.short	(.L_7095 - .L_7094)
.L_7094:
        /*00d4*/ 	.word	0x00000008
.L_7095:


//--------------------- .nv.info._Z13mul_mat_vec_qIN3c108BFloat16ELi32ELi4E12block_iq4_nlLi2EXadL_ZN45_INTERNAL_8d5cb472_14_gguf_kernel_cu_cd24131919vec_dot_iq4_nl_q8_1EPKvPK10block_q8_1RKiEEEvS5_S5_PT_iii --------------------------
	.section	.nv.info._Z13mul_mat_vec_qIN3c108BFloat16ELi32ELi4E12block_iq4_nlLi2EXadL_ZN45_INTERNAL_8d5cb472_14_gguf_kernel_cu_cd24131919vec_dot_iq4_nl_q8_1EPKvPK10block_q8_1RKiEEEvS5_S5_PT_iii,"",@"SHT_CUDA_INFO"
	.sectionflags	@""
	.align	4


	//----- nvinfo : EIATTR_CUDA_API_VERSION
	.align		4
        /*0000*/ 	.byte	0x04, 0x37
        /*0002*/ 	.short	(.L_7097 - .L_7096)
.L_7096:
        /*0004*/ 	.word	0x00000082


	//----- nvinfo : EIATTR_KPARAM_INFO
	.align		4
.L_7097:
        /*0008*/ 	.byte	0x04, 0x17
        /*000a*/ 	.short	(.L_7099 - .L_7098)
.L_7098:
        /*000c*/ 	.word	0x00000000
        /*0010*/ 	.short	0x0005
        /*0012*/ 	.short	0x0020
        /*0014*/ 	.byte	0x00, 0xf0, 0x11, 0x00


	//----- nvinfo : EIATTR_KPARAM_INFO
	.align		4
.L_7099:
        /*0018*/ 	.byte	0x04, 0x17
        /*001a*/ 	.short	(.L_7101 - .L_7100)
.L_7100:
        /*001c*/ 	.word	0x00000000
        /*0020*/ 	.short	0x0004
        /*0022*/ 	.short	0x001c
        /*0024*/ 	.byte	0x00, 0xf0, 0x11, 0x00


	//----- nvinfo : EIATTR_KPARAM_INFO
	.align		4
.L_7101:
        /*0028*/ 	.byte	0x04, 0x17
        /*002a*/ 	.short	(.L_7103 - .L_7102)
.L_7102:
        /*002c*/ 	.word	0x00000000
        /*0030*/ 	.short	0x0003
        /*0032*/ 	.short	0x0018
        /*0034*/ 	.byte	0x00, 0xf0, 0x11, 0x00


	//----- nvinfo : EIATTR_KPARAM_INFO
	.align		4
.L_7103:
        /*0038*/ 	.byte	0x04, 0x17
        /*003a*/ 	.short	(.L_7105 - .L_7104)
.L_7104:
        /*003c*/ 	.word	0x00000000
        /*0040*/ 	.short	0x0002
        /*0042*/ 	.short	0x0010
        /*0044*/ 	.byte	0x00, 0xf5, 0x21, 0x00


	//----- nvinfo : EIATTR_KPARAM_INFO
	.align		4
.L_7105:
        /*0048*/ 	.byte	0x04, 0x17
        /*004a*/ 	.short	(.L_7107 - .L_7106)
.L_7106:
        /*004c*/ 	.word	0x00000000
        /*0050*/ 	.short	0x0001
        /*0052*/ 	.short	0x0008
        /*0054*/ 	.byte	0x00, 0xf5, 0x21, 0x00


	//----- nvinfo : EIATTR_KPARAM_INFO
	.align		4
.L_7107:
        /*0058*/ 	.byte	0x04, 0x17
        /*005a*/ 	.short	(.L_7109 - .L_7108)
.L_7108:
        /*005c*/ 	.word	0x00000000
        /*0060*/ 	.short	0x0000
        /*0062*/ 	.short	0x0000
        /*0064*/ 	.byte	0x00, 0xf5, 0x21, 0x00


	//----- nvinfo : EIATTR_SPARSE_MMA_MASK
	.align		4
.L_7109:
        /*0068*/ 	.byte	0x03, 0x50
        /*006a*/ 	.short	0x0000


	//----- nvinfo : EIATTR_MAXREG_COUNT
	.align		4
        /*006c*/ 	.byte	0x03, 0x1b
        /*006e*/ 	.short	0x00ff


	//----- nvinfo : EIATTR_MERCURY_ISA_VERSION
	.align		4
        /*0070*/ 	.byte	0x03, 0x5f
        /*0072*/ 	.short	0x0101


	//----- nvinfo : EIATTR_COOP_GROUP_MASK_REGIDS
	.align		4
        /*0074*/ 	.byte	0x04, 0x29
        /*0076*/ 	.short	(.L_7111 - .L_7110)


	//   ....[0]....
.L_7110:
        /*0078*/ 	.word	0xffffffff


	//   ....[1]....
        /*007c*/ 	.word	0xffffffff


	//   ....[2]....
        /*0080*/ 	.word	0xffffffff


	//   ....[3]....
        /*0084*/ 	.word	0xffffffff


	//   ....[4]....
        /*0088*/ 	.word	0xffffffff


	//----- nvinfo : EIATTR_COOP_GROUP_INSTR_OFFSETS
	.align		4
.L_7111:
        /*008c*/ 	.byte	0x04, 0x28
        /*008e*/ 	.short	(.L_7113 - .L_7112)


	//   ....[0]....
.L_7112:
        /*0090*/ 	.word	0x00000990


	//   ....[1]....
        /*0094*/ 	.word	0x000009c0


	//   ....[2]....
        /*0098*/ 	.word	0x000009e0


	//   ....[3]....
        /*009c*/ 	.word	0x00000a00


	//   ....[4]....
        /*00a0*/ 	.word	0x00000a20


	//----- nvinfo : EIATTR_VRC_CTA_INIT_COUNT
	.align		4
.L_7113:
        /*00a4*/ 	.byte	0x02, 0x4a
	.zero		1
	.zero		1


	//----- nvinfo : EIATTR_EXIT_INSTR_OFFSETS
	.align		4
        /*00a8*/ 	.byte	0x04, 0x1c
        /*00aa*/ 	.short	(.L_7115 - .L_7114)


	//   ....[0]....
.L_7114:
        /*00ac*/ 	.word	0x000000a0


	//   ....[1]....
        /*00b0*/ 	.word	0x00000a30


	//   ....[2]....
        /*00b4*/ 	.word	0x00000aa0


	//----- nvinfo : EIATTR_CRS_STACK_SIZE
	.align		4
.L_7115:
        /*00b8*/ 	.byte	0x04, 0x1e
        /*00ba*/ 	.short	(.L_7117 - .L_7116)
.L_7116:
        /*00bc*/ 	.word	0x00000000


	//----- nvinfo : EIATTR_CBANK_PARAM_SIZE
	.align		4
.L_7117:
        /*00c0*/ 	.byte	0x03, 0x19
        /*00c2*/ 	.short	0x0024


	//----- nvinfo : EIATTR_PARAM_CBANK
	.align		4
        /*00c4*/ 	.byte	0x04, 0x0a
        /*00c6*/ 	.short	(.L_7119 - .L_7118)
	.align		4
.L_7118:
        /*00c8*/ 	.word	index@(.nv.constant0._Z13mul_mat_vec_qIN3c108BFloat16ELi32ELi4E12block_iq4_nlLi2EXadL_ZN45_INTERNAL_8d5cb472_14_gguf_kernel_cu_cd24131919vec_dot_iq4_nl_q8_1EPKvPK10block_q8_1RKiEEEvS5_S5_PT_iii)
        /*00cc*/ 	.short	0x0380
        /*00ce*/ 	.short	0x0024


	//----- nvinfo : EIATTR_SW_WAR
	.align		4
.L_7119:
        /*00d0*/ 	.byte	0x04, 0x36
        /*00d2*/ 	.short	(.L_7121 - .L_7120)
.L_7120:
        /*00d4*/ 	.word	0x00000008
.L_7121:


//--------------------- .nv.info._Z13mul_mat_vec_qIN3c108BFloat16ELi256ELi8E11block_iq1_sLi1EXadL_ZN45_INTERNAL_8d5cb472_14_gguf_kernel_cu_cd24131918vec_dot_iq1_s_q8_1EPKvPK10block_q8_1RKiEEEvS5_S5_PT_iii --------------------------
	.section	.nv.info._Z13mul_mat_vec_qIN3c108BFloat16ELi256ELi8E11block_iq1_sLi1EXadL_ZN45_INTERNAL_8d5cb472_14_gguf_kernel_cu_cd24131918vec_dot_iq1_s_q8_1EPKvPK10block_q8_1RKiEEEvS5_S5_PT_iii,"",@"SHT_CUDA_INFO"
	.sectionflags	@""
	.align	4


	//----- nvinfo : EIATTR_CUDA_API_VERSION
	.align		4
        /*0000*/ 	.byte	0x04, 0x37
        /*0002*/ 	.short	(.L_7123 - .L_7122)
.L_7122:
        /*0004*/ 	.word	0x00000082


	//----- nvinfo : EIATTR_KPARAM_INFO
	.align		4
.L_7123:
        /*0008*/ 	.byte	0x04, 0x17
        /*000a*/ 	.short	(.L_7125 - .L_7124)
.L_7124:
        /*000c*/ 	.word	0x00000000
        /*0010*/ 	.short	0x0005
        /*0012*/ 	.short	0x0020
        /*0014*/ 	.byte	0x00, 0xf0, 0x11, 0x00


	//----- nvinfo : EIATTR_KPARAM_INFO
	.align		4
.L_7125:
        /*0018*/ 	.byte	0x04, 0x17
        /*001a*/ 	.short	(.L_7127 - .L_7126)
.L_7126:
        /*001c*/ 	.word	0x00000000
        /*0020*/ 	.short	0x0004
        /*0022*/ 	.short	0x001c
        /*0024*/ 	.byte	0x00, 0xf0, 0x11, 0x00


	//----- nvinfo : EIATTR_KPARAM_INFO
	.align		4
.L_7127:
        /*0028*/ 	.byte	0x04, 0x17
        /*002a*/ 	.short	(.L_7129 - .L_7128)
.L_7128:
        /*002c*/ 	.word	0x00000000
        /*0030*/ 	.short	0x0003
        /*0032*/ 	.short	0x0018
        /*0034*/ 	.byte	0x00, 0xf0, 0x11, 0x00


	//----- nvinfo : EIATTR_KPARAM_INFO
	.align		4
.L_7129:
        /*0038*/ 	.byte	0x04, 0x17
        /*003a*/ 	.short	(.L_7131 - .L_7130)
.L_7130:
        /*003c*/ 	.word	0x00000000
        /*0040*/ 	.short	0x0002
        /*0042*/ 	.short	0x0010
        /*0044*/ 	.byte	0x00, 0xf5, 0x21, 0x00


	//----- nvinfo : EIATTR_KPARAM_INFO
	.align		4
.L_7131:
        /*0048*/ 	.byte	0x04, 0x17
        /*004a*/ 	.short	(.L_7133 - .L_7132)
.L_7132:
        /*004c*/ 	.word	0x00000000
        /*0050*/ 	.short	0x0001
        /*0052*/ 	.short	0x0008
        /*0054*/ 	.byte	0x00, 0xf5, 0x21, 0x00


	//----- nvinfo : EIATTR_KPARAM_INFO
	.align		4
.L_7133:
        /*0058*/ 	.byte	0x04, 0x17
        /*005a*/ 	.short	(.L_7135 - .L_7134)
.L_7134:
        /*005c*/ 	.word	0x00000000
        /*0060*/ 	.short	0x0000
        /*0062*/ 	.short	0x0000
        /*0064*/ 	.byte	0x00, 0xf5, 0x21, 0x00


	//----- nvinfo : EIATTR_SPARSE_MMA_MASK
	.align		4
.L_7135:
        /*0068*/ 	.byte	0x03, 0x50
        /*006a*/ 	.short	0x0000


	//----- nvinfo : EIATTR_MAXREG_COUNT
	.align		4
        /*006c*/ 	.byte	0x03, 0x1b
        /*006e*/ 	.short	0x00ff


	//----- nvinfo : EIATTR_MERCURY_ISA_VERSION
	.align		4
        /*0070*/ 	.byte	0x03, 0x5f
        /*0072*/ 	.short	0x0101


	//----- nvinfo : EIATTR_COOP_GROUP_MASK_REGIDS
	.align		4
        /*0074*/ 	.byte	0x04, 0x29
        /*0076*/ 	.short	(.L_7137 - .L_7136)


	//   ....[0]....
.L_7136:
        /*0078*/ 	.word	0xffffffff


	//   ....[1]....
        /*007c*/ 	.word	0xffffffff


	//   ....[2]....
        /*0080*/ 	.word	0xffffffff


	//   ....[3]....
        /*0084*/ 	.word	0xffffffff


	//   ....[4]....
        /*0088*/ 	.word	0xffffffff


	//----- nvinfo : EIATTR_COOP_GROUP_INSTR_OFFSETS
	.align		4
.L_7137:
        /*008c*/ 	.byte	0x04, 0x28
        /*008e*/ 	.short	(.L_7139 - .L_7138)


	//   ....[0]....
.L_7138:
        /*0090*/ 	.word	0x000011a0


	//   ....[1]....
        /*0094*/ 	.word	0x000011d0


	//   ....[2]....
        /*0098*/ 	.word	0x000011f0


	//   ....[3]....
        /*009c*/ 	.word	0x00001210


	//   ....[4]....
        /*00a0*/ 	.word	0x00001230


	//----- nvinfo : EIATTR_VRC_CTA_INIT_COUNT
	.align		4
.L_7139:
        /*00a4*/ 	.byte	0x02, 0x4a
	.zero		1
	.zero		1


	//----- nvinfo : EIATTR_EXIT_INSTR_OFFSETS
	.align		4
        /*00a8*/ 	.byte	0x04, 0x1c
        /*00aa*/ 	.short	(.L_7141 - .L_7140)


	//   ....[0]....
.L_7140:
        /*00ac*/ 	.word	0x000000a0


	//   ....[1]....
        /*00b0*/ 	.word	0x00001240


	//   ....[2]....
        /*00b4*/ 	.word	0x000012b0


	//----- nvinfo : EIATTR_CRS_STACK_SIZE
	.align		4
.L_7141:
        /*00b8*/ 	.byte	0x04, 0x1e
        /*00ba*/ 	.short	(.L_7143 - .L_7142)
.L_7142:
        /*00bc*/ 	.word	0x00000000


	//----- nvinfo : EIATTR_CBANK_PARAM_SIZE
	.align		4
.L_7143:
        /*00c0*/ 	.byte	0x03, 0x19
        /*00c2*/ 	.short	0x0024


	//----- nvinfo : EIATTR_PARAM_CBANK
	.align		4
        /*00c4*/ 	.byte	0x04, 0x0a
        /*00c6*/ 	.short	(.L_7145 - .L_7144)
	.align		4
.L_7144:
        /*00c8*/ 	.word	index@(.nv.constant0._Z13mul_mat_vec_qIN3c108BFloat16ELi256ELi8E11block_iq1_sLi1EXadL_ZN45_INTERNAL_8d5cb472_14_gguf_kernel_cu_cd24131918vec_dot_iq1_s_q8_1EPKvPK10block_q8_1RKiEEEvS5_S5_PT_iii)
        /*00cc*/ 	.short	0x0380
        /*00ce*/ 	.short	0x0024


	//----- nvinfo : EIATTR_SW_WAR
	.align		4
.L_7145:
        /*00d0*/ 	.byte	0x04, 0x36
        /*00d2*/ 	.short	(.L_7147 - .L_7146)
.L_7146:
        /*00d4*/ 	.word	0x00000008
.L_7147:


//--------------------- .nv.info._Z13mul_mat_vec_qIN3c108BFloat16ELi256ELi8E13block_iq3_xxsLi1EXadL_ZN45_INTERNAL_8d5cb472_14_gguf_kernel_cu_cd24131920vec_dot_iq3_xxs_q8_1EPKvPK10block_q8_1RKiEEEvS5_S5_PT_iii --------------------------
	.section	.nv.info._Z13mul_mat_vec_qIN3c108BFloat16ELi256ELi8E13block_iq3_xxsLi1EXadL_ZN45_INTERNAL_8d5cb472_14_gguf_kernel_cu_cd24131920vec_dot_iq3_xxs_q8_1EPKvPK10block_q8_1RKiEEEvS5_S5_PT_iii,"",@"SHT_CUDA_INFO"
	.sectionflags	@""
	.align	4


	//----- nvinfo : EIATTR_CUDA_API_VERSION
	.align		4
        /*0000*/ 	.byte	0x04, 0x37
        /*0002*/ 	.short	(.L_7149 - .L_7148)
.L_7148:
        /*0004*/ 	.word	0x00000082


	//----- nvinfo : EIATTR_KPARAM_INFO
	.align		4
.L_7149:
        /*0008*/ 	.byte	0x04, 0x17
        /*000a*/ 	.short	(.L_7151 - .L_7150)
.L_7150:
        /*000c*/ 	.word	0x00000000
        /*0010*/ 	.short	0x0005
        /*0012*/ 	.short	0x0020
        /*0014*/ 	.byte	0x00, 0xf0, 0x11, 0x00


	//----- nvinfo : EIATTR_KPARAM_INFO
	.align		4
.L_7151:
        /*0018*/ 	.byte	0x04, 0x17
        /*001a*/ 	.short	(.L_7153 - .L_7152)
.L_7152:
        /*001c*/ 	.word	0x00000000
        /*0020*/ 	.short	0x0004
        /*0022*/ 	.short	0x001c
        /*0024*/ 	.byte	0x00, 0xf0, 0x11, 0x00


	//----- nvinfo : EIATTR_KPARAM_INFO
	.align		4
.L_7153:
        /*0028*/ 	.byte	0x04, 0x17
        /*002a*/ 	.short	(.L_7155 - .L_7154)
.L_7154:
        /*002c*/ 	.word	0x00000000
        /*0030*/ 	.short	0x0003
        /*0032*/ 	.short	0x0018
        /*0034*/ 	.byte	0x00, 0xf0, 0x11, 0x00


	//----- nvinfo : EIATTR_KPARAM_INFO
	.align		4
.L_7155:
        /*0038*/ 	.byte	0x04, 0x17
        /*003a*/ 	.short	(.L_7157 - .L_7156)
.L_7156:
        /*003c*/ 	.word	0x00000000
        /*0040*/ 	.short	0x0002
        /*0042*/ 	.short	0x0010
        /*0044*/ 	.byte	0x00, 0xf5, 0x21, 0x00


	//----- nvinfo : EIATTR_KPARAM_INFO
	.align		4
.L_7157:
        /*0048*/ 	.byte	0x04, 0x17
        /*004a*/ 	.short	(.L_7159 - .L_7158)
.L_7158:
        /*004c*/ 	.word	0x00000000
        /*0050*/ 	.short	0x0001
        /*0052*/ 	.short	0x0008
        /*0054*/ 	.byte	0x00, 0xf5, 0x21, 0x00


	//----- nvinfo : EIATTR_KPARAM_INFO
	.align		4
.L_7159:
        /*0058*/ 	.byte	0x04, 0x17
        /*005a*/ 	.short	(.L_7161 - .L_7160)
.L_7160:
        /*005c*/ 	.word	0x00000000
        /*0060*/ 	.short	0x0000
        /*0062*/ 	.short	0x0000
        /*0064*/ 	.byte	0x00, 0xf5, 0x21, 0x00


	//----- nvinfo : EIATTR_SPARSE_MMA_MASK
	.align		4
.L_7161:
        /*0068*/ 	.byte	0x03, 0x50
        /*006a*/ 	.short	0x0000


	//----- nvinfo : EIATTR_MAXREG_COUNT
	.align		4
        /*006c*/ 	.byte	0x03, 0x1b
        /*006e*/ 	.short	0x00ff


	//----- nvinfo : EIATTR_MERCURY_ISA_VERSION
	.align		4
        /*0070*/ 	.byte	0x03, 0x5f
        /*0072*/ 	.short	0x0101


	//----- nvinfo : EIATTR_COOP_GROUP_MASK_REGIDS
	.align		4
        /*0074*/ 	.byte	0x04, 0x29
        /*0076*/ 	.short	(.L_7163 - .L_7162)


	//   ....[0]....
.L_7162:
        /*0078*/ 	.word	0xffffffff


	//   ....[1]....
        /*007c*/ 	.word	0xffffffff


	//   ....[2]....
        /*0080*/ 	.word	0xffffffff


	//   ....[3]....
        /*0084*/ 	.word	0xffffffff


	//   ....[4]....
        /*0088*/ 	.word	0xffffffff


	//----- nvinfo : EIATTR_COOP_GROUP_INSTR_OFFSETS
	.align		4
.L_7163:
        /*008c*/ 	.byte	0x04, 0x28
        /*008e*/ 	.short	(.L_7165 - .L_7164)


	//   ....[0]....
.L_7164:
        /*0090*/ 	.word	0x00000a10


	//   ....[1]....
        /*0094*/ 	.word	0x00000a40


	//   ....[2]....
        /*0098*/ 	.word	0x00000a60


	//   ....[3]....
        /*009c*/ 	.word	0x00000a80


	//   ....[4]....
        /*00a0*/ 	.word	0x00000aa0


	//----- nvinfo : EIATTR_VRC_CTA_INIT_COUNT
	.align		4
.L_7165:
        /*00a4*/ 	.byte	0x02, 0x4a
	.zero		1
	.zero		1


	//----- nvinfo : EIATTR_EXIT_INSTR_OFFSETS
	.align		4
        /*00a8*/ 	.byte	0x04, 0x1c
        /*00aa*/ 	.short	(.L_7167 - .L_7166)


	//   ....[0]....
.L_7166:
        /*00ac*/ 	.word	0x000000a0


	//   ....[1]....
        /*00b0*/ 	.word	0x00000ab0


	//   ....[2]....
        /*00b4*/ 	.word	0x00000b20


	//----- nvinfo : EIATTR_CRS_STACK_SIZE
	.align		4
.L_7167:
        /*00b8*/ 	.byte	0x04, 0x1e
        /*00ba*/ 	.short	(.L_7169 - .L_7168)
.L_7168:
        /*00bc*/ 	.word	0x00000000


	//----- nvinfo : EIATTR_CBANK_PARAM_SIZE
	.align		4
.L_7169:
        /*00c0*/ 	.byte	0x03, 0x19
        /*00c2*/ 	.short	0x0024


	//----- nvinfo : EIATTR_PARAM_CBANK
	.align		4
        /*00c4*/ 	.byte	0x04, 0x0a
        /*00c6*/ 	.short	(.L_7171 - .L_7170)
	.align		4
.L_7170:
        /*00c8*/ 	.word	index@(.nv.constant0._Z13mul_mat_vec_qIN3c108BFloat16ELi256ELi8E13block_iq3_xxsLi1EXadL_ZN45_INTERNAL_8d5cb472_14_gguf_kernel_cu_cd24131920vec_dot_iq3_xxs_q8_1EPKvPK10block_q8_1RKiEEEvS5_S5_PT_iii)
        /*00cc*/ 	.short	0x0380
        /*00ce*/ 	.short	0x0024


	//----- nvinfo : EIATTR_SW_WAR
	.align		4
.L_7171:
        /*00d0*/ 	.byte	0x04, 0x36
        /*00d2*/ 	.short	(.L_7173 - .L_7172)
.L_7172:
        /*00d4*/ 	.word	0x00000008
.L_7173:


//--------------------- .nv.info._Z13mul_mat_vec_qIN3c108BFloat16ELi256ELi8E12block_iq2_xsLi1EXadL_ZN45_INTERNAL_8d5cb472_14_gguf_kernel_cu_cd24131919vec_dot_iq2_xs_q8_1EPKvPK10block_q8_1RKiEEEvS5_S5_PT_iii --------------------------
	.section	.nv.info._Z13mul_mat_vec_qIN3c108BFloat16ELi256ELi8E12block_iq2_xsLi1EXadL_ZN45_INTERNAL_8d5cb472_14_gguf_kernel_cu_cd24131919vec_dot_iq2_xs_q8_1EPKvPK10block_q8_1RKiEEEvS5_S5_PT_iii,"",@"SHT_CUDA_INFO"
	.sectionflags	@""
	.align	4


	//----- nvinfo : EIATTR_CUDA_API_VERSION
	.align		4
        /*0000*/ 	.byte	0x04, 0x37
        /*0002*/ 	.short	(.L_7175 - .L_7174)
.L_7174:
        /*0004*/ 	.word	0x00000082


	//----- nvinfo : EIATTR_KPARAM_INFO
	.align		4
.L_7175:
        /*0008*/ 	.byte	0x04, 0x17
        /*000a*/ 	.short	(.L_7177 - .L_7176)
.L_7176:
        /*000c*/ 	.word	0x00000000
        /*0010*/ 	.short	0x0005
        /*0012*/ 	.short	0x0020
        /*0014*/ 	.byte	0x00, 0xf0, 0x11, 0x00


	//----- nvinfo : EIATTR_KPARAM_INFO
	.align		4
.L_7177:
        /*0018*/ 	.byte	0x04, 0x17
        /*001a*/ 	.short	(.L_7179 - .L_7178)
.L_7178:
        /*001c*/ 	.word	0x00000000
        /*0020*/ 	.short	0x0004
        /*0022*/ 	.short	0x001c
        /*0024*/ 	.byte	0x00, 0xf0, 0x11, 0x00


	//----- nvinfo : EIATTR_KPARAM_INFO
	.align		4
.L_7179:
        /*0028*/ 	.byte	0x04, 0x17
        /*002a*/ 	.short	(.L_7181 - .L_7180)
.L_7180:
        /*002c*/ 	.word	0x00000000
        /*0030*/ 	.short	0x0003
        /*0032*/ 	.short	0x0018
        /*0034*/ 	.byte	0x00, 0xf0, 0x11, 0x00


	//----- nvinfo : EIATTR_KPARAM_INFO
	.align		4
.L_7181:
        /*0038*/ 	.byte	0x04, 0x17
        /*003a*/ 	.short	(.L_7183 - .L_7182)
.L_7182:
        /*003c*/ 	.word	0x00000000
        /*0040*/ 	.short	0x0002
        /*0042*/ 	.short	0x0010
        /*0044*/ 	.byte	0x00, 0xf5, 0x21, 0x00


	//----- nvinfo : EIATTR_KPARAM_INFO
	.align		4
.L_7183:
        /*0048*/ 	.byte	0x04, 0x17
        /*004a*/ 	.short	(.L_7185 - .L_7184)
.L_7184:
        /*004c*/ 	.word	0x00000000
        /*0050*/ 	.short	0x0001
        /*0052*/ 	.short	0x0008
        /*0054*/ 	.byte	0x00, 0xf5, 0x21, 0x00


	//----- nvinfo : EIATTR_KPARAM_INFO
	.align		4
.L_7185:
        /*0058*/ 	.byte	0x04, 0x17
        /*005a*/ 	.short	(.L_7187 - .L_7186)
.L_7186:
        /*005c*/ 	.word	0x00000000
        /*0060*/ 	.short	0x0000
        /*0062*/ 	.short	0x0000
        /*0064*/ 	.byte	0x00, 0xf5, 0x21, 0x00


	//----- nvinfo : EIATTR_SPARSE_MMA_MASK
	.align		4
.L_7187:
        /*0068*/ 	.byte	0x03, 0x50
        /*006a*/ 	.short	0x0000


	//----- nvinfo : EIATTR_MAXREG_COUNT
	.align		4
        /*006c*/ 	.byte	0x03, 0x1b
        /*006e*/ 	.short	0x00ff


	//----- nvinfo : EIATTR_MERCURY_ISA_VERSION
	.align		4
        /*0070*/ 	.byte	0x03, 0x5f
        /*0072*/ 	.short	0x0101


	//----- nvinfo : EIATTR_COOP_GROUP_MASK_REGIDS
	.align		4
        /*0074*/ 	.byte	0x04, 0x29
        /*0076*/ 	.short	(.L_7189 - .L_7188)


	//   ....[0]....
.L_7188:
        /*0078*/ 	.word	0xffffffff


	//   ....[1]....
        /*007c*/ 	.word	0xffffffff


	//   ....[2]....
        /*0080*/ 	.word	0xffffffff


	//   ....[3]....
        /*0084*/ 	.word	0xffffffff


	//   ....[4]....
        /*0088*/ 	.word	0xffffffff


	//----- nvinfo : EIATTR_COOP_GROUP_INSTR_OFFSETS
	.align		4
.L_7189:
        /*008c*/ 	.byte	0x04, 0x28
        /*008e*/ 	.short	(.L_7191 - .L_7190)


	//   ....[0]....
.L_7190:
        /*0090*/ 	.word	0x00001560


	//   ....[1]....
        /*0094*/ 	.word	0x00001590


	//   ....[2]....
        /*0098*/ 	.word	0x000015c0


	//   ....[3]....
        /*009c*/ 	.word	0x000015e0


	//   ....[4]....
        /*00a0*/ 	.word	0x00001600


	//----- nvinfo : EIATTR_VRC_CTA_INIT_COUNT
	.align		4
.L_7191:
        /*00a4*/ 	.byte	0x02, 0x4a
	.zero		1
	.zero		1


	//----- nvinfo : EIATTR_EXIT_INSTR_OFFSETS
	.align		4
        /*00a8*/ 	.byte	0x04, 0x1c
        /*00aa*/ 	.short	(.L_7193 - .L_7192)


	//   ....[0]....
.L_7192:
        /*00ac*/ 	.word	0x000000a0


	//   ....[1]....
        /*00b0*/ 	.word	0x00001610


	//   ....[2]....
        /*00b4*/ 	.word	0x00001690


	//----- nvinfo : EIATTR_CRS_STACK_SIZE
	.align		4
.L_7193:
        /*00b8*/ 	.byte	0x04, 0x1e
        /*00ba*/ 	.short	(.L_7195 - .L_7194)
.L_7194:
        /*00bc*/ 	.word	0x00000000


	//----- nvinfo : EIATTR_CBANK_PARAM_SIZE
	.align		4
.L_7195:
        /*00c0*/ 	.byte	0x03, 0x19
        /*00c2*/ 	.short	0x0024


	//----- nvinfo : EIATTR_PARAM_CBANK
	.align		4
        /*00c4*/ 	.byte	0x04, 0x0a
        /*00c6*/ 	.short	(.L_7197 - .L_7196)
	.align		4
.L_7196:
        /*00c8*/ 	.word	index@(.nv.constant0._Z13mul_mat_vec_qIN3c108BFloat16ELi256ELi8E12block_iq2_xsLi1EXadL_ZN45_INTERNAL_8d5cb472_14_gguf_kernel_cu_cd24131919vec_dot_iq2_xs_q8_1EPKvPK10block_q8_1RKiEEEvS5_S5_PT_iii)
        /*00cc*/ 	.short	0x0380
        /*00ce*/ 	.short	0x0024


	//----- nvinfo : EIATTR_SW_WAR
	.align		4
.L_7197:
        /*00d0*/ 	.byte	0x04, 0x36
        /*00d2*/ 	.short	(.L_7199 - .L_7198)
.L_7198:
        /*00d4*/ 	.word	0x00000008
.L_7199:


//--------------------- .nv.info._Z13mul_mat_vec_qIN3c108BFloat16ELi256ELi8E13block_iq2_xxsLi1EXadL_ZN45_INTERNAL_8d5cb472_14_gguf_kernel_cu_cd24131920vec_dot_iq2_xxs_q8_1EPKvPK10block_q8_1RKiEEEvS5_S5_PT_iii --------------------------
	.section	.nv.info._Z13mul_mat_vec_qIN3c108BFloat16ELi256ELi8E13block_iq2_xxsLi1EXadL_ZN45_INTERNAL_8d5cb472_14_gguf_kernel_cu_cd24131920vec_dot_iq2_xxs_q8_1EPKvPK10block_q8_1RKiEEEvS5_S5_PT_iii,"",@"SHT_CUDA_INFO"
	.sectionflags	@""
	.align	4


	//----- nvinfo : EIATTR_CUDA_API_VERSION
	.align		4
        /*0000*/ 	.byte	0x04, 0x37
        /*0002*/ 	.short	(.L_7201 - .L_7200)
.L_7200:
        /*0004*/ 	.word	0x00000082


	//----- nvinfo : EIATTR_KPARAM_INFO
	.align		4
.L_7201:
        /*0008*/ 	.byte	0x04, 0x17
        /*000a*/ 	.short	(.L_7203 - .L_7202)
.L_7202:
        /*000c*/ 	.word	0x00000000
        /*0010*/ 	.short	0x0005
        /*0012*/ 	.short	0x0020
        /*0014*/ 	.byte	0x00, 0xf0, 0x11, 0x00


	//----- nvinfo : EIATTR_KPARAM_INFO
	.align		4
.L_7203:
        /*0018*/ 	.byte	0x04, 0x17
        /*001a*/ 	.short	(.L_7205 - .L_7204)
.L_7204:
        /*001c*/ 	.word	0x00000000
        /*0020*/ 	.short	0x0004
        /*0022*/ 	.short	0x001c
        /*0024*/ 	.byte	0x00, 0xf0, 0x11, 0x00


	//----- nvinfo : EIATTR_KPARAM_INFO
	.align		4
.L_7205:
        /*0028*/ 	.byte	0x04, 0x17
        /*002a*/ 	.short	(.L_7207 - .L_7206)
.L_7206:
        /*002c*/ 	.word	0x00000000
        /*0030*/ 	.short	0x0003
        /*0032*/ 	.short	0x0018
        /*0034*/ 	.byte	0x00, 0xf0, 0x11, 0x00


	//----- nvinfo : EIATTR_KPARAM_INFO
	.align		4
.L_7207:
        /*0038*/ 	.byte	0x04, 0x17
        /*003a*/ 	.short	(.L_7209 - .L_7208)
.L_7208:
        /*003c*/ 	.word	0x00000000
        /*0040*/ 	.short	0x0002
        /*0042*/ 	.short	0x0010
        /*0044*/ 	.byte	0x00, 0xf5, 0x21, 0x00


	//----- nvinfo : EIATTR_KPARAM_INFO
	.align		4
.L_7209:
        /*0048*/ 	.byte	0x04, 0x17
        /*004a*/ 	.short	(.L_7211 - .L_7210)
.L_7210:
        /*004c*/ 	.word	0x00000000
        /*0050*/ 	.short	0x0001
        /*0052*/ 	.short	0x0008
        /*0054*/ 	.byte	0x00, 0xf5, 0x21, 0x00


	//----- nvinfo : EIATTR_KPARAM_INFO
	.align		4
.L_7211:
        /*0058*/ 	.byte	0x04, 0x17
        /*005a*/ 	.short	(.L_7213 - .L_7212)
.L_7212:
        /*005c*/ 	.word	0x00000000
        /*0060*/ 	.short	0x0000
        /*0062*/ 	.short	0x0000
        /*0064*/ 	.byte	0x00, 0xf5, 0x21, 0x00


	//----- nvinfo : EIATTR_SPARSE_MMA_MASK
	.align		4
.L_7213:
        /*0068*/ 	.byte	0x03, 0x50
        /*006a*/ 	.short	0x0000


	//----- nvinfo : EIATTR_MAXREG_COUNT
	.align		4
        /*006c*/ 	.byte	0x03, 0x1b
        /*006e*/ 	.short	0x00ff


	//----- nvinfo : EIATTR_MERCURY_ISA_VERSION
	.align		4
        /*0070*/ 	.byte	0x03, 0x5f
        /*0072*/ 	.short	0x0101


	//----- nvinfo : EIATTR_COOP_GROUP_MASK_REGIDS
	.align		4
        /*0074*/ 	.byte	0x04, 0x29
        /*0076*/ 	.short	(.L_7215 - .L_7214)


	//   ....[0]....
.L_7214:
        /*0078*/ 	.word	0xffffffff


	//   ....[1]....
        /*007c*/ 	.word	0xffffffff


	//   ....[2]....
        /*0080*/ 	.word	0xffffffff


	//   ....[3]....
        /*0084*/ 	.word	0xffffffff


	//   ....[4]....
        /*0088*/ 	.word	0xffffffff


	//----- nvinfo : EIATTR_COOP_GROUP_INSTR_OFFSETS
	.align		4
.L_7215:
        /*008c*/ 	.byte	0x04, 0x28
        /*008e*/ 	.short	(.L_7217 - .L_7216)


	//   ....[0]....
.L_7216:
        /*0090*/ 	.word	0x00001420


	//   ....[1]....
        /*0094*/ 	.word	0x00001450


	//   ....[2]....
        /*0098*/ 	.word	0x00001470


	//   ....[3]....
        /*009c*/ 	.word	0x00001490


	//   ....[4]....
        /*00a0*/ 	.word	0x000014b0


	//----- nvinfo : EIATTR_VRC_CTA_INIT_COUNT
	.align		4
.L_7217:
        /*00a4*/ 	.byte	0x02, 0x4a
	.zero		1
	.zero		1


	//----- nvinfo : EIATTR_EXIT_INSTR_OFFSETS
	.align		4
        /*00a8*/ 	.byte	0x04, 0x1c
        /*00aa*/ 	.short	(.L_7219 - .L_7218)


	//   ....[0]....
.L_7218:
        /*00ac*/ 	.word	0x000000a0


	//   ....[1]....
        /*00b0*/ 	.word	0x000014c0


	//   ....[2]....
        /*00b4*/ 	.word	0x00001540


	//----- nvinfo : EIATTR_CRS_STACK_SIZE
	.align		4
.L_7219:
        /*00b8*/ 	.byte	0x04, 0x1e
        /*00ba*/ 	.short	(.L_7221 - .L_7220)
.L_7220:
        /*00bc*/ 	.word	0x00000000


	//----- nvinfo : EIATTR_CBANK_PARAM_SIZE
	.align		4
.L_7221:
        /*00c0*/ 	.byte	0x03, 0x19
        /*00c2*/ 	.short	0x0024


	//----- nvinfo : EIATTR_PARAM_CBANK
	.align		4
        /*00c4*/ 	.byte	0x04, 0x0a
        /*00c6*/ 	.short	(.L_7223 - .L_7222)
	.align		4
.L_7222:
        /*00c8*/ 	.word	index@(.nv.constant0._Z13mul_mat_vec_qIN3c108BFloat16ELi256ELi8E13block_iq2_xxsLi1EXadL_ZN45_INTERNAL_8d5cb472_14_gguf_kernel_cu_cd24131920vec_dot_iq2_xxs_q8_1EPKvPK10block_q8_1RKiEEEvS5_S5_PT_iii)
        /*00cc*/ 	.short	0x0380
        /*00ce*/ 	.short	0x0024


	//----- nvinfo : EIATTR_SW_WAR
	.align		4
.L_7223:
        /*00d0*/ 	.byte	0x04, 0x36
        /*00d2*/ 	.short	(.L_7225 - .L_7224)
.L_7224:
        /*00d4*/ 	.word	0x00000008
.L_7225:


//--------------------- .nv.info._Z13mul_mat_vec_qIN3c108BFloat16ELi256ELi32E10block_q6_KLi1EXadL_ZN45_INTERNAL_8d5cb472_14_gguf_kernel_cu_cd24131917vec_dot_q6_K_q8_1EPKvPK10block_q8_1RKiEEEvS5_S5_PT_iii --------------------------
	.section	.nv.info._Z13mul_mat_vec_qIN3c108BFloat16ELi256ELi32E10block_q6_KLi1EXadL_ZN45_INTERNAL_8d5cb472_14_gguf_kernel_cu_cd24131917vec_dot_q6_K_q8_1EPKvPK10block_q8_1RKiEEEvS5_S5_PT_iii,"",@"SHT_CUDA_INFO"
	.sectionflags	@""
	.align	4


	//----- nvinfo : EIATTR_CUDA_API_VERSION
	.align		4
        /*0000*/ 	.byte	0x04, 0x37
        /*0002*/ 	.short	(.L_7227 - .L_7226)
.L_7226:
        /*0004*/ 	.word	0x00000082


	//----- nvinfo : EIATTR_KPARAM_INFO
	.align		4
.L_7227:
        /*0008*/ 	.byte	0x04, 0x17
        /*000a*/ 	.short	(.L_7229 - .L_7228)
.L_7228:
        /*000c*/ 	.word	0x00000000
        /*0010*/ 	.short	0x0005
        /*0012*/ 	.short	0x0020
        /*0014*/ 	.byte	0x00, 0xf0, 0x11, 0x00


	//----- nvinfo : EIATTR_KPARAM_INFO
	.align		4
.L_7229:
        /*0018*/ 	.byte	0x04, 0x17
        /*001a*/ 	.short	(.L_7231 - .L_7230)
.L_7230:
        /*001c*/ 	.word	0x00000000
        /*0020*/ 	.short	0x0004
        /*0022*/ 	.short	0x001c
        /*0024*/ 	.byte	0x00, 0xf0, 0x11, 0x00


	//----- nvinfo : EIATTR_KPARAM_INFO
	.align		4
.L_7231:
        /*0028*/ 	.byte	0x04, 0x17
        /*002a*/ 	.short	(.L_7233 - .L_7232)
.L_7232:
        /*002c*/ 	.word	0x00000000
        /*0030*/ 	.short	0x0003
        /*0032*/ 	.short	0x0018
        /*0034*/ 	.byte	0x00, 0xf0, 0x11, 0x00


	//----- nvinfo : EIATTR_KPARAM_INFO
	.align		4
.L_7233:
        /*0038*/ 	.byte	0x04, 0x17
        /*003a*/ 	.short	(.L_7235 - .L_7234)
.L_7234:
        /*003c*/ 	.word	0x00000000
        /*0040*/ 	.short	0x0002
        /*0042*/ 	.short	0x0010
        /*0044*/ 	.byte	0x00, 0xf5, 0x21, 0x00


	//----- nvinfo : EIATTR_KPARAM_INFO
	.align		4
.L_7235:
        /*0048*/ 	.byte	0x04, 0x17
        /*004a*/ 	.short	(.L_7237 - .L_7236)
.L_7236:
        /*004c*/ 	.word	0x00000000
        /*0050*/ 	.short	0x0001
        /*0052*/ 	.short	0x0008
        /*0054*/ 	.byte	0x00, 0xf5, 0x21, 0x00


	//----- nvinfo : EIATTR_KPARAM_INFO
	.align		4
.L_7237:
        /*0058*/ 	.byte	0x04, 0x17
        /*005a*/ 	.short	(.L_7239 - .L_7238)
.L_7238:
        /*005c*/ 	.word	0x00000000
        /*0060*/ 	.short	0x0000
        /*0062*/ 	.short	0x0000
        /*0064*/ 	.byte	0x00, 0xf5, 0x21, 0x00


	//----- nvinfo : EIATTR_SPARSE_MMA_MASK
	.align		4
.L_7239:
        /*0068*/ 	.byte	0x03, 0x50
        /*006a*/ 	.short	0x0000


	//----- nvinfo : EIATTR_MAXREG_COUNT
	.align		4
        /*006c*/ 	.byte	0x03, 0x1b
        /*006e*/ 	.short	0x00ff


	//----- nvinfo : EIATTR_MERCURY_ISA_VERSION
	.align		4
        /*0070*/ 	.byte	0x03, 0x5f
        /*0072*/ 	.short	0x0101


	//----- nvinfo : EIATTR_COOP_GROUP_MASK_REGIDS
	.align		4
        /*0074*/ 	.byte	0x04, 0x29
        /*0076*/ 	.short	(.L_7241 - .L_7240)


	//   ....[0]....
.L_7240:
        /*0078*/ 	.word	0xffffffff


	//   ....[1]....
        /*007c*/ 	.word	0xffffffff


	//   ....[2]....
        /*0080*/ 	.word	0xffffffff


	//   ....[3]....
        /*0084*/ 	.word	0xffffffff


	//   ....[4]....
        /*0088*/ 	.word	0xffffffff


	//----- nvinfo : EIATTR_COOP_GROUP_INSTR_OFFSETS
	.align		4
.L_7241:
        /*008c*/ 	.byte	0x04, 0x28
        /*008e*/ 	.short	(.L_7243 - .L_7242)


	//   ....[0]....
.L_7242:
        /*0090*/ 	.word	0x00000f50


	//   ....[1]....
        /*0094*/ 	.word	0x00000f80


	//   ....[2]....
        /*0098*/ 	.word	0x00000fb0


	//   ....[3]....
        /*009c*/ 	.word	0x00000fd0


	//   ....[4]....
        /*00a0*/ 	.word	0x00000ff0


	//----- nvinfo : EIATTR_VRC_CTA_INIT_COUNT
	.align		4
.L_7243:
        /*00a4*/ 	.byte	0x02, 0x4a
	.zero		1
	.zero		1


	//----- nvinfo : EIATTR_EXIT_INSTR_OFFSETS
	.align		4
        /*00a8*/ 	.byte	0x04, 0x1c
        /*00aa*/ 	.short	(.L_7245 - .L_7244)


	//   ....[0]....
.L_7244:
        /*00ac*/ 	.word	0x000000a0


	//   ....[1]....
        /*00b0*/ 	.word	0x00001000


	//   ....[2]....
        /*00b4*/ 	.word	0x00001080


	//----- nvinfo : EIATTR_CRS_STACK_SIZE
	.align		4
.L_7245:
        /*00b8*/ 	.byte	0x04, 0x1e
        /*00ba*/ 	.short	(.L_7247 - .L_7246)
.L_7246:
        /*00bc*/ 	.word	0x00000000


	//----- nvinfo : EIATTR_CBANK_PARAM_SIZE
	.align		4
.L_7247:
        /*00c0*/ 	.byte	0x03, 0x19
        /*00c2*/ 	.short	0x0024


	//----- nvinfo : EIATTR_PARAM_CBANK
	.align		4
        /*00c4*/ 	.byte	0x04, 0x0a
        /*00c6*/ 	.short	(.L_7249 - .L_7248)
	.align		4
.L_7248:
        /*00c8*/ 	.word	index@(.nv.constant0._Z13mul_mat_vec_qIN3c108BFloat16ELi256ELi32E10block_q6_KLi1EXadL_ZN45_INTERNAL_8d5cb472_14_gguf_kernel_cu_cd24131917vec_dot_q6_K_q8_1EPKvPK10block_q8_1RKiEEEvS5_S5_PT_iii)
        /*00cc*/ 	.short	0x0380
        /*00ce*/ 	.short	0x0024


	//----- nvinfo : EIATTR_SW_WAR
	.align		4
.L_7249:
        /*00d0*/ 	.byte	0x04, 0x36
        /*00d2*/ 	.short	(.L_7251 - .L_7250)
.L_7250:
        /*00d4*/ 	.word	0x00000008
.L_7251:


//--------------------- .nv.info._Z13mul_mat_vec_qIN3c108BFloat16ELi256ELi32E10block_q5_KLi2EXadL_ZN45_INTERNAL_8d5cb472_14_gguf_kernel_cu_cd24131917vec_dot_q5_K_q8_1EPKvPK10block_q8_1RKiEEEvS5_S5_PT_iii --------------------------
	.section	.nv.info._Z13mul_mat_vec_qIN3c108BFloat16ELi256ELi32E10block_q5_KLi2EXadL_ZN45_INTERNAL_8d5cb472_14_gguf_kernel_cu_cd24131917vec_dot_q5_K_q8_1EPKvPK10block_q8_1RKiEEEvS5_S5_PT_iii,"",@"SHT_CUDA_INFO"
	.sectionflags	@""
	.align	4


	//----- nvinfo : EIATTR_CUDA_API_VERSION
	.align		4
        /*0000*/ 	.byte	0x04, 0x37
        /*0002*/ 	.short	(.L_7253 - .L_7252)
.L_7252:
        /*0004*/ 	.word	0x00000082


	//----- nvinfo : EIATTR_KPARAM_INFO
	.align		4
.L_7253:
        /*0008*/ 	.byte	0x04, 0x17
        /*000a*/ 	.short	(.L_7255 - .L_7254)
.L_7254:
        /*000c*/ 	.word	0x00000000
        /*0010*/ 	.short	0x0005
        /*0012*/ 	.short	0x0020
        /*0014*/ 	.byte	0x00, 0xf0, 0x11, 0x00


	//----- nvinfo : EIATTR_KPARAM_INFO
	.align		4
.L_7255:
        /*0018*/ 	.byte	0x04, 0x17
        /*001a*/ 	.short	(.L_7257 - .L_7256)
.L_7256:
        /*001c*/ 	.word	0x00000000
        /*0020*/ 	.short	0x0004
        /*0022*/ 	.short	0x001c
        /*0024*/ 	.byte	0x00, 0xf0, 0x11, 0x00


	//----- nvinfo : EIATTR_KPARAM_INFO
	.align		4
.L_7257:
        /*0028*/ 	.byte	0x04, 0x17
        /*002a*/ 	.short	(.L_7259 - .L_7258)
.L_7258:
        /*002c*/ 	.word	0x00000000
        /*0030*/ 	.short	0x0003
        /*0032*/ 	.short	0x0018
        /*0034*/ 	.byte	0x00, 0xf0, 0x11, 0x00


	//----- nvinfo : EIATTR_KPARAM_INFO
	.align		4
.L_7259:
        /*0038*/ 	.byte	0x04, 0x17
        /*003a*/ 	.short	(.L_7261 - .L_7260)
.L_7260:
        /*003c*/ 	.word	0x00000000
        /*0040*/ 	.short	0x0002
        /*0042*/ 	.short	0x0010
        /*0044*/ 	.byte	0x00, 0xf5, 0x21, 0x00


	//----- nvinfo : EIATTR_KPARAM_INFO
	.align		4
.L_7261:
        /*0048*/ 	.byte	0x04, 0x17
        /*004a*/ 	.short	(.L_7263 - .L_7262)
.L_7262:
        /*004c*/ 	.word	0x00000000
        /*0050*/ 	.short	0x0001
        /*0052*/ 	.short	0x0008
        /*0054*/ 	.byte	0x00, 0xf5, 0x21, 0x00


	//----- nvinfo : EIATTR_KPARAM_INFO
	.align		4
.L_7263:
        /*0058*/ 	.byte	0x04, 0x17
        /*005a*/ 	.short	(.L_7265 - .L_7264)
.L_7264:
        /*005c*/ 	.word	0x00000000
        /*0060*/ 	.short	0x0000
        /*0062*/ 	.short	0x0000
        /*0064*/ 	.byte	0x00, 0xf5, 0x21, 0x00


	//----- nvinfo : EIATTR_SPARSE_MMA_MASK
	.align		4
.L_7265:
        /*0068*/ 	.byte	0x03, 0x50
        /*006a*/ 	.short	0x0000


	//----- nvinfo : EIATTR_MAXREG_COUNT
	.align		4
        /*006c*/ 	.byte	0x03, 0x1b
        /*006e*/ 	.short	0x00ff


	//----- nvinfo : EIATTR_MERCURY_ISA_VERSION
	.align		4
        /*0070*/ 	.byte	0x03, 0x5f
        /*0072*/ 	.short	0x0101


	//----- nvinfo : EIATTR_COOP_GROUP_MASK_REGIDS
	.align		4
        /*0074*/ 	.byte	0x04, 0x29
        /*0076*/ 	.short	(.L_7267 - .L_7266)


	//   ....[0]....
.L_7266:
        /*0078*/ 	.word	0xffffffff


	//   ....[1]....
        /*007c*/ 	.word	0xffffffff


	//   ....[2]....
        /*0080*/ 	.word	0xffffffff


	//   ....[3]....
        /*0084*/ 	.word	0xffffffff


	//   ....[4]....
        /*0088*/ 	.word	0xffffffff


	//----- nvinfo : EIATTR_COOP_GROUP_INSTR_OFFSETS
	.align		4
.L_7267:
        /*008c*/ 	.byte	0x04, 0x28
        /*008e*/ 	.short	(.L_7269 - .L_7268)


	//   ....[0]....
.L_7268:
        /*0090*/ 	.word	0x00000870


	//   ....[1]....
        /*0094*/ 	.word	0x000008a0


	//   ....[2]....
        /*0098*/ 	.word	0x000008c0


	//   ....[3]....
        /*009c*/ 	.word	0x000008e0


	//   ....[4]....
        /*00a0*/ 	.word	0x00000900


	//----- nvinfo : EIATTR_VRC_CTA_INIT_COUNT
	.align		4
.L_7269:
        /*00a4*/ 	.byte	0x02, 0x4a
	.zero		1
	.zero		1


	//----- nvinfo : EIATTR_EXIT_INSTR_OFFSETS
	.align		4
        /*00a8*/ 	.byte	0x04, 0x1c
        /*00aa*/ 	.short	(.L_7271 - .L_7270)


	//   ....[0]....
.L_7270:
        /*00ac*/ 	.word	0x000000a0


	//   ....[1]....
        /*00b0*/ 	.word	0x00000910


	//   ....[2]....
        /*00b4*/ 	.word	0x00000990


	//----- nvinfo : EIATTR_CRS_STACK_SIZE
	.align		4
.L_7271:
        /*00b8*/ 	.byte	0x04, 0x1e
        /*00ba*/ 	.short	(.L_7273 - .L_7272)
.L_7272:
        /*00bc*/ 	.word	0x00000000


	//----- nvinfo : EIATTR_CBANK_PARAM_SIZE
	.align		4
.L_7273:
        /*00c0*/ 	.byte	0x03, 0x19
        /*00c2*/ 	.short	0x0024


	//----- nvinfo : EIATTR_PARAM_CBANK
	.align		4
        /*00c4*/ 	.byte	0x04, 0x0a
        /*00c6*/ 	.short	(.L_7275 - .L_7274)
	.align		4
.L_7274:
        /*00c8*/ 	.word	index@(.nv.constant0._Z13mul_mat_vec_qIN3c108BFloat16ELi256ELi32E10block_q5_KLi2EXadL_ZN45_INTERNAL_8d5cb472_14_gguf_kernel_cu_cd24131917vec_dot_q5_K_q8_1EPKvPK10block_q8_1RKiEEEvS5_S5_PT_iii)
        /*00cc*/ 	.short	0x0380
        /*00ce*/ 	.short	0x0024


	//----- nvinfo : EIATTR_SW_WAR
	.align		4
.L_7275:
        /*00d0*/ 	.byte	0x04, 0x36
        /*00d2*/ 	.short	(.L_7277 - .L_7276)
.L_7276:
        /*00d4*/ 	.word	0x00000008
.L_7277:


//--------------------- .nv.info._Z13mul_mat_vec_qIN3c108BFloat16ELi256ELi32E10block_q4_KLi2EXadL_ZN45_INTERNAL_8d5cb472_14_gguf_kernel_cu_cd24131917vec_dot_q4_K_q8_1EPKvPK10block_q8_1RKiEEEvS5_S5_PT_iii --------------------------
	.section	.nv.info._Z13mul_mat_vec_qIN3c108BFloat16ELi256ELi32E10block_q4_KLi2EXadL_ZN45_INTERNAL_8d5cb472_14_gguf_kernel_cu_cd24131917vec_dot_q4_K_q8_1EPKvPK10block_q8_1RKiEEEvS5_S5_PT_iii,"",@"SHT_CUDA_INFO"
	.sectionflags	@""
	.align	4


	//----- nvinfo : EIATTR_CUDA_API_VERSION
	.align		4
        /*0000*/ 	.byte	0x04, 0x37
        /*0002*/ 	.short	(.L_7279 - .L_7278)
.L_7278:
        /*0004*/ 	.word	0x00000082


	//----- nvinfo : EIATTR_KPARAM_INFO
	.align		4
.L_7279:
        /*0008*/ 	.byte	0x04, 0x17
        /*000a*/ 	.short	(.L_7281 - .L_7280)
.L_7280:
        /*000c*/ 	.word	0x00000000
        /*0010*/ 	.short	0x0005
        /*0012*/ 	.short	0x0020
        /*0014*/ 	.byte	0x00, 0xf0, 0x11, 0x00


	//----- nvinfo : EIATTR_KPARAM_INFO
	.align		4
.L_7281:
        /*0018*/ 	.byte	0x04, 0x17
        /*001a*/ 	.short	(.L_7283 - .L_7282)
.L_7282:
        /*001c*/ 	.word	0x00000000
        /*0020*/ 	.short	0x0004
        /*0022*/ 	.short	0x001c
        /*0024*/ 	.byte	0x00, 0xf0, 0x11, 0x00


	//----- nvinfo : EIATTR_KPARAM_INFO
	.align		4
.L_7283:
        /*0028*/ 	.byte	0x04, 0x17
        /*002a*/ 	.short	(.L_7285 - .L_7284)
.L_7284:
        /*002c*/ 	.word	0x00000000
        /*0030*/ 	.short	0x0003
        /*0032*/ 	.short	0x0018
        /*0034*/ 	.byte	0x00, 0xf0, 0x11, 0x00


	//----- nvinfo : EIATTR_KPARAM_INFO
	.align		4
.L_7285:
        /*0038*/ 	.byte	0x04, 0x17
        /*003a*/ 	.short	(.L_7287 - .L_7286)
.L_7286:
        /*003c*/ 	.word	0x00000000
        /*0040*/ 	.short	0x0002
        /*0042*/ 	.short	0x0010
        /*0044*/ 	.byte	0x00, 0xf5, 0x21, 0x00


	//----- nvinfo : EIATTR_KPARAM_INFO
	.align		4
.L_7287:
        /*0048*/ 	.byte	0x04, 0x17
        /*004a*/ 	.short	(.L_7289 - .L_7288)
.L_7288:
        /*004c*/ 	.word	0x00000000
        /*0050*/ 	.short	0x0001
        /*0052*/ 	.short	0x0008
        /*0054*/ 	.byte	0x00, 0xf5, 0x21, 0x00


	//----- nvinfo : EIATTR_KPARAM_INFO
	.align		4
.L_7289:
        /*0058*/ 	.byte	0x04, 0x17
        /*005a*/ 	.short	(.L_7291 - .L_7290)
.L_7290:
        /*005c*/ 	.word	0x00000000
        /*0060*/ 	.short	0x0000
        /*0062*/ 	.short	0x0000
        /*0064*/ 	.byte	0x00, 0xf5, 0x21, 0x00


	//----- nvinfo : EIATTR_SPARSE_MMA_MASK
	.align		4
.L_7291:
        /*0068*/ 	.byte	0x03, 0x50
        /*006a*/ 	.short	0x0000


	//----- nvinfo : EIATTR_MAXREG_COUNT
	.align		4
        /*006c*/ 	.byte	0x03, 0x1b
        /*006e*/ 	.short	0x00ff


	//----- nvinfo : EIATTR_MERCURY_ISA_VERSION
	.align		4
        /*0070*/ 	.byte	0x03, 0x5f
        /*0072*/ 	.short	0x0101


	//----- nvinfo : EIATTR_COOP_GROUP_MASK_REGIDS
	.align		4
        /*0074*/ 	.byte	0x04, 0x29
        /*0076*/ 	.short	(.L_7293 - .L_7292)


	//   ....[0]....
.L_7292:
        /*0078*/ 	.word	0xffffffff


	//   ....[1]....
        /*007c*/ 	.word	0xffffffff


	//   ....[2]....
        /*0080*/ 	.word	0xffffffff


	//   ....[3]....
        /*0084*/ 	.word	0xffffffff


	//   ....[4]....
        /*0088*/ 	.word	0xffffffff


	//----- nvinfo : EIATTR_COOP_GROUP_INSTR_OFFSETS
	.align		4
.L_7293:
        /*008c*/ 	.byte	0x04, 0x28
        /*008e*/ 	.short	(.L_7295 - .L_7294)


	//   ....[0]....
.L_7294:
        /*0090*/ 	.word	0x00001210


	//   ....[1]....
        /*0094*/ 	.word	0x00001240


	//   ....[2]....
        /*0098*/ 	.word	0x00001260


	//   ....[3]....
        /*009c*/ 	.word	0x00001280


	//   ....[4]....
        /*00a0*/ 	.word	0x000012a0


	//----- nvinfo : EIATTR_VRC_CTA_INIT_COUNT
	.align		4
.L_7295:
        /*00a4*/ 	.byte	0x02, 0x4a
	.zero		1
	.zero		1


	//----- nvinfo : EIATTR_EXIT_INSTR_OFFSETS
	.align		4
        /*00a8*/ 	.byte	0x04, 0x1c
        /*00aa*/ 	.short	(.L_7297 - .L_7296)


	//   ....[0]....
.L_7296:
        /*00ac*/ 	.word	0x000000a0


	//   ....[1]....
        /*00b0*/ 	.word	0x000012b0


	//   ....[2]....
        /*00b4*/ 	.word	0x00001330


	//----- nvinfo : EIATTR_CRS_STACK_SIZE
	.align		4
.L_7297:
        /*00b8*/ 	.byte	0x04, 0x1e
        /*00ba*/ 	.short	(.L_7299 - .L_7298)
.L_7298:
        /*00bc*/ 	.word	0x00000000


	//----- nvinfo : EIATTR_CBANK_PARAM_SIZE
	.align		4
.L_7299:
        /*00c0*/ 	.byte	0x03, 0x19
        /*00c2*/ 	.short	0x0024


	//----- nvinfo : EIATTR_PARAM_CBANK
	.align		4
        /*00c4*/ 	.byte	0x04, 0x0a
        /*00c6*/ 	.short	(.L_7301 - .L_7300)
	.align		4
.L_7300:
        /*00c8*/ 	.word	index@(.nv.constant0._Z13mul_mat_vec_qIN3c108BFloat16ELi256ELi32E10block_q4_KLi2EXadL_ZN45_INTERNAL_8d5cb472_14_gguf_kernel_cu_cd24131917vec_dot_q4_K_q8_1EPKvPK10block_q8_1RKiEEEvS5_S5_PT_iii)
        /*00cc*/ 	.short	0x0380
        /*00ce*/ 	.short	0x0024


	//----- nvinfo : EIATTR_SW_WAR
	.align		4
.L_7301:
        /*00d0*/ 	.byte	0x04, 0x36
        /*00d2*/ 	.short	(.L_7303 - .L_7302)
.L_7302:
        /*00d4*/ 	.word	0x00000008
.L_7303:


//--------------------- .nv.info._Z13mul_mat_vec_qIN3c108BFloat16ELi256ELi16E10block_q3_KLi1EXadL_ZN45_INTERNAL_8d5cb472_14_gguf_kernel_cu_cd24131917vec_dot_q3_K_q8_1EPKvPK10block_q8_1RKiEEEvS5_S5_PT_iii --------------------------
	.section	.nv.info._Z13mul_mat_vec_qIN3c108BFloat16ELi256ELi16E10block_q3_KLi1EXadL_ZN45_INTERNAL_8d5cb472_14_gguf_kernel_cu_cd24131917vec_dot_q3_K_q8_1EPKvPK10block_q8_1RKiEEEvS5_S5_PT_iii,"",@"SHT_CUDA_INFO"
	.sectionflags	@""
	.align	4


	//----- nvinfo : EIATTR_CUDA_API_VERSION
	.align		4
        /*0000*/ 	.byte	0x04, 0x37
        /*0002*/ 	.short	(.L_7305 - .L_7304)
.L_7304:
        /*0004*/ 	.word	0x00000082


	//----- nvinfo : EIATTR_KPARAM_INFO
	.align		4
.L_7305:
        /*0008*/ 	.byte	0x04, 0x17
        /*000a*/ 	.short	(.L_7307 - .L_7306)
.L_7306:
        /*000c*/ 	.word	0x00000000
        /*0010*/ 	.short	0x0005
        /*0012*/ 	.short	0x0020
        /*0014*/ 	.byte	0x00, 0xf0, 0x11, 0x00


	//----- nvinfo : EIATTR_KPARAM_INFO
	.align		4
.L_7307:
        /*0018*/ 	.byte	0x04, 0x17
        /*001a*/ 	.short	(.L_7309 - .L_7308)
.L_7308:
        /*001c*/ 	.word	0x00000000
        /*0020*/ 	.short	0x0004
        /*0022*/ 	.short	0x001c
        /*0024*/ 	.byte	0x00, 0xf0, 0x11, 0x00


	//----- nvinfo : EIATTR_KPARAM_INFO
	.align		4
.L_7309:
        /*0028*/ 	.byte	0x04, 0x17
        /*002a*/ 	.short	(.L_7311 - .L_7310)
.L_7310:
        /*002c*/ 	.word	0x00000000
        /*0030*/ 	.short	0x0003
        /*0032*/ 	.short	0x0018
        /*0034*/ 	.byte	0x00, 0xf0, 0x11, 0x00


	//----- nvinfo : EIATTR_KPARAM_INFO
	.align		4
.L_7311:
        /*0038*/ 	.byte	0x04, 0x17
        /*003a*/ 	.short	(.L_7313 - .L_7312)
.L_7312:
        /*003c*/ 	.word	0x00000000
        /*0040*/ 	.short	0x0002
        /*0042*/ 	.short	0x0010
        /*0044*/ 	.byte	0x00, 0xf5, 0x21, 0x00


	//----- nvinfo : EIATTR_KPARAM_INFO
	.align		4
.L_7313:
        /*0048*/ 	.byte	0x04, 0x17
        /*004a*/ 	.short	(.L_7315 - .L_7314)
.L_7314:
        /*004c*/ 	.word	0x00000000
        /*0050*/ 	.short	0x0001
        /*0052*/ 	.short	0x0008
        /*0054*/ 	.byte	0x00, 0xf5, 0x21, 0x00


	//----- nvinfo : EIATTR_KPARAM_INFO
	.align		4
.L_7315:
        /*0058*/ 	.byte	0x04, 0x17
        /*005a*/ 	.short	(.L_7317 - .L_7316)
.L_7316:
        /*005c*/ 	.word	0x00000000
        /*0060*/ 	.short	0x0000
        /*0062*/ 	.short	0x0000
        /*0064*/ 	.byte	0x00, 0xf5, 0x21, 0x00


	//----- nvinfo : EIATTR_SPARSE_MMA_MASK
	.align		4
.L_7317:
        /*0068*/ 	.byte	0x03, 0x50
        /*006a*/ 	.short	0x0000


	//----- nvinfo : EIATTR_MAXREG_COUNT
	.align		4
        /*006c*/ 	.byte	0x03, 0x1b
        /*006e*/ 	.short	0x00ff


	//----- nvinfo : EIATTR_MERCURY_ISA_VERSION
	.align		4
        /*0070*/ 	.byte	0x03, 0x5f
        /*0072*/ 	.short	0x0101


	//----- nvinfo : EIATTR_COOP_GROUP_MASK_REGIDS
	.align		4
        /*0074*/ 	.byte	0x04, 0x29
        /*0076*/ 	.short	(.L_7319 - .L_7318)


	//   ....[0]....
.L_7318:
        /*0078*/ 	.word	0xffffffff


	//   ....[1]....
        /*007c*/ 	.word	0xffffffff


	//   ....[2]....
        /*0080*/ 	.word	0xffffffff


	//   ....[3]....
        /*0084*/ 	.word	0xffffffff


	//   ....[4]....
        /*0088*/ 	.word	0xffffffff


	//----- nvinfo : EIATTR_COOP_GROUP_INSTR_OFFSETS
	.align		4
.L_7319:
        /*008c*/ 	.byte	0x04, 0x28
        /*008e*/ 	.short	(.L_7321 - .L_7320)


	//   ....[0]....
.L_7320:
        /*0090*/ 	.word	0x00000b40


	//   ....[1]....
        /*0094*/ 	.word	0x00000b70


	//   ....[2]....
        /*0098*/ 	.word	0x00000b90


	//   ....[3]....
        /*009c*/ 	.word	0x00000bb0


	//   ....[4]....
        /*00a0*/ 	.word	0x00000bd0


	//----- nvinfo : EIATTR_VRC_CTA_INIT_COUNT
	.align		4
.L_7321:
        /*00a4*/ 	.byte	0x02, 0x4a
	.zero		1
	.zero		1


	//----- nvinfo : EIATTR_EXIT_INSTR_OFFSETS
	.align		4
        /*00a8*/ 	.byte	0x04, 0x1c
        /*00aa*/ 	.short	(.L_7323 - .L_7322)


	//   ....[0]....
.L_7322:
        /*00ac*/ 	.word	0x000000a0


	//   ....[1]....
        /*00b0*/ 	.word	0x00000be0


	//   ....[2]....
        /*00b4*/ 	.word	0x00000c60


	//----- nvinfo : EIATTR_CRS_STACK_SIZE
	.align		4
.L_7323:
        /*00b8*/ 	.byte	0x04, 0x1e
        /*00ba*/ 	.short	(.L_7325 - .L_7324)
.L_7324:
        /*00bc*/ 	.word	0x00000000


	//----- nvinfo : EIATTR_CBANK_PARAM_SIZE
	.align		4
.L_7325:
        /*00c0*/ 	.byte	0x03, 0x19
        /*00c2*/ 	.short	0x0024


	//----- nvinfo : EIATTR_PARAM_CBANK
	.align		4
        /*00c4*/ 	.byte	0x04, 0x0a
        /*00c6*/ 	.short	(.L_7327 - .L_7326)
	.align		4
.L_7326:
        /*00c8*/ 	.word	index@(.nv.constant0._Z13mul_mat_vec_qIN3c108BFloat16ELi256ELi16E10block_q3_KLi1EXadL_ZN45_INTERNAL_8d5cb472_14_gguf_kernel_cu_cd24131917vec_dot_q3_K_q8_1EPKvPK10block_q8_1RKiEEEvS5_S5_PT_iii)
        /*00cc*/ 	.short	0x0380
        /*00ce*/ 	.short	0x0024


	//----- nvinfo : EIATTR_SW_WAR
	.align		4
.L_7327:
        /*00d0*/ 	.byte	0x04, 0x36
        /*00d2*/ 	.short	(.L_7329 - .L_7328)
.L_7328:
        /*00d4*/ 	.word	0x00000008
.L_7329:


//--------------------- .nv.info._Z13mul_mat_vec_qIN3c108BFloat16ELi256ELi16E10block_q2_KLi1EXadL_ZN45_INTERNAL_8d5cb472_14_gguf_kernel_cu_cd24131917vec_dot_q2_K_q8_1EPKvPK10block_q8_1RKiEEEvS5_S5_PT_iii --------------------------
	.section	.nv.info._Z13mul_mat_vec_qIN3c108BFloat16ELi256ELi16E10block_q2_KLi1EXadL_ZN45_INTERNAL_8d5cb472_14_gguf_kernel_cu_cd24131917vec_dot_q2_K_q8_1EPKvPK10block_q8_1RKiEEEvS5_S5_PT_iii,"",@"SHT_CUDA_INFO"
	.sectionflags	@""
	.align	4


	//----- nvinfo : EIATTR_CUDA_API_VERSION
	.align		4
        /*0000*/ 	.byte	0x04, 0x37
        /*0002*/ 	.short	(.L_7331 - .L_7330)
.L_7330:
        /*0004*/ 	.word	0x00000082


	//----- nvinfo : EIATTR_KPARAM_INFO
	.align		4
.L_7331:
        /*0008*/ 	.byte	0x04, 0x17
        /*000a*/ 	.short	(.L_7333 - .L_7332)
.L_7332:
        /*000c*/ 	.word	0x00000000
        /*0010*/ 	.short	0x0005
        /*0012*/ 	.short	0x0020
        /*0014*/ 	.byte	0x00, 0xf0, 0x11, 0x00


	//----- nvinfo : EIATTR_KPARAM_INFO
	.align		4
.L_7333:
        /*0018*/ 	.byte	0x04, 0x17
        /*001a*/ 	.short	(.L_7335 - .L_7334)
.L_7334:
        /*001c*/ 	.word	0x00000000
        /*0020*/ 	.short	0x0004
        /*0022*/ 	.short	0x001c
        /*0024*/ 	.byte	0x00, 0xf0, 0x11, 0x00


	//----- nvinfo : EIATTR_KPARAM_INFO
	.align		4
.L_7335:
        /*0028*/ 	.byte	0x04, 0x17
        /*002a*/ 	.short	(.L_7337 - .L_7336)
.L_7336:
        /*002c*/ 	.word	0x00000000
        /*0030*/ 	.short	0x0003
        /*0032*/ 	.short	0x0018
        /*0034*/ 	.byte	0x00, 0xf0, 0x11, 0x00


	//----- nvinfo : EIATTR_KPARAM_INFO
	.align		4
.L_7337:
        /*0038*/ 	.byte	0x04, 0x17
        /*003a*/ 	.short	(.L_7339 - .L_7338)
.L_7338:
        /*003c*/ 	.word	0x00000000
        /*0040*/ 	.short	0x0002
        /*0042*/ 	.short	0x0010
        /*0044*/ 	.byte	0x00, 0xf5, 0x21, 0x00


	//----- nvinfo : EIATTR_KPARAM_INFO
	.align		4
.L_7339:
        /*0048*/ 	.byte	0x04, 0x17
        /*004a*/ 	.short	(.L_7341 - .L_7340)
.L_7340:
        /*004c*/ 	.word	0x00000000
        /*0050*/ 	.short	0x0001
        /*0052*/ 	.short	0x0008
        /*0054*/ 	.byte	0x00, 0xf5, 0x21, 0x00


	//----- nvinfo : EIATTR_KPARAM_INFO
	.align		4
.L_7341:
        /*0058*/ 	.byte	0x04, 0x17
        /*005a*/ 	.short	(.L_7343 - .L_7342)
.L_7342:
        /*005c*/ 	.word	0x00000000
        /*0060*/ 	.short	0x0000
        /*0062*/ 	.short	0x0000
        /*0064*/ 	.byte	0x00, 0xf5, 0x21, 0x00


	//----- nvinfo : EIATTR_SPARSE_MMA_MASK
	.align		4
.L_7343:
        /*0068*/ 	.byte	0x03, 0x50
        /*006a*/ 	.short	0x0000


	//----- nvinfo : EIATTR_MAXREG_COUNT
	.align		4
        /*006c*/ 	.byte	0x03, 0x1b
        /*006e*/ 	.short	0x00ff


	//----- nvinfo : EIATTR_MERCURY_ISA_VERSION
	.align		4
        /*0070*/ 	.byte	0x03, 0x5f
        /*0072*/ 	.short	0x0101


	//----- nvinfo : EIATTR_COOP_GROUP_MASK_REGIDS
	.align		4
        /*0074*/ 	.byte	0x04, 0x29
        /*0076*/ 	.short	(.L_7345 - .L_7344)


	//   ....[0]....
.L_7344:
        /*0078*/ 	.word	0xffffffff


	//   ....[1]....
        /*007c*/ 	.word	0xffffffff


	//   ....[2]....
        /*0080*/ 	.word	0xffffffff


	//   ....[3]....
        /*0084*/ 	.word	0xffffffff


	//   ....[4]....
        /*0088*/ 	.word	0xffffffff


	//----- nvinfo : EIATTR_COOP_GROUP_INSTR_OFFSETS
	.align		4
.L_7345:
        /*008c*/ 	.byte	0x04, 0x28
        /*008e*/ 	.short	(.L_7347 - .L_7346)


	//   ....[0]....
.L_7346:
        /*0090*/ 	.word	0x00000820


	//   ....[1]....
        /*0094*/ 	.word	0x00000850


	//   ....[2]....
        /*0098*/ 	.word	0x00000870


	//   ....[3]....
        /*009c*/ 	.word	0x00000890


	//   ....[4]....
        /*00a0*/ 	.word	0x000008b0


	//----- nvinfo : EIATTR_VRC_CTA_INIT_COUNT
	.align		4
.L_7347:
        /*00a4*/ 	.byte	0x02, 0x4a
	.zero		1
	.zero		1


	//----- nvinfo : EIATTR_EXIT_INSTR_OFFSETS
	.align		4
        /*00a8*/ 	.byte	0x04, 0x1c
        /*00aa*/ 	.short	(.L_7349 - .L_7348)


	//   ....[0]....
.L_7348:
        /*00ac*/ 	.word	0x000000a0


	//   ....[1]....
        /*00b0*/ 	.word	0x000008c0


	//   ....[2]....
        /*00b4*/ 	.word	0x00000930


	//----- nvinfo : EIATTR_CRS_STACK_SIZE
	.align		4
.L_7349:
        /*00b8*/ 	.byte	0x04, 0x1e
        /*00ba*/ 	.short	(.L_7351 - .L_7350)
.L_7350:
        /*00bc*/ 	.word	0x00000000


	//----- nvinfo : EIATTR_CBANK_PARAM_SIZE
	.align		4
.L_7351:
        /*00c0*/ 	.byte	0x03, 0x19
        /*00c2*/ 	.short	0x0024


	//----- nvinfo : EIATTR_PARAM_CBANK
	.align		4
        /*00c4*/ 	.byte	0x04, 0x0a
        /*00c6*/ 	.short	(.L_7353 - .L_7352)
	.align		4
.L_7352:
        /*00c8*/ 	.word	index@(.nv.constant0._Z13mul_mat_vec_qIN3c108BFloat16ELi256ELi16E10block_q2_KLi1EXadL_ZN45_INTERNAL_8d5cb472_14_gguf_kernel_cu_cd24131917vec_dot_q2_K_q8_1EPKvPK10block_q8_1RKiEEEvS5_S5_PT_iii)
        /*00cc*/ 	.short	0x0380
        /*00ce*/ 	.short	0x0024


	//----- nvinfo : EIATTR_SW_WAR
	.align		4
.L_7353:
        /*00d0*/ 	.byte	0x04, 0x36
        /*00d2*/ 	.short	(.L_7355 - .L_7354)
.L_7354:
        /*00d4*/ 	.word	0x00000008
.L_7355:


//--------------------- .nv.info._Z13mul_mat_vec_qIN3c108BFloat16ELi32ELi8E10block_q8_0Li2EXadL_ZN45_INTERNAL_8d5cb472_14_gguf_kernel_cu_cd24131917vec_dot_q8_0_q8_1EPKvPK10block_q8_1RKiEEEvS5_S5_PT_iii --------------------------
	.section	.nv.info._Z13mul_mat_vec_qIN3c108BFloat16ELi32ELi8E10block_q8_0Li2EXadL_ZN45_INTERNAL_8d5cb472_14_gguf_kernel_cu_cd24131917vec_dot_q8_0_q8_1EPKvPK10block_q8_1RKiEEEvS5_S5_PT_iii,"",@"SHT_CUDA_INFO"
	.sectionflags	@""
	.align	4


	//----- nvinfo : EIATTR_CUDA_API_VERSION
	.align		4
        /*0000*/ 	.byte	0x04, 0x37
        /*0002*/ 	.short	(.L_7357 - .L_7356)
.L_7356:
        /*0004*/ 	.word	0x00000082


	//----- nvinfo : EIATTR_KPARAM_INFO
	.align		4
.L_7357:
        /*0008*/ 	.byte	0x04, 0x17
        /*000a*/ 	.short	(.L_7359 - .L_7358)
.L_7358:
        /*000c*/ 	.word	0x00000000
        /*0010*/ 	.short	0x0005
        /*0012*/ 	.short	0x0020
        /*0014*/ 	.byte	0x00, 0xf0, 0x11, 0x00


	//----- nvinfo : EIATTR_KPARAM_INFO
	.align		4
.L_7359:
        /*0018*/ 	.byte	0x04, 0x17
        /*001a*/ 	.short	(.L_7361 - .L_7360)
.L_7360:
        /*001c*/ 	.word	0x00000000
        /*0020*/ 	.short	0x0004
        /*0022*/ 	.short	0x001c
        /*0024*/ 	.byte	0x00, 0xf0, 0x11, 0x00


	//----- nvinfo : EIATTR_KPARAM_INFO
	.align		4
.L_7361:
        /*0028*/ 	.byte	0x04, 0x17
        /*002a*/ 	.short	(.L_7363 - .L_7362)
.L_7362:
        /*002c*/ 	.word	0x00000000
        /*0030*/ 	.short	0x0003
        /*0032*/ 	.short	0x0018
        /*0034*/ 	.byte	0x00, 0xf0, 0x11, 0x00


	//----- nvinfo : EIATTR_KPARAM_INFO
	.align		4
.L_7363:
        /*0038*/ 	.byte	0x04, 0x17
        /*003a*/ 	.short	(.L_7365 - .L_7364)
.L_7364:
        /*003c*/ 	.word	0x00000000
        /*0040*/ 	.short	0x0002
        /*0042*/ 	.short	0x0010
        /*0044*/ 	.byte	0x00, 0xf5, 0x21, 0x00


	//----- nvinfo : EIATTR_KPARAM_INFO
	.align		4
.L_7365:
        /*0048*/ 	.byte	0x04, 0x17
        /*004a*/ 	.short	(.L_7367 - .L_7366)
.L_7366:
        /*004c*/ 	.word	0x00000000
        /*0050*/ 	.short	0x0001
        /*0052*/ 	.short	0x0008
        /*0054*/ 	.byte	0x00, 0xf5, 0x21, 0x00


	//----- nvinfo : EIATTR_KPARAM_INFO
	.align		4
.L_7367:
        /*0058*/ 	.byte	0x04, 0x17
        /*005a*/ 	.short	(.L_7369 - .L_7368)
.L_7368:
        /*005c*/ 	.word	0x00000000
        /*0060*/ 	.short	0x0000
        /*0062*/ 	.short	0x0000
        /*0064*/ 	.byte	0x00, 0xf5, 0x21, 0x00


	//----- nvinfo : EIATTR_SPARSE_MMA_MASK
	.align		4
.L_7369:
        /*0068*/ 	.byte	0x03, 0x50
        /*006a*/ 	.short	0x0000


	//----- nvinfo : EIATTR_MAXREG_COUNT
	.align		4
        /*006c*/ 	.byte	0x03, 0x1b
        /*006e*/ 	.short	0x00ff


	//----- nvinfo : EIATTR_MERCURY_ISA_VERSION
	.align		4
        /*0070*/ 	.byte	0x03, 0x5f
        /*0072*/ 	.short	0x0101


	//----- nvinfo : EIATTR_COOP_GROUP_MASK_REGIDS
	.align		4
        /*0074*/ 	.byte	0x04, 0x29
        /*0076*/ 	.short	(.L_7371 - .L_7370)


	//   ....[0]....
.L_7370:
        /*0078*/ 	.word	0xffffffff


	//   ....[1]....
        /*007c*/ 	.word	0xffffffff


	//   ....[2]....
        /*0080*/ 	.word	0xffffffff


	//   ....[3]....
        /*0084*/ 	.word	0xffffffff


	//   ....[4]....
        /*0088*/ 	.word	0xffffffff


	//----- nvinfo : EIATTR_COOP_GROUP_INSTR_OFFSETS
	.align		4
.L_7371:
        /*008c*/ 	.byte	0x04, 0x28
        /*008e*/ 	.short	(.L_7373 - .L_7372)


	//   ....[0]....
.L_7372:
        /*0090*/ 	.word	0x00000a30


	//   ....[1]....
        /*0094*/ 	.word	0x00000a60


	//   ....[2]....
        /*0098*/ 	.word	0x00000a80


	//   ....[3]....
        /*009c*/ 	.word	0x00000aa0


	//   ....[4]....
        /*00a0*/ 	.word	0x00000ac0


	//----- nvinfo : EIATTR_VRC_CTA_INIT_COUNT
	.align		4
.L_7373:
        /*00a4*/ 	.byte	0x02, 0x4a
	.zero		1
	.zero		1


	//----- nvinfo : EIATTR_EXIT_INSTR_OFFSETS
	.align		4
        /*00a8*/ 	.byte	0x04, 0x1c
        /*00aa*/ 	.short	(.L_7375 - .L_7374)


	//   ....[0]....
.L_7374:
        /*00ac*/ 	.word	0x000000a0


	//   ....[1]....
        /*00b0*/ 	.word	0x00000ad0


	//   ....[2]....
        /*00b4*/ 	.word	0x00000b40


	//----- nvinfo : EIATTR_CRS_STACK_SIZE
	.align		4
.L_7375:
        /*00b8*/ 	.byte	0x04, 0x1e
        /*00ba*/ 	.short	(.L_7377 - .L_7376)
.L_7376:
        /*00bc*/ 	.word	0x00000000


	//----- nvinfo : EIATTR_CBANK_PARAM_SIZE
	.align		4
.L_7377:
        /*00c0*/ 	.byte	0x03, 0x19
        /*00c2*/ 	.short	0x0024


	//----- nvinfo : EIATTR_PARAM_CBANK
	.align		4
        /*00c4*/ 	.byte	0x04, 0x0a
        /*00c6*/ 	.short	(.L_7379 - .L_7378)
	.align		4
.L_7378:
        /*00c8*/ 	.word	index@(.nv.constant0._Z13mul_mat_vec_qIN3c108BFloat16ELi32ELi8E10block_q8_0Li2EXadL_ZN45_INTERNAL_8d5cb472_14_gguf_kernel_cu_cd24131917vec_dot_q8_0_q8_1EPKvPK10block_q8_1RKiEEEvS5_S5_PT_iii)
        /*00cc*/ 	.short	0x0380
        /*00ce*/ 	.short	0x0024


	//----- nvinfo : EIATTR_SW_WAR
	.align		4
.L_7379:
        /*00d0*/ 	.byte	0x04, 0x36
        /*00d2*/ 	.short	(.L_7381 - .L_7380)
.L_7380:
        /*00d4*/ 	.word	0x00000008
.L_7381:


//--------------------- .nv.info._Z13mul_mat_vec_qIN3c108BFloat16ELi32ELi4E10block_q5_1Li2EXadL_ZN45_INTERNAL_8d5cb472_14_gguf_kernel_cu_cd24131917vec_dot_q5_1_q8_1EPKvPK10block_q8_1RKiEEEvS5_S5_PT_iii --------------------------
	.section	.nv.info._Z13mul_mat_vec_qIN3c108BFloat16ELi32ELi4E10block_q5_1Li2EXadL_ZN45_INTERNAL_8d5cb472_14_gguf_kernel_cu_cd24131917vec_dot_q5_1_q8_1EPKvPK10block_q8_1RKiEEEvS5_S5_PT_iii,"",@"SHT_CUDA_INFO"
	.sectionflags	@""
	.align	4


	//----- nvinfo : EIATTR_CUDA_API_VERSION
	.align		4
        /*0000*/ 	.byte	0x04, 0x37
        /*0002*/ 	.short	(.L_7383 - .L_7382)
.L_7382:
        /*0004*/ 	.word	0x00000082


	//----- nvinfo : EIATTR_KPARAM_INFO
	.align		4
.L_7383:
        /*0008*/ 	.byte	0x04, 0x17
        /*000a*/ 	.short	(.L_7385 - .L_7384)
.L_7384:
        /*000c*/ 	.word	0x00000000
        /*0010*/ 	.short	0x0005
        /*0012*/ 	.short	0x0020
        /*0014*/ 	.byte	0x00, 0xf0, 0x11, 0x00


	//----- nvinfo : EIATTR_KPARAM_INFO
	.align		4
.L_7385:
        /*0018*/ 	.byte	0x04, 0x17
        /*001a*/ 	.short	(.L_7387 - .L_7386)
.L_7386:
        /*001c*/ 	.word	0x00000000
        /*0020*/ 	.short	0x0004
        /*0022*/ 	.short	0x001c
        /*0024*/ 	.byte	0x00, 0xf0, 0x11, 0x00


	//----- nvinfo : EIATTR_KPARAM_INFO
	.align		4
.L_7387:
        /*0028*/ 	.byte	0x04, 0x17
        /*002a*/ 	.short	(.L_7389 - .L_7388)
.L_7388:
        /*002c*/ 	.word	0x00000000
        /*0030*/ 	.short	0x0003
        /*0032*/ 	.short	0x0018
        /*0034*/ 	.byte	0x00, 0xf0, 0x11, 0x00


	//----- nvinfo : EIATTR_KPARAM_INFO
	.align		4
.L_7389:
        /*0038*/ 	.byte	0x04, 0x17
        /*003a*/ 	.short	(.L_7391 - .L_7390)
.L_7390:
        /*003c*/ 	.word	0x00000000
        /*0040*/ 	.short	0x0002
        /*0042*/ 	.short	0x0010
        /*0044*/ 	.byte	0x00, 0xf5, 0x21, 0x00


	//----- nvinfo : EIATTR_KPARAM_INFO
	.align		4
.L_7391:
        /*0048*/ 	.byte	0x04, 0x17
        /*004a*/ 	.short	(.L_7393 - .L_7392)
.L_7392:
        /*004c*/ 	.word	0x00000000
        /*0050*/ 	.short	0x0001
        /*0052*/ 	.short	0x0008
        /*0054*/ 	.byte	0x00, 0xf5, 0x21, 0x00


	//----- nvinfo : EIATTR_KPARAM_INFO
	.align		4
.L_7393:
        /*0058*/ 	.byte	0x04, 0x17
        /*005a*/ 	.short	(.L_7395 - .L_7394)
.L_7394:
        /*005c*/ 	.word	0x00000000
        /*0060*/ 	.short	0x0000
        /*0062*/ 	.short	0x0000
        /*0064*/ 	.byte	0x00, 0xf5, 0x21, 0x00


	//----- nvinfo : EIATTR_SPARSE_MMA_MASK
	.align		4
.L_7395:
        /*0068*/ 	.byte	0x03, 0x50
        /*006a*/ 	.short	0x0000


	//----- nvinfo : EIATTR_MAXREG_COUNT
	.align		4
        /*006c*/ 	.byte	0x03, 0x1b
        /*006e*/ 	.short	0x00ff


	//----- nvinfo : EIATTR_MERCURY_ISA_VERSION
	.align		4
        /*0070*/ 	.byte	0x03, 0x5f
        /*0072*/ 	.short	0x0101


	//----- nvinfo : EIATTR_COOP_GROUP_MASK_REGIDS
	.align		4
        /*0074*/ 	.byte	0x04, 0x29
        /*0076*/ 	.short	(.L_7397 - .L_7396)


	//   ....[0]....
.L_7396:
        /*0078*/ 	.word	0xffffffff


	//   ....[1]....
        /*007c*/ 	.word	0xffffffff


	//   ....[2]....
        /*0080*/ 	.word	0xffffffff


	//   ....[3]....
        /*0084*/ 	.word	0xffffffff


	//   ....[4]....
        /*0088*/ 	.word	0xffffffff


	//----- nvinfo : EIATTR_COOP_GROUP_INSTR_OFFSETS
	.align		4
.L_7397:
        /*008c*/ 	.byte	0x04, 0x28
        /*008e*/ 	.short	(.L_7399 - .L_7398)


	//   ....[0]....
.L_7398:
        /*0090*/ 	.word	0x000006b0


	//   ....[1]....
        /*0094*/ 	.word	0x000006e0


	//   ....[2]....
        /*0098*/ 	.word	0x00000700


	//   ....[3]....
        /*009c*/ 	.word	0x00000720


	//   ....[4]....
        /*00a0*/ 	.word	0x00000740


	//----- nvinfo : EIATTR_VRC_CTA_INIT_COUNT
	.align		4
.L_7399:
        /*00a4*/ 	.byte	0x02, 0x4a
	.zero		1
	.zero		1


	//----- nvinfo : EIATTR_EXIT_INSTR_OFFSETS
	.align		4
        /*00a8*/ 	.byte	0x04, 0x1c
        /*00aa*/ 	.short	(.L_7401 - .L_7400)


	//   ....[0]....
.L_7400:
        /*00ac*/ 	.word	0x000000a0


	//   ....[1]....
        /*00b0*/ 	.word	0x00000750


	//   ....[2]....
        /*00b4*/ 	.word	0x000007c0


	//----- nvinfo : EIATTR_CRS_STACK_SIZE
	.align		4
.L_7401:
        /*00b8*/ 	.byte	0x04, 0x1e
        /*00ba*/ 	.short	(.L_7403 - .L_7402)
.L_7402:
        /*00bc*/ 	.word	0x00000000


	//----- nvinfo : EIATTR_CBANK_PARAM_SIZE
	.align		4
.L_7403:
        /*00c0*/ 	.byte	0x03, 0x19
        /*00c2*/ 	.short	0x0024


	//----- nvinfo : EIATTR_PARAM_CBANK
	.align		4
        /*00c4*/ 	.byte	0x04, 0x0a
        /*00c6*/ 	.short	(.L_7405 - .L_7404)
	.align		4
.L_7404:
        /*00c8*/ 	.word	index@(.nv.constant0._Z13mul_mat_vec_qIN3c108BFloat16ELi32ELi4E10block_q5_1Li2EXadL_ZN45_INTERNAL_8d5cb472_14_gguf_kernel_cu_cd24131917vec_dot_q5_1_q8_1EPKvPK10block_q8_1RKiEEEvS5_S5_PT_iii)
        /*00cc*/ 	.short	0x0380
        /*00ce*/ 	.short	0x0024


	//----- nvinfo : EIATTR_SW_WAR
	.align		4
.L_7405:
        /*00d0*/ 	.byte	0x04, 0x36
        /*00d2*/ 	.short	(.L_7407 - .L_7406)
.L_7406:
        /*00d4*/ 	.word	0x00000008
.L_7407:


//--------------------- .nv.info._Z13mul_mat_vec_qIN3c108BFloat16ELi32ELi4E10block_q5_0Li2EXadL_ZN45_INTERNAL_8d5cb472_14_gguf_kernel_cu_cd24131917vec_dot_q5_0_q8_1EPKvPK10block_q8_1RKiEEEvS5_S5_PT_iii --------------------------
	.section	.nv.info._Z13mul_mat_vec_qIN3c108BFloat16ELi32ELi4E10block_q5_0Li2EXadL_ZN45_INTERNAL_8d5cb472_14_gguf_kernel_cu_cd24131917vec_dot_q5_0_q8_1EPKvPK10block_q8_1RKiEEEvS5_S5_PT_iii,"",@"SHT_CUDA_INFO"
	.sectionflags	@""
	.align	4


	//----- nvinfo : EIATTR_CUDA_API_VERSION
	.align		4
        /*0000*/ 	.byte	0x04, 0x37
        /*0002*/ 	.short	(.L_7409 - .L_7408)
.L_7408:
        /*0004*/ 	.word	0x00000082


	//----- nvinfo : EIATTR_KPARAM_INFO
	.align		4
.L_7409:
        /*0008*/ 	.byte	0x04, 0x17
        /*000a*/ 	.short	(.L_7411 - .L_7410)
.L_7410:
        /*000c*/ 	.word	0x00000000
        /*0010*/ 	.short	0x0005
        /*0012*/ 	.short	0x0020
        /*0014*/ 	.byte	0x00, 0xf0, 0x11, 0x00


	//----- nvinfo : EIATTR_KPARAM_INFO
	.align		4
.L_7411:
        /*0018*/ 	.byte	0x04, 0x17
        /*001a*/ 	.short	(.L_7413 - .L_7412)
.L_7412:
        /*001c*/ 	.word	0x00000000
        /*0020*/ 	.short	0x0004
        /*0022*/ 	.short	0x001c
        /*0024*/ 	.byte	0x00, 0xf0, 0x11, 0x00


	//----- nvinfo : EIATTR_KPARAM_INFO
	.align		4
.L_7413:
        /*0028*/ 	.byte	0x04, 0x17
        /*002a*/ 	.short	(.L_7415 - .L_7414)
.L_7414:
        /*002c*/ 	.word	0x00000000
        /*0030*/ 	.short	0x0003
        /*0032*/ 	.short	0x0018
        /*0034*/ 	.byte	0x00, 0xf0, 0x11, 0x00


	//----- nvinfo : EIATTR_KPARAM_INFO
	.align		4
.L_7415:
        /*0038*/ 	.byte	0x04, 0x17
        /*003a*/ 	.short	(.L_7417 - .L_7416)
.L_7416:
        /*003c*/ 	.word	0x00000000
        /*0040*/ 	.short	0x0002
        /*0042*/ 	.short	0x0010
        /*0044*/ 	.byte	0x00, 0xf5, 0x21, 0x00


	//----- nvinfo : EIATTR_KPARAM_INFO
	.align		4
.L_7417:
        /*0048*/ 	.byte	0x04, 0x17
        /*004a*/ 	.short	(.L_7419 - .L_7418)
.L_7418:
        /*004c*/ 	.word	0x00000000
        /*0050*/ 	.short	0x0001
        /*0052*/ 	.short	0x0008
        /*0054*/ 	.byte	0x00, 0xf5, 0x21, 0x00


	//----- nvinfo : EIATTR_KPARAM_INFO
	.align		4
.L_7419:
        /*0058*/ 	.byte	0x04, 0x17
        /*005a*/ 	.short	(.L_7421 - .L_7420)
.L_7420:
        /*005c*/ 	.word	0x00000000
        /*0060*/ 	.short	0x0000
        /*0062*/ 	.short	0x0000
        /*0064*/ 	.byte	0x00, 0xf5, 0x21, 0x00


	//----- nvinfo : EIATTR_SPARSE_MMA_MASK
	.align		4
.L_7421:
        /*0068*/ 	.byte	0x03, 0x50
        /*006a*/ 	.short	0x0000


	//----- nvinfo : EIATTR_MAXREG_COUNT
	.align		4
        /*006c*/ 	.byte	0x03, 0x1b
        /*006e*/ 	.short	0x00ff


	//----- nvinfo : EIATTR_MERCURY_ISA_VERSION
	.align		4
        /*0070*/ 	.byte	0x03, 0x5f
        /*0072*/ 	.short	0x0101


	//----- nvinfo : EIATTR_COOP_GROUP_MASK_REGIDS
	.align		4
        /*0074*/ 	.byte	0x04, 0x29
        /*0076*/ 	.short	(.L_7423 - .L_7422)


	//   ....[0]....
.L_7422:
        /*0078*/ 	.word	0xffffffff


	//   ....[1]....
        /*007c*/ 	.word	0xffffffff


	//   ....[2]....
        /*0080*/ 	.word	0xffffffff


	//   ....[3]....
        /*0084*/ 	.word	0xffffffff


	//   ....[4]....
        /*0088*/ 	.word	0xffffffff


	//----- nvinfo : EIATTR_COOP_GROUP_INSTR_OFFSETS
	.align		4
.L_7423:
        /*008c*/ 	.byte	0x04, 0x28
        /*008e*/ 	.short	(.L_7425 - .L_7424)


	//   ....[0]....
.L_7424:
        /*0090*/ 	.word	0x00000710


	//   ....[1]....
        /*0094*/ 	.word	0x00000740


	//   ....[2]....
        /*0098*/ 	.word	0x00000760


	//   ....[3]....
        /*009c*/ 	.word	0x00000780


	//   ....[4]....
        /*00a0*/ 	.word	0x000007a0


	//----- nvinfo : EIATTR_VRC_CTA_INIT_COUNT
	.align		4
.L_7425:
        /*00a4*/ 	.byte	0x02, 0x4a
	.zero		1
	.zero		1


	//----- nvinfo : EIATTR_EXIT_INSTR_OFFSETS
	.align		4
        /*00a8*/ 	.byte	0x04, 0x1c
        /*00aa*/ 	.short	(.L_7427 - .L_7426)


	//   ....[0]....
.L_7426:
        /*00ac*/ 	.word	0x000000a0


	//   ....[1]....
        /*00b0*/ 	.word	0x000007b0


	//   ....[2]....
        /*00b4*/ 	.word	0x00000820


	//----- nvinfo : EIATTR_CRS_STACK_SIZE
	.align		4
.L_7427:
        /*00b8*/ 	.byte	0x04, 0x1e
        /*00ba*/ 	.short	(.L_7429 - .L_7428)
.L_7428:
        /*00bc*/ 	.word	0x00000000


	//----- nvinfo : EIATTR_CBANK_PARAM_SIZE
	.align		4
.L_7429:
        /*00c0*/ 	.byte	0x03, 0x19
        /*00c2*/ 	.short	0x0024


	//----- nvinfo : EIATTR_PARAM_CBANK
	.align		4
        /*00c4*/ 	.byte	0x04, 0x0a
        /*00c6*/ 	.short	(.L_7431 - .L_7430)
	.align		4
.L_7430:
        /*00c8*/ 	.word	index@(.nv.constant0._Z13mul_mat_vec_qIN3c108BFloat16ELi32ELi4E10block_q5_0Li2EXadL_ZN45_INTERNAL_8d5cb472_14_gguf_kernel_cu_cd24131917vec_dot_q5_0_q8_1EPKvPK10block_q8_1RKiEEEvS5_S5_PT_iii)
        /*00cc*/ 	.short	0x0380
        /*00ce*/ 	.short	0x0024


	//----- nvinfo : EIATTR_SW_WAR
	.align		4
.L_7431:
        /*00d0*/ 	.byte	0x04, 0x36
        /*00d2*/ 	.short	(.L_7433 - .L_7432)
.L_7432:
        /*00d4*/ 	.word	0x00000008
.L_7433:


//--------------------- .nv.info._Z13mul_mat_vec_qIN3c108BFloat16ELi32ELi4E10block_q4_1Li2EXadL_ZN45_INTERNAL_8d5cb472_14_gguf_kernel_cu_cd24131917vec_dot_q4_1_q8_1EPKvPK10block_q8_1RKiEEEvS5_S5_PT_iii --------------------------
	.section	.nv.info._Z13mul_mat_vec_qIN3c108BFloat16ELi32ELi4E10block_q4_1Li2EXadL_ZN45_INTERNAL_8d5cb472_14_gguf_kernel_cu_cd24131917vec_dot_q4_1_q8_1EPKvPK10block_q8_1RKiEEEvS5_S5_PT_iii,"",@"SHT_CUDA_INFO"
	.sectionflags	@""
	.align	4


	//----- nvinfo : EIATTR_CUDA_API_VERSION
	.align		4
        /*0000*/ 	.byte	0x04, 0x37
        /*0002*/ 	.short	(.L_7435 - .L_7434)
.L_7434:
        /*0004*/ 	.word	0x00000082


	//----- nvinfo : EIATTR_KPARAM_INFO
	.align		4
.L_7435:
        /*0008*/ 	.byte	0x04, 0x17
        /*000a*/ 	.short	(.L_7437 - .L_7436)
.L_7436:
        /*000c*/ 	.word	0x00000000
        /*0010*/ 	.short	0x0005
        /*0012*/ 	.short	0x0020
        /*0014*/ 	.byte	0x00, 0xf0, 0x11, 0x00


	//----- nvinfo : EIATTR_KPARAM_INFO
	.align		4
.L_7437:
        /*0018*/ 	.byte	0x04, 0x17
        /*001a*/ 	.short	(.L_7439 - .L_7438)
.L_7438:
        /*001c*/ 	.word	0x00000000
        /*0020*/ 	.short	0x0004
        /*0022*/ 	.short	0x001c
        /*0024*/ 	.byte	0x00, 0xf0, 0x11, 0x00


	//----- nvinfo : EIATTR_KPARAM_INFO
	.align		4
.L_7439:
        /*0028*/ 	.byte	0x04, 0x17
        /*002a*/ 	.short	(.L_7441 - .L_7440)
.L_7440:
        /*002c*/ 	.word	0x00000000
        /*0030*/ 	.short	0x0003
        /*0032*/ 	.short	0x0018
        /*0034*/ 	.byte	0x00, 0xf0, 0x11, 0x00


	//----- nvinfo : EIATTR_KPARAM_INFO
	.align		4
.L_7441:
        /*0038*/ 	.byte	0x04, 0x17
        /*003a*/ 	.short	(.L_7443 - .L_7442)
.L_7442:
        /*003c*/ 	.word	0x00000000
        /*0040*/ 	.short	0x0002
        /*0042*/ 	.short	0x0010
        /*0044*/ 	.byte	0x00, 0xf5, 0x21, 0x00


	//----- nvinfo : EIATTR_KPARAM_INFO
	.align		4
.L_7443:
        /*0048*/ 	.byte	0x04, 0x17
        /*004a*/ 	.short	(.L_7445 - .L_7444)
.L_7444:
        /*004c*/ 	.word	0x00000000
        /*0050*/ 	.short	0x0001
        /*0052*/ 	.short	0x0008
        /*0054*/ 	.byte	0x00, 0xf5, 0x21, 0x00


	//----- nvinfo : EIATTR_KPARAM_INFO
	.align		4
.L_7445:
        /*0058*/ 	.byte	0x04, 0x17
        /*005a*/ 	.short	(.L_7447 - .L_7446)
.L_7446:
        /*005c*/ 	.word	0x00000000
        /*0060*/ 	.short	0x0000
        /*0062*/ 	.short	0x0000
        /*0064*/ 	.byte	0x00, 0xf5, 0x21, 0x00


	//----- nvinfo : EIATTR_SPARSE_MMA_MASK
	.align		4
.L_7447:
        /*0068*/ 	.byte	0x03, 0x50
        /*006a*/ 	.short	0x0000


	//----- nvinfo : EIATTR_MAXREG_COUNT
	.align		4
        /*006c*/ 	.byte	0x03, 0x1b
        /*006e*/ 	.short	0x00ff


	//----- nvinfo : EIATTR_MERCURY_ISA_VERSION
	.align		4
        /*0070*/ 	.byte	0x03, 0x5f
        /*0072*/ 	.short	0x0101


	//----- nvinfo : EIATTR_COOP_GROUP_MASK_REGIDS
	.align		4
        /*0074*/ 	.byte	0x04, 0x29
        /*0076*/ 	.short	(.L_7449 - .L_7448)


	//   ....[0]....
.L_7448:
        /*0078*/ 	.word	0xffffffff


	//   ....[1]....
        /*007c*/ 	.word	0xffffffff


	//   ....[2]....
        /*0080*/ 	.word	0xffffffff


	//   ....[3]....
        /*0084*/ 	.word	0xffffffff


	//   ....[4]....
        /*0088*/ 	.word	0xffffffff


	//----- nvinfo : EIATTR_COOP_GROUP_INSTR_OFFSETS
	.align		4
.L_7449:
        /*008c*/ 	.byte	0x04, 0x28
        /*008e*/ 	.short	(.L_7451 - .L_7450)


	//   ....[0]....
.L_7450:
        /*0090*/ 	.word	0x00000cc0


	//   ....[1]....
        /*0094*/ 	.word	0x00000cf0


	//   ....[2]....
        /*0098*/ 	.word	0x00000d10


	//   ....[3]....
        /*009c*/ 	.word	0x00000d30


	//   ....[4]....
        /*00a0*/ 	.word	0x00000d50


	//----- nvinfo : EIATTR_VRC_CTA_INIT_COUNT
	.align		4
.L_7451:
        /*00a4*/ 	.byte	0x02, 0x4a
	.zero		1
	.zero		1


	//----- nvinfo : EIATTR_EXIT_INSTR_OFFSETS
	.align		4
        /*00a8*/ 	.byte	0x04, 0x1c
        /*00aa*/ 	.short	(.L_7453 - .L_7452)


	//   ....[0]....
.L_7452:
        /*00ac*/ 	.word	0x000000a0


	//   ....[1]....
        /*00b0*/ 	.word	0x00000d60


	//   ....[2]....
        /*00b4*/ 	.word	0x00000dd0


	//----- nvinfo : EIATTR_CRS_STACK_SIZE
	.align		4
.L_7453:
        /*00b8*/ 	.byte	0x04, 0x1e
        /*00ba*/ 	.short	(.L_7455 - .L_7454)
.L_7454:
        /*00bc*/ 	.word	0x00000000


	//----- nvinfo : EIATTR_CBANK_PARAM_SIZE
	.align		4
.L_7455:
        /*00c0*/ 	.byte	0x03, 0x19
        /*00c2*/ 	.short	0x0024


	//----- nvinfo : EIATTR_PARAM_CBANK
	.align		4
        /*00c4*/ 	.byte	0x04, 0x0a
        /*00c6*/ 	.short	(.L_7457 - .L_7456)
	.align		4
.L_7456:
        /*00c8*/ 	.word	index@(.nv.constant0._Z13mul_mat_vec_qIN3c108BFloat16ELi32ELi4E10block_q4_1Li2EXadL_ZN45_INTERNAL_8d5cb472_14_gguf_kernel_cu_cd24131917vec_dot_q4_1_q8_1EPKvPK10block_q8_1RKiEEEvS5_S5_PT_iii)
        /*00cc*/ 	.short	0x0380
        /*00ce*/ 	.short	0x0024


	//----- nvinfo : EIATTR_SW_WAR
	.align		4
.L_7457:
        /*00d0*/ 	.byte	0x04, 0x36
        /*00d2*/ 	.short	(.L_7459 - .L_7458)
.L_7458:
        /*00d4*/ 	.word	0x00000008
.L_7459:


//--------------------- .nv.info._Z13mul_mat_vec_qIN3c108BFloat16ELi32ELi4E10block_q4_0Li2EXadL_ZN45_INTERNAL_8d5cb472_14_gguf_kernel_cu_cd24131917vec_dot_q4_0_q8_1EPKvPK10block_q8_1RKiEEEvS5_S5_PT_iii --------------------------
	.section	.nv.info._Z13mul_mat_vec_qIN3c108BFloat16ELi32ELi4E10block_q4_0Li2EXadL_ZN45_INTERNAL_8d5cb472_14_gguf_kernel_cu_cd24131917vec_dot_q4_0_q8_1EPKvPK10block_q8_1RKiEEEvS5_S5_PT_iii,"",@"SHT_CUDA_INFO"
	.sectionflags	@""
	.align	4


	//----- nvinfo : EIATTR_CUDA_API_VERSION
	.align		4
        /*0000*/ 	.byte	0x04, 0x37
        /*0002*/ 	.short	(.L_7461 - .L_7460)
.L_7460:
        /*0004*/ 	.word	0x00000082


	//----- nvinfo : EIATTR_KPARAM_INFO
	.align		4
.L_7461:
        /*0008*/ 	.byte	0x04, 0x17
        /*000a*/ 	.short	(.L_7463 - .L_7462)
.L_7462:
        /*000c*/ 	.word	0x00000000
        /*0010*/ 	.short	0x0005
        /*0012*/ 	.short	0x0020
        /*0014*/ 	.byte	0x00, 0xf0, 0x11, 0x00


	//----- nvinfo : EIATTR_KPARAM_INFO
	.align		4
.L_7463:
        /*0018*/ 	.byte	0x04, 0x17
        /*001a*/ 	.short	(.L_7465 - .L_7464)
.L_7464:
        /*001c*/ 	.word	0x00000000
        /*0020*/ 	.short	0x0004
        /*0022*/ 	.short	0x001c
        /*0024*/ 	.byte	0x00, 0xf0, 0x11, 0x00


	//----- nvinfo : EIATTR_KPARAM_INFO
	.align		4
.L_7465:
        /*0028*/ 	.byte	0x04, 0x17
        /*002a*/ 	.short	(.L_7467 - .L_7466)
.L_7466:
        /*002c*/ 	.word	0x00000000
        /*0030*/ 	.short	0x0003
        /*0032*/ 	.short	0x0018
        /*0034*/ 	.byte	0x00, 0xf0, 0x11, 0x00


	//----- nvinfo : EIATTR_KPARAM_INFO
	.align		4
.L_7467:
        /*0038*/ 	.byte	0x04, 0x17
        /*003a*/ 	.short	(.L_7469 - .L_7468)
.L_7468:
        /*003c*/ 	.word	0x00000000
        /*0040*/ 	.short	0x0002
        /*0042*/ 	.short	0x0010
        /*0044*/ 	.byte	0x00, 0xf5, 0x21, 0x00


	//----- nvinfo : EIATTR_KPARAM_INFO
	.align		4
.L_7469:
        /*0048*/ 	.byte	0x04, 0x17
        /*004a*/ 	.short	(.L_7471 - .L_7470)
.L_7470:
        /*004c*/ 	.word	0x00000000
        /*0050*/ 	.short	0x0001
        /*0052*/ 	.short	0x0008
        /*0054*/ 	.byte	0x00, 0xf5, 0x21, 0x00


	//----- nvinfo : EIATTR_KPARAM_INFO
	.align		4
.L_7471:
        /*0058*/ 	.byte	0x04, 0x17
        /*005a*/ 	.short	(.L_7473 - .L_7472)
.L_7472:
        /*005c*/ 	.word	0x00000000
        /*0060*/ 	.short	0x0000
        /*0062*/ 	.short	0x0000
        /*0064*/ 	.byte	0x00, 0xf5, 0x21, 0x00


	//----- nvinfo : EIATTR_SPARSE_MMA_MASK
	.align		4
.L_7473:
        /*0068*/ 	.byte	0x03, 0x50
        /*006a*/ 	.short	0x0000


	//----- nvinfo : EIATTR_MAXREG_COUNT
	.align		4
        /*006c*/ 	.byte	0x03, 0x1b
        /*006e*/ 	.short	0x00ff


	//----- nvinfo : EIATTR_MERCURY_ISA_VERSION
	.align		4
        /*0070*/ 	.byte	0x03, 0x5f
        /*0072*/ 	.short	0x0101


	//----- nvinfo : EIATTR_COOP_GROUP_MASK_REGIDS
	.align		4
        /*0074*/ 	.byte	0x04, 0x29
        /*0076*/ 	.short	(.L_7475 - .L_7474)


	//   ....[0]....
.L_7474:
        /*0078*/ 	.word	0xffffffff


	//   ....[1]....
        /*007c*/ 	.word	0xffffffff


	//   ....[2]....
        /*0080*/ 	.word	0xffffffff


	//   ....[3]....
        /*0084*/ 	.word	0xffffffff


	//   ....[4]....
        /*0088*/ 	.word	0xffffffff


	//----- nvinfo : EIATTR_COOP_GROUP_INSTR_OFFSETS
	.align		4
.L_7475:
        /*008c*/ 	.byte	0x04, 0x28
        /*008e*/ 	.short	(.L_7477 - .L_7476)


	//   ....[0]....
.L_7476:
        /*0090*/ 	.word	0x000009b0


	//   ....[1]....
        /*0094*/ 	.word	0x000009e0


	//   ....[2]....
        /*0098*/ 	.word	0x00000a00


	//   ....[3]....
        /*009c*/ 	.word	0x00000a20


	//   ....[4]....
        /*00a0*/ 	.word	0x00000a40


	//----- nvinfo : EIATTR_VRC_CTA_INIT_COUNT
	.align		4
.L_7477:
        /*00a4*/ 	.byte	0x02, 0x4a
	.zero		1
	.zero		1


	//----- nvinfo : EIATTR_EXIT_INSTR_OFFSETS
	.align		4
        /*00a8*/ 	.byte	0x04, 0x1c
        /*00aa*/ 	.short	(.L_7479 - .L_7478)


	//   ....[0]....
.L_7478:
        /*00ac*/ 	.word	0x000000a0


	//   ....[1]....
        /*00b0*/ 	.word	0x00000a50


	//   ....[2]....
        /*00b4*/ 	.word	0x00000ac0


	//----- nvinfo : EIATTR_CRS_STACK_SIZE
	.align		4
.L_7479:
        /*00b8*/ 	.byte	0x04, 0x1e
        /*00ba*/ 	.short	(.L_7481 - .L_7480)
.L_7480:
        /*00bc*/ 	.word	0x00000000


	//----- nvinfo : EIATTR_CBANK_PARAM_SIZE
	.align		4
.L_7481:
        /*00c0*/ 	.byte	0x03, 0x19
        /*00c2*/ 	.short	0x0024


	//----- nvinfo : EIATTR_PARAM_CBANK
	.align		4
        /*00c4*/ 	.byte	0x04, 0x0a
        /*00c6*/ 	.short	(.L_7483 - .L_7482)
	.align		4
.L_7482:
        /*00c8*/ 	.word	index@(.nv.constant0._Z13mul_mat_vec_qIN3c108BFloat16ELi32ELi4E10block_q4_0Li2EXadL_ZN45_INTERNAL_8d5cb472_14_gguf_kernel_cu_cd24131917vec_dot_q4_0_q8_1EPKvPK10block_q8_1RKiEEEvS5_S5_PT_iii)
        /*00cc*/ 	.short	0x0380
        /*00ce*/ 	.short	0x0024


	//----- nvinfo : EIATTR_SW_WAR
	.align		4
.L_7483:
        /*00d0*/ 	.byte	0x04, 0x36
        /*00d2*/ 	.short	(.L_7485 - .L_7484)
.L_7484:
        /*00d4*/ 	.word	0x00000008
.L_7485:


//--------------------- .nv.info._Z13quantize_q8_1IN3c108BFloat16EEvPKT_Pvii --------------------------
	.section	.nv.info._Z13quantize_q8_1IN3c108BFloat16EEvPKT_Pvii,"",@"SHT_CUDA_INFO"
	.sectionflags	@""
	.align	4


	//----- nvinfo : EIATTR_CUDA_API_VERSION
	.align		4
        /*0000*/ 	.byte	0x04, 0x37
        /*0002*/ 	.short	(.L_7487 - .L_7486)
.L_7486:
        /*0004*/ 	.word	0x00000082


	//----- nvinfo : EIATTR_KPARAM_INFO
	.align		4
.L_7487:
        /*0008*/ 	.byte	0x04, 0x17
        /*000a*/ 	.short	(.L_7489 - .L_7488)
.L_7488:
        /*000c*/ 	.word	0x00000000
        /*0010*/ 	.short	0x0003
        /*0012*/ 	.short	0x0014
        /*0014*/ 	.byte	0x00, 0xf0, 0x11, 0x00


	//----- nvinfo : EIATTR_KPARAM_INFO
	.align		4
.L_7489:
        /*0018*/ 	.byte	0x04, 0x17
        /*001a*/ 	.short	(.L_7491 - .L_7490)
.L_7490:
        /*001c*/ 	.word	0x00000000
        /*0020*/ 	.short	0x0002
        /*0022*/ 	.short	0x0010
        /*0024*/ 	.byte	0x00, 0xf0, 0x11, 0x00


	//----- nvinfo : EIATTR_KPARAM_INFO
	.align		4
.L_7491:
        /*0028*/ 	.byte	0x04, 0x17
        /*002a*/ 	.short	(.L_7493 - .L_7492)
.L_7492:
        /*002c*/ 	.word	0x00000000
        /*0030*/ 	.short	0x0001
        /*0032*/ 	.short	0x0008
        /*0034*/ 	.byte	0x00, 0xf5, 0x21, 0x00


	//----- nvinfo : EIATTR_KPARAM_INFO
	.align		4
.L_7493:
        /*0038*/ 	.byte	0x04, 0x17
        /*003a*/ 	.short	(.L_7495 - .L_7494)
.L_7494:
        /*003c*/ 	.word	0x00000000
        /*0040*/ 	.short	0x0000
        /*0042*/ 	.short	0x0000
        /*0044*/ 	.byte	0x00, 0xf5, 0x21, 0x00


	//----- nvinfo : EIATTR_SPARSE_MMA_MASK
	.align		4
.L_7495:
        /*0048*/ 	.byte	0x03, 0x50
        /*004a*/ 	.short	0x0000


	//----- nvinfo : EIATTR_MAXREG_COUNT
	.align		4
        /*004c*/ 	.byte	0x03, 0x1b
        /*004e*/ 	.short	0x00ff


	//----- nvinfo : EIATTR_MERCURY_ISA_VERSION
	.align		4
        /*0050*/ 	.byte	0x03, 0x5f
        /*0052*/ 	.short	0x0101


	//----- nvinfo : EIATTR_COOP_GROUP_MASK_REGIDS
	.align		4
        /*0054*/ 	.byte	0x04, 0x29
        /*0056*/ 	.short	(.L_7497 - .L_7496)


	//   ....[0]....
.L_7496:
        /*0058*/ 	.word	0xffffffff


	//   ....[1]....
        /*005c*/ 	.word	0xffffffff


	//   ....[2]....
        /*0060*/ 	.word	0xffffffff


	//   ....[3]....
        /*0064*/ 	.word	0xffffffff


	//   ....[4]....
        /*0068*/ 	.word	0xffffffff


	//   ....[5]....
        /*006c*/ 	.word	0xffffffff


	//   ....[6]....
        /*0070*/ 	.word	0xffffffff


	//   ....[7]....
        /*0074*/ 	.word	0xffffffff


	//   ....[8]....
        /*0078*/ 	.word	0xffffffff


	//   ....[9]....
        /*007c*/ 	.word	0xffffffff


	//----- nvinfo : EIATTR_COOP_GROUP_INSTR_OFFSETS
	.align		4
.L_7497:
        /*0080*/ 	.byte	0x04, 0x28
        /*0082*/ 	.short	(.L_7499 - .L_7498)


	//   ....[0]....
.L_7498:
        /*0084*/ 	.word	0x00000170


	//   ....[1]....
        /*0088*/ 	.word	0x00000180


	//   ....[2]....
        /*008c*/ 	.word	0x000001b0


	//   ....[3]....
        /*0090*/ 	.word	0x000001c0


	//   ....[4]....
        /*0094*/ 	.word	0x000001e0


	//   ....[5]....
        /*0098*/ 	.word	0x00000200


	//   ....[6]....
        /*009c*/ 	.word	0x00000240


	//   ....[7]....
        /*00a0*/ 	.word	0x00000260


	//   ....[8]....
        /*00a4*/ 	.word	0x000002c0


	//   ....[9]....
        /*00a8*/ 	.word	0x00000340


	//----- nvinfo : EIATTR_VRC_CTA_INIT_COUNT
	.align		4
.L_7499:
        /*00ac*/ 	.byte	0x02, 0x4a
	.zero		1
	.zero		1


	//----- nvinfo : EIATTR_EXIT_INSTR_OFFSETS
	.align		4
        /*00b0*/ 	.byte	0x04, 0x1c
        /*00b2*/ 	.short	(.L_7501 - .L_7500)


	//   ....[0]....
.L_7500:
        /*00b4*/ 	.word	0x00000070


	//   ....[1]....
        /*00b8*/ 	.word	0x00000400


	//   ....[2]....
        /*00bc*/ 	.word	0x00000430


	//----- nvinfo : EIATTR_CBANK_PARAM_SIZE
	.align		4
.L_7501:
        /*00c0*/ 	.byte	0x03, 0x19
        /*00c2*/ 	.short	0x0018


	//----- nvinfo : EIATTR_PARAM_CBANK
	.align		4
        /*00c4*/ 	.byte	0x04, 0x0a
        /*00c6*/ 	.short	(.L_7503 - .L_7502)
	.align		4
.L_7502:
        /*00c8*/ 	.word	index@(.nv.constant0._Z13quantize_q8_1IN3c108BFloat16EEvPKT_Pvii)
        /*00cc*/ 	.short	0x0380
        /*00ce*/ 	.short	0x0018


	//----- nvinfo : EIATTR_SW_WAR
	.align		4
.L_7503:
        /*00d0*/ 	.byte	0x04, 0x36
        /*00d2*/ 	.short	(.L_7505 - .L_7504)
.L_7504:
        /*00d4*/ 	.word	0x00000008
.L_7505:


//--------------------- .nv.info._Z13mul_mat_vec_qIN3c104HalfELi256ELi8E11block_iq1_mLi1EXadL_ZN45_INTERNAL_8d5cb472_14_gguf_kernel_cu_cd24131918vec_dot_iq1_m_q8_1EPKvPK10block_q8_1RKiEEEvS5_S5_PT_iii --------------------------
	.section	.nv.info._Z13mul_mat_vec_qIN3c104HalfELi256ELi8E11block_iq1_mLi1EXadL_ZN45_INTERNAL_8d5cb472_14_gguf_kernel_cu_cd24131918vec_dot_iq1_m_q8_1EPKvPK10block_q8_1RKiEEEvS5_S5_PT_iii,"",@"SHT_CUDA_INFO"
	.sectionflags	@""
	.align	4


	//----- nvinfo : EIATTR_CUDA_API_VERSION
	.align		4
        /*0000*/ 	.byte	0x04, 0x37
        /*0002*/ 	.short	(.L_7507 - .L_7506)
.L_7506:
        /*0004*/ 	.word	0x00000082


	//----- nvinfo : EIATTR_KPARAM_INFO
	.align		4
.L_7507:
        /*0008*/ 	.byte	0x04, 0x17
        /*000a*/ 	.short	(.L_7509 - .L_7508)
.L_7508:
        /*000c*/ 	.word	0x00000000
        /*0010*/ 	.short	0x0005
        /*0012*/ 	.short	0x0020
        /*0014*/ 	.byte	0x00, 0xf0, 0x11, 0x00


	//----- nvinfo : EIATTR_KPARAM_INFO
	.align		4
.L_7509:
        /*0018*/ 	.byte	0x04, 0x17
        /*001a*/ 	.short	(.L_7511 - .L_7510)
.L_7510:
        /*001c*/ 	.word	0x00000000
        /*0020*/ 	.short	0x0004
        /*0022*/ 	.short	0x001c
        /*0024*/ 	.byte	0x00, 0xf0, 0x11, 0x00


	//----- nvinfo : EIATTR_KPARAM_INFO
	.align		4
.L_7511:
        /*0028*/ 	.byte	0x04, 0x17
        /*002a*/ 	.short	(.L_7513 - .L_7512)
.L_7512:
        /*002c*/ 	.word	0x00000000
        /*0030*/ 	.short	0x0003
        /*0032*/ 	.short	0x0018
        /*0034*/ 	.byte	0x00, 0xf0, 0x11, 0x00


	//----- nvinfo : EIATTR_KPARAM_INFO
	.align		4
.L_7513:
        /*0038*/ 	.byte	0x04, 0x17
        /*003a*/ 	.short	(.L_7515 - .L_7514)
.L_7514:
        /*003c*/ 	.word	0x00000000
        /*0040*/ 	.short	0x0002
        /*0042*/ 	.short	0x0010
        /*0044*/ 	.byte	0x00, 0xf5, 0x21, 0x00


	//----- nvinfo : EIATTR_KPARAM_INFO
	.align		4
.L_7515:
        /*0048*/ 	.byte	0x04, 0x17
        /*004a*/ 	.short	(.L_7517 - .L_7516)
.L_7516:
        /*004c*/ 	.word	0x00000000
        /*0050*/ 	.short	0x0001
        /*0052*/ 	.short	0x0008
        /*0054*/ 	.byte	0x00, 0xf5, 0x21, 0x00


	//----- nvinfo : EIATTR_KPARAM_INFO
	.align		4
.L_7517:
        /*0058*/ 	.byte	0x04, 0x17
        /*005a*/ 	.short	(.L_7519 - .L_7518)
.L_7518:
        /*005c*/ 	.word	0x00000000
        /*0060*/ 	.short	0x0000
        /*0062*/ 	.short	0x0000
        /*0064*/ 	.byte	0x00, 0xf5, 0x21, 0x00


	//----- nvinfo : EIATTR_SPARSE_MMA_MASK
	.align		4
.L_7519:
        /*0068*/ 	.byte	0x03, 0x50
        /*006a*/ 	.short	0x0000


	//----- nvinfo : EIATTR_MAXREG_COUNT
	.align		4
        /*006c*/ 	.byte	0x03, 0x1b
        /*006e*/ 	.short	0x00ff


	//----- nvinfo : EIATTR_MERCURY_ISA_VERSION
	.align		4
        /*0070*/ 	.byte	0x03, 0x5f
        /*0072*/ 	.short	0x0101


	//----- nvinfo : EIATTR_COOP_GROUP_MASK_REGIDS
	.align		4
        /*0074*/ 	.byte	0x04, 0x29
        /*0076*/ 	.short	(.L_7521 - .L_7520)


	//   ....[0]....
.L_7520:
        /*0078*/ 	.word	0xffffffff


	//   ....[1]....
        /*007c*/ 	.word	0xffffffff


	//   ....[2]....
        /*0080*/ 	.word	0xffffffff


	//   ....[3]....
        /*0084*/ 	.word	0xffffffff


	//   ....[4]....
        /*0088*/ 	.word	0xffffffff


	//----- nvinfo : EIATTR_COOP_GROUP_INSTR_OFFSETS
	.align		4
.L_7521:
        /*008c*/ 	.byte	0x04, 0x28
        /*008e*/ 	.short	(.L_7523 - .L_7522)


	//   ....[0]....
.L_7522:
        /*0090*/ 	.word	0x00000ad0


	//   ....[1]....
        /*0094*/ 	.word	0x00000b00


	//   ....[2]....
        /*0098*/ 	.word	0x00000b20


	//   ....[3]....
        /*009c*/ 	.word	0x00000b40


	//   ....[4]....
        /*00a0*/ 	.word	0x00000b60


	//----- nvinfo : EIATTR_VRC_CTA_INIT_COUNT
	.align		4
.L_7523:
        /*00a4*/ 	.byte	0x02, 0x4a
	.zero		1
	.zero		1


	//----- nvinfo : EIATTR_EXIT_INSTR_OFFSETS
	.align		4
        /*00a8*/ 	.byte	0x04, 0x1c
        /*00aa*/ 	.short	(.L_7525 - .L_7524)


	//   ....[0]....
.L_7524:
        /*00ac*/ 	.word	0x000000a0


	//   ....[1]....
        /*00b0*/ 	.word	0x00000b70


	//   ....[2]....
        /*00b4*/ 	.word	0x00000be0


	//----- nvinfo : EIATTR_CRS_STACK_SIZE
	.align		4
.L_7525:
        /*00b8*/ 	.byte	0x04, 0x1e
        /*00ba*/ 	.short	(.L_7527 - .L_7526)
.L_7526:
        /*00bc*/ 	.word	0x00000000


	//----- nvinfo : EIATTR_CBANK_PARAM_SIZE
	.align		4
.L_7527:
        /*00c0*/ 	.byte	0x03, 0x19
        /*00c2*/ 	.short	0x0024


	//----- nvinfo : EIATTR_PARAM_CBANK
	.align		4
        /*00c4*/ 	.byte	0x04, 0x0a
        /*00c6*/ 	.short	(.L_7529 - .L_7528)
	.align		4
.L_7528:
        /*00c8*/ 	.word	index@(.nv.constant0._Z13mul_mat_vec_qIN3c104HalfELi256ELi8E11block_iq1_mLi1EXadL_ZN45_INTERNAL_8d5cb472_14_gguf_kernel_cu_cd24131918vec_dot_iq1_m_q8_1EPKvPK10block_q8_1RKiEEEvS5_S5_PT_iii)
        /*00cc*/ 	.short	0x0380
        /*00ce*/ 	.short	0x0024


	//----- nvinfo : EIATTR_SW_WAR
	.align		4
.L_7529:
        /*00d0*/ 	.byte	0x04, 0x36
        /*00d2*/ 	.short	(.L_7531 - .L_7530)
.L_7530:
        /*00d4*/ 	.word	0x00000008
.L_7531:


//--------------------- .nv.info._Z13mul_mat_vec_qIN3c104HalfELi256ELi8E12block_iq4_xsLi1EXadL_ZN45_INTERNAL_8d5cb472_14_gguf_kernel_cu_cd24131919vec_dot_iq4_xs_q8_1EPKvPK10block_q8_1RKiEEEvS5_S5_PT_iii --------------------------
	.section	.nv.info._Z13mul_mat_vec_qIN3c104HalfELi256ELi8E12block_iq4_xsLi1EXadL_ZN45_INTERNAL_8d5cb472_14_gguf_kernel_cu_cd24131919vec_dot_iq4_xs_q8_1EPKvPK10block_q8_1RKiEEEvS5_S5_PT_iii,"",@"SHT_CUDA_INFO"
	.sectionflags	@""
	.align	4


	//----- nvinfo : EIATTR_CUDA_API_VERSION
	.align		4
        /*0000*/ 	.byte	0x04, 0x37
        /*0002*/ 	.short	(.L_7533 - .L_7532)
.L_7532:
        /*0004*/ 	.word	0x00000082


	//----- nvinfo : EIATTR_KPARAM_INFO
	.align		4
.L_7533:
        /*0008*/ 	.byte	0x04, 0x17
        /*000a*/ 	.short	(.L_7535 - .L_7534)
.L_7534:
        /*000c*/ 	.word	0x00000000
        /*0010*/ 	.short	0x0005
        /*0012*/ 	.short	0x0020
        /*0014*/ 	.byte	0x00, 0xf0, 0x11, 0x00


	//----- nvinfo : EIATTR_KPARAM_INFO
	.align		4
.L_7535:
        /*0018*/ 	.byte	0x04, 0x17
        /*001a*/ 	.short	(.L_7537 - .L_7536)
.L_7536:
        /*001c*/ 	.word	0x00000000
        /*0020*/ 	.short	0x0004
        /*0022*/ 	.short	0x001c
        /*0024*/ 	.byte	0x00, 0xf0, 0x11, 0x00


	//----- nvinfo : EIATTR_KPARAM_INFO
	.align		4
.L_7537:
        /*0028*/ 	.byte	0x04, 0x17
        /*002a*/ 	.short	(.L_7539 - .L_7538)
.L_7538:
        /*002c*/ 	.word	0x00000000
        /*0030*/ 	.short	0x0003
        /*0032*/ 	.short	0x0018
        /*0034*/ 	.byte	0x00, 0xf0, 0x11, 0x00


	//----- nvinfo : EIATTR_KPARAM_INFO
	.align		4
.L_7539:
        /*0038*/ 	.byte	0x04, 0x17
        /*003a*/ 	.short	(.L_7541 - .L_7540)
.L_7540:
        /*003c*/ 	.word	0x00000000
        /*0040*/ 	.short	0x0002
        /*0042*/ 	.short	0x0010
        /*0044*/ 	.byte	0x00, 0xf5, 0x21, 0x00


	//----- nvinfo : EIATTR_KPARAM_INFO
	.align		4
.L_7541:
        /*0048*/ 	.byte	0x04, 0x17
        /*004a*/ 	.short	(.L_7543 - .L_7542)
.L_7542:
        /*004c*/ 	.word	0x00000000
        /*0050*/ 	.short	0x0001
        /*0052*/ 	.short	0x0008
        /*0054*/ 	.byte	0x00, 0xf5, 0x21, 0x00


	//----- nvinfo : EIATTR_KPARAM_INFO
	.align		4
.L_7543:
        /*0058*/ 	.byte	0x04, 0x17
        /*005a*/ 	.short	(.L_7545 - .L_7544)
.L_7544:
        /*005c*/ 	.word	0x00000000
        /*0060*/ 	.short	0x0000
        /*0062*/ 	.short	0x0000
        /*0064*/ 	.byte	0x00, 0xf5, 0x21, 0x00


	//----- nvinfo : EIATTR_SPARSE_MMA_MASK
	.align		4
.L_7545:
        /*0068*/ 	.byte	0x03, 0x50
        /*006a*/ 	.short	0x0000


	//----- nvinfo : EIATTR_MAXREG_COUNT
	.align		4
        /*006c*/ 	.byte	0x03, 0x1b
        /*006e*/ 	.short	0x00ff


	//----- nvinfo : EIATTR_MERCURY_ISA_VERSION
	.align		4
        /*0070*/ 	.byte	0x03, 0x5f
        /*0072*/ 	.short	0x0101


	//----- nvinfo : EIATTR_COOP_GROUP_MASK_REGIDS
	.align		4
        /*0074*/ 	.byte	0x04, 0x29
        /*0076*/ 	.short	(.L_7547 - .L_7546)


	//   ....[0]....
.L_7546:
        /*0078*/ 	.word	0xffffffff


	//   ....[1]....
        /*007c*/ 	.word	0xffffffff


	//   ....[2]....
        /*0080*/ 	.word	0xffffffff


	//   ....[3]....
        /*0084*/ 	.word	0xffffffff


	//   ....[4]....
        /*0088*/ 	.word	0xffffffff


	//----- nvinfo : EIATTR_COOP_GROUP_INSTR_OFFSETS
	.align		4
.L_7547:
        /*008c*/ 	.byte	0x04, 0x28
        /*008e*/ 	.short	(.L_7549 - .L_7548)


	//   ....[0]....
.L_7548:
        /*0090*/ 	.word	0x000010b0


	//   ....[1]....
        /*0094*/ 	.word	0x000010e0


	//   ....[2]....
        /*0098*/ 	.word	0x00001100


	//   ....[3]....
        /*009c*/ 	.word	0x00001120


	//   ....[4]....
        /*00a0*/ 	.word	0x00001140


	//----- nvinfo : EIATTR_VRC_CTA_INIT_COUNT
	.align		4
.L_7549:
        /*00a4*/ 	.byte	0x02, 0x4a
	.zero		1
	.zero		1


	//----- nvinfo : EIATTR_EXIT_INSTR_OFFSETS
	.align		4
        /*00a8*/ 	.byte	0x04, 0x1c
        /*00aa*/ 	.short	(.L_7551 - .L_7550)


	//   ....[0]....
.L_7550:
        /*00ac*/ 	.word	0x000000a0


	//   ....[1]....
        /*00b0*/ 	.word	0x00001150


	//   ....[2]....
        /*00b4*/ 	.word	0x000011c0


	//----- nvinfo : EIATTR_CRS_STACK_SIZE
	.align		4
.L_7551:
        /*00b8*/ 	.byte	0x04, 0x1e
        /*00ba*/ 	.short	(.L_7553 - .L_7552)
.L_7552:
        /*00bc*/ 	.word	0x00000000


	//----- nvinfo : EIATTR_CBANK_PARAM_SIZE
	.align		4
.L_7553:
        /*00c0*/ 	.byte	0x03, 0x19
        /*00c2*/ 	.short	0x0024


	//----- nvinfo : EIATTR_PARAM_CBANK
	.align		4
        /*00c4*/ 	.byte	0x04, 0x0a
        /*00c6*/ 	.short	(.L_7555 - .L_7554)
	.align		4
.L_7554:
        /*00c8*/ 	.word	index@(.nv.constant0._Z13mul_mat_vec_qIN3c104HalfELi256ELi8E12block_iq4_xsLi1EXadL_ZN45_INTERNAL_8d5cb472_14_gguf_kernel_cu_cd24131919vec_dot_iq4_xs_q8_1EPKvPK10block_q8_1RKiEEEvS5_S5_PT_iii)
        /*00cc*/ 	.short	0x0380
        /*00ce*/ 	.short	0x0024


	//----- nvinfo : EIATTR_SW_WAR
	.align		4
.L_7555:
        /*00d0*/ 	.byte	0x04, 0x36
        /*00d2*/ 	.short	(.L_7557 - .L_7556)
.L_7556:
        /*00d4*/ 	.word	0x00000008
.L_7557:


//--------------------- .nv.info._Z13mul_mat_vec_qIN3c104HalfELi256ELi8E11block_iq2_sLi1EXadL_ZN45_INTERNAL_8d5cb472_14_gguf_kernel_cu_cd24131918vec_dot_iq2_s_q8_1EPKvPK10block_q8_1RKiEEEvS5_S5_PT_iii --------------------------
	.section	.nv.info._Z13mul_mat_vec_qIN3c104HalfELi256ELi8E11block_iq2_sLi1EXadL_ZN45_INTERNAL_8d5cb472_14_gguf_kernel_cu_cd24131918vec_dot_iq2_s_q8_1EPKvPK10block_q8_1RKiEEEvS5_S5_PT_iii,"",@"SHT_CUDA_INFO"
	.sectionflags	@""
	.align	4


	//----- nvinfo : EIATTR_CUDA_API_VERSION
	.align		4
        /*0000*/ 	.byte	0x04, 0x37
        /*0002*/ 	.short	(.L_7559 - .L_7558)
.L_7558:
        /*0004*/ 	.word	0x00000082


	//----- nvinfo : EIATTR_KPARAM_INFO
	.align		4
.L_7559:
        /*0008*/ 	.byte	0x04, 0x17
        /*000a*/ 	.short	(.L_7561 - .L_7560)
.L_7560:
        /*000c*/ 	.word	0x00000000
        /*0010*/ 	.short	0x0005
        /*0012*/ 	.short	0x0020
        /*0014*/ 	.byte	0x00, 0xf0, 0x11, 0x00


	//----- nvinfo : EIATTR_KPARAM_INFO
	.align		4
.L_7561:
        /*0018*/ 	.byte	0x04, 0x17
        /*001a*/ 	.short	(.L_7563 - .L_7562)
.L_7562:
        /*001c*/ 	.word	0x00000000
        /*0020*/ 	.short	0x0004
        /*0022*/ 	.short	0x001c
        /*0024*/ 	.byte	0x00, 0xf0, 0x11, 0x00


	//----- nvinfo : EIATTR_KPARAM_INFO
	.align		4
.L_7563:
        /*0028*/ 	.byte	0x04, 0x17
        /*002a*/ 	.short	(.L_7565 - .L_7564)
.L_7564:
        /*002c*/ 	.word	0x00000000
        /*0030*/ 	.short	0x0003
        /*0032*/ 	.short	0x0018
        /*0034*/ 	.byte	0x00, 0xf0, 0x11, 0x00


	//----- nvinfo : EIATTR_KPARAM_INFO
	.align		4
.L_7565:
        /*0038*/ 	.byte	0x04, 0x17
        /*003a*/ 	.short	(.L_7567 - .L_7566)
.L_7566:
        /*003c*/ 	.word	0x00000000
        /*0040*/ 	.short	0x0002
        /*0042*/ 	.short	0x0010
        /*0044*/ 	.byte	0x00, 0xf5, 0x21, 0x00


	//----- nvinfo : EIATTR_KPARAM_INFO
	.align		4
.L_7567:
        /*0048*/ 	.byte	0x04, 0x17
        /*004a*/ 	.short	(.L_7569 - .L_7568)
.L_7568:
        /*004c*/ 	.word	0x00000000
        /*0050*/ 	.short	0x0001
        /*0052*/ 	.short	0x0008
        /*0054*/ 	.byte	0x00, 0xf5, 0x21, 0x00


	//----- nvinfo : EIATTR_KPARAM_INFO
	.align		4
.L_7569:
        /*0058*/ 	.byte	0x04, 0x17
        /*005a*/ 	.short	(.L_7571 - .L_7570)
.L_7570:
        /*005c*/ 	.word	0x00000000
        /*0060*/ 	.short	0x0000
        /*0062*/ 	.short	0x0000
        /*0064*/ 	.byte	0x00, 0xf5, 0x21, 0x00


	//----- nvinfo : EIATTR_SPARSE_MMA_MASK
	.align		4
.L_7571:
        /*0068*/ 	.byte	0x03, 0x50
        /*006a*/ 	.short	0x0000


	//----- nvinfo : EIATTR_MAXREG_COUNT
	.align		4
        /*006c*/ 	.byte	0x03, 0x1b
        /*006e*/ 	.short	0x00ff


	//----- nvinfo : EIATTR_MERCURY_ISA_VERSION
	.align		4
        /*0070*/ 	.byte	0x03, 0x5f
        /*0072*/ 	.short	0x0101


	//----- nvinfo : EIATTR_COOP_GROUP_MASK_REGIDS
	.align		4
        /*0074*/ 	.byte	0x04, 0x29
        /*0076*/ 	.short	(.L_7573 - .L_7572)


	//   ....[0]....
.L_7572:
        /*0078*/ 	.word	0xffffffff


	//   ....[1]....
        /*007c*/ 	.word	0xffffffff


	//   ....[2]....
        /*0080*/ 	.word	0xffffffff


	//   ....[3]....
        /*0084*/ 	.word	0xffffffff


	//   ....[4]....
        /*0088*/ 	.word	0xffffffff


	//----- nvinfo : EIATTR_COOP_GROUP_INSTR_OFFSETS
	.align		4
.L_7573:
        /*008c*/ 	.byte	0x04, 0x28
        /*008e*/ 	.short	(.L_7575 - .L_7574)


	//   ....[0]....
.L_7574:
        /*0090*/ 	.word	0x00000c80


	//   ....[1]....
        /*0094*/ 	.word	0x00000cb0


	//   ....[2]....
        /*0098*/ 	.word	0x00000cd0


	//   ....[3]....
        /*009c*/ 	.word	0x00000cf0


	//   ....[4]....
        /*00a0*/ 	.word	0x00000d10


	//----- nvinfo : EIATTR_VRC_CTA_INIT_COUNT
	.align		4
.L_7575:
        /*00a4*/ 	.byte	0x02, 0x4a
	.zero		1
	.zero		1


	//----- nvinfo : EIATTR_EXIT_INSTR_OFFSETS
	.align		4
        /*00a8*/ 	.byte	0x04, 0x1c
        /*00aa*/ 	.short	(.L_7577 - .L_7576)


	//   ....[0]....
.L_7576:
        /*00ac*/ 	.word	0x000000a0


	//   ....[1]....
        /*00b0*/ 	.word	0x00000d20


	//   ....[2]....
        /*00b4*/ 	.word	0x00000d90


	//----- nvinfo : EIATTR_CRS_STACK_SIZE
	.align		4
.L_7577:
        /*00b8*/ 	.byte	0x04, 0x1e
        /*00ba*/ 	.short	(.L_7579 - .L_7578)
.L_7578:
        /*00bc*/ 	.word	0x00000000


	//----- nvinfo : EIATTR_CBANK_PARAM_SIZE
	.align		4
.L_7579:
        /*00c0*/ 	.byte	0x03, 0x19
        /*00c2*/ 	.short	0x0024


	//----- nvinfo : EIATTR_PARAM_CBANK
	.align		4
        /*00c4*/ 	.byte	0x04, 0x0a
        /*00c6*/ 	.short	(.L_7581 - .L_7580)
	.align		4
.L_7580:
        /*00c8*/ 	.word	index@(.nv.constant0._Z13mul_mat_vec_qIN3c104HalfELi256ELi8E11block_iq2_sLi1EXadL_ZN45_INTERNAL_8d5cb472_14_gguf_kernel_cu_cd24131918vec_dot_iq2_s_q8_1EPKvPK10block_q8_1RKiEEEvS5_S5_PT_iii)
        /*00cc*/ 	.short	0x0380
        /*00ce*/ 	.short	0x0024


	//----- nvinfo : EIATTR_SW_WAR
	.align		4
.L_7581:
        /*00d0*/ 	.byte	0x04, 0x36
        /*00d2*/ 	.short	(.L_7583 - .L_7582)
.L_7582:
        /*00d4*/ 	.word	0x00000008
.L_7583:


//--------------------- .nv.info._Z13mul_mat_vec_qIN3c104HalfELi256ELi8E11block_iq3_sLi1EXadL_ZN45_INTERNAL_8d5cb472_14_gguf_kernel_cu_cd24131918vec_dot_iq3_s_q8_1EPKvPK10block_q8_1RKiEEEvS5_S5_PT_iii --------------------------
	.section	.nv.info._Z13mul_mat_vec_qIN3c104HalfELi256ELi8E11block_iq3_sLi1EXadL_ZN45_INTERNAL_8d5cb472_14_gguf_kernel_cu_cd24131918vec_dot_iq3_s_q8_1EPKvPK10block_q8_1RKiEEEvS5_S5_PT_iii,"",@"SHT_CUDA_INFO"
	.sectionflags	@""
	.align	4


	//----- nvinfo : EIATTR_CUDA_API_VERSION
	.align		4
        /*0000*/ 	.byte	0x04, 0x37
        /*0002*/ 	.short	(.L_7585 - .L_7584)
.L_7584:
        /*0004*/ 	.word	0x00000082


	//----- nvinfo : EIATTR_KPARAM_INFO
	.align		4
.L_7585:
        /*0008*/ 	.byte	0x04, 0x17
        /*000a*/ 	.short	(.L_7587 - .L_7586)
.L_7586:
        /*000c*/ 	.word	0x00000000
        /*0010*/ 	.short	0x0005
        /*0012*/ 	.short	0x0020
        /*0014*/ 	.byte	0x00, 0xf0, 0x11, 0x00


	//----- nvinfo : EIATTR_KPARAM_INFO
	.align		4
.L_7587:
        /*0018*/ 	.byte	0x04, 0x17
        /*001a*/ 	.short	(.L_7589 - .L_7588)
.L_7588:
        /*001c*/ 	.word	0x00000000
        /*0020*/ 	.short	0x0004
        /*0022*/ 	.short	0x001c
        /*0024*/ 	.byte	0x00, 0xf0, 0x11, 0x00


	//----- nvinfo : EIATTR_KPARAM_INFO
	.align		4
.L_7589:
        /*0028*/ 	.byte	0x04, 0x17
        /*002a*/ 	.short	(.L_7591 - .L_7590)
.L_7590:
        /*002c*/ 	.word	0x00000000
        /*0030*/ 	.short	0x0003
        /*0032*/ 	.short	0x0018
        /*0034*/ 	.byte	0x00, 0xf0, 0x11, 0x00


	//----- nvinfo : EIATTR_KPARAM_INFO
	.align		4
.L_7591:
        /*0038*/ 	.byte	0x04, 0x17
        /*003a*/ 	.short	(.L_7593 - .L_7592)
.L_7592:
        /*003c*/ 	.word	0x00000000
        /*0040*/ 	.short	0x0002
        /*0042*/ 	.short	0x0010
        /*0044*/ 	.byte	0x00, 0xf5, 0x21, 0x00


	//----- nvinfo : EIATTR_KPARAM_INFO
	.align		4
.L_7593:
        /*0048*/ 	.byte	0x04, 0x17
        /*004a*/ 	.short	(.L_7595 - .L_7594)
.L_7594:
        /*004c*/ 	.word	0x00000000
        /*0050*/ 	.short	0x0001
        /*0052*/ 	.short	0x0008
        /*0054*/ 	.byte	0x00, 0xf5, 0x21, 0x00


	//----- nvinfo : EIATTR_KPARAM_INFO
	.align		4
.L_7595:
        /*0058*/ 	.byte	0x04, 0x17
        /*005a*/ 	.short	(.L_7597 - .L_7596)
.L_7596:
        /*005c*/ 	.word	0x00000000
        /*0060*/ 	.short	0x0000
        /*0062*/ 	.short	0x0000
        /*0064*/ 	.byte	0x00, 0xf5, 0x21, 0x00


	//----- nvinfo : EIATTR_SPARSE_MMA_MASK
	.align		4
.L_7597:
        /*0068*/ 	.byte	0x03, 0x50
        /*006a*/ 	.short	0x0000


	//----- nvinfo : EIATTR_MAXREG_COUNT
	.align		4
        /*006c*/ 	.byte	0x03, 0x1b
        /*006e*/ 	.short	0x00ff


	//----- nvinfo : EIATTR_MERCURY_ISA_VERSION
	.align		4
        /*0070*/ 	.byte	0x03, 0x5f
        /*0072*/ 	.short	0x0101


	//----- nvinfo : EIATTR_COOP_GROUP_MASK_REGIDS
	.align		4
        /*0074*/ 	.byte	0x04, 0x29
        /*0076*/ 	.short	(.L_7599 - .L_7598)


	//   ....[0]....
.L_7598:
        /*0078*/ 	.word	0xffffffff


	//   ....[1]....
        /*007c*/ 	.word	0xffffffff


	//   ....[2]....
        /*0080*/ 	.word	0xffffffff


	//   ....[3]....
        /*0084*/ 	.word	0xffffffff


	//   ....[4]....
        /*0088*/ 	.word	0xffffffff


	//----- nvinfo : EIATTR_COOP_GROUP_INSTR_OFFSETS
	.align		4
.L_7599:
        /*008c*/ 	.byte	0x04, 0x28
        /*008e*/ 	.short	(.L_7601 - .L_7600)


	//   ....[0]....
.L_7600:
        /*0090*/ 	.word	0x00000df0


	//   ....[1]....
        /*0094*/ 	.word	0x00000e20


	//   ....[2]....
        /*0098*/ 	.word	0x00000e40


	//   ....[3]....
        /*009c*/ 	.word	0x00000e60


	//   ....[4]....
        /*00a0*/ 	.word	0x00000e80


	//----- nvinfo : EIATTR_VRC_CTA_INIT_COUNT
	.align		4
.L_7601:
        /*00a4*/ 	.byte	0x02, 0x4a
	.zero		1
	.zero		1


	//----- nvinfo : EIATTR_EXIT_INSTR_OFFSETS
	.align		4
        /*00a8*/ 	.byte	0x04, 0x1c
        /*00aa*/ 	.short	(.L_7603 - .L_7602)


	//   ....[0]....
.L_7602:
        /*00ac*/ 	.word	0x000000a0


	//   ....[1]....
        /*00b0*/ 	.word	0x00000e90


	//   ....[2]....
        /*00b4*/ 	.word	0x00000f10


	//----- nvinfo : EIATTR_CRS_STACK_SIZE
	.align		4
.L_7603:
        /*00b8*/ 	.byte	0x04, 0x1e
        /*00ba*/ 	.short	(.L_7605 - .L_7604)
.L_7604:
        /*00bc*/ 	.word	0x00000000


	//----- nvinfo : EIATTR_CBANK_PARAM_SIZE
	.align		4
.L_7605:
        /*00c0*/ 	.byte	0x03, 0x19
        /*00c2*/ 	.short	0x0024


	//----- nvinfo : EIATTR_PARAM_CBANK
	.align		4
        /*00c4*/ 	.byte	0x04, 0x0a
        /*00c6*/ 	.short	(.L_7607 - .L_7606)
	.align		4
.L_7606:
        /*00c8*/ 	.word	index@(.nv.constant0._Z13mul_mat_vec_qIN3c104HalfELi256ELi8E11block_iq3_sLi1EXadL_ZN45_INTERNAL_8d5cb472_14_gguf_kernel_cu_cd24131918vec_dot_iq3_s_q8_1EPKvPK10block_q8_1RKiEEEvS5_S5_PT_iii)
        /*00cc*/ 	.short	0x0380
        /*00ce*/ 	.short	0x0024


	//----- nvinfo : EIATTR_SW_WAR
	.align		4
.L_7607:
        /*00d0*/ 	.byte	0x04, 0x36
        /*00d2*/ 	.short	(.L_7609 - .L_7608)
.L_7608:
        /*00d4*/ 	.word	0x00000008
.L_7609:


//--------------------- .nv.info._Z13mul_mat_vec_qIN3c104HalfELi32ELi4E12block_iq4_nlLi2EXadL_ZN45_INTERNAL_8d5cb472_14_gguf_kernel_cu_cd24131919vec_dot_iq4_nl_q8_1EPKvPK10block_q8_1RKiEEEvS5_S5_PT_iii --------------------------
	.section	.nv.info._Z13mul_mat_vec_qIN3c104HalfELi32ELi4E12block_iq4_nlLi2EXadL_ZN45_INTERNAL_8d5cb472_14_gguf_kernel_cu_cd24131919vec_dot_iq4_nl_q8_1EPKvPK10block_q8_1RKiEEEvS5_S5_PT_iii,"",@"SHT_CUDA_INFO"
	.sectionflags	@""
	.align	4


	//----- nvinfo : EIATTR_CUDA_API_VERSION
	.align		4
        /*0000*/ 	.byte	0x04, 0x37
        /*0002*/ 	.short	(.L_7611 - .L_7610)
.L_7610:
        /*0004*/ 	.word	0x00000082


	//----- nvinfo : EIATTR_KPARAM_INFO
	.align		4
.L_7611:
        /*0008*/ 	.byte	0x04, 0x17
        /*000a*/ 	.short	(.L_7613 - .L_7612)
.L_7612:
        /*000c*/ 	.word	0x00000000
        /*0010*/ 	.short	0x0005
        /*0012*/ 	.short	0x0020
        /*0014*/ 	.byte	0x00, 0xf0, 0x11, 0x00


	//----- nvinfo : EIATTR_KPARAM_INFO
	.align		4
.L_7613:
        /*0018*/ 	.byte	0x04, 0x17
        /*001a*/ 	.short	(.L_7615 - .L_7614)
.L_7614:
        /*001c*/ 	.word	0x00000000
        /*0020*/ 	.short	0x0004
        /*0022*/ 	.short	0x001c
        /*0024*/ 	.byte	0x00, 0xf0, 0x11, 0x00


	//----- nvinfo : EIATTR_KPARAM_INFO
	.align		4
.L_7615:
        /*0028*/ 	.byte	0x04, 0x17
        /*002a*/ 	.short	(.L_7617 - .L_7616)
.L_7616:
        /*002c*/ 	.word	0x00000000
        /*0030*/ 	.short	0x0003
        /*0032*/ 	.short	0x0018
        /*0034*/ 	.byte	0x00, 0xf0, 0x11, 0x00


	//----- nvinfo : EIATTR_KPARAM_INFO
	.align		4
.L_7617:
        /*0038*/ 	.byte	0x04, 0x17
        /*003a*/ 	.short	(.L_7619 - .L_7618)
.L_7618:
        /*003c*/ 	.word	0x00000000
        /*0040*/ 	.short	0x0002
        /*0042*/ 	.short	0x0010
        /*0044*/ 	.byte	0x00, 0xf5, 0x21, 0x00


	//----- nvinfo : EIATTR_KPARAM_INFO
	.align		4
.L_7619:
        /*0048*/ 	.byte	0x04, 0x17
        /*004a*/ 	.short	(.L_7621 - .L_7620)
.L_7620:
        /*004c*/ 	.word	0x00000000
        /*0050*/ 	.short	0x0001
        /*0052*/ 	.short	0x0008
        /*0054*/ 	.byte	0x00, 0xf5, 0x21, 0x00


	//----- nvinfo : EIATTR_KPARAM_INFO
	.align		4
.L_7621:
        /*0058*/ 	.byte	0x04, 0x17
        /*005a*/ 	.short	(.L_7623 - .L_7622)
.L_7622:
        /*005c*/ 	.word	0x00000000
        /*0060*/ 	.short	0x0000
        /*0062*/ 	.short	0x0000
        /*0064*/ 	.byte	0x00, 0xf5, 0x21, 0x00


	//----- nvinfo : EIATTR_SPARSE_MMA_MASK
	.align		4
.L_7623:
        /*0068*/ 	.byte	0x03, 0x50
        /*006a*/ 	.short	0x0000


	//----- nvinfo : EIATTR_MAXREG_COUNT
	.align		4
        /*006c*/ 	.byte	0x03, 0x1b
        /*006e*/ 	.short	0x00ff


	//----- nvinfo : EIATTR_MERCURY_ISA_VERSION
	.align		4
        /*0070*/ 	.byte	0x03, 0x5f
        /*0072*/ 	.short	0x0101


	//----- nvinfo : EIATTR_COOP_GROUP_MASK_REGIDS
	.align		4
        /*0074*/ 	.byte	0x04, 0x29
        /*0076*/ 	.short	(.L_7625 - .L_7624)


	//   ....[0]....
.L_7624:
        /*0078*/ 	.word	0xffffffff


	//   ....[1]....
        /*007c*/ 	.word	0xffffffff


	//   ....[2]....
        /*0080*/ 	.word	0xffffffff


	//   ....[3]....
        /*0084*/ 	.word	0xffffffff


	//   ....[4]....
        /*0088*/ 	.word	0xffffffff


	//----- nvinfo : EIATTR_COOP_GROUP_INSTR_OFFSETS
	.align		4
.L_7625:
        /*008c*/ 	.byte	0x04, 0x28
        /*008e*/ 	.short	(.L_7627 - .L_7626)


	//   ....[0]....
.L_7626:
        /*0090*/ 	.word	0x00000990


	//   ....[1]....
        /*0094*/ 	.word	0x000009c0


	//   ....[2]....
        /*0098*/ 	.word	0x000009e0


	//   ....[3]....
        /*009c*/ 	.word	0x00000a00


	//   ....[4]....
        /*00a0*/ 	.word	0x00000a20


	//----- nvinfo : EIATTR_VRC_CTA_INIT_COUNT
	.align		4
.L_7627:
        /*00a4*/ 	.byte	0x02, 0x4a
	.zero		1
	.zero		1


	//----- nvinfo : EIATTR_EXIT_INSTR_OFFSETS
	.align		4
        /*00a8*/ 	.byte	0x04, 0x1c
        /*00aa*/ 	.short	(.L_7629 - .L_7628)


	//   ....[0]....
.L_7628:
        /*00ac*/ 	.word	0x000000a0


	//   ....[1]....
        /*00b0*/ 	.word	0x00000a30


	//   ....[2]....
        /*00b4*/ 	.word	0x00000aa0


	//----- nvinfo : EIATTR_CRS_STACK_SIZE
	.align		4
.L_7629:
        /*00b8*/ 	.byte	0x04, 0x1e
        /*00ba*/ 	.short	(.L_7631 - .L_7630)
.L_7630:
        /*00bc*/ 	.word	0x00000000


	//----- nvinfo : EIATTR_CBANK_PARAM_SIZE
	.align		4
.L_7631:
        /*00c0*/ 	.byte	0x03, 0x19
        /*00c2*/ 	.short	0x0024


	//----- nvinfo : EIATTR_PARAM_CBANK
	.align		4
        /*00c4*/ 	.byte	0x04, 0x0a
        /*00c6*/ 	.short	(.L_7633 - .L_7632)
	.align		4
.L_7632:
        /*00c8*/ 	.word	index@(.nv.constant0._Z13mul_mat_vec_qIN3c104HalfELi32ELi4E12block_iq4_nlLi2EXadL_ZN45_INTERNAL_8d5cb472_14_gguf_kernel_cu_cd24131919vec_dot_iq4_nl_q8_1EPKvPK10block_q8_1RKiEEEvS5_S5_PT_iii)
        /*00cc*/ 	.short	0x0380
        /*00ce*/ 	.short	0x0024


	//----- nvinfo : EIATTR_SW_WAR
	.align		4
.L_7633:
        /*00d0*/ 	.byte	0x04, 0x36
        /*00d2*/ 	.short	(.L_7635 - .L_7634)
.L_7634:
        /*00d4*/ 	.word	0x00000008
.L_7635:


//--------------------- .nv.info._Z13mul_mat_vec_qIN3c104HalfELi256ELi8E11block_iq1_sLi1EXadL_ZN45_INTERNAL_8d5cb472_14_gguf_kernel_cu_cd24131918vec_dot_iq1_s_q8_1EPKvPK10block_q8_1RKiEEEvS5_S5_PT_iii --------------------------
	.section	.nv.info._Z13mul_mat_vec_qIN3c104HalfELi256ELi8E11block_iq1_sLi1EXadL_ZN45_INTERNAL_8d5cb472_14_gguf_kernel_cu_cd24131918vec_dot_iq1_s_q8_1EPKvPK10block_q8_1RKiEEEvS5_S5_PT_iii,"",@"SHT_CUDA_INFO"
	.sectionflags	@""
	.align	4


	//----- nvinfo : EIATTR_CUDA_API_VERSION
	.align		4
        /*0000*/ 	.byte	0x04, 0x37
        /*0002*/ 	.short	(.L_7637 - .L_7636)
.L_7636:
        /*0004*/ 	.word	0x00000082


	//----- nvinfo : EIATTR_KPARAM_INFO
	.align		4
.L_7637:
        /*0008*/ 	.byte	0x04, 0x17
        /*000a*/ 	.short	(.L_7639 - .L_7638)
.L_7638:
        /*000c*/ 	.word	0x00000000
        /*0010*/ 	.short	0x0005
        /*0012*/ 	.short	0x0020
        /*0014*/ 	.byte	0x00, 0xf0, 0x11, 0x00


	//----- nvinfo : EIATTR_KPARAM_INFO
	.align		4
.L_7639:
        /*0018*/ 	.byte	0x04, 0x17
        /*001a*/ 	.short	(.L_7641 - .L_7640)
.L_7640:
        /*001c*/ 	.word	0x00000000
        /*0020*/ 	.short	0x0004
        /*0022*/ 	.short	0x001c
        /*0024*/ 	.byte	0x00, 0xf0, 0x11, 0x00


	//----- nvinfo : EIATTR_KPARAM_INFO
	.align		4
.L_7641:
        /*0028*/ 	.byte	0x04, 0x17
        /*002a*/ 	.short	(.L_7643 - .L_7642)
.L_7642:
        /*002c*/ 	.word	0x00000000
        /*0030*/ 	.short	0x0003
        /*0032*/ 	.short	0x0018
        /*0034*/ 	.byte	0x00, 0xf0, 0x11, 0x00


	//----- nvinfo : EIATTR_KPARAM_INFO
	.align		4
.L_7643:
        /*0038*/ 	.byte	0x04, 0x17
        /*003a*/ 	.short	(.L_7645 - .L_7644)
.L_7644:
        /*003c*/ 	.word	0x00000000
        /*0040*/ 	.short	0x0002
        /*0042*/ 	.short	0x0010
        /*0044*/ 	.byte	0x00, 0xf5, 0x21, 0x00


	//----- nvinfo : EIATTR_KPARAM_INFO
	.align		4
.L_7645:
        /*0048*/ 	.byte	0x04, 0x17
        /*004a*/ 	.short	(.L_7647 - .L_7646)
.L_7646:
        /*004c*/ 	.word	0x00000000
        /*0050*/ 	.short	0x0001
        /*0052*/ 	.short	0x0008
        /*0054*/ 	.byte	0x00, 0xf5, 0x21, 0x00


	//----- nvinfo : EIATTR_KPARAM_INFO
	.align		4
.L_7647:
        /*0058*/ 	.byte	0x04, 0x17
        /*005a*/ 	.short	(.L_7649 - .L_7648)
.L_7648:
        /*005c*/ 	.word	0x00000000
        /*0060*/ 	.short	0x0000
        /*0062*/ 	.short	0x0000
        /*0064*/ 	.byte	0x00, 0xf5, 0x21, 0x00


	//----- nvinfo : EIATTR_SPARSE_MMA_MASK
	.align		4
.L_7649:
        /*0068*/ 	.byte	0x03, 0x50
        /*006a*/ 	.short	0x0000


	//----- nvinfo : EIATTR_MAXREG_COUNT
	.align		4
        /*006c*/ 	.byte	0x03, 0x1b
        /*006e*/ 	.short	0x00ff


	//----- nvinfo : EIATTR_MERCURY_ISA_VERSION
	.align		4
        /*0070*/ 	.byte	0x03, 0x5f
        /*0072*/ 	.short	0x0101


	//----- nvinfo : EIATTR_COOP_GROUP_MASK_REGIDS
	.align		4
        /*0074*/ 	.byte	0x04, 0x29
        /*0076*/ 	.short	(.L_7651 - .L_7650)


	//   ....[0]....
.L_7650:
        /*0078*/ 	.word	0xffffffff


	//   ....[1]....
        /*007c*/ 	.word	0xffffffff


	//   ....[2]....
        /*0080*/ 	.word	0xffffffff


	//   ....[3]....
        /*0084*/ 	.word	0xffffffff


	//   ....[4]....
        /*0088*/ 	.word	0xffffffff


	//----- nvinfo : EIATTR_COOP_GROUP_INSTR_OFFSETS
	.align		4
.L_7651:
        /*008c*/ 	.byte	0x04, 0x28
        /*008e*/ 	.short	(.L_7653 - .L_7652)


	//   ....[0]....
.L_7652:
        /*0090*/ 	.word	0x000011a0


	//   ....[1]....
        /*0094*/ 	.word	0x000011d0


	//   ....[2]....
        /*0098*/ 	.word	0x000011f0


	//   ....[3]....
        /*009c*/ 	.word	0x00001210


	//   ....[4]....
        /*00a0*/ 	.word	0x00001230


	//----- nvinfo : EIATTR_VRC_CTA_INIT_COUNT
	.align		4
.L_7653:
        /*00a4*/ 	.byte	0x02, 0x4a
	.zero		1
	.zero		1


	//----- nvinfo : EIATTR_EXIT_INSTR_OFFSETS
	.align		4
        /*00a8*/ 	.byte	0x04, 0x1c
        /*00aa*/ 	.short	(.L_7655 - .L_7654)


	//   ....[0]....
.L_7654:
        /*00ac*/ 	.word	0x000000a0


	//   ....[1]....
        /*00b0*/ 	.word	0x00001240


	//   ....[2]....
        /*00b4*/ 	.word	0x000012b0


	//----- nvinfo : EIATTR_CRS_STACK_SIZE
	.align		4
.L_7655:
        /*00b8*/ 	.byte	0x04, 0x1e
        /*00ba*/ 	.short	(.L_7657 - .L_7656)
.L_7656:
        /*00bc*/ 	.word	0x00000000


	//----- nvinfo : EIATTR_CBANK_PARAM_SIZE
	.align		4
.L_7657:
        /*00c0*/ 	.byte	0x03, 0x19
        /*00c2*/ 	.short	0x0024


	//----- nvinfo : EIATTR_PARAM_CBANK
	.align		4
        /*00c4*/ 	.byte	0x04, 0x0a
        /*00c6*/ 	.short	(.L_7659 - .L_7658)
	.align		4
.L_7658:
        /*00c8*/ 	.word	index@(.nv.constant0._Z13mul_mat_vec_qIN3c104HalfELi256ELi8E11block_iq1_sLi1EXadL_ZN45_INTERNAL_8d5cb472_14_gguf_kernel_cu_cd24131918vec_dot_iq1_s_q8_1EPKvPK10block_q8_1RKiEEEvS5_S5_PT_iii)
        /*00cc*/ 	.short	0x0380
        /*00ce*/ 	.short	0x0024


	//----- nvinfo : EIATTR_SW_WAR
	.align		4
.L_7659:
        /*00d0*/ 	.byte	0x04, 0x36
        /*00d2*/ 	.short	(.L_7661 - .L_7660)
.L_7660:
        /*00d4*/ 	.word	0x00000008
.L_7661:


//--------------------- .nv.info._Z13mul_mat_vec_qIN3c104HalfELi256ELi8E13block_iq3_xxsLi1EXadL_ZN45_INTERNAL_8d5cb472_14_gguf_kernel_cu_cd24131920vec_dot_iq3_xxs_q8_1EPKvPK10block_q8_1RKiEEEvS5_S5_PT_iii --------------------------
	.section	.nv.info._Z13mul_mat_vec_qIN3c104HalfELi256ELi8E13block_iq3_xxsLi1EXadL_ZN45_INTERNAL_8d5cb472_14_gguf_kernel_cu_cd24131920vec_dot_iq3_xxs_q8_1EPKvPK10block_q8_1RKiEEEvS5_S5_PT_iii,"",@"SHT_CUDA_INFO"
	.sectionflags	@""
	.align	4


	//----- nvinfo : EIATTR_CUDA_API_VERSION
	.align		4
        /*0000*/ 	.byte	0x04, 0x37
        /*0002*/ 	.short	(.L_7663 - .L_7662)
.L_7662:
        /*0004*/ 	.word	0x00000082


	//----- nvinfo : EIATTR_KPARAM_INFO
	.align		4
.L_7663:
        /*0008*/ 	.byte	0x04, 0x17
        /*000a*/ 	.short	(.L_7665 - .L_7664)
.L_7664:
        /*000c*/ 	.word	0x00000000
        /*0010*/ 	.short	0x0005
        /*0012*/ 	.short	0x0020
        /*0014*/ 	.byte	0x00, 0xf0, 0x11, 0x00


	//----- nvinfo : EIATTR_KPARAM_INFO
	.align		4
.L_7665:
        /*0018*/ 	.byte	0x04, 0x17
        /*001a*/ 	.short	(.L_7667 - .L_7666)
.L_7666:
        /*001c*/ 	.word	0x00000000
        /*0020*/ 	.short	0x0004
        /*0022*/ 	.short	0x001c
        /*0024*/ 	.byte	0x00, 0xf0, 0x11, 0x00


	//----- nvinfo : EIATTR_KPARAM_INFO
	.align		4
.L_7667:
        /*0028*/ 	.byte	0x04, 0x17
        /*002a*/ 	.short	(.L_7669 - .L_7668)
.L_7668:
        /*002c*/ 	.word	0x00000000
        /*0030*/ 	.short	0x0003
        /*0032*/ 	.short	0x0018
        /*0034*/ 	.byte	0x00, 0xf0, 0x11, 0x00


	//----- nvinfo : EIATTR_KPARAM_INFO
	.align		4
.L_7669:
        /*0038*/ 	.byte	0x04, 0x17
        /*003a*/ 	.short	(.L_7671 - .L_7670)
.L_7670:
        /*003c*/ 	.word	0x00000000
        /*0040*/ 	.short	0x0002
        /*0042*/ 	.short	0x0010
        /*0044*/ 	.byte	0x00, 0xf5, 0x21, 0x00


	//----- nvinfo : EIATTR_KPARAM_INFO
	.align		4
.L_7671:
        /*0048*/ 	.byte	0x04, 0x17
        /*004a*/ 	.short	(.L_7673 - .L_7672)
.L_7672:
        /*004c*/ 	.word	0x00000000
        /*0050*/ 	.short	0x0001
        /*0052*/ 	.short	0x0008
        /*0054*/ 	.byte	0x00, 0xf5, 0x21, 0x00


	//----- nvinfo : EIATTR_KPARAM_INFO
	.align		4
.L_7673:
        /*0058*/ 	.byte	0x04, 0x17
        /*005a*/ 	.short	(.L_7675 - .L_7674)
.L_7674:
        /*005c*/ 	.word	0x00000000
        /*0060*/ 	.short	0x0000
        /*0062*/ 	.short	0x0000
        /*0064*/ 	.byte	0x00, 0xf5, 0x21, 0x00


	//----- nvinfo : EIATTR_SPARSE_MMA_MASK
	.align		4
.L_7675:
        /*0068*/ 	.byte	0x03, 0x50
        /*006a*/ 	.short	0x0000


	//----- nvinfo : EIATTR_MAXREG_COUNT
	.align		4
        /*006c*/ 	.byte	0x03, 0x1b
        /*006e*/ 	.short	0x00ff


	//----- nvinfo : EIATTR_MERCURY_ISA_VERSION
	.align		4
        /*0070*/ 	.byte	0x03, 0x5f
        /*0072*/ 	.short	0x0101


	//----- nvinfo : EIATTR_COOP_GROUP_MASK_REGIDS
	.align		4
        /*0074*/ 	.byte	0x04, 0x29
        /*0076*/ 	.short	(.L_7677 - .L_7676)


	//   ....[0]....
.L_7676:
        /*0078*/ 	.word	0xffffffff


	//   ....[1]....
        /*007c*/ 	.word	0xffffffff


	//   ....[2]....
        /*0080*/ 	.word	0xffffffff


	//   ....[3]....
        /*0084*/ 	.word	0xffffffff


	//   ....[4]....
        /*0088*/ 	.word	0xffffffff


	//----- nvinfo : EIATTR_COOP_GROUP_INSTR_OFFSETS
	.align		4
.L_7677:
        /*008c*/ 	.byte	0x04, 0x28
        /*008e*/ 	.short	(.L_7679 - .L_7678)


	//   ....[0]....
.L_7678:
        /*0090*/ 	.word	0x00000a10


	//   ....[1]....
        /*0094*/ 	.word	0x00000a40


	//   ....[2]....
        /*0098*/ 	.word	0x00000a60


	//   ....[3]....
        /*009c*/ 	.word	0x00000a80


	//   ....[4]....
        /*00a0*/ 	.word	0x00000aa0


	//----- nvinfo : EIATTR_VRC_CTA_INIT_COUNT
	.align		4
.L_7679:
        /*00a4*/ 	.byte	0x02, 0x4a
	.zero		1
	.zero		1


	//----- nvinfo : EIATTR_EXIT_INSTR_OFFSETS
	.align		4
        /*00a8*/ 	.byte	0x04, 0x1c
        /*00aa*/ 	.short	(.L_7681 - .L_7680)


	//   ....[0]....
.L_7680:
        /*00ac*/ 	.word	0x000000a0


	//   ....[1]....
        /*00b0*/ 	.word	0x00000ab0


	//   ....[2]....
        /*00b4*/ 	.word	0x00000b20


	//----- nvinfo : EIATTR_CRS_STACK_SIZE
	.align		4
.L_7681:
        /*00b8*/ 	.byte	0x04, 0x1e
        /*00ba*/ 	.short	(.L_7683 - .L_7682)
.L_7682:
        /*00bc*/ 	.word	0x00000000


	//----- nvinfo : EIATTR_CBANK_PARAM_SIZE
	.align		4
.L_7683:
        /*00c0*/ 	.byte	0x03, 0x19
        /*00c2*/ 	.short	0x0024


	//----- nvinfo : EIATTR_PARAM_CBANK
	.align		4
        /*00c4*/ 	.byte	0x04, 0x0a
        /*00c6*/ 	.short	(.L_7685 - .L_7684)
	.align		4
.L_7684:
        /*00c8*/ 	.word	index@(.nv.constant0._Z13mul_mat_vec_qIN3c104HalfELi256ELi8E13block_iq3_xxsLi1EXadL_ZN45_INTERNAL_8d5cb472_14_gguf_kernel_cu_cd24131920vec_dot_iq3_xxs_q8_1EPKvPK10block_q8_1RKiEEEvS5_S5_PT_iii)
        /*00cc*/ 	.short	0x0380
        /*00ce*/ 	.short	0x0024


	//----- nvinfo : EIATTR_SW_WAR
	.align		4
.L_7685:
        /*00d0*/ 	.byte	0x04, 0x36
        /*00d2*/ 	.short	(.L_7687 - .L_7686)
.L_7686:
        /*00d4*/ 	.word	0x00000008
.L_7687:


//--------------------- .nv.info._Z13mul_mat_vec_qIN3c104HalfELi256ELi8E12block_iq2_xsLi1EXadL_ZN45_INTERNAL_8d5cb472_14_gguf_kernel_cu_cd24131919vec_dot_iq2_xs_q8_1EPKvPK10block_q8_1RKiEEEvS5_S5_PT_iii --------------------------
	.section	.nv.info._Z13mul_mat_vec_qIN3c104HalfELi256ELi8E12block_iq2_xsLi1EXadL_ZN45_INTERNAL_8d5cb472_14_gguf_kernel_cu_cd24131919vec_dot_iq2_xs_q8_1EPKvPK10block_q8_1RKiEEEvS5_S5_PT_iii,"",@"SHT_CUDA_INFO"
	.sectionflags	@""
	.align	4


	//----- nvinfo : EIATTR_CUDA_API_VERSION
	.align		4
        /*0000*/ 	.byte	0x04, 0x37
        /*0002*/ 	.short	(.L_7689 - .L_7688)
.L_7688:
        /*0004*/ 	.word	0x00000082


	//----- nvinfo : EIATTR_KPARAM_INFO
	.align		4
.L_7689:
        /*0008*/ 	.byte	0x04, 0x17
        /*000a*/ 	.short	(.L_7691 - .L_7690)
.L_7690:
        /*000c*/ 	.word	0x00000000
        /*0010*/ 	.short	0x0005
        /*0012*/ 	.short	0x0020
        /*0014*/ 	.byte	0x00, 0xf0, 0x11, 0x00


	//----- nvinfo : EIATTR_KPARAM_INFO
	.align		4
.L_7691:
        /*0018*/ 	.byte	0x04, 0x17
        /*001a*/ 	.short	(.L_7693 - .L_7692)
.L_7692:
        /*001c*/ 	.word	0x00000000
        /*0020*/ 	.short	0x0004
        /*0022*/ 	.short	0x001c
        /*0024*/ 	.byte	0x00, 0xf0, 0x11, 0x00


	//----- nvinfo : EIATTR_KPARAM_INFO
	.align		4
.L_7693:
        /*0028*/ 	.byte	0x04, 0x17
        /*002a*/ 	.short	(.L_7695 - .L_7694)
.L_7694:
        /*002c*/ 	.word	0x00000000
        /*0030*/ 	.short	0x0003
        /*0032*/ 	.short	0x0018
        /*0034*/ 	.byte	0x00, 0xf0, 0x11, 0x00


	//----- nvinfo : EIATTR_KPARAM_INFO
	.align		4
.L_7695:
        /*0038*/ 	.byte	0x04, 0x17
        /*003a*/ 	.short	(.L_7697 - .L_7696)
.L_7696:
        /*003c*/ 	.word	0x00000000
        /*0040*/ 	.short	0x0002
        /*0042*/ 	.short	0x0010
        /*0044*/ 	.byte	0x00, 0xf5, 0x21, 0x00


	//----- nvinfo : EIATTR_KPARAM_INFO
	.align		4
.L_7697:
        /*0048*/ 	.byte	0x04, 0x17
        /*004a*/ 	.short	(.L_7699 - .L_7698)
.L_7698:
        /*004c*/ 	.word	0x00000000
        /*0050*/ 	.short	0x0001
        /*0052*/ 	.short	0x0008
        /*0054*/ 	.byte	0x00, 0xf5, 0x21, 0x00


	//----- nvinfo : EIATTR_KPARAM_INFO
	.align		4
.L_7699:
        /*0058*/ 	.byte	0x04, 0x17
        /*005a*/ 	.short	(.L_7701 - .L_7700)
.L_7700:
        /*005c*/ 	.word	0x00000000
        /*0060*/ 	.short	0x0000
        /*0062*/ 	.short	0x0000
        /*0064*/ 	.byte	0x00, 0xf5, 0x21, 0x00


	//----- nvinfo : EIATTR_SPARSE_MMA_MASK
	.align		4
.L_7701:
        /*0068*/ 	.byte	0x03, 0x50
        /*006a*/ 	.short	0x0000


	//----- nvinfo : EIATTR_MAXREG_COUNT
	.align		4
        /*006c*/ 	.byte	0x03, 0x1b
        /*006e*/ 	.short	0x00ff


	//----- nvinfo : EIATTR_MERCURY_ISA_VERSION
	.align		4
        /*0070*/ 	.byte	0x03, 0x5f
        /*0072*/ 	.short	0x0101


	//----- nvinfo : EIATTR_COOP_GROUP_MASK_REGIDS
	.align		4
        /*0074*/ 	.byte	0x04, 0x29
        /*0076*/ 	.short	(.L_7703 - .L_7702)


	//   ....[0]....
.L_7702:
        /*0078*/ 	.word	0xffffffff


	//   ....[1]....
        /*007c*/ 	.word	0xffffffff


	//   ....[2]....
        /*0080*/ 	.word	0xffffffff


	//   ....[3]....
        /*0084*/ 	.word	0xffffffff


	//   ....[4]....
        /*0088*/ 	.word	0xffffffff


	//----- nvinfo : EIATTR_COOP_GROUP_INSTR_OFFSETS
	.align		4
.L_7703:
        /*008c*/ 	.byte	0x04, 0x28
        /*008e*/ 	.short	(.L_7705 - .L_7704)


	//   ....[0]....
.L_7704:
        /*0090*/ 	.word	0x00001560


	//   ....[1]....
        /*0094*/ 	.word	0x00001590


	//   ....[2]....
        /*0098*/ 	.word	0x000015c0


	//   ....[3]....
        /*009c*/ 	.word	0x000015e0


	//   ....[4]....
        /*00a0*/ 	.word	0x00001600


	//----- nvinfo : EIATTR_VRC_CTA_INIT_COUNT
	.align		4
.L_7705:
        /*00a4*/ 	.byte	0x02, 0x4a
	.zero		1
	.zero		1


	//----- nvinfo : EIATTR_EXIT_INSTR_OFFSETS
	.align		4
        /*00a8*/ 	.byte	0x04, 0x1c
        /*00aa*/ 	.short	(.L_7707 - .L_7706)


	//   ....[0]....
.L_7706:
        /*00ac*/ 	.word	0x000000a0


	//   ....[1]....
        /*00b0*/ 	.word	0x00001610


	//   ....[2]....
        /*00b4*/ 	.word	0x00001690


	//----- nvinfo : EIATTR_CRS_STACK_SIZE
	.align		4
.L_7707:
        /*00b8*/ 	.byte	0x04, 0x1e
        /*00ba*/ 	.short	(.L_7709 - .L_7708)
.L_7708:
        /*00bc*/ 	.word	0x00000000


	//----- nvinfo : EIATTR_CBANK_PARAM_SIZE
	.align		4
.L_7709:
        /*00c0*/ 	.byte	0x03, 0x19
        /*00c2*/ 	.short	0x0024


	//----- nvinfo : EIATTR_PARAM_CBANK
	.align		4
        /*00c4*/ 	.byte	0x04, 0x0a
        /*00c6*/ 	.short	(.L_7711 - .L_7710)
	.align		4
.L_7710:
        /*00c8*/ 	.word	index@(.nv.constant0._Z13mul_mat_vec_qIN3c104HalfELi256ELi8E12block_iq2_xsLi1EXadL_ZN45_INTERNAL_8d5cb472_14_gguf_kernel_cu_cd24131919vec_dot_iq2_xs_q8_1EPKvPK10block_q8_1RKiEEEvS5_S5_PT_iii)
        /*00cc*/ 	.short	0x0380
        /*00ce*/ 	.short	0x0024


	//----- nvinfo : EIATTR_SW_WAR
	.align		4
.L_7711:
        /*00d0*/ 	.byte	0x04, 0x36
        /*00d2*/ 	.short	(.L_7713 - .L_7712)
.L_7712:
        /*00d4*/ 	.word	0x00000008
.L_7713:


//--------------------- .nv.info._Z13mul_mat_vec_qIN3c104HalfELi256ELi8E13block_iq2_xxsLi1EXadL_ZN45_INTERNAL_8d5cb472_14_gguf_kernel_cu_cd24131920vec_dot_iq2_xxs_q8_1EPKvPK10block_q8_1RKiEEEvS5_S5_PT_iii --------------------------
	.section	.nv.info._Z13mul_mat_vec_qIN3c104HalfELi256ELi8E13block_iq2_xxsLi1EXadL_ZN45_INTERNAL_8d5cb472_14_gguf_kernel_cu_cd24131920vec_dot_iq2_xxs_q8_1EPKvPK10block_q8_1RKiEEEvS5_S5_PT_iii,"",@"SHT_CUDA_INFO"
	.sectionflags	@""
	.align	4


	//----- nvinfo : EIATTR_CUDA_API_VERSION
	.align		4
        /*0000*/ 	.byte	0x04, 0x37
        /*0002*/ 	.short	(.L_7715 - .L_7714)
.L_7714:
        /*0004*/ 	.word	0x00000082


	//----- nvinfo : EIATTR_KPARAM_INFO
	.align		4
.L_7715:
        /*0008*/ 	.byte	0x04, 0x17
        /*000a*/ 	.short	(.L_7717 - .L_7716)
.L_7716:
        /*000c*/ 	.word	0x00000000
        /*0010*/ 	.short	0x0005
        /*0012*/ 	.short	0x0020
        /*0014*/ 	.byte	0x00, 0xf0, 0x11, 0x00


	//----- nvinfo : EIATTR_KPARAM_INFO
	.align		4
.L_7717:
        /*0018*/ 	.byte	0x04, 0x17
        /*001a*/ 	.short	(.L_7719 - .L_7718)
.L_7718:
        /*001c*/ 	.word	0x00000000
        /*0020*/ 	.short	0x0004
        /*0022*/ 	.short	0x001c
        /*0024*/ 	.byte	0x00, 0xf0, 0x11, 0x00


	//----- nvinfo : EIATTR_KPARAM_INFO
	.align		4
.L_7719:
        /*0028*/ 	.byte	0x04, 0x17
        /*002a*/ 	.short	(.L_7721 - .L_7720)
.L_7720:
        /*002c*/ 	.word	0x00000000
        /*0030*/ 	.short	0x0003
        /*0032*/ 	.short	0x0018
        /*0034*/ 	.byte	0x00, 0xf0, 0x11, 0x00


	//----- nvinfo : EIATTR_KPARAM_INFO
	.align		4
.L_7721:
        /*0038*/ 	.byte	0x04, 0x17
        /*003a*/ 	.short	(.L_7723 - .L_7722)
.L_7722:
        /*003c*/ 	.word	0x00000000
        /*0040*/ 	.short	0x0002
        /*0042*/ 	.short	0x0010
        /*0044*/ 	.byte	0x00, 0xf5, 0x21, 0x00


	//----- nvinfo : EIATTR_KPARAM_INFO
	.align		4
.L_7723:
        /*0048*/ 	.byte	0x04, 0x17
        /*004a*/ 	.short	(.L_7725 - .L_7724)
.L_7724:
        /*004c*/ 	.word	0x00000000
        /*0050*/ 	.short	0x0001
        /*0052*/ 	.short	0x0008
        /*0054*/ 	.byte	0x00, 0xf5, 0x21, 0x00


	//----- nvinfo : EIATTR_KPARAM_INFO
	.align		4
.L_7725:
        /*0058*/ 	.byte	0x04, 0x17
        /*005a*/ 	.short	(.L_7727 - .L_7726)
.L_7726:
        /*005c*/ 	.word	0x00000000
        /*0060*/ 	.short	0x0000
        /*0062*/ 	.short	0x0000
        /*0064*/ 	.byte	0x00, 0xf5, 0x21, 0x00


	//----- nvinfo : EIATTR_SPARSE_MMA_MASK
	.align		4
.L_7727:
        /*0068*/ 	.byte	0x03, 0x50
        /*006a*/ 	.short	0x0000


	//----- nvinfo : EIATTR_MAXREG_COUNT
	.align		4
        /*006c*/ 	.byte	0x03, 0x1b
        /*006e*/ 	.short	0x00ff


	//----- nvinfo : EIATTR_MERCURY_ISA_VERSION
	.align		4
        /*0070*/ 	.byte	0x03, 0x5f
        /*0072*/ 	.short	0x0101


	//----- nvinfo : EIATTR_COOP_GROUP_MASK_REGIDS
	.align		4
        /*0074*/ 	.byte	0x04, 0x29
        /*0076*/ 	.short	(.L_7729 - .L_7728)


	//   ....[0]....
.L_7728:
        /*0078*/ 	.word	0xffffffff


	//   ....[1]....
        /*007c*/ 	.word	0xffffffff


	//   ....[2]....
        /*0080*/ 	.word	0xffffffff


	//   ....[3]....
        /*0084*/ 	.word	0xffffffff


	//   ....[4]....
        /*0088*/ 	.word	0xffffffff


	//----- nvinfo : EIATTR_COOP_GROUP_INSTR_OFFSETS
	.align		4
.L_7729:
        /*008c*/ 	.byte	0x04, 0x28
        /*008e*/ 	.short	(.L_7731 - .L_7730)


	//   ....[0]....
.L_7730:
        /*0090*/ 	.word	0x00001420


	//   ....[1]....
        /*0094*/ 	.word	0x00001450


	//   ....[2]....
        /*0098*/ 	.word	0x00001470


	//   ....[3]....
        /*009c*/ 	.word	0x00001490


	//   ....[4]....
        /*00a0*/ 	.word	0x000014b0


	//----- nvinfo : EIATTR_VRC_CTA_INIT_COUNT
	.align		4
.L_7731:
        /*00a4*/ 	.byte	0x02, 0x4a
	.zero		1
	.zero		1


	//----- nvinfo : EIATTR_EXIT_INSTR_OFFSETS
	.align		4
        /*00a8*/ 	.byte	0x04, 0x1c
        /*00aa*/ 	.short	(.L_7733 - .L_7732)


	//   ....[0]....
.L_7732:
        /*00ac*/ 	.word	0x000000a0


	//   ....[1]....
        /*00b0*/ 	.word	0x000014c0


	//   ....[2]....
        /*00b4*/ 	.word	0x00001540


	//----- nvinfo : EIATTR_CRS_STACK_SIZE
	.align		4
.L_7733:
        /*00b8*/ 	.byte	0x04, 0x1e
        /*00ba*/ 	.short	(.L_7735 - .L_7734)
.L_7734:
        /*00bc*/ 	.word	0x00000000


	//----- nvinfo : EIATTR_CBANK_PARAM_SIZE
	.align		4
.L_7735:
        /*00c0*/ 	.byte	0x03, 0x19
        /*00c2*/ 	.short	0x0024


	//----- nvinfo : EIATTR_PARAM_CBANK
	.align		4
        /*00c4*/ 	.byte	0x04, 0x0a
        /*00c6*/ 	.short	(.L_7737 - .L_7736)
	.align		4
.L_7736:
        /*00c8*/ 	.word	index@(.nv.constant0._Z13mul_mat_vec_qIN3c104HalfELi256ELi8E13block_iq2_xxsLi1EXadL_ZN45_INTERNAL_8d5cb472_14_gguf_kernel_cu_cd24131920vec_dot_iq2_xxs_q8_1EPKvPK10block_q8_1RKiEEEvS5_S5_PT_iii)
        /*00cc*/ 	.short	0x0380
        /*00ce*/ 	.short	0x0024


	//----- nvinfo : EIATTR_SW_WAR
	.align		4
.L_7737:
        /*00d0*/ 	.byte	0x04, 0x36
        /*00d2*/ 	.short	(.L_7739 - .L_7738)
.L_7738:
        /*00d4*/ 	.word	0x00000008
.L_7739:


//--------------------- .nv.info._Z13mul_mat_vec_qIN3c104HalfELi256ELi32E10block_q6_KLi1EXadL_ZN45_INTERNAL_8d5cb472_14_gguf_kernel_cu_cd24131917vec_dot_q6_K_q8_1EPKvPK10block_q8_1RKiEEEvS5_S5_PT_iii --------------------------
	.section	.nv.info._Z13mul_mat_vec_qIN3c104HalfELi256ELi32E10block_q6_KLi1EXadL_ZN45_INTERNAL_8d5cb472_14_gguf_kernel_cu_cd24131917vec_dot_q6_K_q8_1EPKvPK10block_q8_1RKiEEEvS5_S5_PT_iii,"",@"SHT_CUDA_INFO"
	.sectionflags	@""
	.align	4


	//----- nvinfo : EIATTR_CUDA_API_VERSION
	.align		4
        /*0000*/ 	.byte	0x04, 0x37
        /*0002*/ 	.short	(.L_7741 - .L_7740)
.L_7740:
        /*0004*/ 	.word	0x00000082


	//----- nvinfo : EIATTR_KPARAM_INFO
	.align		4
.L_7741:
        /*0008*/ 	.byte	0x04, 0x17
        /*000a*/ 	.short	(.L_7743 - .L_7742)
.L_7742:
        /*000c*/ 	.word	0x00000000
        /*0010*/ 	.short	0x0005
        /*0012*/ 	.short	0x0020
        /*0014*/ 	.byte	0x00, 0xf0, 0x11, 0x00


	//----- nvinfo : EIATTR_KPARAM_INFO
	.align		4
.L_7743:
        /*0018*/ 	.byte	0x04, 0x17
        /*001a*/ 	.short	(.L_7745 - .L_7744)
.L_7744:
        /*001c*/ 	.word	0x00000000
        /*0020*/ 	.short	0x0004
        /*0022*/ 	.short	0x001c
        /*0024*/ 	.byte	0x00, 0xf0, 0x11, 0x00


	//----- nvinfo : EIATTR_KPARAM_INFO
	.align		4
.L_7745:
        /*0028*/ 	.byte	0x04, 0x17
        /*002a*/ 	.short	(.L_7747 - .L_7746)
.L_7746:
        /*002c*/ 	.word	0x00000000
        /*0030*/ 	.short	0x0003
        /*0032*/ 	.short	0x0018
        /*0034*/ 	.byte	0x00, 0xf0, 0x11, 0x00


	//----- nvinfo : EIATTR_KPARAM_INFO
	.align		4
.L_7747:
        /*0038*/ 	.byte	0x04, 0x17
        /*003a*/ 	.short	(.L_7749 - .L_7748)
.L_7748:
        /*003c*/ 	.word	0x00000000
        /*0040*/ 	.short	0x0002
        /*0042*/ 	.short	0x0010
        /*0044*/ 	.byte	0x00, 0xf5, 0x21, 0x00


	//----- nvinfo : EIATTR_KPARAM_INFO
	.align		4
.L_7749:
        /*0048*/ 	.byte	0x04, 0x17
        /*004a*/ 	.short	(.L_7751 - .L_7750)
.L_7750:
        /*004c*/ 	.word	0x00000000
        /*0050*/ 	.short	0x0001
        /*0052*/ 	.short	0x0008
        /*0054*/ 	.byte	0x00, 0xf5, 0x21, 0x00


	//----- nvinfo : EIATTR_KPARAM_INFO
	.align		4
.L_7751:
        /*0058*/ 	.byte	0x04, 0x17
        /*005a*/ 	.short	(.L_7753 - .L_7752)
.L_7752:
        /*005c*/ 	.word	0x00000000
        /*0060*/ 	.short	0x0000
        /*0062*/ 	.short	0x0000
        /*0064*/ 	.byte	0x00, 0xf5, 0x21, 0x00


	//----- nvinfo : EIATTR_SPARSE_MMA_MASK
	.align		4
.L_7753:
        /*0068*/ 	.byte	0x03, 0x50
        /*006a*/ 	.short	0x0000


	//----- nvinfo : EIATTR_MAXREG_COUNT
	.align		4
        /*006c*/ 	.byte	0x03, 0x1b
        /*006e*/ 	.short	0x00ff


	//----- nvinfo : EIATTR_MERCURY_ISA_VERSION
	.align		4
        /*0070*/ 	.byte	0x03, 0x5f
        /*0072*/ 	.short	0x0101


	//----- nvinfo : EIATTR_COOP_GROUP_MASK_REGIDS
	.align		4
        /*0074*/ 	.byte	0x04, 0x29
        /*0076*/ 	.short	(.L_7755 - .L_7754)


	//   ....[0]....
.L_7754:
        /*0078*/ 	.word	0xffffffff


	//   ....[1]....
        /*007c*/ 	.word	0xffffffff


	//   ....[2]....
        /*0080*/ 	.word	0xffffffff


	//   ....[3]....
        /*0084*/ 	.word	0xffffffff


	//   ....[4]....
        /*0088*/ 	.word	0xffffffff


	//----- nvinfo : EIATTR_COOP_GROUP_INSTR_OFFSETS
	.align		4
.L_7755:
        /*008c*/ 	.byte	0x04, 0x28
        /*008e*/ 	.short	(.L_7757 - .L_7756)


	//   ....[0]....
.L_7756:
        /*0090*/ 	.word	0x00000f50


	//   ....[1]....
        /*0094*/ 	.word	0x00000f80


	//   ....[2]....
        /*0098*/ 	.word	0x00000fb0


	//   ....[3]....
        /*009c*/ 	.word	0x00000fd0


	//   ....[4]....
        /*00a0*/ 	.word	0x00000ff0


	//----- nvinfo : EIATTR_VRC_CTA_INIT_COUNT
	.align		4
.L_7757:
        /*00a4*/ 	.byte	0x02, 0x4a
	.zero		1
	.zero		1


	//----- nvinfo : EIATTR_EXIT_INSTR_OFFSETS
	.align		4
        /*00a8*/ 	.byte	0x04, 0x1c
        /*00aa*/ 	.short	(.L_7759 - .L_7758)


	//   ....[0]....
.L_7758:
        /*00ac*/ 	.word	0x000000a0


	//   ....[1]....
        /*00b0*/ 	.word	0x00001000


	//   ....[2]....
        /*00b4*/ 	.word	0x00001080


	//----- nvinfo : EIATTR_CRS_STACK_SIZE
	.align		4
.L_7759:
        /*00b8*/ 	.byte	0x04, 0x1e
        /*00ba*/ 	.short	(.L_7761 - .L_7760)
.L_7760:
        /*00bc*/ 	.word	0x00000000


	//----- nvinfo : EIATTR_CBANK_PARAM_SIZE
	.align		4
.L_7761:
        /*00c0*/ 	.byte	0x03, 0x19
        /*00c2*/ 	.short	0x0024


	//----- nvinfo : EIATTR_PARAM_CBANK
	.align		4
        /*00c4*/ 	.byte	0x04, 0x0a
        /*00c6*/ 	.short	(.L_7763 - .L_7762)
	.align		4
.L_7762:
        /*00c8*/ 	.word	index@(.nv.constant0._Z13mul_mat_vec_qIN3c104HalfELi256ELi32E10block_q6_KLi1EXadL_ZN45_INTERNAL_8d5cb472_14_gguf_kernel_cu_cd24131917vec_dot_q6_K_q8_1EPKvPK10block_q8_1RKiEEEvS5_S5_PT_iii)
        /*00cc*/ 	.short	0x0380
        /*00ce*/ 	.short	0x0024


	//----- nvinfo : EIATTR_SW_WAR
	.align		4
.L_7763:
        /*00d0*/ 	.byte	0x04, 0x36
        /*00d2*/ 	.short	(.L_7765 - .L_7764)
.L_7764:
        /*00d4*/ 	.word	0x00000008
.L_7765:


//--------------------- .nv.info._Z13mul_mat_vec_qIN3c104HalfELi256ELi32E10block_q5_KLi2EXadL_ZN45_INTERNAL_8d5cb472_14_gguf_kernel_cu_cd24131917vec_dot_q5_K_q8_1EPKvPK10block_q8_1RKiEEEvS5_S5_PT_iii --------------------------
	.section	.nv.info._Z13mul_mat_vec_qIN3c104HalfELi256ELi32E10block_q5_KLi2EXadL_ZN45_INTERNAL_8d5cb472_14_gguf_kernel_cu_cd24131917vec_dot_q5_K_q8_1EPKvPK10block_q8_1RKiEEEvS5_S5_PT_iii,"",@"SHT_CUDA_INFO"
	.sectionflags	@""
	.align	4


	//----- nvinfo : EIATTR_CUDA_API_VERSION
	.align		4
        /*0000*/ 	.byte	0x04, 0x37
        /*0002*/ 	.short	(.L_7767 - .L_7766)
.L_7766:
        /*0004*/ 	.word	0x00000082


	//----- nvinfo : EIATTR_KPARAM_INFO
	.align		4
.L_7767:
        /*0008*/ 	.byte	0x04, 0x17
        /*000a*/ 	.short	(.L_7769 - .L_7768)
.L_7768:
        /*000c*/ 	.word	0x00000000
        /*0010*/ 	.short	0x0005
        /*0012*/ 	.short	0x0020
        /*0014*/ 	.byte	0x00, 0xf0, 0x11, 0x00


	//----- nvinfo : EIATTR_KPARAM_INFO
	.align		4
.L_7769:
        /*0018*/ 	.byte	0x04, 0x17
        /*001a*/ 	.short	(.L_7771 - .L_7770)
.L_7770:
        /*001c*/ 	.word	0x00000000
        /*0020*/ 	.short	0x0004
        /*0022*/ 	.short	0x001c
        /*0024*/ 	.byte	0x00, 0xf0, 0x11, 0x00


	//----- nvinfo : EIATTR_KPARAM_INFO
	.align		4
.L_7771:
        /*0028*/ 	.byte	0x04, 0x17
        /*002a*/ 	.short	(.L_7773 - .L_7772)
.L_7772:
        /*002c*/ 	.word	0x00000000
        /*0030*/ 	.short	0x0003
        /*0032*/ 	.short	0x0018
        /*0034*/ 	.byte	0x00, 0xf0, 0x11, 0x00


	//----- nvinfo : EIATTR_KPARAM_INFO
	.align		4
.L_7773:
        /*0038*/ 	.byte	0x04, 0x17
        /*003a*/ 	.short	(.L_7775 - .L_7774)
.L_7774:
        /*003c*/ 	.word	0x00000000
        /*0040*/ 	.short	0x0002
        /*0042*/ 	.short	0x0010
        /*0044*/ 	.byte	0x00, 0xf5, 0x21, 0x00


	//----- nvinfo : EIATTR_KPARAM_INFO
	.align		4
.L_7775:
        /*0048*/ 	.byte	0x04, 0x17
        /*004a*/ 	.short	(.L_7777 - .L_7776)
.L_7776:
        /*004c*/ 	.word	0x00000000
        /*0050*/ 	.short	0x0001
        /*0052*/ 	.short	0x0008
        /*0054*/ 	.byte	0x00, 0xf5, 0x21, 0x00


	//----- nvinfo : EIATTR_KPARAM_INFO
	.align		4
.L_7777:
        /*0058*/ 	.byte	0x04, 0x17
        /*005a*/ 	.short	(.L_7779 - .L_7778)
.L_7778:
        /*005c*/ 	.word	0x00000000
        /*0060*/ 	.short	0x0000
        /*0062*/ 	.short	0x0000
        /*0064*/ 	.byte	0x00, 0xf5, 0x21, 0x00


	//----- nvinfo : EIATTR_SPARSE_MMA_MASK
	.align		4
.L_7779:
        /*0068*/ 	.byte	0x03, 0x50
        /*006a*/ 	.short	0x0000


	//----- nvinfo : EIATTR_MAXREG_COUNT
	.align		4
        /*006c*/ 	.byte	0x03, 0x1b
        /*006e*/ 	.short	0x00ff


	//----- nvinfo : EIATTR_MERCURY_ISA_VERSION
	.align		4
        /*0070*/ 	.byte	0x03, 0x5f
        /*0072*/ 	.short	0x0101


	//----- nvinfo : EIATTR_COOP_GROUP_MASK_REGIDS
	.align		4
        /*0074*/ 	.byte	0x04, 0x29
        /*0076*/ 	.short	(.L_7781 - .L_7780)


	//   ....[0]....
.L_7780:
        /*0078*/ 	.word	0xffffffff


	//   ....[1]....
        /*007c*/ 	.word	0xffffffff


	//   ....[2]....
        /*0080*/ 	.word	0xffffffff


	//   ....[3]....
        /*0084*/ 	.word	0xffffffff


	//   ....[4]....
        /*0088*/ 	.word	0xffffffff


	//----- nvinfo : EIATTR_COOP_GROUP_INSTR_OFFSETS
	.align		4
.L_7781:
        /*008c*/ 	.byte	0x04, 0x28
        /*008e*/ 	.short	(.L_7783 - .L_7782)


	//   ....[0]....
.L_7782:
        /*0090*/ 	.word	0x00000870


	//   ....[1]....
        /*0094*/ 	.word	0x000008a0


	//   ....[2]....
        /*0098*/ 	.word	0x000008c0


	//   ....[3]....
        /*009c*/ 	.word	0x000008e0


	//   ....[4]....
        /*00a0*/ 	.word	0x00000900


	//----- nvinfo : EIATTR_VRC_CTA_INIT_COUNT
	.align		4
.L_7783:
        /*00a4*/ 	.byte	0x02, 0x4a
	.zero		1
	.zero		1


	//----- nvinfo : EIATTR_EXIT_INSTR_OFFSETS
	.align		4
        /*00a8*/ 	.byte	0x04, 0x1c
        /*00aa*/ 	.short	(.L_7785 - .L_7784)


	//   ....[0]....
.L_7784:
        /*00ac*/ 	.word	0x000000a0


	//   ....[1]....
        /*00b0*/ 	.word	0x00000910


	//   ....[2]....
        /*00b4*/ 	.word	0x00000990


	//----- nvinfo : EIATTR_CRS_STACK_SIZE
	.align		4
.L_7785:
        /*00b8*/ 	.byte	0x04, 0x1e
        /*00ba*/ 	.short	(.L_7787 - .L_7786)
.L_7786:
        /*00bc*/ 	.word	0x00000000


	//----- nvinfo : EIATTR_CBANK_PARAM_SIZE
	.align		4
.L_7787:
        /*00c0*/ 	.byte	0x03, 0x19
        /*00c2*/ 	.short	0x0024


	//----- nvinfo : EIATTR_PARAM_CBANK
	.align		4
        /*00c4*/ 	.byte	0x04, 0x0a
        /*00c6*/ 	.short	(.L_7789 - .L_7788)
	.align		4
.L_7788:
        /*00c8*/ 	.word	index@(.nv.constant0._Z13mul_mat_vec_qIN3c104HalfELi256ELi32E10block_q5_KLi2EXadL_ZN45_INTERNAL_8d5cb472_14_gguf_kernel_cu_cd24131917vec_dot_q5_K_q8_1EPKvPK10block_q8_1RKiEEEvS5_S5_PT_iii)
        /*00cc*/ 	.short	0x0380
        /*00ce*/ 	.short	0x0024


	//----- nvinfo : EIATTR_SW_WAR
	.align		4
.L_7789:
        /*00d0*/ 	.byte	0x04, 0x36
        /*00d2*/ 	.short	(.L_7791 - .L_7790)
.L_7790:
        /*00d4*/ 	.word	0x00000008
.L_7791:


//--------------------- .nv.info._Z13mul_mat_vec_qIN3c104HalfELi256ELi32E10block_q4_KLi2EXadL_ZN45_INTERNAL_8d5cb472_14_gguf_kernel_cu_cd24131917vec_dot_q4_K_q8_1EPKvPK10block_q8_1RKiEEEvS5_S5_PT_iii --------------------------
	.section	.nv.info._Z13mul_mat_vec_qIN3c104HalfELi256ELi32E10block_q4_KLi2EXadL_ZN45_INTERNAL_8d5cb472_14_gguf_kernel_cu_cd24131917vec_dot_q4_K_q8_1EPKvPK10block_q8_1RKiEEEvS5_S5_PT_iii,"",@"SHT_CUDA_INFO"
	.sectionflags	@""
	.align	4


	//----- nvinfo : EIATTR_CUDA_API_VERSION
	.align		4
        /*0000*/ 	.byte	0x04, 0x37
        /*0002*/ 	.short	(.L_7793 - .L_7792)
.L_7792:
        /*0004*/ 	.word	0x00000082


	//----- nvinfo : EIATTR_KPARAM_INFO
	.align		4
.L_7793:
        /*0008*/ 	.byte	0x04, 0x17
        /*000a*/ 	.short	(.L_7795 - .L_7794)
.L_7794:
        /*000c*/ 	.word	0x00000000
        /*0010*/ 	.short	0x0005
        /*0012*/ 	.short	0x0020
        /*0014*/ 	.byte	0x00, 0xf0, 0x11, 0x00


	//----- nvinfo : EIATTR_KPARAM_INFO
	.align		4
.L_7795:
        /*0018*/ 	.byte	0x04, 0x17
        /*001a*/ 	.short	(.L_7797 - .L_7796)
.L_7796:
        /*001c*/ 	.word	0x00000000
        /*0020*/ 	.short	0x0004
        /*0022*/ 	.short	0x001c
        /*0024*/ 	.byte	0x00, 0xf0, 0x11, 0x00


	//----- nvinfo : EIATTR_KPARAM_INFO
	.align		4
.L_7797:
        /*0028*/ 	.byte	0x04, 0x17
        /*002a*/ 	.short	(.L_7799 - .L_7798)
.L_7798:
        /*002c*/ 	.word	0x00000000
        /*0030*/ 	.short	0x0003
        /*0032*/ 	.short	0x0018
        /*0034*/ 	.byte	0x00, 0xf0, 0x11, 0x00


	//----- nvinfo : EIATTR_KPARAM_INFO
	.align		4
.L_7799:
        /*0038*/ 	.byte	0x04, 0x17
        /*003a*/ 	.short	(.L_7801 - .L_7800)
.L_7800:
        /*003c*/ 	.word	0x00000000
        /*0040*/ 	.short	0x0002
        /*0042*/ 	.short	0x0010
        /*0044*/ 	.byte	0x00, 0xf5, 0x21, 0x00


	//----- nvinfo : EIATTR_KPARAM_INFO
	.align		4
.L_7801:
        /*0048*/ 	.byte	0x04, 0x17
        /*004a*/ 	.short	(.L_7803 - .L_7802)
.L_7802:
        /*004c*/ 	.word	0x00000000
        /*0050*/ 	.short	0x0001
        /*0052*/ 	.short	0x0008
        /*0054*/ 	.byte	0x00, 0xf5, 0x21, 0x00


	//----- nvinfo : EIATTR_KPARAM_INFO
	.align		4
.L_7803:
        /*0058*/ 	.byte	0x04, 0x17
        /*005a*/ 	.short	(.L_7805 - .L_7804)
.L_7804:
        /*005c*/ 	.word	0x00000000
        /*0060*/ 	.short	0x0000
        /*0062*/ 	.short	0x0000
        /*0064*/ 	.byte	0x00, 0xf5, 0x21, 0x00


	//----- nvinfo : EIATTR_SPARSE_MMA_MASK
	.align		4
.L_7805:
        /*0068*/ 	.byte	0x03, 0x50
        /*006a*/ 	.short	0x0000


	//----- nvinfo : EIATTR_MAXREG_COUNT
	.align		4
        /*006c*/ 	.byte	0x03, 0x1b
        /*006e*/ 	.short	0x00ff


	//----- nvinfo : EIATTR_MERCURY_ISA_VERSION
	.align		4
        /*0070*/ 	.byte	0x03, 0x5f
        /*0072*/ 	.short	0x0101


	//----- nvinfo : EIATTR_COOP_GROUP_MASK_REGIDS
	.align		4
        /*0074*/ 	.byte	0x04, 0x29
        /*0076*/ 	.short	(.L_7807 - .L_7806)


	//   ....[0]....
.L_7806:
        /*0078*/ 	.word	0xffffffff


	//   ....[1]....
        /*007c*/ 	.word	0xffffffff


	//   ....[2]....
        /*0080*/ 	.word	0xffffffff


	//   ....[3]....
        /*0084*/ 	.word	0xffffffff


	//   ....[4]....
        /*0088*/ 	.word	0xffffffff


	//----- nvinfo : EIATTR_COOP_GROUP_INSTR_OFFSETS
	.align		4
.L_7807:
        /*008c*/ 	.byte	0x04, 0x28
        /*008e*/ 	.short	(.L_7809 - .L_7808)


	//   ....[0]....
.L_7808:
        /*0090*/ 	.word	0x00001210


	//   ....[1]....
        /*0094*/ 	.word	0x00001240


	//   ....[2]....
        /*0098*/ 	.word	0x00001260


	//   ....[3]....
        /*009c*/ 	.word	0x00001280


	//   ....[4]....
        /*00a0*/ 	.word	0x000012a0


	//----- nvinfo : EIATTR_VRC_CTA_INIT_COUNT
	.align		4
.L_7809:
        /*00a4*/ 	.byte	0x02, 0x4a
	.zero		1
	.zero		1


	//----- nvinfo : EIATTR_EXIT_INSTR_OFFSETS
	.align		4
        /*00a8*/ 	.byte	0x04, 0x1c
        /*00aa*/ 	.short	(.L_7811 - .L_7810)


	//   ....[0]....
.L_7810:
        /*00ac*/ 	.word	0x000000a0


	//   ....[1]....
        /*00b0*/ 	.word	0x000012b0


	//   ....[2]....
        /*00b4*/ 	.word	0x00001330


	//----- nvinfo : EIATTR_CRS_STACK_SIZE
	.align		4
.L_7811:
        /*00b8*/ 	.byte	0x04, 0x1e
        /*00ba*/ 	.short	(.L_7813 - .L_7812)
.L_7812:
        /*00bc*/ 	.word	0x00000000


	//----- nvinfo : EIATTR_CBANK_PARAM_SIZE
	.align		4
.L_7813:
        /*00c0*/ 	.byte	0x03, 0x19
        /*00c2*/ 	.short	0x0024


	//----- nvinfo : EIATTR_PARAM_CBANK
	.align		4
        /*00c4*/ 	.byte	0x04, 0x0a
        /*00c6*/ 	.short	(.L_7815 - .L_7814)
	.align		4
.L_7814:
        /*00c8*/ 	.word	index@(.nv.constant0._Z13mul_mat_vec_qIN3c104HalfELi256ELi32E10block_q4_KLi2EXadL_ZN45_INTERNAL_8d5cb472_14_gguf_kernel_cu_cd24131917vec_dot_q4_K_q8_1EPKvPK10block_q8_1RKiEEEvS5_S5_PT_iii)
        /*00cc*/ 	.short	0x0380
        /*00ce*/ 	.short	0x0024


	//----- nvinfo : EIATTR_SW_WAR
	.align		4
.L_7815:
        /*00d0*/ 	.byte	0x04, 0x36
        /*00d2*/ 	.short	(.L_7817 - .L_7816)
.L_7816:
        /*00d4*/ 	.word	0x00000008
.L_7817:


//--------------------- .nv.info._Z13mul_mat_vec_qIN3c104HalfELi256ELi16E10block_q3_KLi1EXadL_ZN45_INTERNAL_8d5cb472_14_gguf_kernel_cu_cd24131917vec_dot_q3_K_q8_1EPKvPK10block_q8_1RKiEEEvS5_S5_PT_iii --------------------------
	.section	.nv.info._Z13mul_mat_vec_qIN3c104HalfELi256ELi16E10block_q3_KLi1EXadL_ZN45_INTERNAL_8d5cb472_14_gguf_kernel_cu_cd24131917vec_dot_q3_K_q8_1EPKvPK10block_q8_1RKiEEEvS5_S5_PT_iii,"",@"SHT_CUDA_INFO"
	.sectionflags	@""
	.align	4


	//----- nvinfo : EIATTR_CUDA_API_VERSION
	.align		4
        /*0000*/ 	.byte	0x04, 0x37
        /*0002*/ 	.short	(.L_7819 - .L_7818)
.L_7818:
        /*0004*/ 	.word	0x00000082


	//----- nvinfo : EIATTR_KPARAM_INFO
	.align		4
.L_7819:
        /*0008*/ 	.byte	0x04, 0x17
        /*000a*/ 	.short	(.L_7821 - .L_7820)
.L_7820:
        /*000c*/ 	.word	0x00000000
        /*0010*/ 	.short	0x0005
        /*0012*/ 	.short	0x0020
        /*0014*/ 	.byte	0x00, 0xf0, 0x11, 0x00


	//----- nvinfo : EIATTR_KPARAM_INFO
	.align		4
.L_7821:
        /*0018*/ 	.byte	0x04, 0x17
        /*001a*/ 	.short	(.L_7823 - .L_7822)
.L_7822:
        /*001c*/ 	.word	0x00000000
        /*0020*/ 	.short	0x0004
        /*0022*/ 	.short	0x001c
        /*0024*/ 	.byte	0x00, 0xf0, 0x11, 0x00


	//----- nvinfo : EIATTR_KPARAM_INFO
	.align		4
.L_7823:
        /*0028*/ 	.byte	0x04, 0x17
        /*002a*/ 	.short	(.L_7825 - .L_7824)
.L_7824:
        /*002c*/ 	.word	0x00000000
        /*0030*/ 	.short	0x0003
        /*0032*/ 	.short	0x0018
        /*0034*/ 	.byte	0x00, 0xf0, 0x11, 0x00


	//----- nvinfo : EIATTR_KPARAM_INFO
	.align		4
.L_7825:
        /*0038*/ 	.byte	0x04, 0x17
        /*003a*/ 	.short	(.L_7827 - .L_7826)
.L_7826:
        /*003c*/ 	.word	0x00000000
        /*0040*/ 	.short	0x0002
        /*0042*/ 	.short	0x0010
        /*0044*/ 	.byte	0x00, 0xf5, 0x21, 0x00


	//----- nvinfo : EIATTR_KPARAM_INFO
	.align		4
.L_7827:
        /*0048*/ 	.byte	0x04, 0x17
        /*004a*/ 	.short	(.L_7829 - .L_7828)
.L_7828:
        /*004c*/ 	.word	0x00000000
        /*0050*/ 	.short	0x0001
        /*0052*/ 	.short	0x0008
        /*0054*/ 	.byte	0x00, 0xf5, 0x21, 0x00


	//----- nvinfo : EIATTR_KPARAM_INFO
	.align		4
.L_7829:
        /*0058*/ 	.byte	0x04, 0x17
        /*005a*/ 	.short	(.L_7831 - .L_7830)
.L_7830:
        /*005c*/ 	.word	0x00000000
        /*0060*/ 	.short	0x0000
        /*0062*/ 	.short	0x0000
        /*0064*/ 	.byte	0x00, 0xf5, 0x21, 0x00


	//----- nvinfo : EIATTR_SPARSE_MMA_MASK
	.align		4
.L_7831:
        /*0068*/ 	.byte	0x03, 0x50
        /*006a*/ 	.short	0x0000


	//----- nvinfo : EIATTR_MAXREG_COUNT
	.align		4
        /*006c*/ 	.byte	0x03, 0x1b
        /*006e*/ 	.short	0x00ff


	//----- nvinfo : EIATTR_MERCURY_ISA_VERSION
	.align		4
        /*0070*/ 	.byte	0x03, 0x5f
        /*0072*/ 	.short	0x0101


	//----- nvinfo : EIATTR_COOP_GROUP_MASK_REGIDS
	.align		4
        /*0074*/ 	.byte	0x04, 0x29
        /*0076*/ 	.short	(.L_7833 - .L_7832)


	//   ....[0]....
.L_7832:
        /*0078*/ 	.word	0xffffffff


	//   ....[1]....
        /*007c*/ 	.word	0xffffffff


	//   ....[2]....
        /*0080*/ 	.word	0xffffffff


	//   ....[3]....
        /*0084*/ 	.word	0xffffffff


	//   ....[4]....
        /*0088*/ 	.word	0xffffffff


	//----- nvinfo : EIATTR_COOP_GROUP_INSTR_OFFSETS
	.align		4
.L_7833:
        /*008c*/ 	.byte	0x04, 0x28
        /*008e*/ 	.short	(.L_7835 - .L_7834)


	//   ....[0]....
.L_7834:
        /*0090*/ 	.word	0x00000b40


	//   ....[1]....
        /*0094*/ 	.word	0x00000b70


	//   ....[2]....
        /*0098*/ 	.word	0x00000b90


	//   ....[3]....
        /*009c*/ 	.word	0x00000bb0


	//   ....[4]....
        /*00a0*/ 	.word	0x00000bd0


	//----- nvinfo : EIATTR_VRC_CTA_INIT_COUNT
	.align		4
.L_7835:
        /*00a4*/ 	.byte	0x02, 0x4a
	.zero		1
	.zero		1


	//----- nvinfo : EIATTR_EXIT_INSTR_OFFSETS
	.align		4
        /*00a8*/ 	.byte	0x04, 0x1c
        /*00aa*/ 	.short	(.L_7837 - .L_7836)


	//   ....[0]....
.L_7836:
        /*00ac*/ 	.word	0x000000a0


	//   ....[1]....
        /*00b0*/ 	.word	0x00000be0


	//   ....[2]....
        /*00b4*/ 	.word	0x00000c60


	//----- nvinfo : EIATTR_CRS_STACK_SIZE
	.align		4
.L_7837:
        /*00b8*/ 	.byte	0x04, 0x1e
        /*00ba*/ 	.short	(.L_7839 - .L_7838)
.L_7838:
        /*00bc*/ 	.word	0x00000000


	//----- nvinfo : EIATTR_CBANK_PARAM_SIZE
	.align		4
.L_7839:
        /*00c0*/ 	.byte	0x03, 0x19
        /*00c2*/ 	.short	0x0024


	//----- nvinfo : EIATTR_PARAM_CBANK
	.align		4
        /*00c4*/ 	.byte	0x04, 0x0a
        /*00c6*/ 	.short	(.L_7841 - .L_7840)
	.align		4
.L_7840:
        /*00c8*/ 	.word	index@(.nv.constant0._Z13mul_mat_vec_qIN3c104HalfELi256ELi16E10block_q3_KLi1EXadL_ZN45_INTERNAL_8d5cb472_14_gguf_kernel_cu_cd24131917vec_dot_q3_K_q8_1EPKvPK10block_q8_1RKiEEEvS5_S5_PT_iii)
        /*00cc*/ 	.short	0x0380
        /*00ce*/ 	.short	0x0024


	//----- nvinfo : EIATTR_SW_WAR
	.align		4
.L_7841:
        /*00d0*/ 	.byte	0x04, 0x36
        /*00d2*/ 	.short	(.L_7843 - .L_7842)
.L_7842:
        /*00d4*/ 	.word	0x00000008
.L_7843:


//--------------------- .nv.info._Z13mul_mat_vec_qIN3c104HalfELi256ELi16E10block_q2_KLi1EXadL_ZN45_INTERNAL_8d5cb472_14_gguf_kernel_cu_cd24131917vec_dot_q2_K_q8_1EPKvPK10block_q8_1RKiEEEvS5_S5_PT_iii --------------------------
	.section	.nv.info._Z13mul_mat_vec_qIN3c104HalfELi256ELi16E10block_q2_KLi1EXadL_ZN45_INTERNAL_8d5cb472_14_gguf_kernel_cu_cd24131917vec_dot_q2_K_q8_1EPKvPK10block_q8_1RKiEEEvS5_S5_PT_iii,"",@"SHT_CUDA_INFO"
	.sectionflags	@""
	.align	4


	//----- nvinfo : EIATTR_CUDA_API_VERSION
	.align		4
        /*0000*/ 	.byte	0x04, 0x37
        /*0002*/ 	.short	(.L_7845 - .L_7844)
.L_7844:
        /*0004*/ 	.word	0x00000082


	//----- nvinfo : EIATTR_KPARAM_INFO
	.align		4
.L_7845:
        /*0008*/ 	.byte	0x04, 0x17
        /*000a*/ 	.short	(.L_7847 - .L_7846)
.L_7846:
        /*000c*/ 	.word	0x00000000
        /*0010*/ 	.short	0x0005
        /*0012*/ 	.short	0x0020
        /*0014*/ 	.byte	0x00, 0xf0, 0x11, 0x00


	//----- nvinfo : EIATTR_KPARAM_INFO
	.align		4
.L_7847:
        /*0018*/ 	.byte	0x04, 0x17
        /*001a*/ 	.short	(.L_7849 - .L_7848)
.L_7848:
        /*001c*/ 	.word	0x00000000
        /*0020*/ 	.short	0x0004
        /*0022*/ 	.short	0x001c
        /*0024*/ 	.byte	0x00, 0xf0, 0x11, 0x00


	//----- nvinfo : EIATTR_KPARAM_INFO
	.align		4
.L_7849:
        /*0028*/ 	.byte	0x04, 0x17
        /*002a*/ 	.short	(.L_7851 - .L_7850)
.L_7850:
        /*002c*/ 	.word	0x00000000
        /*0030*/ 	.short	0x0003
        /*0032*/ 	.short	0x0018
        /*0034*/ 	.byte	0x00, 0xf0, 0x11, 0x00


	//----- nvinfo : EIATTR_KPARAM_INFO
	.align		4
.L_7851:
        /*0038*/ 	.byte	0x04, 0x17
        /*003a*/ 	.short	(.L_7853 - .L_7852)
.L_7852:
        /*003c*/ 	.word	0x00000000
        /*0040*/ 	.short	0x0002
        /*0042*/ 	.short	0x0010
        /*0044*/ 	.byte	0x00, 0xf5, 0x21, 0x00


	//----- nvinfo : EIATTR_KPARAM_INFO
	.align		4
.L_7853:
        /*0048*/ 	.byte	0x04, 0x17
        /*004a*/ 	.short	(.L_7855 - .L_7854)
.L_7854:
        /*004c*/ 	.word	0x00000000
        /*0050*/ 	.short	0x0001
        /*0052*/ 	.short	0x0008
        /*0054*/ 	.byte	0x00, 0xf5, 0x21, 0x00


	//----- nvinfo : EIATTR_KPARAM_INFO
	.align		4
.L_7855:
        /*0058*/ 	.byte	0x04, 0x17
        /*005a*/ 	.short	(.L_7857 - .L_7856)
.L_7856:
        /*005c*/ 	.word	0x00000000
        /*0060*/ 	.short	0x0000
        /*0062*/ 	.short	0x0000
        /*0064*/ 	.byte	0x00, 0xf5, 0x21, 0x00


	//----- nvinfo : EIATTR_SPARSE_MMA_MASK
	.align		4
.L_7857:
        /*0068*/ 	.byte	0x03, 0x50
        /*006a*/ 	.short	0x0000


	//----- nvinfo : EIATTR_MAXREG_COUNT
	.align		4
        /*006c*/ 	.byte	0x03, 0x1b
        /*006e*/ 	.short	0x00ff


	//----- nvinfo : EIATTR_MERCURY_ISA_VERSION
	.align		4
        /*0070*/ 	.byte	0x03, 0x5f
        /*0072*/ 	.short	0x0101


	//----- nvinfo : EIATTR_COOP_GROUP_MASK_REGIDS
	.align		4
        /*0074*/ 	.byte	0x04, 0x29
        /*0076*/ 	.short	(.L_7859 - .L_7858)


	//   ....[0]....
.L_7858:
        /*0078*/ 	.word	0xffffffff


	//   ....[1]....
        /*007c*/ 	.word	0xffffffff


	//   ....[2]....
        /*0080*/ 	.word	0xffffffff


	//   ....[3]....
        /*0084*/ 	.word	0xffffffff


	//   ....[4]....
        /*0088*/ 	.word	0xffffffff


	//----- nvinfo : EIATTR_COOP_GROUP_INSTR_OFFSETS
	.align		4
.L_7859:
        /*008c*/ 	.byte	0x04, 0x28
        /*008e*/ 	.short	(.L_7861 - .L_7860)


	//   ....[0]....
.L_7860:
        /*0090*/ 	.word	0x00000820


	//   ....[1]....
        /*0094*/ 	.word	0x00000850


	//   ....[2]....
        /*0098*/ 	.word	0x00000870


	//   ....[3]....
        /*009c*/ 	.word	0x00000890


	//   ....[4]....
        /*00a0*/ 	.word	0x000008b0


	//----- nvinfo : EIATTR_VRC_CTA_INIT_COUNT
	.align		4
.L_7861:
        /*00a4*/ 	.byte	0x02, 0x4a
	.zero		1
	.zero		1


	//----- nvinfo : EIATTR_EXIT_INSTR_OFFSETS
	.align		4
        /*00a8*/ 	.byte	0x04, 0x1c
        /*00aa*/ 	.short	(.L_7863 - .L_7862)


	//   ....[0]....
.L_7862:
        /*00ac*/ 	.word	0x000000a0


	//   ....[1]....
        /*00b0*/ 	.word	0x000008c0


	//   ....[2]....
        /*00b4*/ 	.word	0x00000930


	//----- nvinfo : EIATTR_CRS_STACK_SIZE
	.align		4
.L_7863:
        /*00b8*/ 	.byte	0x04, 0x1e
        /*00ba*/ 	.short	(.L_7865 - .L_7864)
.L_7864:
        /*00bc*/ 	.word	0x00000000


	//----- nvinfo : EIATTR_CBANK_PARAM_SIZE
	.align		4
.L_7865:
        /*00c0*/ 	.byte	0x03, 0x19
        /*00c2*/ 	.short	0x0024


	//----- nvinfo : EIATTR_PARAM_CBANK
	.align		4
        /*00c4*/ 	.byte	0x04, 0x0a
        /*00c6*/ 	.short	(.L_7867 - .L_7866)
	.align		4
.L_7866:
        /*00c8*/ 	.word	index@(.nv.constant0._Z13mul_mat_vec_qIN3c104HalfELi256ELi16E10block_q2_KLi1EXadL_ZN45_INTERNAL_8d5cb472_14_gguf_kernel_cu_cd24131917vec_dot_q2_K_q8_1EPKvPK10block_q8_1RKiEEEvS5_S5_PT_iii)
        /*00cc*/ 	.short	0x0380
        /*00ce*/ 	.short	0x0024


	//----- nvinfo : EIATTR_SW_WAR
	.align		4
.L_7867:
        /*00d0*/ 	.byte	0x04, 0x36
        /*00d2*/ 	.short	(.L_7869 - .L_7868)
.L_7868:
        /*00d4*/ 	.word	0x00000008
.L_7869:


//--------------------- .nv.info._Z13mul_mat_vec_qIN3c104HalfELi32ELi8E10block_q8_0Li2EXadL_ZN45_INTERNAL_8d5cb472_14_gguf_kernel_cu_cd24131917vec_dot_q8_0_q8_1EPKvPK10block_q8_1RKiEEEvS5_S5_PT_iii --------------------------
	.section	.nv.info._Z13mul_mat_vec_qIN3c104HalfELi32ELi8E10block_q8_0Li2EXadL_ZN45_INTERNAL_8d5cb472_14_gguf_kernel_cu_cd24131917vec_dot_q8_0_q8_1EPKvPK10block_q8_1RKiEEEvS5_S5_PT_iii,"",@"SHT_CUDA_INFO"
	.sectionflags	@""
	.align	4


	//----- nvinfo : EIATTR_CUDA_API_VERSION
	.align		4
        /*0000*/ 	.byte	0x04, 0x37
        /*0002*/ 	.short	(.L_7871 - .L_7870)
.L_7870:
        /*0004*/ 	.word	0x00000082


	//----- nvinfo : EIATTR_KPARAM_INFO
	.align		4
.L_7871:
        /*0008*/ 	.byte	0x04, 0x17
        /*000a*/ 	.short	(.L_7873 - .L_7872)
.L_7872:
        /*000c*/ 	.word	0x00000000
        /*0010*/ 	.short	0x0005
        /*0012*/ 	.short	0x0020
        /*0014*/ 	.byte	0x00, 0xf0, 0x11, 0x00


	//----- nvinfo : EIATTR_KPARAM_INFO
	.align		4
.L_7873:
        /*0018*/ 	.byte	0x04, 0x17
        /*001a*/ 	.short	(.L_7875 - .L_7874)
.L_7874:
        /*001c*/ 	.word	0x00000000
        /*0020*/ 	.short	0x0004
        /*0022*/ 	.short	0x001c
        /*0024*/ 	.byte	0x00, 0xf0, 0x11, 0x00


	//----- nvinfo : EIATTR_KPARAM_INFO
	.align		4
.L_7875:
        /*0028*/ 	.byte	0x04, 0x17
        /*002a*/ 	.short	(.L_7877 - .L_7876)
.L_7876:
        /*002c*/ 	.word	0x00000000
        /*0030*/ 	.short	0x0003
        /*0032*/ 	.short	0x0018
        /*0034*/ 	.byte	0x00, 0xf0, 0x11, 0x00


	//----- nvinfo : EIATTR_KPARAM_INFO
	.align		4
.L_7877:
        /*0038*/ 	.byte	0x04, 0x17
        /*003a*/ 	.short	(.L_7879 - .L_7878)
.L_7878:
        /*003c*/ 	.word	0x00000000
        /*0040*/ 	.short	0x0002
        /*0042*/ 	.short	0x0010
        /*0044*/ 	.byte	0x00, 0xf5, 0x21, 0x00


	//----- nvinfo : EIATTR_KPARAM_INFO
	.align		4
.L_7879:
        /*0048*/ 	.byte	0x04, 0x17
        /*004a*/ 	.short	(.L_7881 - .L_7880)
.L_7880:
        /*004c*/ 	.word	0x00000000
        /*0050*/ 	.short	0x0001
        /*0052*/ 	.short	0x0008
        /*0054*/ 	.byte	0x00, 0xf5, 0x21, 0x00


	//----- nvinfo : EIATTR_KPARAM_INFO
	.align		4
.L_7881:
        /*0058*/ 	.byte	0x04, 0x17
        /*005a*/ 	.short	(.L_7883 - .L_7882)
.L_7882:
        /*005c*/ 	.word	0x00000000
        /*0060*/ 	.short	0x0000
        /*0062*/ 	.short	0x0000
        /*0064*/ 	.byte	0x00, 0xf5, 0x21, 0x00


	//----- nvinfo : EIATTR_SPARSE_MMA_MASK
	.align		4
.L_7883:
        /*0068*/ 	.byte	0x03, 0x50
        /*006a*/ 	.short	0x0000


	//----- nvinfo : EIATTR_MAXREG_COUNT
	.align		4
        /*006c*/ 	.byte	0x03, 0x1b
        /*006e*/ 	.short	0x00ff


	//----- nvinfo : EIATTR_MERCURY_ISA_VERSION
	.align		4
        /*0070*/ 	.byte	0x03, 0x5f
        /*0072*/ 	.short	0x0101


	//----- nvinfo : EIATTR_COOP_GROUP_MASK_REGIDS
	.align		4
        /*0074*/ 	.byte	0x04, 0x29
        /*0076*/ 	.short	(.L_7885 - .L_7884)


	//   ....[0]....
.L_7884:
        /*0078*/ 	.word	0xffffffff


	//   ....[1]....
        /*007c*/ 	.word	0xffffffff


	//   ....[2]....
        /*0080*/ 	.word	0xffffffff


	//   ....[3]....
        /*0084*/ 	.word	0xffffffff


	//   ....[4]....
        /*0088*/ 	.word	0xffffffff


	//----- nvinfo : EIATTR_COOP_GROUP_INSTR_OFFSETS
	.align		4
.L_7885:
        /*008c*/ 	.byte	0x04, 0x28
        /*008e*/ 	.short	(.L_7887 - .L_7886)


	//   ....[0]....
.L_7886:
        /*0090*/ 	.word	0x00000a30


	//   ....[1]....
        /*0094*/ 	.word	0x00000a60


	//   ....[2]....
        /*0098*/ 	.word	0x00000a80


	//   ....[3]....
        /*009c*/ 	.word	0x00000aa0


	//   ....[4]....
        /*00a0*/ 	.word	0x00000ac0


	//----- nvinfo : EIATTR_VRC_CTA_INIT_COUNT
	.align		4
.L_7887:
        /*00a4*/ 	.byte	0x02, 0x4a
	.zero		1
	.zero		1


	//----- nvinfo : EIATTR_EXIT_INSTR_OFFSETS
	.align		4
        /*00a8*/ 	.byte	0x04, 0x1c
        /*00aa*/ 	.short	(.L_7889 - .L_7888)


	//   ....[0]....
.L_7888:
        /*00ac*/ 	.word	0x000000a0


	//   ....[1]....
        /*00b0*/ 	.word	0x00000ad0


	//   ....[2]....
        /*00b4*/ 	.word	0x00000b40


	//----- nvinfo : EIATTR_CRS_STACK_SIZE
	.align		4
.L_7889:
        /*00b8*/ 	.byte	0x04, 0x1e
        /*00ba*/ 	.short	(.L_7891 - .L_7890)
.L_7890:
        /*00bc*/ 	.word	0x00000000


	//----- nvinfo : EIATTR_CBANK_PARAM_SIZE
	.align		4
.L_7891:
        /*00c0*/ 	.byte	0x03, 0x19
        /*00c2*/ 	.short	0x0024


	//----- nvinfo : EIATTR_PARAM_CBANK
	.align		4
        /*00c4*/ 	.byte	0x04, 0x0a
        /*00c6*/ 	.short	(.L_7893 - .L_7892)
	.align		4
.L_7892:
        /*00c8*/ 	.word	index@(.nv.constant0._Z13mul_mat_vec_qIN3c104HalfELi32ELi8E10block_q8_0Li2EXadL_ZN45_INTERNAL_8d5cb472_14_gguf_kernel_cu_cd24131917vec_dot_q8_0_q8_1EPKvPK10block_q8_1RKiEEEvS5_S5_PT_iii)
        /*00cc*/ 	.short	0x0380
        /*00ce*/ 	.short	0x0024


	//----- nvinfo : EIATTR_SW_WAR
	.align		4
.L_7893:
        /*00d0*/ 	.byte	0x04, 0x36
        /*00d2*/ 	.short	(.L_7895 - .L_7894)
.L_7894:
        /*00d4*/ 	.word	0x00000008
.L_7895:


//--------------------- .nv.info._Z13mul_mat_vec_qIN3c104HalfELi32ELi4E10block_q5_1Li2EXadL_ZN45_INTERNAL_8d5cb472_14_gguf_kernel_cu_cd24131917vec_dot_q5_1_q8_1EPKvPK10block_q8_1RKiEEEvS5_S5_PT_iii --------------------------
	.section	.nv.info._Z13mul_mat_vec_qIN3c104HalfELi32ELi4E10block_q5_1Li2EXadL_ZN45_INTERNAL_8d5cb472_14_gguf_kernel_cu_cd24131917vec_dot_q5_1_q8_1EPKvPK10block_q8_1RKiEEEvS5_S5_PT_iii,"",@"SHT_CUDA_INFO"
	.sectionflags	@""
	.align	4


	//----- nvinfo : EIATTR_CUDA_API_VERSION
	.align		4
        /*0000*/ 	.byte	0x04, 0x37
        /*0002*/ 	.short	(.L_7897 - .L_7896)
.L_7896:
        /*0004*/ 	.word	0x00000082


	//----- nvinfo : EIATTR_KPARAM_INFO
	.align		4
.L_7897:
        /*0008*/ 	.byte	0x04, 0x17
        /*000a*/ 	.short	(.L_7899 - .L_7898)
.L_7898:
        /*000c*/ 	.word	0x00000000
        /*0010*/ 	.short	0x0005
        /*0012*/ 	.short	0x0020
        /*0014*/ 	.byte	0x00, 0xf0, 0x11, 0x00


	//----- nvinfo : EIATTR_KPARAM_INFO
	.align		4
.L_7899:
        /*0018*/ 	.byte	0x04, 0x17
        /*001a*/ 	.short	(.L_7901 - .L_7900)
.L_7900:
        /*001c*/ 	.word	0x00000000
        /*0020*/ 	.short	0x0004
        /*0022*/ 	.short	0x001c
        /*0024*/ 	.byte	0x00, 0xf0, 0x11, 0x00


	//----- nvinfo : EIATTR_KPARAM_INFO
	.align		4
.L_7901:
        /*0028*/ 	.byte	0x04, 0x17
        /*002a*/ 	.short	(.L_7903 - .L_7902)
.L_7902:
        /*002c*/ 	.word	0x00000000
        /*0030*/ 	.short	0x0003
        /*0032*/ 	.short	0x0018
        /*0034*/ 	.byte	0x00, 0xf0, 0x11, 0x00


	//----- nvinfo : EIATTR_KPARAM_INFO
	.align		4
.L_7903:
        /*0038*/ 	.byte	0x04, 0x17
        /*003a*/ 	.short	(.L_7905 - .L_7904)
.L_7904:
        /*003c*/ 	.word	0x00000000
        /*0040*/ 	.short	0x0002
        /*0042*/ 	.short	0x0010
        /*0044*/ 	.byte	0x00, 0xf5, 0x21, 0x00


	//----- nvinfo : EIATTR_KPARAM_INFO
	.align		4
.L_7905:
        /*0048*/ 	.byte	0x04, 0x17
        /*004a*/ 	.short	(.L_7907 - .L_7906)
.L_7906:
        /*004c*/ 	.word	0x00000000
        /*0050*/ 	.short	0x0001
        /*0052*/ 	.short	0x0008
        /*0054*/ 	.byte	0x00, 0xf5, 0x21, 0x00


	//----- nvinfo : EIATTR_KPARAM_INFO
	.align		4
.L_7907:
        /*0058*/ 	.byte	0x04, 0x17
        /*005a*/ 	.short	(.L_7909 - .L_7908)
.L_7908:
        /*005c*/ 	.word	0x00000000
        /*0060*/ 	.short	0x0000
        /*0062*/ 	.short	0x0000
        /*0064*/ 	.byte	0x00, 0xf5, 0x21, 0x00


	//----- nvinfo : EIATTR_SPARSE_MMA_MASK
	.align		4
.L_7909:
        /*0068*/ 	.byte	0x03, 0x50
        /*006a*/ 	.short	0x0000


	//----- nvinfo : EIATTR_MAXREG_COUNT
	.align		4
        /*006c*/ 	.byte	0x03, 0x1b
        /*006e*/ 	.short	0x00ff


	//----- nvinfo : EIATTR_MERCURY_ISA_VERSION
	.align		4
        /*0070*/ 	.byte	0x03, 0x5f
        /*0072*/ 	.short	0x0101


	//----- nvinfo : EIATTR_COOP_GROUP_MASK_REGIDS
	.align		4
        /*0074*/ 	.byte	0x04, 0x29
        /*0076*/ 	.short	(.L_7911 - .L_7910)


	//   ....[0]....
.L_7910:
        /*0078*/ 	.word	0xffffffff


	//   ....[1]....
        /*007c*/ 	.word	0xffffffff


	//   ....[2]....
        /*0080*/ 	.word	0xffffffff


	//   ....[3]....
        /*0084*/ 	.word	0xffffffff


	//   ....[4]....
        /*0088*/ 	.word	0xffffffff


	//----- nvinfo : EIATTR_COOP_GROUP_INSTR_OFFSETS
	.align		4
.L_7911:
        /*008c*/ 	.byte	0x04, 0x28
        /*008e*/ 	.short	(.L_7913 - .L_7912)


	//   ....[0]....
.L_7912:
        /*0090*/ 	.word	0x000006b0


	//   ....[1]....
        /*0094*/ 	.word	0x000006e0


	//   ....[2]....
        /*0098*/ 	.word	0x00000700


	//   ....[3]....
        /*009c*/ 	.word	0x00000720


	//   ....[4]....
        /*00a0*/ 	.word	0x00000740


	//----- nvinfo : EIATTR_VRC_CTA_INIT_COUNT
	.align		4
.L_7913:
        /*00a4*/ 	.byte	0x02, 0x4a
	.zero		1
	.zero		1


	//----- nvinfo : EIATTR_EXIT_INSTR_OFFSETS
	.align		4
        /*00a8*/ 	.byte	0x04, 0x1c
        /*00aa*/ 	.short	(.L_7915 - .L_7914)


	//   ....[0]....
.L_7914:
        /*00ac*/ 	.word	0x000000a0


	//   ....[1]....
        /*00b0*/ 	.word	0x00000750


	//   ....[2]....
        /*00b4*/ 	.word	0x000007c0


	//----- nvinfo : EIATTR_CRS_STACK_SIZE
	.align		4
.L_7915:
        /*00b8*/ 	.byte	0x04, 0x1e
        /*00ba*/ 	.short	(.L_7917 - .L_7916)
.L_7916:
        /*00bc*/ 	.word	0x00000000


	//----- nvinfo : EIATTR_CBANK_PARAM_SIZE
	.align		4
.L_7917:
        /*00c0*/ 	.byte	0x03, 0x19
        /*00c2*/ 	.short	0x0024


	//----- nvinfo : EIATTR_PARAM_CBANK
	.align		4
        /*00c4*/ 	.byte	0x04, 0x0a
        /*00c6*/ 	.short	(.L_7919 - .L_7918)
	.align		4
.L_7918:
        /*00c8*/ 	.word	index@(.nv.constant0._Z13mul_mat_vec_qIN3c104HalfELi32ELi4E10block_q5_1Li2EXadL_ZN45_INTERNAL_8d5cb472_14_gguf_kernel_cu_cd24131917vec_dot_q5_1_q8_1EPKvPK10block_q8_1RKiEEEvS5_S5_PT_iii)
        /*00cc*/ 	.short	0x0380
        /*00ce*/ 	.short	0x0024


	//----- nvinfo : EIATTR_SW_WAR
	.align		4
.L_7919:
        /*00d0*/ 	.byte	0x04, 0x36
        /*00d2*/ 	.short	(.L_7921 - .L_7920)
.L_7920:
        /*00d4*/ 	.word	0x00000008
.L_7921:


//--------------------- .nv.info._Z13mul_mat_vec_qIN3c104HalfELi32ELi4E10block_q5_0Li2EXadL_ZN45_INTERNAL_8d5cb472_14_gguf_kernel_cu_cd24131917vec_dot_q5_0_q8_1EPKvPK10block_q8_1RKiEEEvS5_S5_PT_iii --------------------------
	.section	.nv.info._Z13mul_mat_vec_qIN3c104HalfELi32ELi4E10block_q5_0Li2EXadL_ZN45_INTERNAL_8d5cb472_14_gguf_kernel_cu_cd24131917vec_dot_q5_0_q8_1EPKvPK10block_q8_1RKiEEEvS5_S5_PT_iii,"",@"SHT_CUDA_INFO"
	.sectionflags	@""
	.align	4


	//----- nvinfo : EIATTR_CUDA_API_VERSION
	.align		4
        /*0000*/ 	.byte	0x04, 0x37
        /*0002*/ 	.short	(.L_7923 - .L_7922)
.L_7922:
        /*0004*/ 	.word	0x00000082


	//----- nvinfo : EIATTR_KPARAM_INFO
	.align		4
.L_7923:
        /*0008*/ 	.byte	0x04, 0x17
        /*000a*/ 	.short	(.L_7925 - .L_7924)
.L_7924:
        /*000c*/ 	.word	0x00000000
        /*0010*/ 	.short	0x0005
        /*0012*/ 	.short	0x0020
        /*0014*/ 	.byte	0x00, 0xf0, 0x11, 0x00


	//----- nvinfo : EIATTR_KPARAM_INFO
	.align		4
.L_7925:
        /*0018*/ 	.byte	0x04, 0x17
        /*001a*/ 	.short	(.L_7927 - .L_7926)
.L_7926:
        /*001c*/ 	.word	0x00000000
        /*0020*/ 	.short	0x0004
        /*0022*/ 	.short	0x001c
        /*0024*/ 	.byte	0x00, 0xf0, 0x11, 0x00


	//----- nvinfo : EIATTR_KPARAM_INFO
	.align		4
.L_7927:
        /*0028*/ 	.byte	0x04, 0x17
        /*002a*/ 	.short	(.L_7929 - .L_7928)
.L_7928:
        /*002c*/ 	.word	0x00000000
        /*0030*/ 	.short	0x0003
        /*0032*/ 	.short	0x0018
        /*0034*/ 	.byte	0x00, 0xf0, 0x11, 0x00


	//----- nvinfo : EIATTR_KPARAM_INFO
	.align		4
.L_7929:
        /*0038*/ 	.byte	0x04, 0x17
        /*003a*/ 	.short	(.L_7931 - .L_7930)
.L_7930:
        /*003c*/ 	.word	0x00000000
        /*0040*/ 	.short	0x0002
        /*0042*/ 	.short	0x0010
        /*0044*/ 	.byte	0x00, 0xf5, 0x21, 0x00


	//----- nvinfo : EIATTR_KPARAM_INFO
	.align		4
.L_7931:
        /*0048*/ 	.byte	0x04, 0x17
        /*004a*/ 	.short	(.L_7933 - .L_7932)
.L_7932:
        /*004c*/ 	.word	0x00000000
        /*0050*/ 	.short	0x0001
        /*0052*/ 	.short	0x0008
        /*0054*/ 	.byte	0x00, 0xf5, 0x21, 0x00


	//----- nvinfo : EIATTR_KPARAM_INFO
	.align		4
.L_7933:
        /*0058*/ 	.byte	0x04, 0x17
        /*005a*/ 	.short	(.L_7935 - .L_7934)
.L_7934:
        /*005c*/ 	.word	0x00000000
        /*0060*/ 	.short	0x0000
        /*0062*/ 	.short	0x0000
        /*0064*/ 	.byte	0x00, 0xf5, 0x21, 0x00


	//----- nvinfo : EIATTR_SPARSE_MMA_MASK
	.align		4
.L_7935:
        /*0068*/ 	.byte	0x03, 0x50
        /*006a*/ 	.short	0x0000


	//----- nvinfo : EIATTR_MAXREG_COUNT
	.align		4
        /*006c*/ 	.byte	0x03, 0x1b
        /*006e*/ 	.short	0x00ff


	//----- nvinfo : EIATTR_MERCURY_ISA_VERSION
	.align		4
        /*0070*/ 	.byte	0x03, 0x5f
        /*0072*/ 	.short	0x0101


	//----- nvinfo : EIATTR_COOP_GROUP_MASK_REGIDS
	.align		4
        /*0074*/ 	.byte	0x04, 0x29
        /*0076*/ 	.short	(.L_7937 - .L_7936)


	//   ....[0]....
.L_7936:
        /*0078*/ 	.word	0xffffffff


	//   ....[1]....
        /*007c*/ 	.word	0xffffffff


	//   ....[2]....
        /*0080*/ 	.word	0xffffffff


	//   ....[3]....
        /*0084*/ 	.word	0xffffffff


	//   ....[4]....
        /*0088*/ 	.word	0xffffffff


	//----- nvinfo : EIATTR_COOP_GROUP_INSTR_OFFSETS
	.align		4
.L_7937:
        /*008c*/ 	.byte	0x04, 0x28
        /*008e*/ 	.short	(.L_7939 - .L_7938)


	//   ....[0]....
.L_7938:
        /*0090*/ 	.word	0x00000710


	//   ....[1]....
        /*0094*/ 	.word	0x00000740


	//   ....[2]....
        /*0098*/ 	.word	0x00000760


	//   ....[3]....
        /*009c*/ 	.word	0x00000780


	//   ....[4]....
        /*00a0*/ 	.word	0x000007a0


	//----- nvinfo : EIATTR_VRC_CTA_INIT_COUNT
	.align		4
.L_7939:
        /*00a4*/ 	.byte	0x02, 0x4a
	.zero		1
	.zero		1


	//----- nvinfo : EIATTR_EXIT_INSTR_OFFSETS
	.align		4
        /*00a8*/ 	.byte	0x04, 0x1c
        /*00aa*/ 	.short	(.L_7941 - .L_7940)


	//   ....[0]....
.L_7940:
        /*00ac*/ 	.word	0x000000a0


	//   ....[1]....
        /*00b0*/ 	.word	0x000007b0


	//   ....[2]....
        /*00b4*/ 	.word	0x00000820


	//----- nvinfo : EIATTR_CRS_STACK_SIZE
	.align		4
.L_7941:
        /*00b8*/ 	.byte	0x04, 0x1e
        /*00ba*/ 	.short	(.L_7943 - .L_7942)
.L_7942:
        /*00bc*/ 	.word	0x00000000


	//----- nvinfo : EIATTR_CBANK_PARAM_SIZE
	.align		4
.L_7943:
        /*00c0*/ 	.byte	0x03, 0x19
        /*00c2*/ 	.short	0x0024


	//----- nvinfo : EIATTR_PARAM_CBANK
	.align		4
        /*00c4*/ 	.byte	0x04, 0x0a
        /*00c6*/ 	.short	(.L_7945 - .L_7944)
	.align		4
.L_7944:
        /*00c8*/ 	.word	index@(.nv.constant0._Z13mul_mat_vec_qIN3c104HalfELi32ELi4E10block_q5_0Li2EXadL_ZN45_INTERNAL_8d5cb472_14_gguf_kernel_cu_cd24131917vec_dot_q5_0_q8_1EPKvPK10block_q8_1RKiEEEvS5_S5_PT_iii)
        /*00cc*/ 	.short	0x0380
        /*00ce*/ 	.short	0x0024


	//----- nvinfo : EIATTR_SW_WAR
	.align		4
.L_7945:
        /*00d0*/ 	.byte	0x04, 0x36
        /*00d2*/ 	.short	(.L_7947 - .L_7946)
.L_7946:
        /*00d4*/ 	.word	0x00000008
.L_7947:


//--------------------- .nv.info._Z13mul_mat_vec_qIN3c104HalfELi32ELi4E10block_q4_1Li2EXadL_ZN45_INTERNAL_8d5cb472_14_gguf_kernel_cu_cd24131917vec_dot_q4_1_q8_1EPKvPK10block_q8_1RKiEEEvS5_S5_PT_iii --------------------------
	.section	.nv.info._Z13mul_mat_vec_qIN3c104HalfELi32ELi4E10block_q4_1Li2EXadL_ZN45_INTERNAL_8d5cb472_14_gguf_kernel_cu_cd24131917vec_dot_q4_1_q8_1EPKvPK10block_q8_1RKiEEEvS5_S5_PT_iii,"",@"SHT_CUDA_INFO"
	.sectionflags	@""
	.align	4


	//----- nvinfo : EIATTR_CUDA_API_VERSION
	.align		4
        /*0000*/ 	.byte	0x04, 0x37
        /*0002*/ 	.short	(.L_7949 - .L_7948)
.L_7948:
        /*0004*/ 	.word	0x00000082


	//----- nvinfo : EIATTR_KPARAM_INFO
	.align		4
.L_7949:
        /*0008*/ 	.byte	0x04, 0x17
        /*000a*/ 	.short	(.L_7951 - .L_7950)
.L_7950:
        /*000c*/ 	.word	0x00000000
        /*0010*/ 	.short	0x0005
        /*0012*/ 	.short	0x0020
        /*0014*/ 	.byte	0x00, 0xf0, 0x11, 0x00


	//----- nvinfo : EIATTR_KPARAM_INFO
	.align		4
.L_7951:
        /*0018*/ 	.byte	0x04, 0x17
        /*001a*/ 	.short	(.L_7953 - .L_7952)
.L_7952:
        /*001c*/ 	.word	0x00000000
        /*0020*/ 	.short	0x0004
        /*0022*/ 	.short	0x001c
        /*0024*/ 	.byte	0x00, 0xf0, 0x11, 0x00


	//----- nvinfo : EIATTR_KPARAM_INFO
	.align		4
.L_7953:
        /*0028*/ 	.byte	0x04, 0x17
        /*002a*/ 	.short	(.L_7955 - .L_7954)
.L_7954:
        /*002c*/ 	.word	0x00000000
        /*0030*/ 	.short	0x0003
        /*0032*/ 	.short	0x0018
        /*0034*/ 	.byte	0x00, 0xf0, 0x11, 0x00


	//----- nvinfo : EIATTR_KPARAM_INFO
	.align		4
.L_7955:
        /*0038*/ 	.byte	0x04, 0x17
        /*003a*/ 	.short	(.L_7957 - .L_7956)
.L_7956:
        /*003c*/ 	.word	0x00000000
        /*0040*/ 	.short	0x0002
        /*0042*/ 	.short	0x0010
        /*0044*/ 	.byte	0x00, 0xf5, 0x21, 0x00


	//----- nvinfo : EIATTR_KPARAM_INFO
	.align		4
.L_7957:
        /*0048*/ 	.byte	0x04, 0x17
        /*004a*/ 	.short	(.L_7959 - .L_7958)
.L_7958:
        /*004c*/ 	.word	0x00000000
        /*0050*/ 	.short	0x0001
        /*0052*/ 	.short	0x0008
        /*0054*/ 	.byte	0x00, 0xf5, 0x21, 0x00


	//----- nvinfo : EIATTR_KPARAM_INFO
	.align		4
.L_7959:
        /*0058*/ 	.byte	0x04, 0x17
        /*005a*/ 	.short	(.L_7961 - .L_7960)
.L_7960:
        /*005c*/ 	.word	0x00000000
        /*0060*/ 	.short	0x0000
        /*0062*/ 	.short	0x0000
        /*0064*/ 	.byte	0x00, 0xf5, 0x21, 0x00


	//----- nvinfo : EIATTR_SPARSE_MMA_MASK
	.align		4
.L_7961:
        /*0068*/ 	.byte	0x03, 0x50
        /*006a*/ 	.short	0x0000


	//----- nvinfo : EIATTR_MAXREG_COUNT
	.align		4
        /*006c*/ 	.byte	0x03, 0x1b
        /*006e*/ 	.short	0x00ff


	//----- nvinfo : EIATTR_MERCURY_ISA_VERSION
	.align		4
        /*0070*/ 	.byte	0x03, 0x5f
        /*0072*/ 	.short	0x0101


	//----- nvinfo : EIATTR_COOP_GROUP_MASK_REGIDS
	.align		4
        /*0074*/ 	.byte	0x04, 0x29
        /*0076*/ 	.short	(.L_7963 - .L_7962)


	//   ....[0]....
.L_7962:
        /*0078*/ 	.word	0xffffffff


	//   ....[1]....
        /*007c*/ 	.word	0xffffffff


	//   ....[2]....
        /*0080*/ 	.word	0xffffffff


	//   ....[3]....
        /*0084*/ 	.word	0xffffffff


	//   ....[4]....
        /*0088*/ 	.word	0xffffffff


	//----- nvinfo : EIATTR_COOP_GROUP_INSTR_OFFSETS
	.align		4
.L_7963:
        /*008c*/ 	.byte	0x04, 0x28
        /*008e*/ 	.short	(.L_7965 - .L_7964)


	//   ....[0]....
.L_7964:
        /*0090*/ 	.word	0x00000cc0


	//   ....[1]....
        /*0094*/ 	.word	0x00000cf0


	//   ....[2]....
        /*0098*/ 	.word	0x00000d10


	//   ....[3]....
        /*009c*/ 	.word	0x00000d30


	//   ....[4]....
        /*00a0*/ 	.word	0x00000d50


	//----- nvinfo : EIATTR_VRC_CTA_INIT_COUNT
	.align		4
.L_7965:
        /*00a4*/ 	.byte	0x02, 0x4a
	.zero		1
	.zero		1


	//----- nvinfo : EIATTR_EXIT_INSTR_OFFSETS
	.align		4
        /*00a8*/ 	.byte	0x04, 0x1c
        /*00aa*/ 	.short	(.L_7967 - .L_7966)


	//   ....[0]....
.L_7966:
        /*00ac*/ 	.word	0x000000a0


	//   ....[1]....
        /*00b0*/ 	.word	0x00000d60


	//   ....[2]....
        /*00b4*/ 	.word	0x00000dd0


	//----- nvinfo : EIATTR_CRS_STACK_SIZE
	.align		4
.L_7967:
        /*00b8*/ 	.byte	0x04, 0x1e
        /*00ba*/ 	.short	(.L_7969 - .L_7968)
.L_7968:
        /*00bc*/ 	.word	0x00000000


	//----- nvinfo : EIATTR_CBANK_PARAM_SIZE
	.align		4
.L_7969:
        /*00c0*/ 	.byte	0x03, 0x19
        /*00c2*/ 	.short	0x0024


	//----- nvinfo : EIATTR_PARAM_CBANK
	.align		4
        /*00c4*/ 	.byte	0x04, 0x0a
        /*00c6*/ 	.short	(.L_7971 - .L_7970)
	.align		4
.L_7970:
        /*00c8*/ 	.word	index@(.nv.constant0._Z13mul_mat_vec_qIN3c104HalfELi32ELi4E10block_q4_1Li2EXadL_ZN45_INTERNAL_8d5cb472_14_gguf_kernel_cu_cd24131917vec_dot_q4_1_q8_1EPKvPK10block_q8_1RKiEEEvS5_S5_PT_iii)
        /*00cc*/ 	.short	0x0380
        /*00ce*/ 	.short	0x0024


	//----- nvinfo : EIATTR_SW_WAR
	.align		4
.L_7971:
        /*00d0*/ 	.byte	0x04, 0x36
        /*00d2*/ 	.short	(.L_7973 - .L_7972)
.L_7972:
        /*00d4*/ 	.word	0x00000008
.L_7973:


//--------------------- .nv.info._Z13mul_mat_vec_qIN3c104HalfELi32ELi4E10block_q4_0Li2EXadL_ZN45_INTERNAL_8d5cb472_14_gguf_kernel_cu_cd24131917vec_dot_q4_0_q8_1EPKvPK10block_q8_1RKiEEEvS5_S5_PT_iii --------------------------
	.section	.nv.info._Z13mul_mat_vec_qIN3c104HalfELi32ELi4E10block_q4_0Li2EXadL_ZN45_INTERNAL_8d5cb472_14_gguf_kernel_cu_cd24131917vec_dot_q4_0_q8_1EPKvPK10block_q8_1RKiEEEvS5_S5_PT_iii,"",@"SHT_CUDA_INFO"
	.sectionflags	@""
	.align	4


	//----- nvinfo : EIATTR_CUDA_API_VERSION
	.align		4
        /*0000*/ 	.byte	0x04, 0x37
        /*0002*/ 	.short	(.L_7975 - .L_7974)
.L_7974:
        /*0004*/ 	.word	0x00000082


	//----- nvinfo : EIATTR_KPARAM_INFO
	.align		4
.L_7975:
        /*0008*/ 	.byte	0x04, 0x17
        /*000a*/ 	.short	(.L_7977 - .L_7976)
.L_7976:
        /*000c*/ 	.word	0x00000000
        /*0010*/ 	.short	0x0005
        /*0012*/ 	.short	0x0020
        /*0014*/ 	.byte	0x00, 0xf0, 0x11, 0x00


	//----- nvinfo : EIATTR_KPARAM_INFO
	.align		4
.L_7977:
        /*0018*/ 	.byte	0x04, 0x17
        /*001a*/ 	.short	(.L_7979 - .L_7978)
.L_7978:
        /*001c*/ 	.word	0x00000000
        /*0020*/ 	.short	0x0004
        /*0022*/ 	.short	0x001c
        /*0024*/ 	.byte	0x00, 0xf0, 0x11, 0x00


	//----- nvinfo : EIATTR_KPARAM_INFO
	.align		4
.L_7979:
        /*0028*/ 	.byte	0x04, 0x17
        /*002a*/ 	.short	(.L_7981 - .L_7980)
.L_7980:
        /*002c*/ 	.word	0x00000000
        /*0030*/ 	.short	0x0003
        /*0032*/ 	.short	0x0018
        /*0034*/ 	.byte	0x00, 0xf0, 0x11, 0x00


	//----- nvinfo : EIATTR_KPARAM_INFO
	.align		4
.L_7981:
        /*0038*/ 	.byte	0x04, 0x17
        /*003a*/ 	.short	(.L_7983 - .L_7982)
.L_7982:
        /*003c*/ 	.word	0x00000000
        /*0040*/ 	.short	0x0002
        /*0042*/ 	.short	0x0010
        /*0044*/ 	.byte	0x00, 0xf5, 0x21, 0x00


	//----- nvinfo : EIATTR_KPARAM_INFO
	.align		4
.L_7983:
        /*0048*/ 	.byte	0x04, 0x17
        /*004a*/ 	.short	(.L_7985 - .L_7984)
.L_7984:
        /*004c*/ 	.word	0x00000000
        /*0050*/ 	.short	0x0001
        /*0052*/ 	.short	0x0008
        /*0054*/ 	.byte	0x00, 0xf5, 0x21, 0x00


	//----- nvinfo : EIATTR_KPARAM_INFO
	.align		4
.L_7985:
        /*0058*/ 	.byte	0x04, 0x17
        /*005a*/ 	.short	(.L_7987 - .L_7986)
.L_7986:
        /*005c*/ 	.word	0x00000000
        /*0060*/ 	.short	0x0000
        /*0062*/ 	.short	0x0000
        /*0064*/ 	.byte	0x00, 0xf5, 0x21, 0x00


	//----- nvinfo : EIATTR_SPARSE_MMA_MASK
	.align		4
.L_7987:
        /*0068*/ 	.byte	0x03, 0x50
        /*006a*/ 	.short	0x0000


	//----- nvinfo : EIATTR_MAXREG_COUNT
	.align		4
        /*006c*/ 	.byte	0x03, 0x1b
        /*006e*/ 	.short	0x00ff


	//----- nvinfo : EIATTR_MERCURY_ISA_VERSION
	.align		4
        /*0070*/ 	.byte	0x03, 0x5f
        /*0072*/ 	.short	0x0101


	//----- nvinfo : EIATTR_COOP_GROUP_MASK_REGIDS
	.align		4
        /*0074*/ 	.byte	0x04, 0x29
        /*0076*/ 	.short	(.L_7989 - .L_7988)


	//   ....[0]....
.L_7988:
        /*0078*/ 	.word	0xffffffff


	//   ....[1]....
        /*007c*/ 	.word	0xffffffff


	//   ....[2]....
        /*0080*/ 	.word	0xffffffff


	//   ....[3]....
        /*0084*/ 	.word	0xffffffff


	//   ....[4]....
        /*0088*/ 	.word	0xffffffff


	//----- nvinfo : EIATTR_COOP_GROUP_INSTR_OFFSETS
	.align		4
.L_7989:
        /*008c*/ 	.byte	0x04, 0x28
        /*008e*/ 	.short	(.L_7991 - .L_7990)


	//   ....[0]....
.L_7990:
        /*0090*/ 	.word	0x000009b0


	//   ....[1]....
        /*0094*/ 	.word	0x000009e0


	//   ....[2]....
        /*0098*/ 	.word	0x00000a00


	//   ....[3]....
        /*009c*/ 	.word	0x00000a20


	//   ....[4]....
        /*00a0*/ 	.word	0x00000a40


	//----- nvinfo : EIATTR_VRC_CTA_INIT_COUNT
	.align		4
.L_7991:
        /*00a4*/ 	.byte	0x02, 0x4a
	.zero		1
	.zero		1


	//----- nvinfo : EIATTR_EXIT_INSTR_OFFSETS
	.align		4
        /*00a8*/ 	.byte	0x04, 0x1c
        /*00aa*/ 	.short	(.L_7993 - .L_7992)


	//   ....[0]....
.L_7992:
        /*00ac*/ 	.word	0x000000a0


	//   ....[1]....
        /*00b0*/ 	.word	0x00000a50


	//   ....[2]....
        /*00b4*/ 	.word	0x00000ac0


	//----- nvinfo : EIATTR_CRS_STACK_SIZE
	.align		4
.L_7993:
        /*00b8*/ 	.byte	0x04, 0x1e
        /*00ba*/ 	.short	(.L_7995 - .L_7994)
.L_7994:
        /*00bc*/ 	.word	0x00000000


	//----- nvinfo : EIATTR_CBANK_PARAM_SIZE
	.align		4
.L_7995:
        /*00c0*/ 	.byte	0x03, 0x19
        /*00c2*/ 	.short	0x0024


	//----- nvinfo : EIATTR_PARAM_CBANK
	.align		4
        /*00c4*/ 	.byte	0x04, 0x0a
        /*00c6*/ 	.short	(.L_7997 - .L_7996)
	.align		4
.L_7996:
        /*00c8*/ 	.word	index@(.nv.constant0._Z13mul_mat_vec_qIN3c104HalfELi32ELi4E10block_q4_0Li2EXadL_ZN45_INTERNAL_8d5cb472_14_gguf_kernel_cu_cd24131917vec_dot_q4_0_q8_1EPKvPK10block_q8_1RKiEEEvS5_S5_PT_iii)
        /*00cc*/ 	.short	0x0380
        /*00ce*/ 	.short	0x0024


	//----- nvinfo : EIATTR_SW_WAR
	.align		4
.L_7997:
        /*00d0*/ 	.byte	0x04, 0x36
        /*00d2*/ 	.short	(.L_7999 - .L_7998)
.L_7998:
        /*00d4*/ 	.word	0x00000008
.L_7999:


//--------------------- .nv.info._Z13quantize_q8_1IN3c104HalfEEvPKT_Pvii --------------------------
	.section	.nv.info._Z13quantize_q8_1IN3c104HalfEEvPKT_Pvii,"",@"SHT_CUDA_INFO"
	.sectionflags	@""
	.align	4


	//----- nvinfo : EIATTR_CUDA_API_VERSION
	.align		4
        /*0000*/ 	.byte	0x04, 0x37
        /*0002*/ 	.short	(.L_8001 - .L_8000)
.L_8000:
        /*0004*/ 	.word	0x00000082


	//----- nvinfo : EIATTR_KPARAM_INFO
	.align		4
.L_8001:
        /*0008*/ 	.byte	0x04, 0x17
        /*000a*/ 	.short	(.L_8003 - .L_8002)
.L_8002:
        /*000c*/ 	.word	0x00000000
        /*0010*/ 	.short	0x0003
        /*0012*/ 	.short	0x0014
        /*0014*/ 	.byte	0x00, 0xf0, 0x11, 0x00


	//----- nvinfo : EIATTR_KPARAM_INFO
	.align		4
.L_8003:
        /*0018*/ 	.byte	0x04, 0x17
        /*001a*/ 	.short	(.L_8005 - .L_8004)
.L_8004:
        /*001c*/ 	.word	0x00000000
        /*0020*/ 	.short	0x0002
        /*0022*/ 	.short	0x0010
        /*0024*/ 	.byte	0x00, 0xf0, 0x11, 0x00


	//----- nvinfo : EIATTR_KPARAM_INFO
	.align		4
.L_8005:
        /*0028*/ 	.byte	0x04, 0x17
        /*002a*/ 	.short	(.L_8007 - .L_8006)
.L_8006:
        /*002c*/ 	.word	0x00000000
        /*0030*/ 	.short	0x0001
        /*0032*/ 	.short	0x0008
        /*0034*/ 	.byte	0x00, 0xf5, 0x21, 0x00


	//----- nvinfo : EIATTR_KPARAM_INFO
	.align		4
.L_8007:
        /*0038*/ 	.byte	0x04, 0x17
        /*003a*/ 	.short	(.L_8009 - .L_8008)
.L_8008:
        /*003c*/ 	.word	0x00000000
        /*0040*/ 	.short	0x0000
        /*0042*/ 	.short	0x0000
        /*0044*/ 	.byte	0x00, 0xf5, 0x21, 0x00


	//----- nvinfo : EIATTR_SPARSE_MMA_MASK
	.align		4
.L_8009:
        /*0048*/ 	.byte	0x03, 0x50
        /*004a*/ 	.short	0x0000


	//----- nvinfo : EIATTR_MAXREG_COUNT
	.align		4
        /*004c*/ 	.byte	0x03, 0x1b
        /*004e*/ 	.short	0x00ff


	//----- nvinfo : EIATTR_MERCURY_ISA_VERSION
	.align		4
        /*0050*/ 	.byte	0x03, 0x5f
        /*0052*/ 	.short	0x0101


	//----- nvinfo : EIATTR_COOP_GROUP_MASK_REGIDS
	.align		4
        /*0054*/ 	.byte	0x04, 0x29
        /*0056*/ 	.short	(.L_8011 - .L_8010)


	//   ....[0]....
.L_8010:
        /*0058*/ 	.word	0xffffffff


	//   ....[1]....
        /*005c*/ 	.word	0xffffffff


	//   ....[2]....
        /*0060*/ 	.word	0xffffffff


	//   ....[3]....
        /*0064*/ 	.word	0xffffffff


	//   ....[4]....
        /*0068*/ 	.word	0xffffffff


	//   ....[5]....
        /*006c*/ 	.word	0xffffffff


	//   ....[6]....
        /*0070*/ 	.word	0xffffffff


	//   ....[7]....
        /*0074*/ 	.word	0xffffffff


	//   ....[8]....
        /*0078*/ 	.word	0xffffffff


	//   ....[9]....
        /*007c*/ 	.word	0xffffffff


	//----- nvinfo : EIATTR_COOP_GROUP_INSTR_OFFSETS
	.align		4
.L_8011:
        /*0080*/ 	.byte	0x04, 0x28
        /*0082*/ 	.short	(.L_8013 - .L_8012)


	//   ....[0]....
.L_8012:
        /*0084*/ 	.word	0x00000170


	//   ....[1]....
        /*0088*/ 	.word	0x00000180


	//   ....[2]....
        /*008c*/ 	.word	0x000001b0


	//   ....[3]....
        /*0090*/ 	.word	0x000001c0


	//   ....[4]....
        /*0094*/ 	.word	0x000001e0


	//   ....[5]....
        /*0098*/ 	.word	0x00000200


	//   ....[6]....
        /*009c*/ 	.word	0x00000240


	//   ....[7]....
        /*00a0*/ 	.word	0x00000260


	//   ....[8]....
        /*00a4*/ 	.word	0x000002c0


	//   ....[9]....
        /*00a8*/ 	.word	0x00000340


	//----- nvinfo : EIATTR_VRC_CTA_INIT_COUNT
	.align		4
.L_8013:
        /*00ac*/ 	.byte	0x02, 0x4a
	.zero		1
	.zero		1


	//----- nvinfo : EIATTR_EXIT_INSTR_OFFSETS
	.align		4
        /*00b0*/ 	.byte	0x04, 0x1c
        /*00b2*/ 	.short	(.L_8015 - .L_8014)


	//   ....[0]....
.L_8014:
        /*00b4*/ 	.word	0x00000070


	//   ....[1]....
        /*00b8*/ 	.word	0x00000400


	//   ....[2]....
        /*00bc*/ 	.word	0x00000430


	//----- nvinfo : EIATTR_CBANK_PARAM_SIZE
	.align		4
.L_8015:
        /*00c0*/ 	.byte	0x03, 0x19
        /*00c2*/ 	.short	0x0018


	//----- nvinfo : EIATTR_PARAM_CBANK
	.align		4
        /*00c4*/ 	.byte	0x04, 0x0a
        /*00c6*/ 	.short	(.L_8017 - .L_8016)
	.align		4
.L_8016:
        /*00c8*/ 	.word	index@(.nv.constant0._Z13quantize_q8_1IN3c104HalfEEvPKT_Pvii)
        /*00cc*/ 	.short	0x0380
        /*00ce*/ 	.short	0x0018


	//----- nvinfo : EIATTR_SW_WAR
	.align		4
.L_8017:
        /*00d0*/ 	.byte	0x04, 0x36
        /*00d2*/ 	.short	(.L_8019 - .L_8018)
.L_8018:
        /*00d4*/ 	.word	0x00000008
.L_8019:


//--------------------- .nv.info._Z13mul_mat_vec_qIfLi256ELi8E11block_iq1_mLi1EXadL_ZN45_INTERNAL_8d5cb472_14_gguf_kernel_cu_cd24131918vec_dot_iq1_m_q8_1EPKvPK10block_q8_1RKiEEEvS3_S3_PT_iii --------------------------
	.section	.nv.info._Z13mul_mat_vec_qIfLi256ELi8E11block_iq1_mLi1EXadL_ZN45_INTERNAL_8d5cb472_14_gguf_kernel_cu_cd24131918vec_dot_iq1_m_q8_1EPKvPK10block_q8_1RKiEEEvS3_S3_PT_iii,"",@"SHT_CUDA_INFO"
	.sectionflags	@""
	.align	4


	//----- nvinfo : EIATTR_CUDA_API_VERSION
	.align		4
        /*0000*/ 	.byte	0x04, 0x37
        /*0002*/ 	.short	(.L_8021 - .L_8020)
.L_8020:
        /*0004*/ 	.word	0x00000082


	//----- nvinfo : EIATTR_KPARAM_INFO
	.align		4
.L_8021:
        /*0008*/ 	.byte	0x04, 0x17
        /*000a*/ 	.short	(.L_8023 - .L_8022)
.L_8022:
        /*000c*/ 	.word	0x00000000
        /*0010*/ 	.short	0x0005
        /*0012*/ 	.short	0x0020
        /*0014*/ 	.byte	0x00, 0xf0, 0x11, 0x00


	//----- nvinfo : EIATTR_KPARAM_INFO
	.align		4
.L_8023:
        /*0018*/ 	.byte	0x04, 0x17
        /*001a*/ 	.short	(.L_8025 - .L_8024)
.L_8024:
        /*001c*/ 	.word	0x00000000
        /*0020*/ 	.short	0x0004
        /*0022*/ 	.short	0x001c
        /*0024*/ 	.byte	0x00, 0xf0, 0x11, 0x00


	//----- nvinfo : EIATTR_KPARAM_INFO
	.align		4
.L_8025:
        /*0028*/ 	.byte	0x04, 0x17
        /*002a*/ 	.short	(.L_8027 - .L_8026)
.L_8026:
        /*002c*/ 	.word	0x00000000
        /*0030*/ 	.short	0x0003
        /*0032*/ 	.short	0x0018
        /*0034*/ 	.byte	0x00, 0xf0, 0x11, 0x00


	//----- nvinfo : EIATTR_KPARAM_INFO
	.align		4
.L_8027:
        /*0038*/ 	.byte	0x04, 0x17
        /*003a*/ 	.short	(.L_8029 - .L_8028)
.L_8028:
        /*003c*/ 	.word	0x00000000
        /*0040*/ 	.short	0x0002
        /*0042*/ 	.short	0x0010
        /*0044*/ 	.byte	0x00, 0xf5, 0x21, 0x00


	//----- nvinfo : EIATTR_KPARAM_INFO
	.align		4
.L_8029:
        /*0048*/ 	.byte	0x04, 0x17
        /*004a*/ 	.short	(.L_8031 - .L_8030)
.L_8030:
        /*004c*/ 	.word	0x00000000
        /*0050*/ 	.short	0x0001
        /*0052*/ 	.short	0x0008
        /*0054*/ 	.byte	0x00, 0xf5, 0x21, 0x00


	//----- nvinfo : EIATTR_KPARAM_INFO
	.align		4
.L_8031:
        /*0058*/ 	.byte	0x04, 0x17
        /*005a*/ 	.short	(.L_8033 - .L_8032)
.L_8032:
        /*005c*/ 	.word	0x00000000
        /*0060*/ 	.short	0x0000
        /*0062*/ 	.short	0x0000
        /*0064*/ 	.byte	0x00, 0xf5, 0x21, 0x00


	//----- nvinfo : EIATTR_SPARSE_MMA_MASK
	.align		4
.L_8033:
        /*0068*/ 	.byte	0x03, 0x50
        /*006a*/ 	.short	0x0000


	//----- nvinfo : EIATTR_MAXREG_COUNT
	.align		4
        /*006c*/ 	.byte	0x03, 0x1b
        /*006e*/ 	.short	0x00ff


	//----- nvinfo : EIATTR_MERCURY_ISA_VERSION
	.align		4
        /*0070*/ 	.byte	0x03, 0x5f
        /*0072*/ 	.short	0x0101


	//----- nvinfo : EIATTR_COOP_GROUP_MASK_REGIDS
	.align		4
        /*0074*/ 	.byte	0x04, 0x29
        /*0076*/ 	.short	(.L_8035 - .L_8034)


	//   ....[0]....
.L_8034:
        /*0078*/ 	.word	0xffffffff


	//   ....[1]....
        /*007c*/ 	.word	0xffffffff


	//   ....[2]....
        /*0080*/ 	.word	0xffffffff


	//   ....[3]....
        /*0084*/ 	.word	0xffffffff


	//   ....[4]....
        /*0088*/ 	.word	0xffffffff


	//----- nvinfo : EIATTR_COOP_GROUP_INSTR_OFFSETS
	.align		4
.L_8035:
        /*008c*/ 	.byte	0x04, 0x28
        /*008e*/ 	.short	(.L_8037 - .L_8036)


	//   ....[0]....
.L_8036:
        /*0090*/ 	.word	0x00000ad0


	//   ....[1]....
        /*0094*/ 	.word	0x00000b00


	//   ....[2]....
        /*0098*/ 	.word	0x00000b20


	//   ....[3]....
        /*009c*/ 	.word	0x00000b40


	//   ....[4]....
        /*00a0*/ 	.word	0x00000b60


	//----- nvinfo : EIATTR_VRC_CTA_INIT_COUNT
	.align		4
.L_8037:
        /*00a4*/ 	.byte	0x02, 0x4a
	.zero		1
	.zero		1


	//----- nvinfo : EIATTR_EXIT_INSTR_OFFSETS
	.align		4
        /*00a8*/ 	.byte	0x04, 0x1c
        /*00aa*/ 	.short	(.L_8039 - .L_8038)


	//   ....[0]....
.L_8038:
        /*00ac*/ 	.word	0x000000a0


	//   ....[1]....
        /*00b0*/ 	.word	0x00000b70


	//   ....[2]....
        /*00b4*/ 	.word	0x00000bd0


	//----- nvinfo : EIATTR_CRS_STACK_SIZE
	.align		4
.L_8039:
        /*00b8*/ 	.byte	0x04, 0x1e
        /*00ba*/ 	.short	(.L_8041 - .L_8040)
.L_8040:
        /*00bc*/ 	.word	0x00000000


	//----- nvinfo : EIATTR_CBANK_PARAM_SIZE
	.align		4
.L_8041:
        /*00c0*/ 	.byte	0x03, 0x19
        /*00c2*/ 	.short	0x0024


	//----- nvinfo : EIATTR_PARAM_CBANK
	.align		4
        /*00c4*/ 	.byte	0x04, 0x0a
        /*00c6*/ 	.short	(.L_8043 - .L_8042)
	.align		4
.L_8042:
        /*00c8*/ 	.word	index@(.nv.constant0._Z13mul_mat_vec_qIfLi256ELi8E11block_iq1_mLi1EXadL_ZN45_INTERNAL_8d5cb472_14_gguf_kernel_cu_cd24131918vec_dot_iq1_m_q8_1EPKvPK10block_q8_1RKiEEEvS3_S3_PT_iii)
        /*00cc*/ 	.short	0x0380
        /*00ce*/ 	.short	0x0024


	//----- nvinfo : EIATTR_SW_WAR
	.align		4
.L_8043:
        /*00d0*/ 	.byte	0x04, 0x36
        /*00d2*/ 	.short	(.L_8045 - .L_8044)
.L_8044:
        /*00d4*/ 	.word	0x00000008
.L_8045:


//--------------------- .nv.info._Z13mul_mat_vec_qIfLi256ELi8E12block_iq4_xsLi1EXadL_ZN45_INTERNAL_8d5cb472_14_gguf_kernel_cu_cd24131919vec_dot_iq4_xs_q8_1EPKvPK10block_q8_1RKiEEEvS3_S3_PT_iii --------------------------
	.section	.nv.info._Z13mul_mat_vec_qIfLi256ELi8E12block_iq4_xsLi1EXadL_ZN45_INTERNAL_8d5cb472_14_gguf_kernel_cu_cd24131919vec_dot_iq4_xs_q8_1EPKvPK10block_q8_1RKiEEEvS3_S3_PT_iii,"",@"SHT_CUDA_INFO"
	.sectionflags	@""
	.align	4


	//----- nvinfo : EIATTR_CUDA_API_VERSION
	.align		4
        /*0000*/ 	.byte	0x04, 0x37
        /*0002*/ 	.short	(.L_8047 - .L_8046)
.L_8046:
        /*0004*/ 	.word	0x00000082


	//----- nvinfo : EIATTR_KPARAM_INFO
	.align		4
.L_8047:
        /*0008*/ 	.byte	0x04, 0x17
        /*000a*/ 	.short	(.L_8049 - .L_8048)
.L_8048:
        /*000c*/ 	.word	0x00000000
        /*0010*/ 	.short	0x0005
        /*0012*/ 	.short	0x0020
        /*0014*/ 	.byte	0x00, 0xf0, 0x11, 0x00


	//----- nvinfo : EIATTR_KPARAM_INFO
	.align		4
.L_8049:
        /*0018*/ 	.byte	0x04, 0x17
        /*001a*/ 	.short	(.L_8051 - .L_8050)
.L_8050:
        /*001c*/ 	.word	0x00000000
        /*0020*/ 	.short	0x0004
        /*0022*/ 	.short	0x001c
        /*0024*/ 	.byte	0x00, 0xf0, 0x11, 0x00


	//----- nvinfo : EIATTR_KPARAM_INFO
	.align		4
.L_8051:
        /*0028*/ 	.byte	0x04, 0x17
        /*002a*/ 	.short	(.L_8053 - .L_8052)
.L_8052:
        /*002c*/ 	.word	0x00000000
        /*0030*/ 	.short	0x0003
        /*0032*/ 	.short	0x0018
        /*0034*/ 	.byte	0x00, 0xf0, 0x11, 0x00


	//----- nvinfo : EIATTR_KPARAM_INFO
	.align		4
.L_8053:
        /*0038*/ 	.byte	0x04, 0x17
        /*003a*/ 	.short	(.L_8055 - .L_8054)
.L_8054:
        /*003c*/ 	.word	0x00000000
        /*0040*/ 	.short	0x0002
        /*0042*/ 	.short	0x0010
        /*0044*/ 	.byte	0x00, 0xf5, 0x21, 0x00


	//----- nvinfo : EIATTR_KPARAM_INFO
	.align		4
.L_8055:
        /*0048*/ 	.byte	0x04, 0x17
        /*004a*/ 	.short	(.L_8057 - .L_8056)
.L_8056:
        /*004c*/ 	.word	0x00000000
        /*0050*/ 	.short	0x0001
        /*0052*/ 	.short	0x0008
        /*0054*/ 	.byte	0x00, 0xf5, 0x21, 0x00


	//----- nvinfo : EIATTR_KPARAM_INFO
	.align		4
.L_8057:
        /*0058*/ 	.byte	0x04, 0x17
        /*005a*/ 	.short	(.L_8059 - .L_8058)
.L_8058:
        /*005c*/ 	.word	0x00000000
        /*0060*/ 	.short	0x0000
        /*0062*/ 	.short	0x0000
        /*0064*/ 	.byte	0x00, 0xf5, 0x21, 0x00


	//----- nvinfo : EIATTR_SPARSE_MMA_MASK
	.align		4
.L_8059:
        /*0068*/ 	.byte	0x03, 0x50
        /*006a*/ 	.short	0x0000


	//----- nvinfo : EIATTR_MAXREG_COUNT
	.align		4
        /*006c*/ 	.byte	0x03, 0x1b
        /*006e*/ 	.short	0x00ff


	//----- nvinfo : EIATTR_MERCURY_ISA_VERSION
	.align		4
        /*0070*/ 	.byte	0x03, 0x5f
        /*0072*/ 	.short	0x0101


	//----- nvinfo : EIATTR_COOP_GROUP_MASK_REGIDS
	.align		4
        /*0074*/ 	.byte	0x04, 0x29
        /*0076*/ 	.short	(.L_8061 - .L_8060)


	//   ....[0]....
.L_8060:
        /*0078*/ 	.word	0xffffffff


	//   ....[1]....
        /*007c*/ 	.word	0xffffffff


	//   ....[2]....
        /*0080*/ 	.word	0xffffffff


	//   ....[3]....
        /*0084*/ 	.word	0xffffffff


	//   ....[4]....
        /*0088*/ 	.word	0xffffffff


	//----- nvinfo : EIATTR_COOP_GROUP_INSTR_OFFSETS
	.align		4
.L_8061:
        /*008c*/ 	.byte	0x04, 0x28
        /*008e*/ 	.short	(.L_8063 - .L_8062)


	//   ....[0]....
.L_8062:
        /*0090*/ 	.word	0x000010b0


	//   ....[1]....
        /*0094*/ 	.word	0x000010e0


	//   ....[2]....
        /*0098*/ 	.word	0x00001100


	//   ....[3]....
        /*009c*/ 	.word	0x00001120


	//   ....[4]....
        /*00a0*/ 	.word	0x00001140


	//----- nvinfo : EIATTR_VRC_CTA_INIT_COUNT
	.align		4
.L_8063:
        /*00a4*/ 	.byte	0x02, 0x4a
	.zero		1
	.zero		1


	//----- nvinfo : EIATTR_EXIT_INSTR_OFFSETS
	.align		4
        /*00a8*/ 	.byte	0x04, 0x1c
        /*00aa*/ 	.short	(.L_8065 - .L_8064)


	//   ....[0]....
.L_8064:
        /*00ac*/ 	.word	0x000000a0


	//   ....[1]....
        /*00b0*/ 	.word	0x00001150


	//   ....[2]....
        /*00b4*/ 	.word	0x000011b0


	//----- nvinfo : EIATTR_CRS_STACK_SIZE
	.align		4
.L_8065:
        /*00b8*/ 	.byte	0x04, 0x1e
        /*00ba*/ 	.short	(.L_8067 - .L_8066)
.L_8066:
        /*00bc*/ 	.word	0x00000000


	//----- nvinfo : EIATTR_CBANK_PARAM_SIZE
	.align		4
.L_8067:
        /*00c0*/ 	.byte	0x03, 0x19
        /*00c2*/ 	.short	0x0024


	//----- nvinfo : EIATTR_PARAM_CBANK
	.align		4
        /*00c4*/ 	.byte	0x04, 0x0a
        /*00c6*/ 	.short	(.L_8069 - .L_8068)
	.align		4
.L_8068:
        /*00c8*/ 	.word	index@(.nv.constant0._Z13mul_mat_vec_qIfLi256ELi8E12block_iq4_xsLi1EXadL_ZN45_INTERNAL_8d5cb472_14_gguf_kernel_cu_cd24131919vec_dot_iq4_xs_q8_1EPKvPK10block_q8_1RKiEEEvS3_S3_PT_iii)
        /*00cc*/ 	.short	0x0380
        /*00ce*/ 	.short	0x0024


	//----- nvinfo : EIATTR_SW_WAR
	.align		4
.L_8069:
        /*00d0*/ 	.byte	0x04, 0x36
        /*00d2*/ 	.short	(.L_8071 - .L_8070)
.L_8070:
        /*00d4*/ 	.word	0x00000008
.L_8071:


//--------------------- .nv.info._Z13mul_mat_vec_qIfLi256ELi8E11block_iq2_sLi1EXadL_ZN45_INTERNAL_8d5cb472_14_gguf_kernel_cu_cd24131918vec_dot_iq2_s_q8_1EPKvPK10block_q8_1RKiEEEvS3_S3_PT_iii --------------------------
	.section	.nv.info._Z13mul_mat_vec_qIfLi256ELi8E11block_iq2_sLi1EXadL_ZN45_INTERNAL_8d5cb472_14_gguf_kernel_cu_cd24131918vec_dot_iq2_s_q8_1EPKvPK10block_q8_1RKiEEEvS3_S3_PT_iii,"",@"SHT_CUDA_INFO"
	.sectionflags	@""
	.align	4


	//----- nvinfo : EIATTR_CUDA_API_VERSION
	.align		4
        /*0000*/ 	.byte	0x04, 0x37
        /*0002*/ 	.short	(.L_8073 - .L_8072)
.L_8072:
        /*0004*/ 	.word	0x00000082


	//----- nvinfo : EIATTR_KPARAM_INFO
	.align		4
.L_8073:
        /*0008*/ 	.byte	0x04, 0x17
        /*000a*/ 	.short	(.L_8075 - .L_8074)
.L_8074:
        /*000c*/ 	.word	0x00000000
        /*0010*/ 	.short	0x0005
        /*0012*/ 	.short	0x0020
        /*0014*/ 	.byte	0x00, 0xf0, 0x11, 0x00


	//----- nvinfo : EIATTR_KPARAM_INFO
	.align		4
.L_8075:
        /*0018*/ 	.byte	0x04, 0x17
        /*001a*/ 	.short	(.L_8077 - .L_8076)
.L_8076:
        /*001c*/ 	.word	0x00000000
        /*0020*/ 	.short	0x0004
        /*0022*/ 	.short	0x001c
        /*0024*/ 	.byte	0x00, 0xf0, 0x11, 0x00


	//----- nvinfo : EIATTR_KPARAM_INFO
	.align		4
.L_8077:
        /*0028*/ 	.byte	0x04, 0x17
        /*002a*/ 	.short	(.L_8079 - .L_8078)
.L_8078:
        /*002c*/ 	.word	0x00000000
        /*0030*/ 	.short	0x0003
        /*0032*/ 	.short	0x0018
        /*0034*/ 	.byte	0x00, 0xf0, 0x11, 0x00


	//----- nvinfo : EIATTR_KPARAM_INFO
	.align		4
.L_8079:
        /*0038*/ 	.byte	0x04, 0x17
        /*003a*/ 	.short	(.L_8081 - .L_8080)
.L_8080:
        /*003c*/ 	.word	0x00000000
        /*0040*/ 	.short	0x0002
        /*0042*/ 	.short	0x0010
        /*0044*/ 	.byte	0x00, 0xf5, 0x21, 0x00


	//----- nvinfo : EIATTR_KPARAM_INFO
	.align		4
.L_8081:
        /*0048*/ 	.byte	0x04, 0x17
        /*004a*/ 	.short	(.L_8083 - .L_8082)
.L_8082:
        /*004c*/ 	.word	0x00000000
        /*0050*/ 	.short	0x0001
        /*0052*/ 	.short	0x0008
        /*0054*/ 	.byte	0x00, 0xf5, 0x21, 0x00


	//----- nvinfo : EIATTR_KPARAM_INFO
	.align		4
.L_8083:
        /*0058*/ 	.byte	0x04, 0x17
        /*005a*/ 	.short	(.L_8085 - .L_8084)
.L_8084:
        /*005c*/ 	.word	0x00000000
        /*0060*/ 	.short	0x0000
        /*0062*/ 	.short	0x0000
        /*0064*/ 	.byte	0x00, 0xf5, 0x21, 0x00


	//----- nvinfo : EIATTR_SPARSE_MMA_MASK
	.align		4
.L_8085:
        /*0068*/ 	.byte	0x03, 0x50
        /*006a*/ 	.short	0x0000


	//----- nvinfo : EIATTR_MAXREG_COUNT
	.align		4
        /*006c*/ 	.byte	0x03, 0x1b
        /*006e*/ 	.short	0x00ff


	//----- nvinfo : EIATTR_MERCURY_ISA_VERSION
	.align		4
        /*0070*/ 	.byte	0x03, 0x5f
        /*0072*/ 	.short	0x0101


	//----- nvinfo : EIATTR_COOP_GROUP_MASK_REGIDS
	.align		4
        /*0074*/ 	.byte	0x04, 0x29
        /*0076*/ 	.short	(.L_8087 - .L_8086)


	//   ....[0]....
.L_8086:
        /*0078*/ 	.word	0xffffffff


	//   ....[1]....
        /*007c*/ 	.word	0xffffffff


	//   ....[2]....
        /*0080*/ 	.word	0xffffffff


	//   ....[3]....
        /*0084*/ 	.word	0xffffffff


	//   ....[4]....
        /*0088*/ 	.word	0xffffffff


	//----- nvinfo : EIATTR_COOP_GROUP_INSTR_OFFSETS
	.align		4
.L_8087:
        /*008c*/ 	.byte	0x04, 0x28
        /*008e*/ 	.short	(.L_8089 - .L_8088)


	//   ....[0]....
.L_8088:
        /*0090*/ 	.word	0x00000c80


	//   ....[1]....
        /*0094*/ 	.word	0x00000cb0


	//   ....[2]....
        /*0098*/ 	.word	0x00000cd0


	//   ....[3]....
        /*009c*/ 	.word	0x00000cf0


	//   ....[4]....
        /*00a0*/ 	.word	0x00000d10


	//----- nvinfo : EIATTR_VRC_CTA_INIT_COUNT
	.align		4
.L_8089:
        /*00a4*/ 	.byte	0x02, 0x4a
	.zero		1
	.zero		1


	//----- nvinfo : EIATTR_EXIT_INSTR_OFFSETS
	.align		4
        /*00a8*/ 	.byte	0x04, 0x1c
        /*00aa*/ 	.short	(.L_8091 - .L_8090)


	//   ....[0]....
.L_8090:
        /*00ac*/ 	.word	0x000000a0


	//   ....[1]....
        /*00b0*/ 	.word	0x00000d20


	//   ....[2]....
        /*00b4*/ 	.word	0x00000d80


	//----- nvinfo : EIATTR_CRS_STACK_SIZE
	.align		4
.L_8091:
        /*00b8*/ 	.byte	0x04, 0x1e
        /*00ba*/ 	.short	(.L_8093 - .L_8092)
.L_8092:
        /*00bc*/ 	.word	0x00000000


	//----- nvinfo : EIATTR_CBANK_PARAM_SIZE
	.align		4
.L_8093:
        /*00c0*/ 	.byte	0x03, 0x19
        /*00c2*/ 	.short	0x0024


	//----- nvinfo : EIATTR_PARAM_CBANK
	.align		4
        /*00c4*/ 	.byte	0x04, 0x0a
        /*00c6*/ 	.short	(.L_8095 - .L_8094)
	.align		4
.L_8094:
        /*00c8*/ 	.word	index@(.nv.constant0._Z13mul_mat_vec_qIfLi256ELi8E11block_iq2_sLi1EXadL_ZN45_INTERNAL_8d5cb472_14_gguf_kernel_cu_cd24131918vec_dot_iq2_s_q8_1EPKvPK10block_q8_1RKiEEEvS3_S3_PT_iii)
        /*00cc*/ 	.short	0x0380
        /*00ce*/ 	.short	0x0024


	//----- nvinfo : EIATTR_SW_WAR
	.align		4
.L_8095:
        /*00d0*/ 	.byte	0x04, 0x36
        /*00d2*/ 	.short	(.L_8097 - .L_8096)
.L_8096:
        /*00d4*/ 	.word	0x00000008
.L_8097:


//--------------------- .nv.info._Z13mul_mat_vec_qIfLi256ELi8E11block_iq3_sLi1EXadL_ZN45_INTERNAL_8d5cb472_14_gguf_kernel_cu_cd24131918vec_dot_iq3_s_q8_1EPKvPK10block_q8_1RKiEEEvS3_S3_PT_iii --------------------------
	.section	.nv.info._Z13mul_mat_vec_qIfLi256ELi8E11block_iq3_sLi1EXadL_ZN45_INTERNAL_8d5cb472_14_gguf_kernel_cu_cd24131918vec_dot_iq3_s_q8_1EPKvPK10block_q8_1RKiEEEvS3_S3_PT_iii,"",@"SHT_CUDA_INFO"
	.sectionflags	@""
	.align	4


	//----- nvinfo : EIATTR_CUDA_API_VERSION
	.align		4
        /*0000*/ 	.byte	0x04, 0x37
        /*0002*/ 	.short	(.L_8099 - .L_8098)
.L_8098:
        /*0004*/ 	.word	0x00000082


	//----- nvinfo : EIATTR_KPARAM_INFO
	.align		4
.L_8099:
        /*0008*/ 	.byte	0x04, 0x17
        /*000a*/ 	.short	(.L_8101 - .L_8100)
.L_8100:
        /*000c*/ 	.word	0x00000000
        /*0010*/ 	.short	0x0005
        /*0012*/ 	.short	0x0020
        /*0014*/ 	.byte	0x00, 0xf0, 0x11, 0x00


	//----- nvinfo : EIATTR_KPARAM_INFO
	.align		4
.L_8101:
        /*0018*/ 	.byte	0x04, 0x17
        /*001a*/ 	.short	(.L_8103 - .L_8102)
.L_8102:
        /*001c*/ 	.word	0x00000000
        /*0020*/ 	.short	0x0004
        /*0022*/ 	.short	0x001c
        /*0024*/ 	.byte	0x00, 0xf0, 0x11, 0x00


	//----- nvinfo : EIATTR_KPARAM_INFO
	.align		4
.L_8103:
        /*0028*/ 	.byte	0x04, 0x17
        /*002a*/ 	.short	(.L_8105 - .L_8104)
.L_8104:
        /*002c*/ 	.word	0x00000000
        /*0030*/ 	.short	0x0003
        /*0032*/ 	.short	0x0018
        /*0034*/ 	.byte	0x00, 0xf0, 0x11, 0x00


	//----- nvinfo : EIATTR_KPARAM_INFO
	.align		4
.L_8105:
        /*0038*/ 	.byte	0x04, 0x17
        /*003a*/ 	.short	(.L_8107 - .L_8106)
.L_8106:
        /*003c*/ 	.word	0x00000000
        /*0040*/ 	.short	0x0002
        /*0042*/ 	.short	0x0010
        /*0044*/ 	.byte	0x00, 0xf5, 0x21, 0x00


	//----- nvinfo : EIATTR_KPARAM_INFO
	.align		4
.L_8107:
        /*0048*/ 	.byte	0x04, 0x17
        /*004a*/ 	.short	(.L_8109 - .L_8108)
.L_8108:
        /*004c*/ 	.word	0x00000000
        /*0050*/ 	.short	0x0001
        /*0052*/ 	.short	0x0008
        /*0054*/ 	.byte	0x00, 0xf5, 0x21, 0x00


	//----- nvinfo : EIATTR_KPARAM_INFO
	.align		4
.L_8109:
        /*0058*/ 	.byte	0x04, 0x17
        /*005a*/ 	.short	(.L_8111 - .L_8110)
.L_8110:
        /*005c*/ 	.word	0x00000000
        /*0060*/ 	.short	0x0000
        /*0062*/ 	.short	0x0000
        /*0064*/ 	.byte	0x00, 0xf5, 0x21, 0x00


	//----- nvinfo : EIATTR_SPARSE_MMA_MASK
	.align		4
.L_8111:
        /*0068*/ 	.byte	0x03, 0x50
        /*006a*/ 	.short	0x0000


	//----- nvinfo : EIATTR_MAXREG_COUNT
	.align		4
        /*006c*/ 	.byte	0x03, 0x1b
        /*006e*/ 	.short	0x00ff


	//----- nvinfo : EIATTR_MERCURY_ISA_VERSION
	.align		4
        /*0070*/ 	.byte	0x03, 0x5f
        /*0072*/ 	.short	0x0101


	//----- nvinfo : EIATTR_COOP_GROUP_MASK_REGIDS
	.align		4
        /*0074*/ 	.byte	0x04, 0x29
        /*0076*/ 	.short	(.L_8113 - .L_8112)


	//   ....[0]....
.L_8112:
        /*0078*/ 	.word	0xffffffff


	//   ....[1]....
        /*007c*/ 	.word	0xffffffff


	//   ....[2]....
        /*0080*/ 	.word	0xffffffff


	//   ....[3]....
        /*0084*/ 	.word	0xffffffff


	//   ....[4]....
        /*0088*/ 	.word	0xffffffff


	//----- nvinfo : EIATTR_COOP_GROUP_INSTR_OFFSETS
	.align		4
.L_8113:
        /*008c*/ 	.byte	0x04, 0x28
        /*008e*/ 	.short	(.L_8115 - .L_8114)


	//   ....[0]....
.L_8114:
        /*0090*/ 	.word	0x00000df0


	//   ....[1]....
        /*0094*/ 	.word	0x00000e20


	//   ....[2]....
        /*0098*/ 	.word	0x00000e40


	//   ....[3]....
        /*009c*/ 	.word	0x00000e60


	//   ....[4]....
        /*00a0*/ 	.word	0x00000e80


	//----- nvinfo : EIATTR_VRC_CTA_INIT_COUNT
	.align		4
.L_8115:
        /*00a4*/ 	.byte	0x02, 0x4a
	.zero		1
	.zero		1


	//----- nvinfo : EIATTR_EXIT_INSTR_OFFSETS
	.align		4
        /*00a8*/ 	.byte	0x04, 0x1c
        /*00aa*/ 	.short	(.L_8117 - .L_8116)


	//   ....[0]....
.L_8116:
        /*00ac*/ 	.word	0x000000a0


	//   ....[1]....
        /*00b0*/ 	.word	0x00000e90


	//   ....[2]....
        /*00b4*/ 	.word	0x00000f00


	//----- nvinfo : EIATTR_CRS_STACK_SIZE
	.align		4
.L_8117:
        /*00b8*/ 	.byte	0x04, 0x1e
        /*00ba*/ 	.short	(.L_8119 - .L_8118)
.L_8118:
        /*00bc*/ 	.word	0x00000000


	//----- nvinfo : EIATTR_CBANK_PARAM_SIZE
	.align		4
.L_8119:
        /*00c0*/ 	.byte	0x03, 0x19
        /*00c2*/ 	.short	0x0024


	//----- nvinfo : EIATTR_PARAM_CBANK
	.align		4
        /*00c4*/ 	.byte	0x04, 0x0a
        /*00c6*/ 	.short	(.L_8121 - .L_8120)
	.align		4
.L_8120:
        /*00c8*/ 	.word	index@(.nv.constant0._Z13mul_mat_vec_qIfLi256ELi8E11block_iq3_sLi1EXadL_ZN45_INTERNAL_8d5cb472_14_gguf_kernel_cu_cd24131918vec_dot_iq3_s_q8_1EPKvPK10block_q8_1RKiEEEvS3_S3_PT_iii)
        /*00cc*/ 	.short	0x0380
        /*00ce*/ 	.short	0x0024


	//----- nvinfo : EIATTR_SW_WAR
	.align		4
.L_8121:
        /*00d0*/ 	.byte	0x04, 0x36
        /*00d2*/ 	.short	(.L_8123 - .L_8122)
.L_8122:
        /*00d4*/ 	.word	0x00000008
.L_8123:


//--------------------- .nv.info._Z13mul_mat_vec_qIfLi32ELi4E12block_iq4_nlLi2EXadL_ZN45_INTERNAL_8d5cb472_14_gguf_kernel_cu_cd24131919vec_dot_iq4_nl_q8_1EPKvPK10block_q8_1RKiEEEvS3_S3_PT_iii --------------------------
	.section	.nv.info._Z13mul_mat_vec_qIfLi32ELi4E12block_iq4_nlLi2EXadL_ZN45_INTERNAL_8d5cb472_14_gguf_kernel_cu_cd24131919vec_dot_iq4_nl_q8_1EPKvPK10block_q8_1RKiEEEvS3_S3_PT_iii,"",@"SHT_CUDA_INFO"
	.sectionflags	@""
	.align	4


	//----- nvinfo : EIATTR_CUDA_API_VERSION
	.align		4
        /*0000*/ 	.byte	0x04, 0x37
        /*0002*/ 	.short	(.L_8125 - .L_8124)
.L_8124:
        /*0004*/ 	.word	0x00000082


	//----- nvinfo : EIATTR_KPARAM_INFO
	.align		4
.L_8125:
        /*0008*/ 	.byte	0x04, 0x17
        /*000a*/ 	.short	(.L_8127 - .L_8126)
.L_8126:
        /*000c*/ 	.word	0x00000000
        /*0010*/ 	.short	0x0005
        /*0012*/ 	.short	0x0020
        /*0014*/ 	.byte	0x00, 0xf0, 0x11, 0x00


	//----- nvinfo : EIATTR_KPARAM_INFO
	.align		4
.L_8127:
        /*0018*/ 	.byte	0x04, 0x17
        /*001a*/ 	.short	(.L_8129 - .L_8128)
.L_8128:
        /*001c*/ 	.word	0x00000000
        /*0020*/ 	.short	0x0004
        /*0022*/ 	.short	0x001c
        /*0024*/ 	.byte	0x00, 0xf0, 0x11, 0x00


	//----- nvinfo : EIATTR_KPARAM_INFO
	.align		4
.L_8129:
        /*0028*/ 	.byte	0x04, 0x17
        /*002a*/ 	.short	(.L_8131 - .L_8130)
.L_8130:
        /*002c*/ 	.word	0x00000000
        /*0030*/ 	.short	0x0003
        /*0032*/ 	.short	0x0018
        /*0034*/ 	.byte	0x00, 0xf0, 0x11, 0x00


	//----- nvinfo : EIATTR_KPARAM_INFO
	.align		4
.L_8131:
        /*0038*/ 	.byte	0x04, 0x17
        /*003a*/ 	.short	(.L_8133 - .L_8132)
.L_8132:
        /*003c*/ 	.word	0x00000000
        /*0040*/ 	.short	0x0002
        /*0042*/ 	.short	0x0010
        /*0044*/ 	.byte	0x00, 0xf5, 0x21, 0x00


	//----- nvinfo : EIATTR_KPARAM_INFO
	.align		4
.L_8133:
        /*0048*/ 	.byte	0x04, 0x17
        /*004a*/ 	.short	(.L_8135 - .L_8134)
.L_8134:
        /*004c*/ 	.word	0x00000000
        /*0050*/ 	.short	0x0001
        /*0052*/ 	.short	0x0008
        /*0054*/ 	.byte	0x00, 0xf5, 0x21, 0x00


	//----- nvinfo : EIATTR_KPARAM_INFO
	.align		4
.L_8135:
        /*0058*/ 	.byte	0x04, 0x17
        /*005a*/ 	.short	(.L_8137 - .L_8136)
.L_8136:
        /*005c*/ 	.word	0x00000000
        /*0060*/ 	.short	0x0000
        /*0062*/ 	.short	0x0000
        /*0064*/ 	.byte	0x00, 0xf5, 0x21, 0x00


	//----- nvinfo : EIATTR_SPARSE_MMA_MASK
	.align		4
.L_8137:
        /*0068*/ 	.byte	0x03, 0x50
        /*006a*/ 	.short	0x0000


	//----- nvinfo : EIATTR_MAXREG_COUNT
	.align		4
        /*006c*/ 	.byte	0x03, 0x1b
        /*006e*/ 	.short	0x00ff


	//----- nvinfo : EIATTR_MERCURY_ISA_VERSION
	.align		4
        /*0070*/ 	.byte	0x03, 0x5f
        /*0072*/ 	.short	0x0101


	//----- nvinfo : EIATTR_COOP_GROUP_MASK_REGIDS
	.align		4
        /*0074*/ 	.byte	0x04, 0x29
        /*0076*/ 	.short	(.L_8139 - .L_8138)


	//   ....[0]....
.L_8138:
        /*0078*/ 	.word	0xffffffff


	//   ....[1]....
        /*007c*/ 	.word	0xffffffff


	//   ....[2]....
        /*0080*/ 	.word	0xffffffff


	//   ....[3]....
        /*0084*/ 	.word	0xffffffff


	//   ....[4]....
        /*0088*/ 	.word	0xffffffff


	//----- nvinfo : EIATTR_COOP_GROUP_INSTR_OFFSETS
	.align		4
.L_8139:
        /*008c*/ 	.byte	0x04, 0x28
        /*008e*/ 	.short	(.L_8141 - .L_8140)


	//   ....[0]....
.L_8140:
        /*0090*/ 	.word	0x00000990


	//   ....[1]....
        /*0094*/ 	.word	0x000009c0


	//   ....[2]....
        /*0098*/ 	.word	0x000009e0


	//   ....[3]....
        /*009c*/ 	.word	0x00000a00


	//   ....[4]....
        /*00a0*/ 	.word	0x00000a20


	//----- nvinfo : EIATTR_VRC_CTA_INIT_COUNT
	.align		4
.L_8141:
        /*00a4*/ 	.byte	0x02, 0x4a
	.zero		1
	.zero		1


	//----- nvinfo : EIATTR_EXIT_INSTR_OFFSETS
	.align		4
        /*00a8*/ 	.byte	0x04, 0x1c
        /*00aa*/ 	.short	(.L_8143 - .L_8142)


	//   ....[0]....
.L_8142:
        /*00ac*/ 	.word	0x000000a0


	//   ....[1]....
        /*00b0*/ 	.word	0x00000a30


	//   ....[2]....
        /*00b4*/ 	.word	0x00000a90


	//----- nvinfo : EIATTR_CRS_STACK_SIZE
	.align		4
.L_8143:
        /*00b8*/ 	.byte	0x04, 0x1e
        /*00ba*/ 	.short	(.L_8145 - .L_8144)
.L_8144:
        /*00bc*/ 	.word	0x00000000


	//----- nvinfo : EIATTR_CBANK_PARAM_SIZE
	.align		4
.L_8145:
        /*00c0*/ 	.byte	0x03, 0x19
        /*00c2*/ 	.short	0x0024


	//----- nvinfo : EIATTR_PARAM_CBANK
	.align		4
        /*00c4*/ 	.byte	0x04, 0x0a
        /*00c6*/ 	.short	(.L_8147 - .L_8146)
	.align		4
.L_8146:
        /*00c8*/ 	.word	index@(.nv.constant0._Z13mul_mat_vec_qIfLi32ELi4E12block_iq4_nlLi2EXadL_ZN45_INTERNAL_8d5cb472_14_gguf_kernel_cu_cd24131919vec_dot_iq4_nl_q8_1EPKvPK10block_q8_1RKiEEEvS3_S3_PT_iii)
        /*00cc*/ 	.short	0x0380
        /*00ce*/ 	.short	0x0024


	//----- nvinfo : EIATTR_SW_WAR
	.align		4
.L_8147:
        /*00d0*/ 	.byte	0x04, 0x36
        /*00d2*/ 	.short	(.L_8149 - .L_8148)
.L_8148:
        /*00d4*/ 	.word	0x00000008
.L_8149:


//--------------------- .nv.info._Z13mul_mat_vec_qIfLi256ELi8E11block_iq1_sLi1EXadL_ZN45_INTERNAL_8d5cb472_14_gguf_kernel_cu_cd24131918vec_dot_iq1_s_q8_1EPKvPK10block_q8_1RKiEEEvS3_S3_PT_iii --------------------------
	.section	.nv.info._Z13mul_mat_vec_qIfLi256ELi8E11block_iq1_sLi1EXadL_ZN45_INTERNAL_8d5cb472_14_gguf_kernel_cu_cd24131918vec_dot_iq1_s_q8_1EPKvPK10block_q8_1RKiEEEvS3_S3_PT_iii,"",@"SHT_CUDA_INFO"
	.sectionflags	@""
	.align	4


	//----- nvinfo : EIATTR_CUDA_API_VERSION
	.align		4
        /*0000*/ 	.byte	0x04, 0x37
        /*0002*/ 	.short	(.L_8151 - .L_8150)
.L_8150:
        /*0004*/ 	.word	0x00000082


	//----- nvinfo : EIATTR_KPARAM_INFO
	.align		4
.L_8151:
        /*0008*/ 	.byte	0x04, 0x17
        /*000a*/ 	.short	(.L_8153 - .L_8152)
.L_8152:
        /*000c*/ 	.word	0x00000000
        /*0010*/ 	.short	0x0005
        /*0012*/ 	.short	0x0020
        /*0014*/ 	.byte	0x00, 0xf0, 0x11, 0x00


	//----- nvinfo : EIATTR_KPARAM_INFO
	.align		4
.L_8153:
        /*0018*/ 	.byte	0x04, 0x17
        /*001a*/ 	.short	(.L_8155 - .L_8154)
.L_8154:
        /*001c*/ 	.word	0x00000000
        /*0020*/ 	.short	0x0004
        /*0022*/ 	.short	0x001c
        /*0024*/ 	.byte	0x00, 0xf0, 0x11, 0x00


	//----- nvinfo : EIATTR_KPARAM_INFO
	.align		4
.L_8155:
        /*0028*/ 	.byte	0x04, 0x17
        /*002a*/ 	.short	(.L_8157 - .L_8156)
.L_8156:
        /*002c*/ 	.word	0x00000000
        /*0030*/ 	.short	0x0003
        /*0032*/ 	.short	0x0018
        /*0034*/ 	.byte	0x00, 0xf0, 0x11, 0x00


	//----- nvinfo : EIATTR_KPARAM_INFO
	.align		4
.L_8157:
        /*0038*/ 	.byte	0x04, 0x17
        /*003a*/ 	.short	(.L_8159 - .L_8158)
.L_8158:
        /*003c*/ 	.word	0x00000000
        /*0040*/ 	.short	0x0002
        /*0042*/ 	.short	0x0010
        /*0044*/ 	.byte	0x00, 0xf5, 0x21, 0x00


	//----- nvinfo : EIATTR_KPARAM_INFO
	.align		4
.L_8159:
        /*0048*/ 	.byte	0x04, 0x17
        /*004a*/ 	.short	(.L_8161 - .L_8160)
.L_8160:
        /*004c*/ 	.word	0x00000000
        /*0050*/ 	.short	0x0001
        /*0052*/ 	.short	0x0008
        /*0054*/ 	.byte	0x00, 0xf5, 0x21, 0x00


	//----- nvinfo : EIATTR_KPARAM_INFO
	.align		4
.L_8161:
        /*0058*/ 	.byte	0x04, 0x17
        /*005a*/ 	.short	(.L_8163 - .L_8162)
.L_8162:
        /*005c*/ 	.word	0x00000000
        /*0060*/ 	.short	0x0000
        /*0062*/ 	.short	0x0000
        /*0064*/ 	.byte	0x00, 0xf5, 0x21, 0x00


	//----- nvinfo : EIATTR_SPARSE_MMA_MASK
	.align		4
.L_8163:
        /*0068*/ 	.byte	0x03, 0x50
        /*006a*/ 	.short	0x0000


	//----- nvinfo : EIATTR_MAXREG_COUNT
	.align		4
        /*006c*/ 	.byte	0x03, 0x1b
        /*006e*/ 	.short	0x00ff


	//----- nvinfo : EIATTR_MERCURY_ISA_VERSION
	.align		4
        /*0070*/ 	.byte	0x03, 0x5f
        /*0072*/ 	.short	0x0101


	//----- nvinfo : EIATTR_COOP_GROUP_MASK_REGIDS
	.align		4
        /*0074*/ 	.byte	0x04, 0x29
        /*0076*/ 	.short	(.L_8165 - .L_8164)


	//   ....[0]....
.L_8164:
        /*0078*/ 	.word	0xffffffff


	//   ....[1]....
        /*007c*/ 	.word	0xffffffff


	//   ....[2]....
        /*0080*/ 	.word	0xffffffff


	//   ....[3]....
        /*0084*/ 	.word	0xffffffff


	//   ....[4]....
        /*0088*/ 	.word	0xffffffff


	//----- nvinfo : EIATTR_COOP_GROUP_INSTR_OFFSETS
	.align		4
.L_8165:
        /*008c*/ 	.byte	0x04, 0x28
        /*008e*/ 	.short	(.L_8167 - .L_8166)


	//   ....[0]....
.L_8166:
        /*0090*/ 	.word	0x000011a0


	//   ....[1]....
        /*0094*/ 	.word	0x000011d0


	//   ....[2]....
        /*0098*/ 	.word	0x000011f0


	//   ....[3]....
        /*009c*/ 	.word	0x00001210


	//   ....[4]....
        /*00a0*/ 	.word	0x00001230


	//----- nvinfo : EIATTR_VRC_CTA_INIT_COUNT
	.align		4
.L_8167:
        /*00a4*/ 	.byte	0x02, 0x4a
	.zero		1
	.zero		1


	//----- nvinfo : EIATTR_EXIT_INSTR_OFFSETS
	.align		4
        /*00a8*/ 	.byte	0x04, 0x1c
        /*00aa*/ 	.short	(.L_8169 - .L_8168)


	//   ....[0]....
.L_8168:
        /*00ac*/ 	.word	0x000000a0


	//   ....[1]....
        /*00b0*/ 	.word	0x00001240


	//   ....[2]....
        /*00b4*/ 	.word	0x000012a0


	//----- nvinfo : EIATTR_CRS_STACK_SIZE
	.align		4
.L_8169:
        /*00b8*/ 	.byte	0x04, 0x1e
        /*00ba*/ 	.short	(.L_8171 - .L_8170)
.L_8170:
        /*00bc*/ 	.word	0x00000000


	//----- nvinfo : EIATTR_CBANK_PARAM_SIZE
	.align		4
.L_8171:
        /*00c0*/ 	.byte	0x03, 0x19
        /*00c2*/ 	.short	0x0024


	//----- nvinfo : EIATTR_PARAM_CBANK
	.align		4
        /*00c4*/ 	.byte	0x04, 0x0a
        /*00c6*/ 	.short	(.L_8173 - .L_8172)
	.align		4
.L_8172:
        /*00c8*/ 	.word	index@(.nv.constant0._Z13mul_mat_vec_qIfLi256ELi8E11block_iq1_sLi1EXadL_ZN45_INTERNAL_8d5cb472_14_gguf_kernel_cu_cd24131918vec_dot_iq1_s_q8_1EPKvPK10block_q8_1RKiEEEvS3_S3_PT_iii)
        /*00cc*/ 	.short	0x0380
        /*00ce*/ 	.short	0x0024


	//----- nvinfo : EIATTR_SW_WAR
	.align		4
.L_8173:
        /*00d0*/ 	.byte	0x04, 0x36
        /*00d2*/ 	.short	(.L_8175 - .L_8174)
.L_8174:
        /*00d4*/ 	.word	0x00000008
.L_8175:


//--------------------- .nv.info._Z13mul_mat_vec_qIfLi256ELi8E13block_iq3_xxsLi1EXadL_ZN45_INTERNAL_8d5cb472_14_gguf_kernel_cu_cd24131920vec_dot_iq3_xxs_q8_1EPKvPK10block_q8_1RKiEEEvS3_S3_PT_iii --------------------------
	.section	.nv.info._Z13mul_mat_vec_qIfLi256ELi8E13block_iq3_xxsLi1EXadL_ZN45_INTERNAL_8d5cb472_14_gguf_kernel_cu_cd24131920vec_dot_iq3_xxs_q8_1EPKvPK10block_q8_1RKiEEEvS3_S3_PT_iii,"",@"SHT_CUDA_INFO"
	.sectionflags	@""
	.align	4


	//----- nvinfo : EIATTR_CUDA_API_VERSION
	.align		4
        /*0000*/ 	.byte	0x04, 0x37
        /*0002*/ 	.short	(.L_8177 - .L_8176)
.L_8176:
        /*0004*/ 	.word	0x00000082


	//----- nvinfo : EIATTR_KPARAM_INFO
	.align		4
.L_8177:
        /*0008*/ 	.byte	0x04, 0x17
        /*000a*/ 	.short	(.L_8179 - .L_8178)
.L_8178:
        /*000c*/ 	.word	0x00000000
        /*0010*/ 	.short	0x0005
        /*0012*/ 	.short	0x0020
        /*0014*/ 	.byte	0x00, 0xf0, 0x11, 0x00


	//----- nvinfo : EIATTR_KPARAM_INFO
	.align		4
.L_8179:
        /*0018*/ 	.byte	0x04, 0x17
        /*001a*/ 	.short	(.L_8181 - .L_8180)
.L_8180:
        /*001c*/ 	.word	0x00000000
        /*0020*/ 	.short	0x0004
        /*0022*/ 	.short	0x001c
        /*0024*/ 	.byte	0x00, 0xf0, 0x11, 0x00


	//----- nvinfo : EIATTR_KPARAM_INFO
	.align		4
.L_8181:
        /*0028*/ 	.byte	0x04, 0x17
        /*002a*/ 	.short	(.L_8183 - .L_8182)
.L_8182:
        /*002c*/ 	.word	0x00000000
        /*0030*/ 	.short	0x0003
        /*0032*/ 	.short	0x0018
        /*0034*/ 	.byte	0x00, 0xf0, 0x11, 0x00


	//----- nvinfo : EIATTR_KPARAM_INFO
	.align		4
.L_8183:
        /*0038*/ 	.byte	0x04, 0x17
        /*003a*/ 	.short	(.L_8185 - .L_8184)
.L_8184:
        /*003c*/ 	.word	0x00000000
        /*0040*/ 	.short	0x0002
        /*0042*/ 	.short	0x0010
        /*0044*/ 	.byte	0x00, 0xf5, 0x21, 0x00


	//----- nvinfo : EIATTR_KPARAM_INFO
	.align		4
.L_8185:
        /*0048*/ 	.byte	0x04, 0x17
        /*004a*/ 	.short	(.L_8187 - .L_8186)
.L_8186:
        /*004c*/ 	.word	0x00000000
        /*0050*/ 	.short	0x0001
        /*0052*/ 	.short	0x0008
        /*0054*/ 	.byte	0x00, 0xf5, 0x21, 0x00


	//----- nvinfo : EIATTR_KPARAM_INFO
	.align		4
.L_8187:
        /*0058*/ 	.byte	0x04, 0x17
        /*005a*/ 	.short	(.L_8189 - .L_8188)
.L_8188:
        /*005c*/ 	.word	0x00000000
        /*0060*/ 	.short	0x0000
        /*0062*/ 	.short	0x0000
        /*0064*/ 	.byte	0x00, 0xf5, 0x21, 0x00


	//----- nvinfo : EIATTR_SPARSE_MMA_MASK
	.align		4
.L_8189:
        /*0068*/ 	.byte	0x03, 0x50
        /*006a*/ 	.short	0x0000


	//----- nvinfo : EIATTR_MAXREG_COUNT
	.align		4
        /*006c*/ 	.byte	0x03, 0x1b
        /*006e*/ 	.short	0x00ff


	//----- nvinfo : EIATTR_MERCURY_ISA_VERSION
	.align		4
        /*0070*/ 	.byte	0x03, 0x5f
        /*0072*/ 	.short	0x0101


	//----- nvinfo : EIATTR_COOP_GROUP_MASK_REGIDS
	.align		4
        /*0074*/ 	.byte	0x04, 0x29
        /*0076*/ 	.short	(.L_8191 - .L_8190)


	//   ....[0]....
.L_8190:
        /*0078*/ 	.word	0xffffffff


	//   ....[1]....
        /*007c*/ 	.word	0xffffffff


	//   ....[2]....
        /*0080*/ 	.word	0xffffffff


	//   ....[3]....
        /*0084*/ 	.word	0xffffffff


	//   ....[4]....
        /*0088*/ 	.word	0xffffffff


	//----- nvinfo : EIATTR_COOP_GROUP_INSTR_OFFSETS
	.align		4
.L_8191:
        /*008c*/ 	.byte	0x04, 0x28
        /*008e*/ 	.short	(.L_8193 - .L_8192)


	//   ....[0]....
.L_8192:
        /*0090*/ 	.word	0x00000a10


	//   ....[1]....
        /*0094*/ 	.word	0x00000a40


	//   ....[2]....
        /*0098*/ 	.word	0x00000a60


	//   ....[3]....
        /*009c*/ 	.word	0x00000a80


	//   ....[4]....
        /*00a0*/ 	.word	0x00000aa0


	//----- nvinfo : EIATTR_VRC_CTA_INIT_COUNT
	.align		4
.L_8193:
        /*00a4*/ 	.byte	0x02, 0x4a
	.zero		1
	.zero		1


	//----- nvinfo : EIATTR_EXIT_INSTR_OFFSETS
	.align		4
        /*00a8*/ 	.byte	0x04, 0x1c
        /*00aa*/ 	.short	(.L_8195 - .L_8194)


	//   ....[0]....
.L_8194:
        /*00ac*/ 	.word	0x000000a0


	//   ....[1]....
        /*00b0*/ 	.word	0x00000ab0


	//   ....[2]....
        /*00b4*/ 	.word	0x00000b10


	//----- nvinfo : EIATTR_CRS_STACK_SIZE
	.align		4
.L_8195:
        /*00b8*/ 	.byte	0x04, 0x1e
        /*00ba*/ 	.short	(.L_8197 - .L_8196)
.L_8196:
        /*00bc*/ 	.word	0x00000000


	//----- nvinfo : EIATTR_CBANK_PARAM_SIZE
	.align		4
.L_8197:
        /*00c0*/ 	.byte	0x03, 0x19
        /*00c2*/ 	.short	0x0024


	//----- nvinfo : EIATTR_PARAM_CBANK
	.align		4
        /*00c4*/ 	.byte	0x04, 0x0a
        /*00c6*/ 	.short	(.L_8199 - .L_8198)
	.align		4
.L_8198:
        /*00c8*/ 	.word	index@(.nv.constant0._Z13mul_mat_vec_qIfLi256ELi8E13block_iq3_xxsLi1EXadL_ZN45_INTERNAL_8d5cb472_14_gguf_kernel_cu_cd24131920vec_dot_iq3_xxs_q8_1EPKvPK10block_q8_1RKiEEEvS3_S3_PT_iii)
        /*00cc*/ 	.short	0x0380
        /*00ce*/ 	.short	0x0024


	//----- nvinfo : EIATTR_SW_WAR
	.align		4
.L_8199:
        /*00d0*/ 	.byte	0x04, 0x36
        /*00d2*/ 	.short	(.L_8201 - .L_8200)
.L_8200:
        /*00d4*/ 	.word	0x00000008
.L_8201:


//--------------------- .nv.info._Z13mul_mat_vec_qIfLi256ELi8E12block_iq2_xsLi1EXadL_ZN45_INTERNAL_8d5cb472_14_gguf_kernel_cu_cd24131919vec_dot_iq2_xs_q8_1EPKvPK10block_q8_1RKiEEEvS3_S3_PT_iii --------------------------
	.section	.nv.info._Z13mul_mat_vec_qIfLi256ELi8E12block_iq2_xsLi1EXadL_ZN45_INTERNAL_8d5cb472_14_gguf_kernel_cu_cd24131919vec_dot_iq2_xs_q8_1EPKvPK10block_q8_1RKiEEEvS3_S3_PT_iii,"",@"SHT_CUDA_INFO"
	.sectionflags	@""
	.align	4


	//----- nvinfo : EIATTR_CUDA_API_VERSION
	.align		4
        /*0000*/ 	.byte	0x04, 0x37
        /*0002*/ 	.short	(.L_8203 - .L_8202)
.L_8202:
        /*0004*/ 	.word	0x00000082


	//----- nvinfo : EIATTR_KPARAM_INFO
	.align		4
.L_8203:
        /*0008*/ 	.byte	0x04, 0x17
        /*000a*/ 	.short	(.L_8205 - .L_8204)
.L_8204:
        /*000c*/ 	.word	0x00000000
        /*0010*/ 	.short	0x0005
        /*0012*/ 	.short	0x0020
        /*0014*/ 	.byte	0x00, 0xf0, 0x11, 0x00


	//----- nvinfo : EIATTR_KPARAM_INFO
	.align		4
.L_8205:
        /*0018*/ 	.byte	0x04, 0x17
        /*001a*/ 	.short	(.L_8207 - .L_8206)
.L_8206:
        /*001c*/ 	.word	0x00000000
        /*0020*/ 	.short	0x0004
        /*0022*/ 	.short	0x001c
        /*0024*/ 	.byte	0x00, 0xf0, 0x11, 0x00


	//----- nvinfo : EIATTR_KPARAM_INFO
	.align		4
.L_8207:
        /*0028*/ 	.byte	0x04, 0x17
        /*002a*/ 	.short	(.L_8209 - .L_8208)
.L_8208:
        /*002c*/ 	.word	0x00000000
        /*0030*/ 	.short	0x0003
        /*0032*/ 	.short	0x0018
        /*0034*/ 	.byte	0x00, 0xf0, 0x11, 0x00


	//----- nvinfo : EIATTR_KPARAM_INFO
	.align		4
.L_8209:
        /*0038*/ 	.byte	0x04, 0x17
        /*003a*/ 	.short	(.L_8211 - .L_8210)
.L_8210:
        /*003c*/ 	.word	0x00000000
        /*0040*/ 	.short	0x0002
        /*0042*/ 	.short	0x0010
        /*0044*/ 	.byte	0x00, 0xf5, 0x21, 0x00


	//----- nvinfo : EIATTR_KPARAM_INFO
	.align		4
.L_8211:
        /*0048*/ 	.byte	0x04, 0x17
        /*004a*/ 	.short	(.L_8213 - .L_8212)
.L_8212:
        /*004c*/ 	.word	0x00000000
        /*0050*/ 	.short	0x0001
        /*0052*/ 	.short	0x0008
        /*0054*/ 	.byte	0x00, 0xf5, 0x21, 0x00


	//----- nvinfo : EIATTR_KPARAM_INFO
	.align		4
.L_8213:
        /*0058*/ 	.byte	0x04, 0x17
        /*005a*/ 	.short	(.L_8215 - .L_8214)
.L_8214:
        /*005c*/ 	.word	0x00000000
        /*0060*/ 	.short	0x0000
        /*0062*/ 	.short	0x0000
        /*0064*/ 	.byte	0x00, 0xf5, 0x21, 0x00


	//----- nvinfo : EIATTR_SPARSE_MMA_MASK
	.align		4
.L_8215:
        /*0068*/ 	.byte	0x03, 0x50
        /*006a*/ 	.short	0x0000


	//----- nvinfo : EIATTR_MAXREG_COUNT
	.align		4
        /*006c*/ 	.byte	0x03, 0x1b
        /*006e*/ 	.short	0x00ff


	//----- nvinfo : EIATTR_MERCURY_ISA_VERSION
	.align		4
        /*0070*/ 	.byte	0x03, 0x5f
        /*0072*/ 	.short	0x0101


	//----- nvinfo : EIATTR_COOP_GROUP_MASK_REGIDS
	.align		4
        /*0074*/ 	.byte	0x04, 0x29
        /*0076*/ 	.short	(.L_8217 - .L_8216)


	//   ....[0]....
.L_8216:
        /*0078*/ 	.word	0xffffffff


	//   ....[1]....
        /*007c*/ 	.word	0xffffffff


	//   ....[2]....
        /*0080*/ 	.word	0xffffffff


	//   ....[3]....
        /*0084*/ 	.word	0xffffffff


	//   ....[4]....
        /*0088*/ 	.word	0xffffffff


	//----- nvinfo : EIATTR_COOP_GROUP_INSTR_OFFSETS
	.align		4
.L_8217:
        /*008c*/ 	.byte	0x04, 0x28
        /*008e*/ 	.short	(.L_8219 - .L_8218)


	//   ....[0]....
.L_8218:
        /*0090*/ 	.word	0x00001570


	//   ....[1]....
        /*0094*/ 	.word	0x000015a0


	//   ....[2]....
        /*0098*/ 	.word	0x000015d0


	//   ....[3]....
        /*009c*/ 	.word	0x000015f0


	//   ....[4]....
        /*00a0*/ 	.word	0x00001610


	//----- nvinfo : EIATTR_VRC_CTA_INIT_COUNT
	.align		4
.L_8219:
        /*00a4*/ 	.byte	0x02, 0x4a
	.zero		1
	.zero		1


	//----- nvinfo : EIATTR_EXIT_INSTR_OFFSETS
	.align		4
        /*00a8*/ 	.byte	0x04, 0x1c
        /*00aa*/ 	.short	(.L_8221 - .L_8220)


	//   ....[0]....
.L_8220:
        /*00ac*/ 	.word	0x000000a0


	//   ....[1]....
        /*00b0*/ 	.word	0x00001620


	//   ....[2]....
        /*00b4*/ 	.word	0x00001690


	//----- nvinfo : EIATTR_CRS_STACK_SIZE
	.align		4
.L_8221:
        /*00b8*/ 	.byte	0x04, 0x1e
        /*00ba*/ 	.short	(.L_8223 - .L_8222)
.L_8222:
        /*00bc*/ 	.word	0x00000000


	//----- nvinfo : EIATTR_CBANK_PARAM_SIZE
	.align		4
.L_8223:
        /*00c0*/ 	.byte	0x03, 0x19
        /*00c2*/ 	.short	0x0024


	//----- nvinfo : EIATTR_PARAM_CBANK
	.align		4
        /*00c4*/ 	.byte	0x04, 0x0a
        /*00c6*/ 	.short	(.L_8225 - .L_8224)
	.align		4
.L_8224:
        /*00c8*/ 	.word	index@(.nv.constant0._Z13mul_mat_vec_qIfLi256ELi8E12block_iq2_xsLi1EXadL_ZN45_INTERNAL_8d5cb472_14_gguf_kernel_cu_cd24131919vec_dot_iq2_xs_q8_1EPKvPK10block_q8_1RKiEEEvS3_S3_PT_iii)
        /*00cc*/ 	.short	0x0380
        /*00ce*/ 	.short	0x0024


	//----- nvinfo : EIATTR_SW_WAR
	.align		4
.L_8225:
        /*00d0*/ 	.byte	0x04, 0x36
        /*00d2*/ 	.short	(.L_8227 - .L_8226)
.L_8226:
        /*00d4*/ 	.word	0x00000008
.L_8227:


//--------------------- .nv.info._Z13mul_mat_vec_qIfLi256ELi8E13block_iq2_xxsLi1EXadL_ZN45_INTERNAL_8d5cb472_14_gguf_kernel_cu_cd24131920vec_dot_iq2_xxs_q8_1EPKvPK10block_q8_1RKiEEEvS3_S3_PT_iii --------------------------
	.section	.nv.info._Z13mul_mat_vec_qIfLi256ELi8E13block_iq2_xxsLi1EXadL_ZN45_INTERNAL_8d5cb472_14_gguf_kernel_cu_cd24131920vec_dot_iq2_xxs_q8_1EPKvPK10block_q8_1RKiEEEvS3_S3_PT_iii,"",@"SHT_CUDA_INFO"
	.sectionflags	@""
	.align	4


	//----- nvinfo : EIATTR_CUDA_API_VERSION
	.align		4
        /*0000*/ 	.byte	0x04, 0x37
        /*0002*/ 	.short	(.L_8229 - .L_8228)
.L_8228:
        /*0004*/ 	.word	0x00000082


	//----- nvinfo : EIATTR_KPARAM_INFO
	.align		4
.L_8229:
        /*0008*/ 	.byte	0x04, 0x17
        /*000a*/ 	.short	(.L_8231 - .L_8230)
.L_8230:
        /*000c*/ 	.word	0x00000000
        /*0010*/ 	.short	0x0005
        /*0012*/ 	.short	0x0020
        /*0014*/ 	.byte	0x00, 0xf0, 0x11, 0x00


	//----- nvinfo : EIATTR_KPARAM_INFO
	.align		4
.L_8231:
        /*0018*/ 	.byte	0x04, 0x17
        /*001a*/ 	.short	(.L_8233 - .L_8232)
.L_8232:
        /*001c*/ 	.word	0x00000000
        /*0020*/ 	.short	0x0004
        /*0022*/ 	.short	0x001c
        /*0024*/ 	.byte	0x00, 0xf0, 0x11, 0x00


	//----- nvinfo : EIATTR_KPARAM_INFO
	.align		4
.L_8233:
        /*0028*/ 	.byte	0x04, 0x17
        /*002a*/ 	.short	(.L_8235 - .L_8234)
.L_8234:
        /*002c*/ 	.word	0x00000000
        /*0030*/ 	.short	0x0003
        /*0032*/ 	.short	0x0018
        /*0034*/ 	.byte	0x00, 0xf0, 0x11, 0x00


	//----- nvinfo : EIATTR_KPARAM_INFO
	.align		4
.L_8235:
        /*0038*/ 	.byte	0x04, 0x17
        /*003a*/ 	.short	(.L_8237 - .L_8236)
.L_8236:
        /*003c*/ 	.word	0x00000000
        /*0040*/ 	.short	0x0002
        /*0042*/ 	.short	0x0010
        /*0044*/ 	.byte	0x00, 0xf5, 0x21, 0x00


	//----- nvinfo : EIATTR_KPARAM_INFO
	.align		4
.L_8237:
        /*0048*/ 	.byte	0x04, 0x17
        /*004a*/ 	.short	(.L_8239 - .L_8238)
.L_8238:
        /*004c*/ 	.word	0x00000000
        /*0050*/ 	.short	0x0001
        /*0052*/ 	.short	0x0008
        /*0054*/ 	.byte	0x00, 0xf5, 0x21, 0x00


	//----- nvinfo : EIATTR_KPARAM_INFO
	.align		4
.L_8239:
        /*0058*/ 	.byte	0x04, 0x17
        /*005a*/ 	.short	(.L_8241 - .L_8240)
.L_8240:
        /*005c*/ 	.word	0x00000000
        /*0060*/ 	.short	0x0000
        /*0062*/ 	.short	0x0000
        /*0064*/ 	.byte	0x00, 0xf5, 0x21, 0x00


	//----- nvinfo : EIATTR_SPARSE_MMA_MASK
	.align		4
.L_8241:
        /*0068*/ 	.byte	0x03, 0x50
        /*006a*/ 	.short	0x0000


	//----- nvinfo : EIATTR_MAXREG_COUNT
	.align		4
        /*006c*/ 	.byte	0x03, 0x1b
        /*006e*/ 	.short	0x00ff


	//----- nvinfo : EIATTR_MERCURY_ISA_VERSION
	.align		4
        /*0070*/ 	.byte	0x03, 0x5f
        /*0072*/ 	.short	0x0101


	//----- nvinfo : EIATTR_COOP_GROUP_MASK_REGIDS
	.align		4
        /*0074*/ 	.byte	0x04, 0x29
        /*0076*/ 	.short	(.L_8243 - .L_8242)


	//   ....[0]....
.L_8242:
        /*0078*/ 	.word	0xffffffff


	//   ....[1]....
        /*007c*/ 	.word	0xffffffff


	//   ....[2]....
        /*0080*/ 	.word	0xffffffff


	//   ....[3]....
        /*0084*/ 	.word	0xffffffff


	//   ....[4]....
        /*0088*/ 	.word	0xffffffff


	//----- nvinfo : EIATTR_COOP_GROUP_INSTR_OFFSETS
	.align		4
.L_8243:
        /*008c*/ 	.byte	0x04, 0x28
        /*008e*/ 	.short	(.L_8245 - .L_8244)


	//   ....[0]....
.L_8244:
        /*0090*/ 	.word	0x00001420


	//   ....[1]....
        /*0094*/ 	.word	0x00001450


	//   ....[2]....
        /*0098*/ 	.word	0x00001470


	//   ....[3]....
        /*009c*/ 	.word	0x00001490


	//   ....[4]....
        /*00a0*/ 	.word	0x000014b0


	//----- nvinfo : EIATTR_VRC_CTA_INIT_COUNT
	.align		4
.L_8245:
        /*00a4*/ 	.byte	0x02, 0x4a
	.zero		1
	.zero		1


	//----- nvinfo : EIATTR_EXIT_INSTR_OFFSETS
	.align		4
        /*00a8*/ 	.byte	0x04, 0x1c
        /*00aa*/ 	.short	(.L_8247 - .L_8246)


	//   ....[0]....
.L_8246:
        /*00ac*/ 	.word	0x000000a0


	//   ....[1]....
        /*00b0*/ 	.word	0x000014c0


	//   ....[2]....
        /*00b4*/ 	.word	0x00001530


	//----- nvinfo : EIATTR_CRS_STACK_SIZE
	.align		4
.L_8247:
        /*00b8*/ 	.byte	0x04, 0x1e
        /*00ba*/ 	.short	(.L_8249 - .L_8248)
.L_8248:
        /*00bc*/ 	.word	0x00000000


	//----- nvinfo : EIATTR_CBANK_PARAM_SIZE
	.align		4
.L_8249:
        /*00c0*/ 	.byte	0x03, 0x19
        /*00c2*/ 	.short	0x0024


	//----- nvinfo : EIATTR_PARAM_CBANK
	.align		4
        /*00c4*/ 	.byte	0x04, 0x0a
        /*00c6*/ 	.short	(.L_8251 - .L_8250)
	.align		4
.L_8250:
        /*00c8*/ 	.word	index@(.nv.constant0._Z13mul_mat_vec_qIfLi256ELi8E13block_iq2_xxsLi1EXadL_ZN45_INTERNAL_8d5cb472_14_gguf_kernel_cu_cd24131920vec_dot_iq2_xxs_q8_1EPKvPK10block_q8_1RKiEEEvS3_S3_PT_iii)
        /*00cc*/ 	.short	0x0380
        /*00ce*/ 	.short	0x0024


	//----- nvinfo : EIATTR_SW_WAR
	.align		4
.L_8251:
        /*00d0*/ 	.byte	0x04, 0x36
        /*00d2*/ 	.short	(.L_8253 - .L_8252)
.L_8252:
        /*00d4*/ 	.word	0x00000008
.L_8253:


//--------------------- .nv.info._Z13mul_mat_vec_qIfLi256ELi32E10block_q6_KLi1EXadL_ZN45_INTERNAL_8d5cb472_14_gguf_kernel_cu_cd24131917vec_dot_q6_K_q8_1EPKvPK10block_q8_1RKiEEEvS3_S3_PT_iii --------------------------
	.section	.nv.info._Z13mul_mat_vec_qIfLi256ELi32E10block_q6_KLi1EXadL_ZN45_INTERNAL_8d5cb472_14_gguf_kernel_cu_cd24131917vec_dot_q6_K_q8_1EPKvPK10block_q8_1RKiEEEvS3_S3_PT_iii,"",@"SHT_CUDA_INFO"
	.sectionflags	@""
	.align	4


	//----- nvinfo : EIATTR_CUDA_API_VERSION
	.align		4
        /*0000*/ 	.byte	0x04, 0x37
        /*0002*/ 	.short	(.L_8255 - .L_8254)
.L_8254:
        /*0004*/ 	.word	0x00000082


	//----- nvinfo : EIATTR_KPARAM_INFO
	.align		4
.L_8255:
        /*0008*/ 	.byte	0x04, 0x17
        /*000a*/ 	.short	(.L_8257 - .L_8256)
.L_8256:
        /*000c*/ 	.word	0x00000000
        /*0010*/ 	.short	0x0005
        /*0012*/ 	.short	0x0020
        /*0014*/ 	.byte	0x00, 0xf0, 0x11, 0x00


	//----- nvinfo : EIATTR_KPARAM_INFO
	.align		4
.L_8257:
        /*0018*/ 	.byte	0x04, 0x17
        /*001a*/ 	.short	(.L_8259 - .L_8258)
.L_8258:
        /*001c*/ 	.word	0x00000000
        /*0020*/ 	.short	0x0004
        /*0022*/ 	.short	0x001c
        /*0024*/ 	.byte	0x00, 0xf0, 0x11, 0x00


	//----- nvinfo : EIATTR_KPARAM_INFO
	.align		4
.L_8259:
        /*0028*/ 	.byte	0x04, 0x17
        /*002a*/ 	.short	(.L_8261 - .L_8260)
.L_8260:
        /*002c*/ 	.word	0x00000000
        /*0030*/ 	.short	0x0003
        /*0032*/ 	.short	0x0018
        /*0034*/ 	.byte	0x00, 0xf0, 0x11, 0x00


	//----- nvinfo : EIATTR_KPARAM_INFO
	.align		4
.L_8261:
        /*0038*/ 	.byte	0x04, 0x17
        /*003a*/ 	.short	(.L_8263 - .L_8262)
.L_8262:
        /*003c*/ 	.word	0x00000000
        /*0040*/ 	.short	0x0002
        /*0042*/ 	.short	0x0010
        /*0044*/ 	.byte	0x00, 0xf5, 0x21, 0x00


	//----- nvinfo : EIATTR_KPARAM_INFO
	.align		4
.L_8263:
        /*0048*/ 	.byte	0x04, 0x17
        /*004a*/ 	.short	(.L_8265 - .L_8264)
.L_8264:
        /*004c*/ 	.word	0x00000000
        /*0050*/ 	.short	0x0001
        /*0052*/ 	.short	0x0008
        /*0054*/ 	.byte	0x00, 0xf5, 0x21, 0x00


	//----- nvinfo : EIATTR_KPARAM_INFO
	.align		4
.L_8265:
        /*0058*/ 	.byte	0x04, 0x17
        /*005a*/ 	.short	(.L_8267 - .L_8266)
.L_8266:
        /*005c*/ 	.word	0x00000000
        /*0060*/ 	.short	0x0000
        /*0062*/ 	.short	0x0000
        /*0064*/ 	.byte	0x00, 0xf5, 0x21, 0x00


	//----- nvinfo : EIATTR_SPARSE_MMA_MASK
	.align		4
.L_8267:
        /*0068*/ 	.byte	0x03, 0x50
        /*006a*/ 	.short	0x0000


	//----- nvinfo : EIATTR_MAXREG_COUNT
	.align		4
        /*006c*/ 	.byte	0x03, 0x1b
        /*006e*/ 	.short	0x00ff


	//----- nvinfo : EIATTR_MERCURY_ISA_VERSION
	.align		4
        /*0070*/ 	.byte	0x03, 0x5f
        /*0072*/ 	.short	0x0101


	//----- nvinfo : EIATTR_COOP_GROUP_MASK_REGIDS
	.align		4
        /*0074*/ 	.byte	0x04, 0x29
        /*0076*/ 	.short	(.L_8269 - .L_8268)


	//   ....[0]....
.L_8268:
        /*0078*/ 	.word	0xffffffff


	//   ....[1]....
        /*007c*/ 	.word	0xffffffff


	//   ....[2]....
        /*0080*/ 	.word	0xffffffff


	//   ....[3]....
        /*0084*/ 	.word	0xffffffff


	//   ....[4]....
        /*0088*/ 	.word	0xffffffff


	//----- nvinfo : EIATTR_COOP_GROUP_INSTR_OFFSETS
	.align		4
.L_8269:
        /*008c*/ 	.byte	0x04, 0x28
        /*008e*/ 	.short	(.L_8271 - .L_8270)


	//   ....[0]....
.L_8270:
        /*0090*/ 	.word	0x00000f50


	//   ....[1]....
        /*0094*/ 	.word	0x00000f80


	//   ....[2]....
        /*0098*/ 	.word	0x00000fb0


	//   ....[3]....
        /*009c*/ 	.word	0x00000fd0


	//   ....[4]....
        /*00a0*/ 	.word	0x00000ff0


	//----- nvinfo : EIATTR_VRC_CTA_INIT_COUNT
	.align		4
.L_8271:
        /*00a4*/ 	.byte	0x02, 0x4a
	.zero		1
	.zero		1


	//----- nvinfo : EIATTR_EXIT_INSTR_OFFSETS
	.align		4
        /*00a8*/ 	.byte	0x04, 0x1c
        /*00aa*/ 	.short	(.L_8273 - .L_8272)


	//   ....[0]....
.L_8272:
        /*00ac*/ 	.word	0x000000a0


	//   ....[1]....
        /*00b0*/ 	.word	0x00001000


	//   ....[2]....
        /*00b4*/ 	.word	0x00001070


	//----- nvinfo : EIATTR_CRS_STACK_SIZE
	.align		4
.L_8273:
        /*00b8*/ 	.byte	0x04, 0x1e
        /*00ba*/ 	.short	(.L_8275 - .L_8274)
.L_8274:
        /*00bc*/ 	.word	0x00000000


	//----- nvinfo : EIATTR_CBANK_PARAM_SIZE
	.align		4
.L_8275:
        /*00c0*/ 	.byte	0x03, 0x19
        /*00c2*/ 	.short	0x0024


	//----- nvinfo : EIATTR_PARAM_CBANK
	.align		4
        /*00c4*/ 	.byte	0x04, 0x0a
        /*00c6*/ 	.short	(.L_8277 - .L_8276)
	.align		4
.L_8276:
        /*00c8*/ 	.word	index@(.nv.constant0._Z13mul_mat_vec_qIfLi256ELi32E10block_q6_KLi1EXadL_ZN45_INTERNAL_8d5cb472_14_gguf_kernel_cu_cd24131917vec_dot_q6_K_q8_1EPKvPK10block_q8_1RKiEEEvS3_S3_PT_iii)
        /*00cc*/ 	.short	0x0380
        /*00ce*/ 	.short	0x0024


	//----- nvinfo : EIATTR_SW_WAR
	.align		4
.L_8277:
        /*00d0*/ 	.byte	0x04, 0x36
        /*00d2*/ 	.short	(.L_8279 - .L_8278)
.L_8278:
        /*00d4*/ 	.word	0x00000008
.L_8279:


//--------------------- .nv.info._Z13mul_mat_vec_qIfLi256ELi32E10block_q5_KLi2EXadL_ZN45_INTERNAL_8d5cb472_14_gguf_kernel_cu_cd24131917vec_dot_q5_K_q8_1EPKvPK10block_q8_1RKiEEEvS3_S3_PT_iii --------------------------
	.section	.nv.info._Z13mul_mat_vec_qIfLi256ELi32E10block_q5_KLi2EXadL_ZN45_INTERNAL_8d5cb472_14_gguf_kernel_cu_cd24131917vec_dot_q5_K_q8_1EPKvPK10block_q8_1RKiEEEvS3_S3_PT_iii,"",@"SHT_CUDA_INFO"
	.sectionflags	@""
	.align	4


	//----- nvinfo : EIATTR_CUDA_API_VERSION
	.align		4
        /*0000*/ 	.byte	0x04, 0x37
        /*0002*/ 	.short	(.L_8281 - .L_8280)
.L_8280:
        /*0004*/ 	.word	0x00000082


	//----- nvinfo : EIATTR_KPARAM_INFO
	.align		4
.L_8281:
        /*0008*/ 	.byte	0x04, 0x17
        /*000a*/ 	.short	(.L_8283 - .L_8282)
.L_8282:
        /*000c*/ 	.word	0x00000000
        /*0010*/ 	.short	0x0005
        /*0012*/ 	.short	0x0020
        /*0014*/ 	.byte	0x00, 0xf0, 0x11, 0x00


	//----- nvinfo : EIATTR_KPARAM_INFO
	.align		4
.L_8283:
        /*0018*/ 	.byte	0x04, 0x17
        /*001a*/ 	.short	(.L_8285 - .L_8284)
.L_8284:
        /*001c*/ 	.word	0x00000000
        /*0020*/ 	.short	0x0004
        /*0022*/ 	.short	0x001c
        /*0024*/ 	.byte	0x00, 0xf0, 0x11, 0x00


	//----- nvinfo : EIATTR_KPARAM_INFO
	.align		4
.L_8285:
        /*0028*/ 	.byte	0x04, 0x17
        /*002a*/ 	.short	(.L_8287 - .L_8286)
.L_8286:
        /*002c*/ 	.word	0x00000000
        /*0030*/ 	.short	0x0003
        /*0032*/ 	.short	0x0018
        /*0034*/ 	.byte	0x00, 0xf0, 0x11, 0x00


	//----- nvinfo : EIATTR_KPARAM_INFO
	.align		4
.L_8287:
        /*0038*/ 	.byte	0x04, 0x17
        /*003a*/ 	.short	(.L_8289 - .L_8288)
.L_8288:
        /*003c*/ 	.word	0x00000000
        /*0040*/ 	.short	0x0002
        /*0042*/ 	.short	0x0010
        /*0044*/ 	.byte	0x00, 0xf5, 0x21, 0x00


	//----- nvinfo : EIATTR_KPARAM_INFO
	.align		4
.L_8289:
        /*0048*/ 	.byte	0x04, 0x17
        /*004a*/ 	.short	(.L_8291 - .L_8290)
.L_8290:
        /*004c*/ 	.word	0x00000000
        /*0050*/ 	.short	0x0001
        /*0052*/ 	.short	0x0008
        /*0054*/ 	.byte	0x00, 0xf5, 0x21, 0x00


	//----- nvinfo : EIATTR_KPARAM_INFO
	.align		4
.L_8291:
        /*0058*/ 	.byte	0x04, 0x17
        /*005a*/ 	.short	(.L_8293 - .L_8292)
.L_8292:
        /*005c*/ 	.word	0x00000000
        /*0060*/ 	.short	0x0000
        /*0062*/ 	.short	0x0000
        /*0064*/ 	.byte	0x00, 0xf5, 0x21, 0x00


	//----- nvinfo : EIATTR_SPARSE_MMA_MASK
	.align		4
.L_8293:
        /*0068*/ 	.byte	0x03, 0x50
        /*006a*/ 	.short	0x0000


	//----- nvinfo : EIATTR_MAXREG_COUNT
	.align		4
        /*006c*/ 	.byte	0x03, 0x1b
        /*006e*/ 	.short	0x00ff


	//----- nvinfo : EIATTR_MERCURY_ISA_VERSION
	.align		4
        /*0070*/ 	.byte	0x03, 0x5f
        /*0072*/ 	.short	0x0101


	//----- nvinfo : EIATTR_COOP_GROUP_MASK_REGIDS
	.align		4
        /*0074*/ 	.byte	0x04, 0x29
        /*0076*/ 	.short	(.L_8295 - .L_8294)


	//   ....[0]....
.L_8294:
        /*0078*/ 	.word	0xffffffff


	//   ....[1]....
        /*007c*/ 	.word	0xffffffff


	//   ....[2]....
        /*0080*/ 	.word	0xffffffff


	//   ....[3]....
        /*0084*/ 	.word	0xffffffff


	//   ....[4]....
        /*0088*/ 	.word	0xffffffff


	//----- nvinfo : EIATTR_COOP_GROUP_INSTR_OFFSETS
	.align		4
.L_8295:
        /*008c*/ 	.byte	0x04, 0x28
        /*008e*/ 	.short	(.L_8297 - .L_8296)


	//   ....[0]....
.L_8296:
        /*0090*/ 	.word	0x00000870


	//   ....[1]....
        /*0094*/ 	.word	0x000008a0


	//   ....[2]....
        /*0098*/ 	.word	0x000008c0


	//   ....[3]....
        /*009c*/ 	.word	0x000008e0


	//   ....[4]....
        /*00a0*/ 	.word	0x00000900


	//----- nvinfo : EIATTR_VRC_CTA_INIT_COUNT
	.align		4
.L_8297:
        /*00a4*/ 	.byte	0x02, 0x4a
	.zero		1
	.zero		1


	//----- nvinfo : EIATTR_EXIT_INSTR_OFFSETS
	.align		4
        /*00a8*/ 	.byte	0x04, 0x1c
        /*00aa*/ 	.short	(.L_8299 - .L_8298)


	//   ....[0]....
.L_8298:
        /*00ac*/ 	.word	0x000000a0


	//   ....[1]....
        /*00b0*/ 	.word	0x00000910


	//   ....[2]....
        /*00b4*/ 	.word	0x00000980


	//----- nvinfo : EIATTR_CRS_STACK_SIZE
	.align		4
.L_8299:
        /*00b8*/ 	.byte	0x04, 0x1e
        /*00ba*/ 	.short	(.L_8301 - .L_8300)
.L_8300:
        /*00bc*/ 	.word	0x00000000


	//----- nvinfo : EIATTR_CBANK_PARAM_SIZE
	.align		4
.L_8301:
        /*00c0*/ 	.byte	0x03, 0x19
        /*00c2*/ 	.short	0x0024


	//----- nvinfo : EIATTR_PARAM_CBANK
	.align		4
        /*00c4*/ 	.byte	0x04, 0x0a
        /*00c6*/ 	.short	(.L_8303 - .L_8302)
	.align		4
.L_8302:
        /*00c8*/ 	.word	index@(.nv.constant0._Z13mul_mat_vec_qIfLi256ELi32E10block_q5_KLi2EXadL_ZN45_INTERNAL_8d5cb472_14_gguf_kernel_cu_cd24131917vec_dot_q5_K_q8_1EPKvPK10block_q8_1RKiEEEvS3_S3_PT_iii)
        /*00cc*/ 	.short	0x0380
        /*00ce*/ 	.short	0x0024


	//----- nvinfo : EIATTR_SW_WAR
	.align		4
.L_8303:
        /*00d0*/ 	.byte	0x04, 0x36
        /*00d2*/ 	.short	(.L_8305 - .L_8304)
.L_8304:
        /*00d4*/ 	.word	0x00000008
.L_8305:


//--------------------- .nv.info._Z13mul_mat_vec_qIfLi256ELi32E10block_q4_KLi2EXadL_ZN45_INTERNAL_8d5cb472_14_gguf_kernel_cu_cd24131917vec_dot_q4_K_q8_1EPKvPK10block_q8_1RKiEEEvS3_S3_PT_iii --------------------------
	.section	.nv.info._Z13mul_mat_vec_qIfLi256ELi32E10block_q4_KLi2EXadL_ZN45_INTERNAL_8d5cb472_14_gguf_kernel_cu_cd24131917vec_dot_q4_K_q8_1EPKvPK10block_q8_1RKiEEEvS3_S3_PT_iii,"",@"SHT_CUDA_INFO"
	.sectionflags	@""
	.align	4


	//----- nvinfo : EIATTR_CUDA_API_VERSION
	.align		4
        /*0000*/ 	.byte	0x04, 0x37
        /*0002*/ 	.short	(.L_8307 - .L_8306)
.L_8306:
        /*0004*/ 	.word	0x00000082


	//----- nvinfo : EIATTR_KPARAM_INFO
	.align		4
.L_8307:
        /*0008*/ 	.byte	0x04, 0x17
        /*000a*/ 	.short	(.L_8309 - .L_8308)
.L_8308:
        /*000c*/ 	.word	0x00000000
        /*0010*/ 	.short	0x0005
        /*0012*/ 	.short	0x0020
        /*0014*/ 	.byte	0x00, 0xf0, 0x11, 0x00


	//----- nvinfo : EIATTR_KPARAM_INFO
	.align		4
.L_8309:
        /*0018*/ 	.byte	0x04, 0x17
        /*001a*/ 	.short	(.L_8311 - .L_8310)
.L_8310:
        /*001c*/ 	.word	0x00000000
        /*0020*/ 	.short	0x0004
        /*0022*/ 	.short	0x001c
        /*0024*/ 	.byte	0x00, 0xf0, 0x11, 0x00


	//----- nvinfo : EIATTR_KPARAM_INFO
	.align		4
.L_8311:
        /*0028*/ 	.byte	0x04, 0x17
        /*002a*/ 	.short	(.L_8313 - .L_8312)
.L_8312:
        /*002c*/ 	.word	0x00000000
        /*0030*/ 	.short	0x0003
        /*0032*/ 	.short	0x0018
        /*0034*/ 	.byte	0x00, 0xf0, 0x11, 0x00


	//----- nvinfo : EIATTR_KPARAM_INFO
	.align		4
.L_8313:
        /*0038*/ 	.byte	0x04, 0x17
        /*003a*/ 	.short	(.L_8315 - .L_8314)
.L_8314:
        /*003c*/ 	.word	0x00000000
        /*0040*/ 	.short	0x0002
        /*0042*/ 	.short	0x0010
        /*0044*/ 	.byte	0x00, 0xf5, 0x21, 0x00


	//----- nvinfo : EIATTR_KPARAM_INFO
	.align		4
.L_8315:
        /*0048*/ 	.byte	0x04, 0x17
        /*004a*/ 	.short	(.L_8317 - .L_8316)
.L_8316:
        /*004c*/ 	.word	0x00000000
        /*0050*/ 	.short	0x0001
        /*0052*/ 	.short	0x0008
        /*0054*/ 	.byte	0x00, 0xf5, 0x21, 0x00


	//----- nvinfo : EIATTR_KPARAM_INFO
	.align		4
.L_8317:
        /*0058*/ 	.byte	0x04, 0x17
        /*005a*/ 	.short	(.L_8319 - .L_8318)
.L_8318:
        /*005c*/ 	.word	0x00000000
        /*0060*/ 	.short	0x0000
        /*0062*/ 	.short	0x0000
        /*0064*/ 	.byte	0x00, 0xf5, 0x21, 0x00


	//----- nvinfo : EIATTR_SPARSE_MMA_MASK
	.align		4
.L_8319:
        /*0068*/ 	.byte	0x03, 0x50
        /*006a*/ 	.short	0x0000


	//----- nvinfo : EIATTR_MAXREG_COUNT
	.align		4
        /*006c*/ 	.byte	0x03, 0x1b
        /*006e*/ 	.short	0x00ff


	//----- nvinfo : EIATTR_MERCURY_ISA_VERSION
	.align		4
        /*0070*/ 	.byte	0x03, 0x5f
        /*0072*/ 	.short	0x0101


	//----- nvinfo : EIATTR_COOP_GROUP_MASK_REGIDS
	.align		4
        /*0074*/ 	.byte	0x04, 0x29
        /*0076*/ 	.short	(.L_8321 - .L_8320)


	//   ....[0]....
.L_8320:
        /*0078*/ 	.word	0xffffffff


	//   ....[1]....
        /*007c*/ 	.word	0xffffffff


	//   ....[2]....
        /*0080*/ 	.word	0xffffffff


	//   ....[3]....
        /*0084*/ 	.word	0xffffffff


	//   ....[4]....
        /*0088*/ 	.word	0xffffffff


	//----- nvinfo : EIATTR_COOP_GROUP_INSTR_OFFSETS
	.align		4
.L_8321:
        /*008c*/ 	.byte	0x04, 0x28
        /*008e*/ 	.short	(.L_8323 - .L_8322)


	//   ....[0]....
.L_8322:
        /*0090*/ 	.word	0x00001210


	//   ....[1]....
        /*0094*/ 	.word	0x00001240


	//   ....[2]....
        /*0098*/ 	.word	0x00001260


	//   ....[3]....
        /*009c*/ 	.word	0x00001280


	//   ....[4]....
        /*00a0*/ 	.word	0x000012a0


	//----- nvinfo : EIATTR_VRC_CTA_INIT_COUNT
	.align		4
.L_8323:
        /*00a4*/ 	.byte	0x02, 0x4a
	.zero		1
	.zero		1


	//----- nvinfo : EIATTR_EXIT_INSTR_OFFSETS
	.align		4
        /*00a8*/ 	.byte	0x04, 0x1c
        /*00aa*/ 	.short	(.L_8325 - .L_8324)


	//   ....[0]....
.L_8324:
        /*00ac*/ 	.word	0x000000a0


	//   ....[1]....
        /*00b0*/ 	.word	0x000012b0


	//   ....[2]....
        /*00b4*/ 	.word	0x00001320


	//----- nvinfo : EIATTR_CRS_STACK_SIZE
	.align		4
.L_8325:
        /*00b8*/ 	.byte	0x04, 0x1e
        /*00ba*/ 	.short	(.L_8327 - .L_8326)
.L_8326:
        /*00bc*/ 	.word	0x00000000


	//----- nvinfo : EIATTR_CBANK_PARAM_SIZE
	.align		4
.L_8327:
        /*00c0*/ 	.byte	0x03, 0x19
        /*00c2*/ 	.short	0x0024


	//----- nvinfo : EIATTR_PARAM_CBANK
	.align		4
        /*00c4*/ 	.byte	0x04, 0x0a
        /*00c6*/ 	.short	(.L_8329 - .L_8328)
	.align		4
.L_8328:
        /*00c8*/ 	.word	index@(.nv.constant0._Z13mul_mat_vec_qIfLi256ELi32E10block_q4_KLi2EXadL_ZN45_INTERNAL_8d5cb472_14_gguf_kernel_cu_cd24131917vec_dot_q4_K_q8_1EPKvPK10block_q8_1RKiEEEvS3_S3_PT_iii)
        /*00cc*/ 	.short	0x0380
        /*00ce*/ 	.short	0x0024


	//----- nvinfo : EIATTR_SW_WAR
	.align		4
.L_8329:
        /*00d0*/ 	.byte	0x04, 0x36
        /*00d2*/ 	.short	(.L_8331 - .L_8330)
.L_8330:
        /*00d4*/ 	.word	0x00000008
.L_8331:


//--------------------- .nv.info._Z13mul_mat_vec_qIfLi256ELi16E10block_q3_KLi1EXadL_ZN45_INTERNAL_8d5cb472_14_gguf_kernel_cu_cd24131917vec_dot_q3_K_q8_1EPKvPK10block_q8_1RKiEEEvS3_S3_PT_iii --------------------------
	.section	.nv.info._Z13mul_mat_vec_qIfLi256ELi16E10block_q3_KLi1EXadL_ZN45_INTERNAL_8d5cb472_14_gguf_kernel_cu_cd24131917vec_dot_q3_K_q8_1EPKvPK10block_q8_1RKiEEEvS3_S3_PT_iii,"",@"SHT_CUDA_INFO"
	.sectionflags	@""
	.align	4


	//----- nvinfo : EIATTR_CUDA_API_VERSION
	.align		4
        /*0000*/ 	.byte	0x04, 0x37
        /*0002*/ 	.short	(.L_8333 - .L_8332)
.L_8332:
        /*0004*/ 	.word	0x00000082


	//----- nvinfo : EIATTR_KPARAM_INFO
	.align		4
.L_8333:
        /*0008*/ 	.byte	0x04, 0x17
        /*000a*/ 	.short	(.L_8335 - .L_8334)
.L_8334:
        /*000c*/ 	.word	0x00000000
        /*0010*/ 	.short	0x0005
        /*0012*/ 	.short	0x0020
        /*0014*/ 	.byte	0x00, 0xf0, 0x11, 0x00


	//----- nvinfo : EIATTR_KPARAM_INFO
	.align		4
.L_8335:
        /*0018*/ 	.byte	0x04, 0x17
        /*001a*/ 	.short	(.L_8337 - .L_8336)
.L_8336:
        /*001c*/ 	.word	0x00000000
        /*0020*/ 	.short	0x0004
        /*0022*/ 	.short	0x001c
        /*0024*/ 	.byte	0x00, 0xf0, 0x11, 0x00


	//----- nvinfo : EIATTR_KPARAM_INFO
	.align		4
.L_8337:
        /*0028*/ 	.byte	0x04, 0x17
        /*002a*/ 	.short	(.L_8339 - .L_8338)
.L_8338:
        /*002c*/ 	.word	0x00000000
        /*0030*/ 	.short	0x0003
        /*0032*/ 	.short	0x0018
        /*0034*/ 	.byte	0x00, 0xf0, 0x11, 0x00


	//----- nvinfo : EIATTR_KPARAM_INFO
	.align		4
.L_8339:
        /*0038*/ 	.byte	0x04, 0x17
        /*003a*/ 	.short	(.L_8341 - .L_8340)
.L_8340:
        /*003c*/ 	.word	0x00000000
        /*0040*/ 	.short	0x0002
        /*0042*/ 	.short	0x0010
        /*0044*/ 	.byte	0x00, 0xf5, 0x21, 0x00


	//----- nvinfo : EIATTR_KPARAM_INFO
	.align		4
.L_8341:
        /*0048*/ 	.byte	0x04, 0x17
        /*004a*/ 	.short	(.L_8343 - .L_8342)
.L_8342:
        /*004c*/ 	.word	0x00000000
        /*0050*/ 	.short	0x0001
        /*0052*/ 	.short	0x0008
        /*0054*/ 	.byte	0x00, 0xf5, 0x21, 0x00


	//----- nvinfo : EIATTR_KPARAM_INFO
	.align		4
.L_8343:
        /*0058*/ 	.byte	0x04, 0x17
        /*005a*/ 	.short	(.L_8345 - .L_8344)
.L_8344:
        /*005c*/ 	.word	0x00000000
        /*0060*/ 	.short	0x0000
        /*0062*/ 	.short	0x0000
        /*0064*/ 	.byte	0x00, 0xf5, 0x21, 0x00


	//----- nvinfo : EIATTR_SPARSE_MMA_MASK
	.align		4
.L_8345:
        /*0068*/ 	.byte	0x03, 0x50
        /*006a*/ 	.short	0x0000


	//----- nvinfo : EIATTR_MAXREG_COUNT
	.align		4
        /*006c*/ 	.byte	0x03, 0x1b
        /*006e*/ 	.short	0x00ff


	//----- nvinfo : EIATTR_MERCURY_ISA_VERSION
	.align		4
        /*0070*/ 	.byte	0x03, 0x5f
        /*0072*/ 	.short	0x0101


	//----- nvinfo : EIATTR_COOP_GROUP_MASK_REGIDS
	.align		4
        /*0074*/ 	.byte	0x04, 0x29
        /*0076*/ 	.short	(.L_8347 - .L_8346)


	//   ....[0]....
.L_8346:
        /*0078*/ 	.word	0xffffffff


	//   ....[1]....
        /*007c*/ 	.word	0xffffffff


	//   ....[2]....
        /*0080*/ 	.word	0xffffffff


	//   ....[3]....
        /*0084*/ 	.word	0xffffffff


	//   ....[4]....
        /*0088*/ 	.word	0xffffffff


	//----- nvinfo : EIATTR_COOP_GROUP_INSTR_OFFSETS
	.align		4
.L_8347:
        /*008c*/ 	.byte	0x04, 0x28
        /*008e*/ 	.short	(.L_8349 - .L_8348)


	//   ....[0]....
.L_8348:
        /*0090*/ 	.word	0x00000b40


	//   ....[1]....
        /*0094*/ 	.word	0x00000b70


	//   ....[2]....
        /*0098*/ 	.word	0x00000b90


	//   ....[3]....
        /*009c*/ 	.word	0x00000bb0


	//   ....[4]....
        /*00a0*/ 	.word	0x00000bd0


	//----- nvinfo : EIATTR_VRC_CTA_INIT_COUNT
	.align		4
.L_8349:
        /*00a4*/ 	.byte	0x02, 0x4a
	.zero		1
	.zero		1


	//----- nvinfo : EIATTR_EXIT_INSTR_OFFSETS
	.align		4
        /*00a8*/ 	.byte	0x04, 0x1c
        /*00aa*/ 	.short	(.L_8351 - .L_8350)


	//   ....[0]....
.L_8350:
        /*00ac*/ 	.word	0x000000a0


	//   ....[1]....
        /*00b0*/ 	.word	0x00000be0


	//   ....[2]....
        /*00b4*/ 	.word	0x00000c50


	//----- nvinfo : EIATTR_CRS_STACK_SIZE
	.align		4
.L_8351:
        /*00b8*/ 	.byte	0x04, 0x1e
        /*00ba*/ 	.short	(.L_8353 - .L_8352)
.L_8352:
        /*00bc*/ 	.word	0x00000000


	//----- nvinfo : EIATTR_CBANK_PARAM_SIZE
	.align		4
.L_8353:
        /*00c0*/ 	.byte	0x03, 0x19
        /*00c2*/ 	.short	0x0024


	//----- nvinfo : EIATTR_PARAM_CBANK
	.align		4
        /*00c4*/ 	.byte	0x04, 0x0a
        /*00c6*/ 	.short	(.L_8355 - .L_8354)
	.align		4
.L_8354:
        /*00c8*/ 	.word	index@(.nv.constant0._Z13mul_mat_vec_qIfLi256ELi16E10block_q3_KLi1EXadL_ZN45_INTERNAL_8d5cb472_14_gguf_kernel_cu_cd24131917vec_dot_q3_K_q8_1EPKvPK10block_q8_1RKiEEEvS3_S3_PT_iii)
        /*00cc*/ 	.short	0x0380
        /*00ce*/ 	.short	0x0024


	//----- nvinfo : EIATTR_SW_WAR
	.align		4
.L_8355:
        /*00d0*/ 	.byte	0x04, 0x36
        /*00d2*/ 	.short	(.L_8357 - .L_8356)
.L_8356:
        /*00d4*/ 	.word	0x00000008
.L_8357:


//--------------------- .nv.info._Z13mul_mat_vec_qIfLi256ELi16E10block_q2_KLi1EXadL_ZN45_INTERNAL_8d5cb472_14_gguf_kernel_cu_cd24131917vec_dot_q2_K_q8_1EPKvPK10block_q8_1RKiEEEvS3_S3_PT_iii --------------------------
	.section	.nv.info._Z13mul_mat_vec_qIfLi256ELi16E10block_q2_KLi1EXadL_ZN45_INTERNAL_8d5cb472_14_gguf_kernel_cu_cd24131917vec_dot_q2_K_q8_1EPKvPK10block_q8_1RKiEEEvS3_S3_PT_iii,"",@"SHT_CUDA_INFO"
	.sectionflags	@""
	.align	4


	//----- nvinfo : EIATTR_CUDA_API_VERSION
	.align		4
        /*0000*/ 	.byte	0x04, 0x37
        /*0002*/ 	.short	(.L_8359 - .L_8358)
.L_8358:
        /*0004*/ 	.word	0x00000082


	//----- nvinfo : EIATTR_KPARAM_INFO
	.align		4
.L_8359:
        /*0008*/ 	.byte	0x04, 0x17
        /*000a*/ 	.short	(.L_8361 - .L_8360)
.L_8360:
        /*000c*/ 	.word	0x00000000
        /*0010*/ 	.short	0x0005
        /*0012*/ 	.short	0x0020
        /*0014*/ 	.byte	0x00, 0xf0, 0x11, 0x00


	//----- nvinfo : EIATTR_KPARAM_INFO
	.align		4
.L_8361:
        /*0018*/ 	.byte	0x04, 0x17
        /*001a*/ 	.short	(.L_8363 - .L_8362)
.L_8362:
        /*001c*/ 	.word	0x00000000
        /*0020*/ 	.short	0x0004
        /*0022*/ 	.short	0x001c
        /*0024*/ 	.byte	0x00, 0xf0, 0x11, 0x00


	//----- nvinfo : EIATTR_KPARAM_INFO
	.align		4
.L_8363:
        /*0028*/ 	.byte	0x04, 0x17
        /*002a*/ 	.short	(.L_8365 - .L_8364)
.L_8364:
        /*002c*/ 	.word	0x00000000
        /*0030*/ 	.short	0x0003
        /*0032*/ 	.short	0x0018
        /*0034*/ 	.byte	0x00, 0xf0, 0x11, 0x00


	//----- nvinfo : EIATTR_KPARAM_INFO
	.align		4
.L_8365:
        /*0038*/ 	.byte	0x04, 0x17
        /*003a*/ 	.short	(.L_8367 - .L_8366)
.L_8366:
        /*003c*/ 	.word	0x00000000
        /*0040*/ 	.short	0x0002
        /*0042*/ 	.short	0x0010
        /*0044*/ 	.byte	0x00, 0xf5, 0x21, 0x00


	//----- nvinfo : EIATTR_KPARAM_INFO
	.align		4
.L_8367:
        /*0048*/ 	.byte	0x04, 0x17
        /*004a*/ 	.short	(.L_8369 - .L_8368)
.L_8368:
        /*004c*/ 	.word	0x00000000
        /*0050*/ 	.short	0x0001
        /*0052*/ 	.short	0x0008
        /*0054*/ 	.byte	0x00, 0xf5, 0x21, 0x00


	//----- nvinfo : EIATTR_KPARAM_INFO
	.align		4
.L_8369:
        /*0058*/ 	.byte	0x04, 0x17
        /*005a*/ 	.short	(.L_8371 - .L_8370)
.L_8370:
        /*005c*/ 	.word	0x00000000
        /*0060*/ 	.short	0x0000
        /*0062*/ 	.short	0x0000
        /*0064*/ 	.byte	0x00, 0xf5, 0x21, 0x00


	//----- nvinfo : EIATTR_SPARSE_MMA_MASK
	.align		4
.L_8371:
        /*0068*/ 	.byte	0x03, 0x50
        /*006a*/ 	.short	0x0000


	//----- nvinfo : EIATTR_MAXREG_COUNT
	.align		4
        /*006c*/ 	.byte	0x03, 0x1b
        /*006e*/ 	.short	0x00ff


	//----- nvinfo : EIATTR_MERCURY_ISA_VERSION
	.align		4
        /*0070*/ 	.byte	0x03, 0x5f
        /*0072*/ 	.short	0x0101


	//----- nvinfo : EIATTR_COOP_GROUP_MASK_REGIDS
	.align		4
        /*0074*/ 	.byte	0x04, 0x29
        /*0076*/ 	.short	(.L_8373 - .L_8372)


	//   ....[0]....
.L_8372:
        /*0078*/ 	.word	0xffffffff


	//   ....[1]....
        /*007c*/ 	.word	0xffffffff


	//   ....[2]....
        /*0080*/ 	.word	0xffffffff


	//   ....[3]....
        /*0084*/ 	.word	0xffffffff


	//   ....[4]....
        /*0088*/ 	.word	0xffffffff


	//----- nvinfo : EIATTR_COOP_GROUP_INSTR_OFFSETS
	.align		4
.L_8373:
        /*008c*/ 	.byte	0x04, 0x28
        /*008e*/ 	.short	(.L_8375 - .L_8374)


	//   ....[0]....
.L_8374:
        /*0090*/ 	.word	0x00000820


	//   ....[1]....
        /*0094*/ 	.word	0x00000850


	//   ....[2]....
        /*0098*/ 	.word	0x00000870


	//   ....[3]....
        /*009c*/ 	.word	0x00000890


	//   ....[4]....
        /*00a0*/ 	.word	0x000008b0


	//----- nvinfo : EIATTR_VRC_CTA_INIT_COUNT
	.align		4
.L_8375:
        /*00a4*/ 	.byte	0x02, 0x4a
	.zero		1
	.zero		1


	//----- nvinfo : EIATTR_EXIT_INSTR_OFFSETS
	.align		4
        /*00a8*/ 	.byte	0x04, 0x1c
        /*00aa*/ 	.short	(.L_8377 - .L_8376)


	//   ....[0]....
.L_8376:
        /*00ac*/ 	.word	0x000000a0


	//   ....[1]....
        /*00b0*/ 	.word	0x000008c0


	//   ....[2]....
        /*00b4*/ 	.word	0x00000920


	//----- nvinfo : EIATTR_CRS_STACK_SIZE
	.align		4
.L_8377:
        /*00b8*/ 	.byte	0x04, 0x1e
        /*00ba*/ 	.short	(.L_8379 - .L_8378)
.L_8378:
        /*00bc*/ 	.word	0x00000000


	//----- nvinfo : EIATTR_CBANK_PARAM_SIZE
	.align		4
.L_8379:
        /*00c0*/ 	.byte	0x03, 0x19
        /*00c2*/ 	.short	0x0024


	//----- nvinfo : EIATTR_PARAM_CBANK
	.align		4
        /*00c4*/ 	.byte	0x04, 0x0a
        /*00c6*/ 	.short	(.L_8381 - .L_8380)
	.align		4
.L_8380:
        /*00c8*/ 	.word	index@(.nv.constant0._Z13mul_mat_vec_qIfLi256ELi16E10block_q2_KLi1EXadL_ZN45_INTERNAL_8d5cb472_14_gguf_kernel_cu_cd24131917vec_dot_q2_K_q8_1EPKvPK10block_q8_1RKiEEEvS3_S3_PT_iii)
        /*00cc*/ 	.short	0x0380
        /*00ce*/ 	.short	0x0024


	//----- nvinfo : EIATTR_SW_WAR
	.align		4
.L_8381:
        /*00d0*/ 	.byte	0x04, 0x36
        /*00d2*/ 	.short	(.L_8383 - .L_8382)
.L_8382:
        /*00d4*/ 	.word	0x00000008
.L_8383:


//--------------------- .nv.info._Z13mul_mat_vec_qIfLi32ELi8E10block_q8_0Li2EXadL_ZN45_INTERNAL_8d5cb472_14_gguf_kernel_cu_cd24131917vec_dot_q8_0_q8_1EPKvPK10block_q8_1RKiEEEvS3_S3_PT_iii --------------------------
	.section	.nv.info._Z13mul_mat_vec_qIfLi32ELi8E10block_q8_0Li2EXadL_ZN45_INTERNAL_8d5cb472_14_gguf_kernel_cu_cd24131917vec_dot_q8_0_q8_1EPKvPK10block_q8_1RKiEEEvS3_S3_PT_iii,"",@"SHT_CUDA_INFO"
	.sectionflags	@""
	.align	4


	//----- nvinfo : EIATTR_CUDA_API_VERSION
	.align		4
        /*0000*/ 	.byte	0x04, 0x37
        /*0002*/ 	.short	(.L_8385 - .L_8384)
.L_8384:
        /*0004*/ 	.word	0x00000082


	//----- nvinfo : EIATTR_KPARAM_INFO
	.align		4
.L_8385:
        /*0008*/ 	.byte	0x04, 0x17
        /*000a*/ 	.short	(.L_8387 - .L_8386)
.L_8386:
        /*000c*/ 	.word	0x00000000
        /*0010*/ 	.short	0x0005
        /*0012*/ 	.short	0x0020
        /*0014*/ 	.byte	0x00, 0xf0, 0x11, 0x00


	//----- nvinfo : EIATTR_KPARAM_INFO
	.align		4
.L_8387:
        /*0018*/ 	.byte	0x04, 0x17
        /*001a*/ 	.short	(.L_8389 - .L_8388)
.L_8388:
        /*001c*/ 	.word	0x00000000
        /*0020*/ 	.short	0x0004
        /*0022*/ 	.short	0x001c
        /*0024*/ 	.byte	0x00, 0xf0, 0x11, 0x00


	//----- nvinfo : EIATTR_KPARAM_INFO
	.align		4
.L_8389:
        /*0028*/ 	.byte	0x04, 0x17
        /*002a*/ 	.short	(.L_8391 - .L_8390)
.L_8390:
        /*002c*/ 	.word	0x00000000
        /*0030*/ 	.short	0x0003
        /*0032*/ 	.short	0x0018
        /*0034*/ 	.byte	0x00, 0xf0, 0x11, 0x00


	//----- nvinfo : EIATTR_KPARAM_INFO
	.align		4
.L_8391:
        /*0038*/ 	.byte	0x04, 0x17
        /*003a*/ 	.short	(.L_8393 - .L_8392)
.L_8392:
        /*003c*/ 	.word	0x00000000
        /*0040*/ 	.short	0x0002
        /*0042*/ 	.short	0x0010
        /*0044*/ 	.byte	0x00, 0xf5, 0x21, 0x00


	//----- nvinfo : EIATTR_KPARAM_INFO
	.align		4
.L_8393:
        /*0048*/ 	.byte	0x04, 0x17
        /*004a*/ 	.short	(.L_8395 - .L_8394)
.L_8394:
        /*004c*/ 	.word	0x00000000
        /*0050*/ 	.short	0x0001
        /*0052*/ 	.short	0x0008
        /*0054*/ 	.byte	0x00, 0xf5, 0x21, 0x00


	//----- nvinfo : EIATTR_KPARAM_INFO
	.align		4
.L_8395:
        /*0058*/ 	.byte	0x04, 0x17
        /*005a*/ 	.short	(.L_8397 - .L_8396)
.L_8396:
        /*005c*/ 	.word	0x00000000
        /*0060*/ 	.short	0x0000
        /*0062*/ 	.short	0x0000
        /*0064*/ 	.byte	0x00, 0xf5, 0x21, 0x00


	//----- nvinfo : EIATTR_SPARSE_MMA_MASK
	.align		4
.L_8397:
        /*0068*/ 	.byte	0x03, 0x50
        /*006a*/ 	.short	0x0000


	//----- nvinfo : EIATTR_MAXREG_COUNT
	.align		4
        /*006c*/ 	.byte	0x03, 0x1b
        /*006e*/ 	.short	0x00ff


	//----- nvinfo : EIATTR_MERCURY_ISA_VERSION
	.align		4
        /*0070*/ 	.byte	0x03, 0x5f
        /*0072*/ 	.short	0x0101


	//----- nvinfo : EIATTR_COOP_GROUP_MASK_REGIDS
	.align		4
        /*0074*/ 	.byte	0x04, 0x29
        /*0076*/ 	.short	(.L_8399 - .L_8398)


	//   ....[0]....
.L_8398:
        /*0078*/ 	.word	0xffffffff


	//   ....[1]....
        /*007c*/ 	.word	0xffffffff


	//   ....[2]....
        /*0080*/ 	.word	0xffffffff


	//   ....[3]....
        /*0084*/ 	.word	0xffffffff


	//   ....[4]....
        /*0088*/ 	.word	0xffffffff


	//----- nvinfo : EIATTR_COOP_GROUP_INSTR_OFFSETS
	.align		4
.L_8399:
        /*008c*/ 	.byte	0x04, 0x28
        /*008e*/ 	.short	(.L_8401 - .L_8400)


	//   ....[0]....
.L_8400:
        /*0090*/ 	.word	0x00000a30


	//   ....[1]....
        /*0094*/ 	.word	0x00000a60


	//   ....[2]....
        /*0098*/ 	.word	0x00000a80


	//   ....[3]....
        /*009c*/ 	.word	0x00000aa0


	//   ....[4]....
        /*00a0*/ 	.word	0x00000ac0


	//----- nvinfo : EIATTR_VRC_CTA_INIT_COUNT
	.align		4
.L_8401:
        /*00a4*/ 	.byte	0x02, 0x4a
	.zero		1
	.zero		1


	//----- nvinfo : EIATTR_EXIT_INSTR_OFFSETS
	.align		4
        /*00a8*/ 	.byte	0x04, 0x1c
        /*00aa*/ 	.short	(.L_8403 - .L_8402)


	//   ....[0]....
.L_8402:
        /*00ac*/ 	.word	0x000000a0


	//   ....[1]....
        /*00b0*/ 	.word	0x00000ad0


	//   ....[2]....
        /*00b4*/ 	.word	0x00000b30


	//----- nvinfo : EIATTR_CRS_STACK_SIZE
	.align		4
.L_8403:
        /*00b8*/ 	.byte	0x04, 0x1e
        /*00ba*/ 	.short	(.L_8405 - .L_8404)
.L_8404:
        /*00bc*/ 	.word	0x00000000


	//----- nvinfo : EIATTR_CBANK_PARAM_SIZE
	.align		4
.L_8405:
        /*00c0*/ 	.byte	0x03, 0x19
        /*00c2*/ 	.short	0x0024


	//----- nvinfo : EIATTR_PARAM_CBANK
	.align		4
        /*00c4*/ 	.byte	0x04, 0x0a
        /*00c6*/ 	.short	(.L_8407 - .L_8406)
	.align		4
.L_8406:
        /*00c8*/ 	.word	index@(.nv.constant0._Z13mul_mat_vec_qIfLi32ELi8E10block_q8_0Li2EXadL_ZN45_INTERNAL_8d5cb472_14_gguf_kernel_cu_cd24131917vec_dot_q8_0_q8_1EPKvPK10block_q8_1RKiEEEvS3_S3_PT_iii)
        /*00cc*/ 	.short	0x0380
        /*00ce*/ 	.short	0x0024


	//----- nvinfo : EIATTR_SW_WAR
	.align		4
.L_8407:
        /*00d0*/ 	.byte	0x04, 0x36
        /*00d2*/ 	.short	(.L_8409 - .L_8408)
.L_8408:
        /*00d4*/ 	.word	0x00000008
.L_8409:


//--------------------- .nv.info._Z13mul_mat_vec_qIfLi32ELi4E10block_q5_1Li2EXadL_ZN45_INTERNAL_8d5cb472_14_gguf_kernel_cu_cd24131917vec_dot_q5_1_q8_1EPKvPK10block_q8_1RKiEEEvS3_S3_PT_iii --------------------------
	.section	.nv.info._Z13mul_mat_vec_qIfLi32ELi4E10block_q5_1Li2EXadL_ZN45_INTERNAL_8d5cb472_14_gguf_kernel_cu_cd24131917vec_dot_q5_1_q8_1EPKvPK10block_q8_1RKiEEEvS3_S3_PT_iii,"",@"SHT_CUDA_INFO"
	.sectionflags	@""
	.align	4


	//----- nvinfo : EIATTR_CUDA_API_VERSION
	.align		4
        /*0000*/ 	.byte	0x04, 0x37
        /*0002*/ 	.short	(.L_8411 - .L_8410)
.L_8410:
        /*0004*/ 	.word	0x00000082


	//----- nvinfo : EIATTR_KPARAM_INFO
	.align		4
.L_8411:
        /*0008*/ 	.byte	0x04, 0x17
        /*000a*/ 	.short	(.L_8413 - .L_8412)
.L_8412:
        /*000c*/ 	.word	0x00000000
        /*0010*/ 	.short	0x0005
        /*0012*/ 	.short	0x0020
        /*0014*/ 	.byte	0x00, 0xf0, 0x11, 0x00


	//----- nvinfo : EIATTR_KPARAM_INFO
	.align		4
.L_8413:
        /*0018*/ 	.byte	0x04, 0x17
        /*001a*/ 	.short	(.L_8415 - .L_8414)
.L_8414:
        /*001c*/ 	.word	0x00000000
        /*0020*/ 	.short	0x0004
        /*0022*/ 	.short	0x001c
        /*0024*/ 	.byte	0x00, 0xf0, 0x11, 0x00


	//----- nvinfo : EIATTR_KPARAM_INFO
	.align		4
.L_8415:
        /*0028*/ 	.byte	0x04, 0x17
        /*002a*/ 	.short	(.L_8417 - .L_8416)
.L_8416:
        /*002c*/ 	.word	0x00000000
        /*0030*/ 	.short	0x0003
        /*0032*/ 	.short	0x0018
        /*0034*/ 	.byte	0x00, 0xf0, 0x11, 0x00


	//----- nvinfo : EIATTR_KPARAM_INFO
	.align		4
.L_8417:
        /*0038*/ 	.byte	0x04, 0x17
        /*003a*/ 	.short	(.L_8419 - .L_8418)
.L_8418:
        /*003c*/ 	.word	0x00000000
        /*0040*/ 	.short	0x0002
        /*0042*/ 	.short	0x0010
        /*0044*/ 	.byte	0x00, 0xf5, 0x21, 0x00


	//----- nvinfo : EIATTR_KPARAM_INFO
	.align		4
.L_8419:
        /*0048*/ 	.byte	0x04, 0x17
        /*004a*/ 	.short	(.L_8421 - .L_8420)
.L_8420:
        /*004c*/ 	.word	0x00000000
        /*0050*/ 	.short	0x0001
        /*0052*/ 	.short	0x0008
        /*0054*/ 	.byte	0x00, 0xf5, 0x21, 0x00


	//----- nvinfo : EIATTR_KPARAM_INFO
	.align		4
.L_8421:
        /*0058*/ 	.byte	0x04, 0x17
        /*005a*/ 	.short	(.L_8423 - .L_8422)
.L_8422:
        /*005c*/ 	.word	0x00000000
        /*0060*/ 	.short	0x0000
        /*0062*/ 	.short	0x0000
        /*0064*/ 	.byte	0x00, 0xf5, 0x21, 0x00


	//----- nvinfo : EIATTR_SPARSE_MMA_MASK
	.align		4
.L_8423:
        /*0068*/ 	.byte	0x03, 0x50
        /*006a*/ 	.short	0x0000


	//----- nvinfo : EIATTR_MAXREG_COUNT
	.align		4
        /*006c*/ 	.byte	0x03, 0x1b
        /*006e*/ 	.short	0x00ff


	//----- nvinfo : EIATTR_MERCURY_ISA_VERSION
	.align		4
        /*0070*/ 	.byte	0x03, 0x5f
        /*0072*/ 	.short	0x0101


	//----- nvinfo : EIATTR_COOP_GROUP_MASK_REGIDS
	.align		4
        /*0074*/ 	.byte	0x04, 0x29
        /*0076*/ 	.short	(.L_8425 - .L_8424)


	//   ....[0]....
.L_8424:
        /*0078*/ 	.word	0xffffffff


	//   ....[1]....
        /*007c*/ 	.word	0xffffffff


	//   ....[2]....
        /*0080*/ 	.word	0xffffffff


	//   ....[3]....
        /*0084*/ 	.word	0xffffffff


	//   ....[4]....
        /*0088*/ 	.word	0xffffffff


	//----- nvinfo : EIATTR_COOP_GROUP_INSTR_OFFSETS
	.align		4
.L_8425:
        /*008c*/ 	.byte	0x04, 0x28
        /*008e*/ 	.short	(.L_8427 - .L_8426)


	//   ....[0]....
.L_8426:
        /*0090*/ 	.word	0x000006b0


	//   ....[1]....
        /*0094*/ 	.word	0x000006e0


	//   ....[2]....
        /*0098*/ 	.word	0x00000700


	//   ....[3]....
        /*009c*/ 	.word	0x00000720


	//   ....[4]....
        /*00a0*/ 	.word	0x00000740


	//----- nvinfo : EIATTR_VRC_CTA_INIT_COUNT
	.align		4
.L_8427:
        /*00a4*/ 	.byte	0x02, 0x4a
	.zero		1
	.zero		1


	//----- nvinfo : EIATTR_EXIT_INSTR_OFFSETS
	.align		4
        /*00a8*/ 	.byte	0x04, 0x1c
        /*00aa*/ 	.short	(.L_8429 - .L_8428)


	//   ....[0]....
.L_8428:
        /*00ac*/ 	.word	0x000000a0


	//   ....[1]....
        /*00b0*/ 	.word	0x00000750


	//   ....[2]....
        /*00b4*/ 	.word	0x000007b0


	//----- nvinfo : EIATTR_CRS_STACK_SIZE
	.align		4
.L_8429:
        /*00b8*/ 	.byte	0x04, 0x1e
        /*00ba*/ 	.short	(.L_8431 - .L_8430)
.L_8430:
        /*00bc*/ 	.word	0x00000000


	//----- nvinfo : EIATTR_CBANK_PARAM_SIZE
	.align		4
.L_8431:
        /*00c0*/ 	.byte	0x03, 0x19
        /*00c2*/ 	.short	0x0024


	//----- nvinfo : EIATTR_PARAM_CBANK
	.align		4
        /*00c4*/ 	.byte	0x04, 0x0a
        /*00c6*/ 	.short	(.L_8433 - .L_8432)
	.align		4
.L_8432:
        /*00c8*/ 	.word	index@(.nv.constant0._Z13mul_mat_vec_qIfLi32ELi4E10block_q5_1Li2EXadL_ZN45_INTERNAL_8d5cb472_14_gguf_kernel_cu_cd24131917vec_dot_q5_1_q8_1EPKvPK10block_q8_1RKiEEEvS3_S3_PT_iii)
        /*00cc*/ 	.short	0x0380
        /*00ce*/ 	.short	0x0024


	//----- nvinfo : EIATTR_SW_WAR
	.align		4
.L_8433:
        /*00d0*/ 	.byte	0x04, 0x36
        /*00d2*/ 	.short	(.L_8435 - .L_8434)
.L_8434:
        /*00d4*/ 	.word	0x00000008
.L_8435:


//--------------------- .nv.info._Z13mul_mat_vec_qIfLi32ELi4E10block_q5_0Li2EXadL_ZN45_INTERNAL_8d5cb472_14_gguf_kernel_cu_cd24131917vec_dot_q5_0_q8_1EPKvPK10block_q8_1RKiEEEvS3_S3_PT_iii --------------------------
	.section	.nv.info._Z13mul_mat_vec_qIfLi32ELi4E10block_q5_0Li2EXadL_ZN45_INTERNAL_8d5cb472_14_gguf_kernel_cu_cd24131917vec_dot_q5_0_q8_1EPKvPK10block_q8_1RKiEEEvS3_S3_PT_iii,"",@"SHT_CUDA_INFO"
	.sectionflags	@""
	.align	4


	//----- nvinfo : EIATTR_CUDA_API_VERSION
	.align		4
        /*0000*/ 	.byte	0x04, 0x37
        /*0002*/ 	.short	(.L_8437 - .L_8436)
.L_8436:
        /*0004*/ 	.word	0x00000082


	//----- nvinfo : EIATTR_KPARAM_INFO
	.align		4
.L_8437:
        /*0008*/ 	.byte	0x04, 0x17
        /*000a*/ 	.short	(.L_8439 - .L_8438)
.L_8438:
        /*000c*/ 	.word	0x00000000
        /*0010*/ 	.short	0x0005
        /*0012*/ 	.short	0x0020
        /*0014*/ 	.byte	0x00, 0xf0, 0x11, 0x00


	//----- nvinfo : EIATTR_KPARAM_INFO
	.align		4
.L_8439:
        /*0018*/ 	.byte	0x04, 0x17
        /*001a*/ 	.short	(.L_8441 - .L_8440)
.L_8440:
        /*001c*/ 	.word	0x00000000
        /*0020*/ 	.short	0x0004
        /*0022*/ 	.short	0x001c
        /*0024*/ 	.byte	0x00, 0xf0, 0x11, 0x00


	//----- nvinfo : EIATTR_KPARAM_INFO
	.align		4
.L_8441:
        /*0028*/ 	.byte	0x04, 0x17
        /*002a*/ 	.short	(.L_8443 - .L_8442)
.L_8442:
        /*002c*/ 	.word	0x00000000
        /*0030*/ 	.short	0x0003
        /*0032*/ 	.short	0x0018
        /*0034*/ 	.byte	0x00, 0xf0, 0x11, 0x00


	//----- nvinfo : EIATTR_KPARAM_INFO
	.align		4
.L_8443:
        /*0038*/ 	.byte	0x04, 0x17
        /*003a*/ 	.short	(.L_8445 - .L_8444)
.L_8444:
        /*003c*/ 	.word	0x00000000
        /*0040*/ 	.short	0x0002
        /*0042*/ 	.short	0x0010
        /*0044*/ 	.byte	0x00, 0xf5, 0x21, 0x00


	//----- nvinfo : EIATTR_KPARAM_INFO
	.align		4
.L_8445:
        /*0048*/ 	.byte	0x04, 0x17
        /*004a*/ 	.short	(.L_8447 - .L_8446)
.L_8446:
        /*004c*/ 	.word	0x00000000
        /*0050*/ 	.short	0x0001
        /*0052*/ 	.short	0x0008
        /*0054*/ 	.byte	0x00, 0xf5, 0x21, 0x00


	//----- nvinfo : EIATTR_KPARAM_INFO
	.align		4
.L_8447:
        /*0058*/ 	.byte	0x04, 0x17
        /*005a*/ 	.short	(.L_8449 - .L_8448)
.L_8448:
        /*005c*/ 	.word	0x00000000
        /*0060*/ 	.short	0x0000
        /*0062*/ 	.short	0x0000
        /*0064*/ 	.byte	0x00, 0xf5, 0x21, 0x00


	//----- nvinfo : EIATTR_SPARSE_MMA_MASK
	.align		4
.L_8449:
        /*0068*/ 	.byte	0x03, 0x50
        /*006a*/ 	.short	0x0000


	//----- nvinfo : EIATTR_MAXREG_COUNT
	.align		4
        /*006c*/ 	.byte	0x03, 0x1b
        /*006e*/ 	.short	0x00ff


	//----- nvinfo : EIATTR_MERCURY_ISA_VERSION
	.align		4
        /*0070*/ 	.byte	0x03, 0x5f
        /*0072*/ 	.short	0x0101


	//----- nvinfo : EIATTR_COOP_GROUP_MASK_REGIDS
	.align		4
        /*0074*/ 	.byte	0x04, 0x29
        /*0076*/ 	.short	(.L_8451 - .L_8450)


	//   ....[0]....
.L_8450:
        /*0078*/ 	.word	0xffffffff


	//   ....[1]....
        /*007c*/ 	.word	0xffffffff


	//   ....[2]....
        /*0080*/ 	.word	0xffffffff


	//   ....[3]....
        /*0084*/ 	.word	0xffffffff


	//   ....[4]....
        /*0088*/ 	.word	0xffffffff


	//----- nvinfo : EIATTR_COOP_GROUP_INSTR_OFFSETS
	.align		4
.L_8451:
        /*008c*/ 	.byte	0x04, 0x28
        /*008e*/ 	.short	(.L_8453 - .L_8452)


	//   ....[0]....
.L_8452:
        /*0090*/ 	.word	0x00000710


	//   ....[1]....
        /*0094*/ 	.word	0x00000740


	//   ....[2]....
        /*0098*/ 	.word	0x00000760


	//   ....[3]....
        /*009c*/ 	.word	0x00000780


	//   ....[4]....
        /*00a0*/ 	.word	0x000007a0


	//----- nvinfo : EIATTR_VRC_CTA_INIT_COUNT
	.align		4
.L_8453:
        /*00a4*/ 	.byte	0x02, 0x4a
	.zero		1
	.zero		1


	//----- nvinfo : EIATTR_EXIT_INSTR_OFFSETS
	.align		4
        /*00a8*/ 	.byte	0x04, 0x1c
        /*00aa*/ 	.short	(.L_8455 - .L_8454)


	//   ....[0]....
.L_8454:
        /*00ac*/ 	.word	0x000000a0


	//   ....[1]....
        /*00b0*/ 	.word	0x000007b0


	//   ....[2]....
        /*00b4*/ 	.word	0x00000810


	//----- nvinfo : EIATTR_CRS_STACK_SIZE
	.align		4
.L_8455:
        /*00b8*/ 	.byte	0x04, 0x1e
        /*00ba*/ 	.short	(.L_8457 - .L_8456)
.L_8456:
        /*00bc*/ 	.word	0x00000000


	//----- nvinfo : EIATTR_CBANK_PARAM_SIZE
	.align		4
.L_8457:
        /*00c0*/ 	.byte	0x03, 0x19
        /*00c2*/ 	.short	0x0024


	//----- nvinfo : EIATTR_PARAM_CBANK
	.align		4
        /*00c4*/ 	.byte	0x04, 0x0a
        /*00c6*/ 	.short	(.L_8459 - .L_8458)
	.align		4
.L_8458:
        /*00c8*/ 	.word	index@(.nv.constant0._Z13mul_mat_vec_qIfLi32ELi4E10block_q5_0Li2EXadL_ZN45_INTERNAL_8d5cb472_14_gguf_kernel_cu_cd24131917vec_dot_q5_0_q8_1EPKvPK10block_q8_1RKiEEEvS3_S3_PT_iii)
        /*00cc*/ 	.short	0x0380
        /*00ce*/ 	.short	0x0024


	//----- nvinfo : EIATTR_SW_WAR
	.align		4
.L_8459:
        /*00d0*/ 	.byte	0x04, 0x36
        /*00d2*/ 	.short	(.L_8461 - .L_8460)
.L_8460:
        /*00d4*/ 	.word	0x00000008
.L_8461:


//--------------------- .nv.info._Z13mul_mat_vec_qIfLi32ELi4E10block_q4_1Li2EXadL_ZN45_INTERNAL_8d5cb472_14_gguf_kernel_cu_cd24131917vec_dot_q4_1_q8_1EPKvPK10block_q8_1RKiEEEvS3_S3_PT_iii --------------------------
	.section	.nv.info._Z13mul_mat_vec_qIfLi32ELi4E10block_q4_1Li2EXadL_ZN45_INTERNAL_8d5cb472_14_gguf_kernel_cu_cd24131917vec_dot_q4_1_q8_1EPKvPK10block_q8_1RKiEEEvS3_S3_PT_iii,"",@"SHT_CUDA_INFO"
	.sectionflags	@""
	.align	4


	//----- nvinfo : EIATTR_CUDA_API_VERSION
	.align		4
        /*0000*/ 	.byte	0x04, 0x37
        /*0002*/ 	.short	(.L_8463 - .L_8462)
.L_8462:
        /*0004*/ 	.word	0x00000082


	//----- nvinfo : EIATTR_KPARAM_INFO
	.align		4
.L_8463:
        /*0008*/ 	.byte	0x04, 0x17
        /*000a*/ 	.short	(.L_8465 - .L_8464)
.L_8464:
        /*000c*/ 	.word	0x00000000
        /*0010*/ 	.short	0x0005
        /*0012*/ 	.short	0x0020
        /*0014*/ 	.byte	0x00, 0xf0, 0x11, 0x00


	//----- nvinfo : EIATTR_KPARAM_INFO
	.align		4
.L_8465:
        /*0018*/ 	.byte	0x04, 0x17
        /*001a*/ 	.short	(.L_8467 - .L_8466)
.L_8466:
        /*001c*/ 	.word	0x00000000
        /*0020*/ 	.short	0x0004
        /*0022*/ 	.short	0x001c
        /*0024*/ 	.byte	0x00, 0xf0, 0x11, 0x00


	//----- nvinfo : EIATTR_KPARAM_INFO
	.align		4
.L_8467:
        /*0028*/ 	.byte	0x04, 0x17
        /*002a*/ 	.short	(.L_8469 - .L_8468)
.L_8468:
        /*002c*/ 	.word	0x00000000
        /*0030*/ 	.short	0x0003
        /*0032*/ 	.short	0x0018
        /*0034*/ 	.byte	0x00, 0xf0, 0x11, 0x00


	//----- nvinfo : EIATTR_KPARAM_INFO
	.align		4
.L_8469:
        /*0038*/ 	.byte	0x04, 0x17
        /*003a*/ 	.short	(.L_8471 - .L_8470)
.L_8470:
        /*003c*/ 	.word	0x00000000
        /*0040*/ 	.short	0x0002
        /*0042*/ 	.short	0x0010
        /*0044*/ 	.byte	0x00, 0xf5, 0x21, 0x00


	//----- nvinfo : EIATTR_KPARAM_INFO
	.align		4
.L_8471:
        /*0048*/ 	.byte	0x04, 0x17
        /*004a*/ 	.short	(.L_8473 - .L_8472)
.L_8472:
        /*004c*/ 	.word	0x00000000
        /*0050*/ 	.short	0x0001
        /*0052*/ 	.short	0x0008
        /*0054*/ 	.byte	0x00, 0xf5, 0x21, 0x00


	//----- nvinfo : EIATTR_KPARAM_INFO
	.align		4
.L_8473:
        /*0058*/ 	.byte	0x04, 0x17
        /*005a*/ 	.short	(.L_8475 - .L_8474)
.L_8474:
        /*005c*/ 	.word	0x00000000
        /*0060*/ 	.short	0x0000
        /*0062*/ 	.short	0x0000
        /*0064*/ 	.byte	0x00, 0xf5, 0x21, 0x00


	//----- nvinfo : EIATTR_SPARSE_MMA_MASK
	.align		4
.L_8475:
        /*0068*/ 	.byte	0x03, 0x50
        /*006a*/ 	.short	0x0000


	//----- nvinfo : EIATTR_MAXREG_COUNT
	.align		4
        /*006c*/ 	.byte	0x03, 0x1b
        /*006e*/ 	.short	0x00ff


	//----- nvinfo : EIATTR_MERCURY_ISA_VERSION
	.align		4
        /*0070*/ 	.byte	0x03, 0x5f
        /*0072*/ 	.short	0x0101


	//----- nvinfo : EIATTR_COOP_GROUP_MASK_REGIDS
	.align		4
        /*0074*/ 	.byte	0x04, 0x29
        /*0076*/ 	.short	(.L_8477 - .L_8476)


	//   ....[0]....
.L_8476:
        /*0078*/ 	.word	0xffffffff


	//   ....[1]....
        /*007c*/ 	.word	0xffffffff


	//   ....[2]....
        /*0080*/ 	.word	0xffffffff


	//   ....[3]....
        /*0084*/ 	.word	0xffffffff


	//   ....[4]....
        /*0088*/ 	.word	0xffffffff


	//----- nvinfo : EIATTR_COOP_GROUP_INSTR_OFFSETS
	.align		4
.L_8477:
        /*008c*/ 	.byte	0x04, 0x28
        /*008e*/ 	.short	(.L_8479 - .L_8478)


	//   ....[0]....
.L_8478:
        /*0090*/ 	.word	0x00000cc0


	//   ....[1]....
        /*0094*/ 	.word	0x00000cf0


	//   ....[2]....
        /*0098*/ 	.word	0x00000d10


	//   ....[3]....
        /*009c*/ 	.word	0x00000d30


	//   ....[4]....
        /*00a0*/ 	.word	0x00000d50


	//----- nvinfo : EIATTR_VRC_CTA_INIT_COUNT
	.align		4
.L_8479:
        /*00a4*/ 	.byte	0x02, 0x4a
	.zero		1
	.zero		1


	//----- nvinfo : EIATTR_EXIT_INSTR_OFFSETS
	.align		4
        /*00a8*/ 	.byte	0x04, 0x1c
        /*00aa*/ 	.short	(.L_8481 - .L_8480)


	//   ....[0]....
.L_8480:
        /*00ac*/ 	.word	0x000000a0


	//   ....[1]....
        /*00b0*/ 	.word	0x00000d60


	//   ....[2]....
        /*00b4*/ 	.word	0x00000dc0


	//----- nvinfo : EIATTR_CRS_STACK_SIZE
	.align		4
.L_8481:
        /*00b8*/ 	.byte	0x04, 0x1e
        /*00ba*/ 	.short	(.L_8483 - .L_8482)
.L_8482:
        /*00bc*/ 	.word	0x00000000


	//----- nvinfo : EIATTR_CBANK_PARAM_SIZE
	.align		4
.L_8483:
        /*00c0*/ 	.byte	0x03, 0x19
        /*00c2*/ 	.short	0x0024


	//----- nvinfo : EIATTR_PARAM_CBANK
	.align		4
        /*00c4*/ 	.byte	0x04, 0x0a
        /*00c6*/ 	.short	(.L_8485 - .L_8484)
	.align		4
.L_8484:
        /*00c8*/ 	.word	index@(.nv.constant0._Z13mul_mat_vec_qIfLi32ELi4E10block_q4_1Li2EXadL_ZN45_INTERNAL_8d5cb472_14_gguf_kernel_cu_cd24131917vec_dot_q4_1_q8_1EPKvPK10block_q8_1RKiEEEvS3_S3_PT_iii)
        /*00cc*/ 	.short	0x0380
        /*00ce*/ 	.short	0x0024


	//----- nvinfo : EIATTR_SW_WAR
	.align		4
.L_8485:
        /*00d0*/ 	.byte	0x04, 0x36
        /*00d2*/ 	.short	(.L_8487 - .L_8486)
.L_8486:
        /*00d4*/ 	.word	0x00000008
.L_8487:


//--------------------- .nv.info._Z13mul_mat_vec_qIfLi32ELi4E10block_q4_0Li2EXadL_ZN45_INTERNAL_8d5cb472_14_gguf_kernel_cu_cd24131917vec_dot_q4_0_q8_1EPKvPK10block_q8_1RKiEEEvS3_S3_PT_iii --------------------------
	.section	.nv.info._Z13mul_mat_vec_qIfLi32ELi4E10block_q4_0Li2EXadL_ZN45_INTERNAL_8d5cb472_14_gguf_kernel_cu_cd24131917vec_dot_q4_0_q8_1EPKvPK10block_q8_1RKiEEEvS3_S3_PT_iii,"",@"SHT_CUDA_INFO"
	.sectionflags	@""
	.align	4


	//----- nvinfo : EIATTR_CUDA_API_VERSION
	.align		4
        /*0000*/ 	.byte	0x04, 0x37
        /*0002*/ 	.short	(.L_8489 - .L_8488)
.L_8488:
        /*0004*/ 	.word	0x00000082


	//----- nvinfo : EIATTR_KPARAM_INFO
	.align		4
.L_8489:
        /*0008*/ 	.byte	0x04, 0x17
        /*000a*/ 	.short	(.L_8491 - .L_8490)
.L_8490:
        /*000c*/ 	.word	0x00000000
        /*0010*/ 	.short	0x0005
        /*0012*/ 	.short	0x0020
        /*0014*/ 	.byte	0x00, 0xf0, 0x11, 0x00


	//----- nvinfo : EIATTR_KPARAM_INFO
	.align		4
.L_8491:
        /*0018*/ 	.byte	0x04, 0x17
        /*001a*/ 	.short	(.L_8493 - .L_8492)
.L_8492:
        /*001c*/ 	.word	0x00000000
        /*0020*/ 	.short	0x0004
        /*0022*/ 	.short	0x001c
        /*0024*/ 	.byte	0x00, 0xf0, 0x11, 0x00


	//----- nvinfo : EIATTR_KPARAM_INFO
	.align		4
.L_8493:
        /*0028*/ 	.byte	0x04, 0x17
        /*002a*/ 	.short	(.L_8495 - .L_8494)
.L_8494:
        /*002c*/ 	.word	0x00000000
        /*0030*/ 	.short	0x0003
        /*0032*/ 	.short	0x0018
        /*0034*/ 	.byte	0x00, 0xf0, 0x11, 0x00


	//----- nvinfo : EIATTR_KPARAM_INFO
	.align		4
.L_8495:
        /*0038*/ 	.byte	0x04, 0x17
        /*003a*/ 	.short	(.L_8497 - .L_8496)
.L_8496:
        /*003c*/ 	.word	0x00000000
        /*0040*/ 	.short	0x0002
        /*0042*/ 	.short	0x0010
        /*0044*/ 	.byte	0x00, 0xf5, 0x21, 0x00


	//----- nvinfo : EIATTR_KPARAM_INFO
	.align		4
.L_8497:
        /*0048*/ 	.byte	0x04, 0x17
        /*004a*/ 	.short	(.L_8499 - .L_8498)
.L_8498:
        /*004c*/ 	.word	0x00000000
        /*0050*/ 	.short	0x0001
        /*0052*/ 	.short	0x0008
        /*0054*/ 	.byte	0x00, 0xf5, 0x21, 0x00


	//----- nvinfo : EIATTR_KPARAM_INFO
	.align		4
.L_8499:
        /*0058*/ 	.byte	0x04, 0x17
        /*005a*/ 	.short	(.L_8501 - .L_8500)
.L_8500:
        /*005c*/ 	.word	0x00000000
        /*0060*/ 	.short	0x0000
        /*0062*/ 	.short	0x0000
        /*0064*/ 	.byte	0x00, 0xf5, 0x21, 0x00


	//----- nvinfo : EIATTR_SPARSE_MMA_MASK
	.align		4
.L_8501:
        /*0068*/ 	.byte	0x03, 0x50
        /*006a*/ 	.short	0x0000


	//----- nvinfo : EIATTR_MAXREG_COUNT
	.align		4
        /*006c*/ 	.byte	0x03, 0x1b
        /*006e*/ 	.short	0x00ff


	//----- nvinfo : EIATTR_MERCURY_ISA_VERSION
	.align		4
        /*0070*/ 	.byte	0x03, 0x5f
        /*0072*/ 	.short	0x0101


	//----- nvinfo : EIATTR_COOP_GROUP_MASK_REGIDS
	.align		4
        /*0074*/ 	.byte	0x04, 0x29
        /*0076*/ 	.short	(.L_8503 - .L_8502)


	//   ....[0]....
.L_8502:
        /*0078*/ 	.word	0xffffffff


	//   ....[1]....
        /*007c*/ 	.word	0xffffffff


	//   ....[2]....
        /*0080*/ 	.word	0xffffffff


	//   ....[3]....
        /*0084*/ 	.word	0xffffffff


	//   ....[4]....
        /*0088*/ 	.word	0xffffffff


	//----- nvinfo : EIATTR_COOP_GROUP_INSTR_OFFSETS
	.align		4
.L_8503:
        /*008c*/ 	.byte	0x04, 0x28
        /*008e*/ 	.short	(.L_8505 - .L_8504)


	//   ....[0]....
.L_8504:
        /*0090*/ 	.word	0x000009b0


	//   ....[1]....
        /*0094*/ 	.word	0x000009e0


	//   ....[2]....
        /*0098*/ 	.word	0x00000a00


	//   ....[3]....
        /*009c*/ 	.word	0x00000a20


	//   ....[4]....
        /*00a0*/ 	.word	0x00000a40


	//----- nvinfo : EIATTR_VRC_CTA_INIT_COUNT
	.align		4
.L_8505:
        /*00a4*/ 	.byte	0x02, 0x4a
	.zero		1
	.zero		1


	//----- nvinfo : EIATTR_EXIT_INSTR_OFFSETS
	.align		4
        /*00a8*/ 	.byte	0x04, 0x1c
        /*00aa*/ 	.short	(.L_8507 - .L_8506)


	//   ....[0]....
.L_8506:
        /*00ac*/ 	.word	0x000000a0


	//   ....[1]....
        /*00b0*/ 	.word	0x00000a50


	//   ....[2]....
        /*00b4*/ 	.word	0x00000ab0


	//----- nvinfo : EIATTR_CRS_STACK_SIZE
	.align		4
.L_8507:
        /*00b8*/ 	.byte	0x04, 0x1e
        /*00ba*/ 	.short	(.L_8509 - .L_8508)
.L_8508:
        /*00bc*/ 	.word	0x00000000


	//----- nvinfo : EIATTR_CBANK_PARAM_SIZE
	.align		4
.L_8509:
        /*00c0*/ 	.byte	0x03, 0x19
        /*00c2*/ 	.short	0x0024


	//----- nvinfo : EIATTR_PARAM_CBANK
	.align		4
        /*00c4*/ 	.byte	0x04, 0x0a
        /*00c6*/ 	.short	(.L_8511 - .L_8510)
	.align		4
.L_8510:
        /*00c8*/ 	.word	index@(.nv.constant0._Z13mul_mat_vec_qIfLi32ELi4E10block_q4_0Li2EXadL_ZN45_INTERNAL_8d5cb472_14_gguf_kernel_cu_cd24131917vec_dot_q4_0_q8_1EPKvPK10block_q8_1RKiEEEvS3_S3_PT_iii)
        /*00cc*/ 	.short	0x0380
        /*00ce*/ 	.short	0x0024


	//----- nvinfo : EIATTR_SW_WAR
	.align		4
.L_8511:
        /*00d0*/ 	.byte	0x04, 0x36
        /*00d2*/ 	.short	(.L_8513 - .L_8512)
.L_8512:
        /*00d4*/ 	.word	0x00000008
.L_8513:


//--------------------- .nv.info._Z13quantize_q8_1IfEvPKT_Pvii --------------------------
	.section	.nv.info._Z13quantize_q8_1IfEvPKT_Pvii,"",@"SHT_CUDA_INFO"
	.sectionflags	@""
	.align	4


	//----- nvinfo : EIATTR_CUDA_API_VERSION
	.align		4
        /*0000*/ 	.byte	0x04, 0x37
        /*0002*/ 	.short	(.L_8515 - .L_8514)
.L_8514:
        /*0004*/ 	.word	0x00000082


	//----- nvinfo : EIATTR_KPARAM_INFO
	.align		4
.L_8515:
        /*0008*/ 	.byte	0x04, 0x17
        /*000a*/ 	.short	(.L_8517 - .L_8516)
.L_8516:
        /*000c*/ 	.word	0x00000000
        /*0010*/ 	.short	0x0003
        /*0012*/ 	.short	0x0014
        /*0014*/ 	.byte	0x00, 0xf0, 0x11, 0x00


	//----- nvinfo : EIATTR_KPARAM_INFO
	.align		4
.L_8517:
        /*0018*/ 	.byte	0x04, 0x17
        /*001a*/ 	.short	(.L_8519 - .L_8518)
.L_8518:
        /*001c*/ 	.word	0x00000000
        /*0020*/ 	.short	0x0002
        /*0022*/ 	.short	0x0010
        /*0024*/ 	.byte	0x00, 0xf0, 0x11, 0x00


	//----- nvinfo : EIATTR_KPARAM_INFO
	.align		4
.L_8519:
        /*0028*/ 	.byte	0x04, 0x17
        /*002a*/ 	.short	(.L_8521 - .L_8520)
.L_8520:
        /*002c*/ 	.word	0x00000000
        /*0030*/ 	.short	0x0001
        /*0032*/ 	.short	0x0008
        /*0034*/ 	.byte	0x00, 0xf5, 0x21, 0x00


	//----- nvinfo : EIATTR_KPARAM_INFO
	.align		4
.L_8521:
        /*0038*/ 	.byte	0x04, 0x17
        /*003a*/ 	.short	(.L_8523 - .L_8522)
.L_8522:
        /*003c*/ 	.word	0x00000000
        /*0040*/ 	.short	0x0000
        /*0042*/ 	.short	0x0000
        /*0044*/ 	.byte	0x00, 0xf5, 0x21, 0x00


	//----- nvinfo : EIATTR_SPARSE_MMA_MASK
	.align		4
.L_8523:
        /*0048*/ 	.byte	0x03, 0x50
        /*004a*/ 	.short	0x0000


	//----- nvinfo : EIATTR_MAXREG_COUNT
	.align		4
        /*004c*/ 	.byte	0x03, 0x1b
        /*004e*/ 	.short	0x00ff


	//----- nvinfo : EIATTR_MERCURY_ISA_VERSION
	.align		4
        /*0050*/ 	.byte	0x03, 0x5f
        /*0052*/ 	.short	0x0101


	//----- nvinfo : EIATTR_COOP_GROUP_MASK_REGIDS
	.align		4
        /*0054*/ 	.byte	0x04, 0x29
        /*0056*/ 	.short	(.L_8525 - .L_8524)


	//   ....[0]....
.L_8524:
        /*0058*/ 	.word	0xffffffff


	//   ....[1]....
        /*005c*/ 	.word	0xffffffff


	//   ....[2]....
        /*0060*/ 	.word	0xffffffff


	//   ....[3]....
        /*0064*/ 	.word	0xffffffff


	//   ....[4]....
        /*0068*/ 	.word	0xffffffff


	//   ....[5]....
        /*006c*/ 	.word	0xffffffff


	//   ....[6]....
        /*0070*/ 	.word	0xffffffff


	//   ....[7]....
        /*0074*/ 	.word	0xffffffff


	//   ....[8]....
        /*0078*/ 	.word	0xffffffff


	//   ....[9]....
        /*007c*/ 	.word	0xffffffff


	//----- nvinfo : EIATTR_COOP_GROUP_INSTR_OFFSETS
	.align		4
.L_8525:
        /*0080*/ 	.byte	0x04, 0x28
        /*0082*/ 	.short	(.L_8527 - .L_8526)


	//   ....[0]....
.L_8526:
        /*0084*/ 	.word	0x00000190


	//   ....[1]....
        /*0088*/ 	.word	0x000001b0


	//   ....[2]....
        /*008c*/ 	.word	0x000001d0


	//   ....[3]....
        /*0090*/ 	.word	0x000001e0


	//   ....[4]....
        /*0094*/ 	.word	0x00000210


	//   ....[5]....
        /*0098*/ 	.word	0x00000220


	//   ....[6]....
        /*009c*/ 	.word	0x00000250


	//   ....[7]....
        /*00a0*/ 	.word	0x00000260


	//   ....[8]....
        /*00a4*/ 	.word	0x000002a0


	//   ....[9]....
        /*00a8*/ 	.word	0x00000350


	//----- nvinfo : EIATTR_VRC_CTA_INIT_COUNT
	.align		4
.L_8527:
        /*00ac*/ 	.byte	0x02, 0x4a
	.zero		1
	.zero		1


	//----- nvinfo : EIATTR_EXIT_INSTR_OFFSETS
	.align		4
        /*00b0*/ 	.byte	0x04, 0x1c
        /*00b2*/ 	.short	(.L_8529 - .L_8528)


	//   ....[0]....
.L_8528:
        /*00b4*/ 	.word	0x00000070


	//   ....[1]....
        /*00b8*/ 	.word	0x00000420


	//   ....[2]....
        /*00bc*/ 	.word	0x00000450


	//----- nvinfo : EIATTR_CRS_STACK_SIZE
	.align		4
.L_8529:
        /*00c0*/ 	.byte	0x04, 0x1e
        /*00c2*/ 	.short	(.L_8531 - .L_8530)
.L_8530:
        /*00c4*/ 	.word	0x00000000


	//----- nvinfo : EIATTR_CBANK_PARAM_SIZE
	.align		4
.L_8531:
        /*00c8*/ 	.byte	0x03, 0x19
        /*00ca*/ 	.short	0x0018


	//----- nvinfo : EIATTR_PARAM_CBANK
	.align		4
        /*00cc*/ 	.byte	0x04, 0x0a
        /*00ce*/ 	.short	(.L_8533 - .L_8532)
	.align		4
.L_8532:
        /*00d0*/ 	.word	index@(.nv.constant0._Z13quantize_q8_1IfEvPKT_Pvii)
        /*00d4*/ 	.short	0x0380
        /*00d6*/ 	.short	0x0018


	//----- nvinfo : EIATTR_SW_WAR
	.align		4
.L_8533:
        /*00d8*/ 	.byte	0x04, 0x36
        /*00da*/ 	.short	(.L_8535 - .L_8534)
.L_8534:
        /*00dc*/ 	.word	0x00000008
.L_8535:


//--------------------- .nv.info._Z22dequantize_block_iq1_mIN3c108BFloat16EEvPKvPT_ --------------------------
	.section	.nv.info._Z22dequantize_block_iq1_mIN3c108BFloat16EEvPKvPT_,"",@"SHT_CUDA_INFO"
	.sectionflags	@""
	.align	4


	//----- nvinfo : EIATTR_CUDA_API_VERSION
	.align		4
        /*0000*/ 	.byte	0x04, 0x37
        /*0002*/ 	.short	(.L_8537 - .L_8536)
.L_8536:
        /*0004*/ 	.word	0x00000082


	//----- nvinfo : EIATTR_KPARAM_INFO
	.align		4
.L_8537:
        /*0008*/ 	.byte	0x04, 0x17
        /*000a*/ 	.short	(.L_8539 - .L_8538)
.L_8538:
        /*000c*/ 	.word	0x00000000
        /*0010*/ 	.short	0x0001
        /*0012*/ 	.short	0x0008
        /*0014*/ 	.byte	0x00, 0xf5, 0x21, 0x00


	//----- nvinfo : EIATTR_KPARAM_INFO
	.align		4
.L_8539:
        /*0018*/ 	.byte	0x04, 0x17
        /*001a*/ 	.short	(.L_8541 - .L_8540)
.L_8540:
        /*001c*/ 	.word	0x00000000
        /*0020*/ 	.short	0x0000
        /*0022*/ 	.short	0x0000
        /*0024*/ 	.byte	0x00, 0xf5, 0x21, 0x00


	//----- nvinfo : EIATTR_SPARSE_MMA_MASK
	.align		4
.L_8541:
        /*0028*/ 	.byte	0x03, 0x50
        /*002a*/ 	.short	0x0000


	//----- nvinfo : EIATTR_MAXREG_COUNT
	.align		4
        /*002c*/ 	.byte	0x03, 0x1b
        /*002e*/ 	.short	0x00ff


	//----- nvinfo : EIATTR_MERCURY_ISA_VERSION
	.align		4
        /*0030*/ 	.byte	0x03, 0x5f
        /*0032*/ 	.short	0x0101


	//----- nvinfo : EIATTR_VRC_CTA_INIT_COUNT
	.align		4
        /*0034*/ 	.byte	0x02, 0x4a
	.zero		1
	.zero		1


	//----- nvinfo : EIATTR_EXIT_INSTR_OFFSETS
	.align		4
        /*0038*/ 	.byte	0x04, 0x1c
        /*003a*/ 	.short	(.L_8543 - .L_8542)


	//   ....[0]....
.L_8542:
        /*003c*/ 	.word	0x00000780


	//----- nvinfo : EIATTR_CBANK_PARAM_SIZE
	.align		4
.L_8543:
        /*0040*/ 	.byte	0x03, 0x19
        /*0042*/ 	.short	0x0010


	//----- nvinfo : EIATTR_PARAM_CBANK
	.align		4
        /*0044*/ 	.byte	0x04, 0x0a
        /*0046*/ 	.short	(.L_8545 - .L_8544)
	.align		4
.L_8544:
        /*0048*/ 	.word	index@(.nv.constant0._Z22dequantize_block_iq1_mIN3c108BFloat16EEvPKvPT_)
        /*004c*/ 	.short	0x0380
        /*004e*/ 	.short	0x0010


	//----- nvinfo : EIATTR_SW_WAR
	.align		4
.L_8545:
        /*0050*/ 	.byte	0x04, 0x36
        /*0052*/ 	.short	(.L_8547 - .L_8546)
.L_8546:
        /*0054*/ 	.word	0x00000008
.L_8547:


//--------------------- .nv.info._Z23dequantize_block_iq4_xsIN3c108BFloat16EEvPKvPT_ --------------------------
	.section	.nv.info._Z23dequantize_block_iq4_xsIN3c108BFloat16EEvPKvPT_,"",@"SHT_CUDA_INFO"
	.sectionflags	@""
	.align	4


	//----- nvinfo : EIATTR_CUDA_API_VERSION
	.align		4
        /*0000*/ 	.byte	0x04, 0x37
        /*0002*/ 	.short	(.L_8549 - .L_8548)
.L_8548:
        /*0004*/ 	.word	0x00000082


	//----- nvinfo : EIATTR_KPARAM_INFO
	.align		4
.L_8549:
        /*0008*/ 	.byte	0x04, 0x17
        /*000a*/ 	.short	(.L_8551 - .L_8550)
.L_8550:
        /*000c*/ 	.word	0x00000000
        /*0010*/ 	.short	0x0001
        /*0012*/ 	.short	0x0008
        /*0014*/ 	.byte	0x00, 0xf5, 0x21, 0x00


	//----- nvinfo : EIATTR_KPARAM_INFO
	.align		4
.L_8551:
        /*0018*/ 	.byte	0x04, 0x17
        /*001a*/ 	.short	(.L_8553 - .L_8552)
.L_8552:
        /*001c*/ 	.word	0x00000000
        /*0020*/ 	.short	0x0000
        /*0022*/ 	.short	0x0000
        /*0024*/ 	.byte	0x00, 0xf5, 0x21, 0x00


	//----- nvinfo : EIATTR_SPARSE_MMA_MASK
	.align		4
.L_8553:
        /*0028*/ 	.byte	0x03, 0x50
        /*002a*/ 	.short	0x0000


	//----- nvinfo : EIATTR_MAXREG_COUNT
	.align		4
        /*002c*/ 	.byte	0x03, 0x1b
        /*002e*/ 	.short	0x00ff


	//----- nvinfo : EIATTR_MERCURY_ISA_VERSION
	.align		4
        /*0030*/ 	.byte	0x03, 0x5f
        /*0032*/ 	.short	0x0101


	//----- nvinfo : EIATTR_VRC_CTA_INIT_COUNT
	.align		4
        /*0034*/ 	.byte	0x02, 0x4a
	.zero		1
	.zero		1


	//----- nvinfo : EIATTR_EXIT_INSTR_OFFSETS
	.align		4
        /*0038*/ 	.byte	0x04, 0x1c
        /*003a*/ 	.short	(.L_8555 - .L_8554)


	//   ....[0]....
.L_8554:
        /*003c*/ 	.word	0x00000720


	//----- nvinfo : EIATTR_CBANK_PARAM_SIZE
	.align		4
.L_8555:
        /*0040*/ 	.byte	0x03, 0x19
        /*0042*/ 	.short	0x0010


	//----- nvinfo : EIATTR_PARAM_CBANK
	.align		4
        /*0044*/ 	.byte	0x04, 0x0a
        /*0046*/ 	.short	(.L_8557 - .L_8556)
	.align		4
.L_8556:
        /*0048*/ 	.word	index@(.nv.constant0._Z23dequantize_block_iq4_xsIN3c108BFloat16EEvPKvPT_)
        /*004c*/ 	.short	0x0380
        /*004e*/ 	.short	0x0010


	//----- nvinfo : EIATTR_SW_WAR
	.align		4
.L_8557:
        /*0050*/ 	.byte	0x04, 0x36
        /*0052*/ 	.short	(.L_8559 - .L_8558)
.L_8558:
        /*0054*/ 	.word	0x00000008
.L_8559:


//--------------------- .nv.info._Z22dequantize_block_iq2_sIN3c108BFloat16EEvPKvPT_ --------------------------
	.section	.nv.info._Z22dequantize_block_iq2_sIN3c108BFloat16EEvPKvPT_,"",@"SHT_CUDA_INFO"
	.sectionflags	@""
	.align	4


	//----- nvinfo : EIATTR_CUDA_API_VERSION
	.align		4
        /*0000*/ 	.byte	0x04, 0x37
        /*0002*/ 	.short	(.L_8561 - .L_8560)
.L_8560:
        /*0004*/ 	.word	0x00000082


	//----- nvinfo : EIATTR_KPARAM_INFO
	.align		4
.L_8561:
        /*0008*/ 	.byte	0x04, 0x17
        /*000a*/ 	.short	(.L_8563 - .L_8562)
.L_8562:
        /*000c*/ 	.word	0x00000000
        /*0010*/ 	.short	0x0001
        /*0012*/ 	.short	0x0008
        /*0014*/ 	.byte	0x00, 0xf5, 0x21, 0x00


	//----- nvinfo : EIATTR_KPARAM_INFO
	.align		4
.L_8563:
        /*0018*/ 	.byte	0x04, 0x17
        /*001a*/ 	.short	(.L_8565 - .L_8564)
.L_8564:
        /*001c*/ 	.word	0x00000000
        /*0020*/ 	.short	0x0000
        /*0022*/ 	.short	0x0000
        /*0024*/ 	.byte	0x00, 0xf5, 0x21, 0x00


	//----- nvinfo : EIATTR_SPARSE_MMA_MASK
	.align		4
.L_8565:
        /*0028*/ 	.byte	0x03, 0x50
        /*002a*/ 	.short	0x0000


	//----- nvinfo : EIATTR_MAXREG_COUNT
	.align		4
        /*002c*/ 	.byte	0x03, 0x1b
        /*002e*/ 	.short	0x00ff


	//----- nvinfo : EIATTR_MERCURY_ISA_VERSION
	.align		4
        /*0030*/ 	.byte	0x03, 0x5f
        /*0032*/ 	.short	0x0101


	//----- nvinfo : EIATTR_VRC_CTA_INIT_COUNT
	.align		4
        /*0034*/ 	.byte	0x02, 0x4a
	.zero		1
	.zero		1


	//----- nvinfo : EIATTR_EXIT_INSTR_OFFSETS
	.align		4
        /*0038*/ 	.byte	0x04, 0x1c
        /*003a*/ 	.short	(.L_8567 - .L_8566)


	//   ....[0]....
.L_8566:
        /*003c*/ 	.word	0x00000640


	//----- nvinfo : EIATTR_CBANK_PARAM_SIZE
	.align		4
.L_8567:
        /*0040*/ 	.byte	0x03, 0x19
        /*0042*/ 	.short	0x0010


	//----- nvinfo : EIATTR_PARAM_CBANK
	.align		4
        /*0044*/ 	.byte	0x04, 0x0a
        /*0046*/ 	.short	(.L_8569 - .L_8568)
	.align		4
.L_8568:
        /*0048*/ 	.word	index@(.nv.constant0._Z22dequantize_block_iq2_sIN3c108BFloat16EEvPKvPT_)
        /*004c*/ 	.short	0x0380
        /*004e*/ 	.short	0x0010


	//----- nvinfo : EIATTR_SW_WAR
	.align		4
.L_8569:
        /*0050*/ 	.byte	0x04, 0x36
        /*0052*/ 	.short	(.L_8571 - .L_8570)
.L_8570:
        /*0054*/ 	.word	0x00000008
.L_8571:


//--------------------- .nv.info._Z22dequantize_block_iq3_sIN3c108BFloat16EEvPKvPT_ --------------------------
	.section	.nv.info._Z22dequantize_block_iq3_sIN3c108BFloat16EEvPKvPT_,"",@"SHT_CUDA_INFO"
	.sectionflags	@""
	.align	4


	//----- nvinfo : EIATTR_CUDA_API_VERSION
	.align		4
        /*0000*/ 	.byte	0x04, 0x37
        /*0002*/ 	.short	(.L_8573 - .L_8572)
.L_8572:
        /*0004*/ 	.word	0x00000082


	//----- nvinfo : EIATTR_KPARAM_INFO
	.align		4
.L_8573:
        /*0008*/ 	.byte	0x04, 0x17
        /*000a*/ 	.short	(.L_8575 - .L_8574)
.L_8574:
        /*000c*/ 	.word	0x00000000
        /*0010*/ 	.short	0x0001
        /*0012*/ 	.short	0x0008
        /*0014*/ 	.byte	0x00, 0xf5, 0x21, 0x00


	//----- nvinfo : EIATTR_KPARAM_INFO
	.align		4
.L_8575:
        /*0018*/ 	.byte	0x04, 0x17
        /*001a*/ 	.short	(.L_8577 - .L_8576)
.L_8576:
        /*001c*/ 	.word	0x00000000
        /*0020*/ 	.short	0x0000
        /*0022*/ 	.short	0x0000
        /*0024*/ 	.byte	0x00, 0xf5, 0x21, 0x00


	//----- nvinfo : EIATTR_SPARSE_MMA_MASK
	.align		4
.L_8577:
        /*0028*/ 	.byte	0x03, 0x50
        /*002a*/ 	.short	0x0000


	//----- nvinfo : EIATTR_MAXREG_COUNT
	.align		4
        /*002c*/ 	.byte	0x03, 0x1b
        /*002e*/ 	.short	0x00ff


	//----- nvinfo : EIATTR_MERCURY_ISA_VERSION
	.align		4
        /*0030*/ 	.byte	0x03, 0x5f
        /*0032*/ 	.short	0x0101


	//----- nvinfo : EIATTR_VRC_CTA_INIT_COUNT
	.align		4
        /*0034*/ 	.byte	0x02, 0x4a
	.zero		1
	.zero		1


	//----- nvinfo : EIATTR_EXIT_INSTR_OFFSETS
	.align		4
        /*0038*/ 	.byte	0x04, 0x1c
        /*003a*/ 	.short	(.L_8579 - .L_8578)


	//   ....[0]....
.L_8578:
        /*003c*/ 	.word	0x00000740


	//----- nvinfo : EIATTR_CBANK_PARAM_SIZE
	.align		4
.L_8579:
        /*0040*/ 	.byte	0x03, 0x19
        /*0042*/ 	.short	0x0010


	//----- nvinfo : EIATTR_PARAM_CBANK
	.align		4
        /*0044*/ 	.byte	0x04, 0x0a
        /*0046*/ 	.short	(.L_8581 - .L_8580)
	.align		4
.L_8580:
        /*0048*/ 	.word	index@(.nv.constant0._Z22dequantize_block_iq3_sIN3c108BFloat16EEvPKvPT_)
        /*004c*/ 	.short	0x0380
        /*004e*/ 	.short	0x0010


	//----- nvinfo : EIATTR_SW_WAR
	.align		4
.L_8581:
        /*0050*/ 	.byte	0x04, 0x36
        /*0052*/ 	.short	(.L_8583 - .L_8582)
.L_8582:
        /*0054*/ 	.word	0x00000008
.L_8583:


//--------------------- .nv.info._Z23dequantize_block_iq4_nlIN3c108BFloat16EEvPKvPT_ --------------------------
	.section	.nv.info._Z23dequantize_block_iq4_nlIN3c108BFloat16EEvPKvPT_,"",@"SHT_CUDA_INFO"
	.sectionflags	@""
	.align	4


	//----- nvinfo : EIATTR_CUDA_API_VERSION
	.align		4
        /*0000*/ 	.byte	0x04, 0x37
        /*0002*/ 	.short	(.L_8585 - .L_8584)
.L_8584:
        /*0004*/ 	.word	0x00000082


	//----- nvinfo : EIATTR_KPARAM_INFO
	.align		4
.L_8585:
        /*0008*/ 	.byte	0x04, 0x17
        /*000a*/ 	.short	(.L_8587 - .L_8586)
.L_8586:
        /*000c*/ 	.word	0x00000000
        /*0010*/ 	.short	0x0001
        /*0012*/ 	.short	0x0008
        /*0014*/ 	.byte	0x00, 0xf5, 0x21, 0x00


	//----- nvinfo : EIATTR_KPARAM_INFO
	.align		4
.L_8587:
        /*0018*/ 	.byte	0x04, 0x17
        /*001a*/ 	.short	(.L_8589 - .L_8588)
.L_8588:
        /*001c*/ 	.word	0x00000000
        /*0020*/ 	.short	0x0000
        /*0022*/ 	.short	0x0000
        /*0024*/ 	.byte	0x00, 0xf5, 0x21, 0x00


	//----- nvinfo : EIATTR_SPARSE_MMA_MASK
	.align		4
.L_8589:
        /*0028*/ 	.byte	0x03, 0x50
        /*002a*/ 	.short	0x0000


	//----- nvinfo : EIATTR_MAXREG_COUNT
	.align		4
        /*002c*/ 	.byte	0x03, 0x1b
        /*002e*/ 	.short	0x00ff


	//----- nvinfo : EIATTR_MERCURY_ISA_VERSION
	.align		4
        /*0030*/ 	.byte	0x03, 0x5f
        /*0032*/ 	.short	0x0101


	//----- nvinfo : EIATTR_VRC_CTA_INIT_COUNT
	.align		4
        /*0034*/ 	.byte	0x02, 0x4a
	.zero		1
	.zero		1


	//----- nvinfo : EIATTR_EXIT_INSTR_OFFSETS
	.align		4
        /*0038*/ 	.byte	0x04, 0x1c
        /*003a*/ 	.short	(.L_8591 - .L_8590)


	//   ....[0]....
.L_8590:
        /*003c*/ 	.word	0x000005f0


	//----- nvinfo : EIATTR_CBANK_PARAM_SIZE
	.align		4
.L_8591:
        /*0040*/ 	.byte	0x03, 0x19
        /*0042*/ 	.short	0x0010


	//----- nvinfo : EIATTR_PARAM_CBANK
	.align		4
        /*0044*/ 	.byte	0x04, 0x0a
        /*0046*/ 	.short	(.L_8593 - .L_8592)
	.align		4
.L_8592:
        /*0048*/ 	.word	index@(.nv.constant0._Z23dequantize_block_iq4_nlIN3c108BFloat16EEvPKvPT_)
        /*004c*/ 	.short	0x0380
        /*004e*/ 	.short	0x0010


	//----- nvinfo : EIATTR_SW_WAR
	.align		4
.L_8593:
        /*0050*/ 	.byte	0x04, 0x36
        /*0052*/ 	.short	(.L_8595 - .L_8594)
.L_8594:
        /*0054*/ 	.word	0x00000008
.L_8595:


//--------------------- .nv.info._Z22dequantize_block_iq1_sIN3c108BFloat16EEvPKvPT_ --------------------------
	.section	.nv.info._Z22dequantize_block_iq1_sIN3c108BFloat16EEvPKvPT_,"",@"SHT_CUDA_INFO"
	.sectionflags	@""
	.align	4


	//----- nvinfo : EIATTR_CUDA_API_VERSION
	.align		4
        /*0000*/ 	.byte	0x04, 0x37
        /*0002*/ 	.short	(.L_8597 - .L_8596)
.L_8596:
        /*0004*/ 	.word	0x00000082


	//----- nvinfo : EIATTR_KPARAM_INFO
	.align		4
.L_8597:
        /*0008*/ 	.byte	0x04, 0x17
        /*000a*/ 	.short	(.L_8599 - .L_8598)
.L_8598:
        /*000c*/ 	.word	0x00000000
        /*0010*/ 	.short	0x0001
        /*0012*/ 	.short	0x0008
        /*0014*/ 	.byte	0x00, 0xf5, 0x21, 0x00


	//----- nvinfo : EIATTR_KPARAM_INFO
	.align		4
.L_8599:
        /*0018*/ 	.byte	0x04, 0x17
        /*001a*/ 	.short	(.L_8601 - .L_8600)
.L_8600:
        /*001c*/ 	.word	0x00000000
        /*0020*/ 	.short	0x0000
        /*0022*/ 	.short	0x0000
        /*0024*/ 	.byte	0x00, 0xf5, 0x21, 0x00


	//----- nvinfo : EIATTR_SPARSE_MMA_MASK
	.align		4
.L_8601:
        /*0028*/ 	.byte	0x03, 0x50
        /*002a*/ 	.short	0x0000


	//----- nvinfo : EIATTR_MAXREG_COUNT
	.align		4
        /*002c*/ 	.byte	0x03, 0x1b
        /*002e*/ 	.short	0x00ff


	//----- nvinfo : EIATTR_MERCURY_ISA_VERSION
	.align		4
        /*0030*/ 	.byte	0x03, 0x5f
        /*0032*/ 	.short	0x0101


	//----- nvinfo : EIATTR_VRC_CTA_INIT_COUNT
	.align		4
        /*0034*/ 	.byte	0x02, 0x4a
	.zero		1
	.zero		1


	//----- nvinfo : EIATTR_EXIT_INSTR_OFFSETS
	.align		4
        /*0038*/ 	.byte	0x04, 0x1c
        /*003a*/ 	.short	(.L_8603 - .L_8602)


	//   ....[0]....
.L_8602:
        /*003c*/ 	.word	0x00000630


	//----- nvinfo : EIATTR_CBANK_PARAM_SIZE
	.align		4
.L_8603:
        /*0040*/ 	.byte	0x03, 0x19
        /*0042*/ 	.short	0x0010


	//----- nvinfo : EIATTR_PARAM_CBANK
	.align		4
        /*0044*/ 	.byte	0x04, 0x0a
        /*0046*/ 	.short	(.L_8605 - .L_8604)
	.align		4
.L_8604:
        /*0048*/ 	.word	index@(.nv.constant0._Z22dequantize_block_iq1_sIN3c108BFloat16EEvPKvPT_)
        /*004c*/ 	.short	0x0380
        /*004e*/ 	.short	0x0010


	//----- nvinfo : EIATTR_SW_WAR
	.align		4
.L_8605:
        /*0050*/ 	.byte	0x04, 0x36
        /*0052*/ 	.short	(.L_8607 - .L_8606)
.L_8606:
        /*0054*/ 	.word	0x00000008
.L_8607:


//--------------------- .nv.info._Z24dequantize_block_iq3_xxsIN3c108BFloat16EEvPKvPT_ --------------------------
	.section	.nv.info._Z24dequantize_block_iq3_xxsIN3c108BFloat16EEvPKvPT_,"",@"SHT_CUDA_INFO"
	.sectionflags	@""
	.align	4


	//----- nvinfo : EIATTR_CUDA_API_VERSION
	.align		4
        /*0000*/ 	.byte	0x04, 0x37
        /*0002*/ 	.short	(.L_8609 - .L_8608)
.L_8608:
        /*0004*/ 	.word	0x00000082


	//----- nvinfo : EIATTR_KPARAM_INFO
	.align		4
.L_8609:
        /*0008*/ 	.byte	0x04, 0x17
        /*000a*/ 	.short	(.L_8611 - .L_8610)
.L_8610:
        /*000c*/ 	.word	0x00000000
        /*0010*/ 	.short	0x0001
        /*0012*/ 	.short	0x0008
        /*0014*/ 	.byte	0x00, 0xf5, 0x21, 0x00


	//----- nvinfo : EIATTR_KPARAM_INFO
	.align		4
.L_8611:
        /*0018*/ 	.byte	0x04, 0x17
        /*001a*/ 	.short	(.L_8613 - .L_8612)
.L_8612:
        /*001c*/ 	.word	0x00000000
        /*0020*/ 	.short	0x0000
        /*0022*/ 	.short	0x0000
        /*0024*/ 	.byte	0x00, 0xf5, 0x21, 0x00


	//----- nvinfo : EIATTR_SPARSE_MMA_MASK
	.align		4
.L_8613:
        /*0028*/ 	.byte	0x03, 0x50
        /*002a*/ 	.short	0x0000


	//----- nvinfo : EIATTR_MAXREG_COUNT
	.align		4
        /*002c*/ 	.byte	0x03, 0x1b
        /*002e*/ 	.short	0x00ff


	//----- nvinfo : EIATTR_MERCURY_ISA_VERSION
	.align		4
        /*0030*/ 	.byte	0x03, 0x5f
        /*0032*/ 	.short	0x0101


	//----- nvinfo : EIATTR_VRC_CTA_INIT_COUNT
	.align		4
        /*0034*/ 	.byte	0x02, 0x4a
	.zero		1
	.zero		1


	//----- nvinfo : EIATTR_EXIT_INSTR_OFFSETS
	.align		4
        /*0038*/ 	.byte	0x04, 0x1c
        /*003a*/ 	.short	(.L_8615 - .L_8614)


	//   ....[0]....
.L_8614:
        /*003c*/ 	.word	0x00000680


	//----- nvinfo : EIATTR_CBANK_PARAM_SIZE
	.align		4
.L_8615:
        /*0040*/ 	.byte	0x03, 0x19
        /*0042*/ 	.short	0x0010


	//----- nvinfo : EIATTR_PARAM_CBANK
	.align		4
        /*0044*/ 	.byte	0x04, 0x0a
        /*0046*/ 	.short	(.L_8617 - .L_8616)
	.align		4
.L_8616:
        /*0048*/ 	.word	index@(.nv.constant0._Z24dequantize_block_iq3_xxsIN3c108BFloat16EEvPKvPT_)
        /*004c*/ 	.short	0x0380
        /*004e*/ 	.short	0x0010


	//----- nvinfo : EIATTR_SW_WAR
	.align		4
.L_8617:
        /*0050*/ 	.byte	0x04, 0x36
        /*0052*/ 	.short	(.L_8619 - .L_8618)
.L_8618:
        /*0054*/ 	.word	0x00000008
.L_8619:


//--------------------- .nv.info._Z23dequantize_block_iq2_xsIN3c108BFloat16EEvPKvPT_ --------------------------
	.section	.nv.info._Z23dequantize_block_iq2_xsIN3c108BFloat16EEvPKvPT_,"",@"SHT_CUDA_INFO"
	.sectionflags	@""
	.align	4


	//----- nvinfo : EIATTR_CUDA_API_VERSION
	.align		4
        /*0000*/ 	.byte	0x04, 0x37
        /*0002*/ 	.short	(.L_8621 - .L_8620)
.L_8620:
        /*0004*/ 	.word	0x00000082


	//----- nvinfo : EIATTR_KPARAM_INFO
	.align		4
.L_8621:
        /*0008*/ 	.byte	0x04, 0x17
        /*000a*/ 	.short	(.L_8623 - .L_8622)
.L_8622:
        /*000c*/ 	.word	0x00000000
        /*0010*/ 	.short	0x0001
        /*0012*/ 	.short	0x0008
        /*0014*/ 	.byte	0x00, 0xf5, 0x21, 0x00


	//----- nvinfo : EIATTR_KPARAM_INFO
	.align		4
.L_8623:
        /*0018*/ 	.byte	0x04, 0x17
        /*001a*/ 	.short	(.L_8625 - .L_8624)
.L_8624:
        /*001c*/ 	.word	0x00000000
        /*0020*/ 	.short	0x0000
        /*0022*/ 	.short	0x0000
        /*0024*/ 	.byte	0x00, 0xf5, 0x21, 0x00


	//----- nvinfo : EIATTR_SPARSE_MMA_MASK
	.align		4
.L_8625:
        /*0028*/ 	.byte	0x03, 0x50
        /*002a*/ 	.short	0x0000


	//----- nvinfo : EIATTR_MAXREG_COUNT
	.align		4
        /*002c*/ 	.byte	0x03, 0x1b
        /*002e*/ 	.short	0x00ff


	//----- nvinfo : EIATTR_MERCURY_ISA_VERSION
	.align		4
        /*0030*/ 	.byte	0x03, 0x5f
        /*0032*/ 	.short	0x0101


	//----- nvinfo : EIATTR_VRC_CTA_INIT_COUNT
	.align		4
        /*0034*/ 	.byte	0x02, 0x4a
	.zero		1
	.zero		1


	//----- nvinfo : EIATTR_EXIT_INSTR_OFFSETS
	.align		4
        /*0038*/ 	.byte	0x04, 0x1c
        /*003a*/ 	.short	(.L_8627 - .L_8626)


	//   ....[0]....
.L_8626:
        /*003c*/ 	.word	0x00000680


	//----- nvinfo : EIATTR_CBANK_PARAM_SIZE
	.align		4
.L_8627:
        /*0040*/ 	.byte	0x03, 0x19
        /*0042*/ 	.short	0x0010


	//----- nvinfo : EIATTR_PARAM_CBANK
	.align		4
        /*0044*/ 	.byte	0x04, 0x0a
        /*0046*/ 	.short	(.L_8629 - .L_8628)
	.align		4
.L_8628:
        /*0048*/ 	.word	index@(.nv.constant0._Z23dequantize_block_iq2_xsIN3c108BFloat16EEvPKvPT_)
        /*004c*/ 	.short	0x0380
        /*004e*/ 	.short	0x0010


	//----- nvinfo : EIATTR_SW_WAR
	.align		4
.L_8629:
        /*0050*/ 	.byte	0x04, 0x36
        /*0052*/ 	.short	(.L_8631 - .L_8630)
.L_8630:
        /*0054*/ 	.word	0x00000008
.L_8631:


//--------------------- .nv.info._Z24dequantize_block_iq2_xxsIN3c108BFloat16EEvPKvPT_ --------------------------
	.section	.nv.info._Z24dequantize_block_iq2_xxsIN3c108BFloat16EEvPKvPT_,"",@"SHT_CUDA_INFO"
	.sectionflags	@""
	.align	4


	//----- nvinfo : EIATTR_CUDA_API_VERSION
	.align		4
        /*0000*/ 	.byte	0x04, 0x37
        /*0002*/ 	.short	(.L_8633 - .L_8632)
.L_8632:
        /*0004*/ 	.word	0x00000082


	//----- nvinfo : EIATTR_KPARAM_INFO
	.align		4
.L_8633:
        /*0008*/ 	.byte	0x04, 0x17
        /*000a*/ 	.short	(.L_8635 - .L_8634)
.L_8634:
        /*000c*/ 	.word	0x00000000
        /*0010*/ 	.short	0x0001
        /*0012*/ 	.short	0x0008
        /*0014*/ 	.byte	0x00, 0xf5, 0x21, 0x00


	//----- nvinfo : EIATTR_KPARAM_INFO
	.align		4
.L_8635:
        /*0018*/ 	.byte	0x04, 0x17
        /*001a*/ 	.short	(.L_8637 - .L_8636)
.L_8636:
        /*001c*/ 	.word	0x00000000
        /*0020*/ 	.short	0x0000
        /*0022*/ 	.short	0x0000
        /*0024*/ 	.byte	0x00, 0xf5, 0x21, 0x00


	//----- nvinfo : EIATTR_SPARSE_MMA_MASK
	.align		4
.L_8637:
        /*0028*/ 	.byte	0x03, 0x50
        /*002a*/ 	.short	0x0000


	//----- nvinfo : EIATTR_MAXREG_COUNT
	.align		4
        /*002c*/ 	.byte	0x03, 0x1b
        /*002e*/ 	.short	0x00ff


	//----- nvinfo : EIATTR_MERCURY_ISA_VERSION
	.align		4
        /*0030*/ 	.byte	0x03, 0x5f
        /*0032*/ 	.short	0x0101


	//----- nvinfo : EIATTR_VRC_CTA_INIT_COUNT
	.align		4
        /*0034*/ 	.byte	0x02, 0x4a
	.zero		1
	.zero		1


	//----- nvinfo : EIATTR_EXIT_INSTR_OFFSETS
	.align		4
        /*0038*/ 	.byte	0x04, 0x1c
        /*003a*/ 	.short	(.L_8639 - .L_8638)


	//   ....[0]....
.L_8638:
        /*003c*/ 	.word	0x00000600


	//----- nvinfo : EIATTR_CBANK_PARAM_SIZE
	.align		4
.L_8639:
        /*0040*/ 	.byte	0x03, 0x19
        /*0042*/ 	.short	0x0010


	//----- nvinfo : EIATTR_PARAM_CBANK
	.align		4
        /*0044*/ 	.byte	0x04, 0x0a
        /*0046*/ 	.short	(.L_8641 - .L_8640)
	.align		4
.L_8640:
        /*0048*/ 	.word	index@(.nv.constant0._Z24dequantize_block_iq2_xxsIN3c108BFloat16EEvPKvPT_)
        /*004c*/ 	.short	0x0380
        /*004e*/ 	.short	0x0010


	//----- nvinfo : EIATTR_SW_WAR
	.align		4
.L_8641:
        /*0050*/ 	.byte	0x04, 0x36
        /*0052*/ 	.short	(.L_8643 - .L_8642)
.L_8642:
        /*0054*/ 	.word	0x00000008
.L_8643:


//--------------------- .nv.info._Z21dequantize_block_q6_KIN3c108BFloat16EEvPKvPT_ --------------------------
	.section	.nv.info._Z21dequantize_block_q6_KIN3c108BFloat16EEvPKvPT_,"",@"SHT_CUDA_INFO"
	.sectionflags	@""
	.align	4


	//----- nvinfo : EIATTR_CUDA_API_VERSION
	.align		4
        /*0000*/ 	.byte	0x04, 0x37
        /*0002*/ 	.short	(.L_8645 - .L_8644)
.L_8644:
        /*0004*/ 	.word	0x00000082


	//----- nvinfo : EIATTR_KPARAM_INFO
	.align		4
.L_8645:
        /*0008*/ 	.byte	0x04, 0x17
        /*000a*/ 	.short	(.L_8647 - .L_8646)
.L_8646:
        /*000c*/ 	.word	0x00000000
        /*0010*/ 	.short	0x0001
        /*0012*/ 	.short	0x0008
        /*0014*/ 	.byte	0x00, 0xf5, 0x21, 0x00


	//----- nvinfo : EIATTR_KPARAM_INFO
	.align		4
.L_8647:
        /*0018*/ 	.byte	0x04, 0x17
        /*001a*/ 	.short	(.L_8649 - .L_8648)
.L_8648:
        /*001c*/ 	.word	0x00000000
        /*0020*/ 	.short	0x0000
        /*0022*/ 	.short	0x0000
        /*0024*/ 	.byte	0x00, 0xf5, 0x21, 0x00


	//----- nvinfo : EIATTR_SPARSE_MMA_MASK
	.align		4
.L_8649:
        /*0028*/ 	.byte	0x03, 0x50
        /*002a*/ 	.short	0x0000


	//----- nvinfo : EIATTR_MAXREG_COUNT
	.align		4
        /*002c*/ 	.byte	0x03, 0x1b
        /*002e*/ 	.short	0x00ff


	//----- nvinfo : EIATTR_MERCURY_ISA_VERSION
	.align		4
        /*0030*/ 	.byte	0x03, 0x5f
        /*0032*/ 	.short	0x0101


	//----- nvinfo : EIATTR_VRC_CTA_INIT_COUNT
	.align		4
        /*0034*/ 	.byte	0x02, 0x4a
	.zero		1
	.zero		1


	//----- nvinfo : EIATTR_EXIT_INSTR_OFFSETS
	.align		4
        /*0038*/ 	.byte	0x04, 0x1c
        /*003a*/ 	.short	(.L_8651 - .L_8650)


	//   ....[0]....
.L_8650:
        /*003c*/ 	.word	0x000004b0


	//----- nvinfo : EIATTR_CBANK_PARAM_SIZE
	.align		4
.L_8651:
        /*0040*/ 	.byte	0x03, 0x19
        /*0042*/ 	.short	0x0010


	//----- nvinfo : EIATTR_PARAM_CBANK
	.align		4
        /*0044*/ 	.byte	0x04, 0x0a
        /*0046*/ 	.short	(.L_8653 - .L_8652)
	.align		4
.L_8652:
        /*0048*/ 	.word	index@(.nv.constant0._Z21dequantize_block_q6_KIN3c108BFloat16EEvPKvPT_)
        /*004c*/ 	.short	0x0380
        /*004e*/ 	.short	0x0010


	//----- nvinfo : EIATTR_SW_WAR
	.align		4
.L_8653:
        /*0050*/ 	.byte	0x04, 0x36
        /*0052*/ 	.short	(.L_8655 - .L_8654)
.L_8654:
        /*0054*/ 	.word	0x00000008
.L_8655:


//--------------------- .nv.info._Z21dequantize_block_q5_KIN3c108BFloat16EEvPKvPT_ --------------------------
	.section	.nv.info._Z21dequantize_block_q5_KIN3c108BFloat16EEvPKvPT_,"",@"SHT_CUDA_INFO"
	.sectionflags	@""
	.align	4


	//----- nvinfo : EIATTR_CUDA_API_VERSION
	.align		4
        /*0000*/ 	.byte	0x04, 0x37
        /*0002*/ 	.short	(.L_8657 - .L_8656)
.L_8656:
        /*0004*/ 	.word	0x00000082


	//----- nvinfo : EIATTR_KPARAM_INFO
	.align		4
.L_8657:
        /*0008*/ 	.byte	0x04, 0x17
        /*000a*/ 	.short	(.L_8659 - .L_8658)
.L_8658:
        /*000c*/ 	.word	0x00000000
        /*0010*/ 	.short	0x0001
        /*0012*/ 	.short	0x0008
        /*0014*/ 	.byte	0x00, 0xf5, 0x21, 0x00


	//----- nvinfo : EIATTR_KPARAM_INFO
	.align		4
.L_8659:
        /*0018*/ 	.byte	0x04, 0x17
        /*001a*/ 	.short	(.L_8661 - .L_8660)
.L_8660:
        /*001c*/ 	.word	0x00000000
        /*0020*/ 	.short	0x0000
        /*0022*/ 	.short	0x0000
        /*0024*/ 	.byte	0x00, 0xf5, 0x21, 0x00


	//----- nvinfo : EIATTR_SPARSE_MMA_MASK
	.align		4
.L_8661:
        /*0028*/ 	.byte	0x03, 0x50
        /*002a*/ 	.short	0x0000


	//----- nvinfo : EIATTR_MAXREG_COUNT
	.align		4
        /*002c*/ 	.byte	0x03, 0x1b
        /*002e*/ 	.short	0x00ff


	//----- nvinfo : EIATTR_MERCURY_ISA_VERSION
	.align		4
        /*0030*/ 	.byte	0x03, 0x5f
        /*0032*/ 	.short	0x0101


	//----- nvinfo : EIATTR_VRC_CTA_INIT_COUNT
	.align		4
        /*0034*/ 	.byte	0x02, 0x4a
	.zero		1
	.zero		1


	//----- nvinfo : EIATTR_EXIT_INSTR_OFFSETS
	.align		4
        /*0038*/ 	.byte	0x04, 0x1c
        /*003a*/ 	.short	(.L_8663 - .L_8662)


	//   ....[0]....
.L_8662:
        /*003c*/ 	.word	0x00000640


	//----- nvinfo : EIATTR_CBANK_PARAM_SIZE
	.align		4
.L_8663:
        /*0040*/ 	.byte	0x03, 0x19
        /*0042*/ 	.short	0x0010


	//----- nvinfo : EIATTR_PARAM_CBANK
	.align		4
        /*0044*/ 	.byte	0x04, 0x0a
        /*0046*/ 	.short	(.L_8665 - .L_8664)
	.align		4
.L_8664:
        /*0048*/ 	.word	index@(.nv.constant0._Z21dequantize_block_q5_KIN3c108BFloat16EEvPKvPT_)
        /*004c*/ 	.short	0x0380
        /*004e*/ 	.short	0x0010


	//----- nvinfo : EIATTR_SW_WAR
	.align		4
.L_8665:
        /*0050*/ 	.byte	0x04, 0x36
        /*0052*/ 	.short	(.L_8667 - .L_8666)
.L_8666:
        /*0054*/ 	.word	0x00000008
.L_8667:


//--------------------- .nv.info._Z21dequantize_block_q4_KIN3c108BFloat16EEvPKvPT_ --------------------------
	.section	.nv.info._Z21dequantize_block_q4_KIN3c108BFloat16EEvPKvPT_,"",@"SHT_CUDA_INFO"
	.sectionflags	@""
	.align	4


	//----- nvinfo : EIATTR_CUDA_API_VERSION
	.align		4
        /*0000*/ 	.byte	0x04, 0x37
        /*0002*/ 	.short	(.L_8669 - .L_8668)
.L_8668:
        /*0004*/ 	.word	0x00000082


	//----- nvinfo : EIATTR_KPARAM_INFO
	.align		4
.L_8669:
        /*0008*/ 	.byte	0x04, 0x17
        /*000a*/ 	.short	(.L_8671 - .L_8670)
.L_8670:
        /*000c*/ 	.word	0x00000000
        /*0010*/ 	.short	0x0001
        /*0012*/ 	.short	0x0008
        /*0014*/ 	.byte	0x00, 0xf5, 0x21, 0x00


	//----- nvinfo : EIATTR_KPARAM_INFO
	.align		4
.L_8671:
        /*0018*/ 	.byte	0x04, 0x17
        /*001a*/ 	.short	(.L_8673 - .L_8672)
.L_8672:
        /*001c*/ 	.word	0x00000000
        /*0020*/ 	.short	0x0000
        /*0022*/ 	.short	0x0000
        /*0024*/ 	.byte	0x00, 0xf5, 0x21, 0x00


	//----- nvinfo : EIATTR_SPARSE_MMA_MASK
	.align		4
.L_8673:
        /*0028*/ 	.byte	0x03, 0x50
        /*002a*/ 	.short	0x0000


	//----- nvinfo : EIATTR_MAXREG_COUNT
	.align		4
        /*002c*/ 	.byte	0x03, 0x1b
        /*002e*/ 	.short	0x00ff


	//----- nvinfo : EIATTR_MERCURY_ISA_VERSION
	.align		4
        /*0030*/ 	.byte	0x03, 0x5f
        /*0032*/ 	.short	0x0101


	//----- nvinfo : EIATTR_VRC_CTA_INIT_COUNT
	.align		4
        /*0034*/ 	.byte	0x02, 0x4a
	.zero		1
	.zero		1


	//----- nvinfo : EIATTR_EXIT_INSTR_OFFSETS
	.align		4
        /*0038*/ 	.byte	0x04, 0x1c
        /*003a*/ 	.short	(.L_8675 - .L_8674)


	//   ....[0]....
.L_8674:
        /*003c*/ 	.word	0x000006c0


	//----- nvinfo : EIATTR_CBANK_PARAM_SIZE
	.align		4
.L_8675:
        /*0040*/ 	.byte	0x03, 0x19
        /*0042*/ 	.short	0x0010


	//----- nvinfo : EIATTR_PARAM_CBANK
	.align		4
        /*0044*/ 	.byte	0x04, 0x0a
        /*0046*/ 	.short	(.L_8677 - .L_8676)
	.align		4
.L_8676:
        /*0048*/ 	.word	index@(.nv.constant0._Z21dequantize_block_q4_KIN3c108BFloat16EEvPKvPT_)
        /*004c*/ 	.short	0x0380
        /*004e*/ 	.short	0x0010


	//----- nvinfo : EIATTR_SW_WAR
	.align		4
.L_8677:
        /*0050*/ 	.byte	0x04, 0x36
        /*0052*/ 	.short	(.L_8679 - .L_8678)
.L_8678:
        /*0054*/ 	.word	0x00000008
.L_8679:


//--------------------- .nv.info._Z21dequantize_block_q3_KIN3c108BFloat16EEvPKvPT_ --------------------------
	.section	.nv.info._Z21dequantize_block_q3_KIN3c108BFloat16EEvPKvPT_,"",@"SHT_CUDA_INFO"
	.sectionflags	@""
	.align	4


	//----- nvinfo : EIATTR_CUDA_API_VERSION
	.align		4
        /*0000*/ 	.byte	0x04, 0x37
        /*0002*/ 	.short	(.L_8681 - .L_8680)
.L_8680:
        /*0004*/ 	.word	0x00000082


	//----- nvinfo : EIATTR_KPARAM_INFO
	.align		4
.L_8681:
        /*0008*/ 	.byte	0x04, 0x17
        /*000a*/ 	.short	(.L_8683 - .L_8682)
.L_8682:
        /*000c*/ 	.word	0x00000000
        /*0010*/ 	.short	0x0001
        /*0012*/ 	.short	0x0008
        /*0014*/ 	.byte	0x00, 0xf5, 0x21, 0x00


	//----- nvinfo : EIATTR_KPARAM_INFO
	.align		4
.L_8683:
        /*0018*/ 	.byte	0x04, 0x17
        /*001a*/ 	.short	(.L_8685 - .L_8684)
.L_8684:
        /*001c*/ 	.word	0x00000000
        /*0020*/ 	.short	0x0000
        /*0022*/ 	.short	0x0000
        /*0024*/ 	.byte	0x00, 0xf5, 0x21, 0x00


	//----- nvinfo : EIATTR_SPARSE_MMA_MASK
	.align		4
.L_8685:
        /*0028*/ 	.byte	0x03, 0x50
        /*002a*/ 	.short	0x0000


	//----- nvinfo : EIATTR_MAXREG_COUNT
	.align		4
        /*002c*/ 	.byte	0x03, 0x1b
        /*002e*/ 	.short	0x00ff


	//----- nvinfo : EIATTR_MERCURY_ISA_VERSION
	.align		4
        /*0030*/ 	.byte	0x03, 0x5f
        /*0032*/ 	.short	0x0101


	//----- nvinfo : EIATTR_VRC_CTA_INIT_COUNT
	.align		4
        /*0034*/ 	.byte	0x02, 0x4a
	.zero		1
	.zero		1


	//----- nvinfo : EIATTR_EXIT_INSTR_OFFSETS
	.align		4
        /*0038*/ 	.byte	0x04, 0x1c
        /*003a*/ 	.short	(.L_8687 - .L_8686)


	//   ....[0]....
.L_8686:
        /*003c*/ 	.word	0x00000800


	//----- nvinfo : EIATTR_CRS_STACK_SIZE
	.align		4
.L_8687:
        /*0040*/ 	.byte	0x04, 0x1e
        /*0042*/ 	.short	(.L_8689 - .L_8688)
.L_8688:
        /*0044*/ 	.word	0x00000000


	//----- nvinfo : EIATTR_CBANK_PARAM_SIZE
	.align		4
.L_8689:
        /*0048*/ 	.byte	0x03, 0x19
        /*004a*/ 	.short	0x0010


	//----- nvinfo : EIATTR_PARAM_CBANK
	.align		4
        /*004c*/ 	.byte	0x04, 0x0a
        /*004e*/ 	.short	(.L_8691 - .L_8690)
	.align		4
.L_8690:
        /*0050*/ 	.word	index@(.nv.constant0._Z21dequantize_block_q3_KIN3c108BFloat16EEvPKvPT_)
        /*0054*/ 	.short	0x0380
        /*0056*/ 	.short	0x0010


	//----- nvinfo : EIATTR_SW_WAR
	.align		4
.L_8691:
        /*0058*/ 	.byte	0x04, 0x36
        /*005a*/ 	.short	(.L_8693 - .L_8692)
.L_8692:
        /*005c*/ 	.word	0x00000008
.L_8693:


//--------------------- .nv.info._Z21dequantize_block_q2_KIN3c108BFloat16EEvPKvPT_ --------------------------
	.section	.nv.info._Z21dequantize_block_q2_KIN3c108BFloat16EEvPKvPT_,"",@"SHT_CUDA_INFO"
	.sectionflags	@""
	.align	4


	//----- nvinfo : EIATTR_CUDA_API_VERSION
	.align		4
        /*0000*/ 	.byte	0x04, 0x37
        /*0002*/ 	.short	(.L_8695 - .L_8694)
.L_8694:
        /*0004*/ 	.word	0x00000082


	//----- nvinfo : EIATTR_KPARAM_INFO
	.align		4
.L_8695:
        /*0008*/ 	.byte	0x04, 0x17
        /*000a*/ 	.short	(.L_8697 - .L_8696)
.L_8696:
        /*000c*/ 	.word	0x00000000
        /*0010*/ 	.short	0x0001
        /*0012*/ 	.short	0x0008
        /*0014*/ 	.byte	0x00, 0xf5, 0x21, 0x00


	//----- nvinfo : EIATTR_KPARAM_INFO
	.align		4
.L_8697:
        /*0018*/ 	.byte	0x04, 0x17
        /*001a*/ 	.short	(.L_8699 - .L_8698)
.L_8698:
        /*001c*/ 	.word	0x00000000
        /*0020*/ 	.short	0x0000
        /*0022*/ 	.short	0x0000
        /*0024*/ 	.byte	0x00, 0xf5, 0x21, 0x00


	//----- nvinfo : EIATTR_SPARSE_MMA_MASK
	.align		4
.L_8699:
        /*0028*/ 	.byte	0x03, 0x50
        /*002a*/ 	.short	0x0000


	//----- nvinfo : EIATTR_MAXREG_COUNT
	.align		4
        /*002c*/ 	.byte	0x03, 0x1b
        /*002e*/ 	.short	0x00ff


	//----- nvinfo : EIATTR_MERCURY_ISA_VERSION
	.align		4
        /*0030*/ 	.byte	0x03, 0x5f
        /*0032*/ 	.short	0x0101


	//----- nvinfo : EIATTR_VRC_CTA_INIT_COUNT
	.align		4
        /*0034*/ 	.byte	0x02, 0x4a
	.zero		1
	.zero		1


	//----- nvinfo : EIATTR_EXIT_INSTR_OFFSETS
	.align		4
        /*0038*/ 	.byte	0x04, 0x1c
        /*003a*/ 	.short	(.L_8701 - .L_8700)


	//   ....[0]....
.L_8700:
        /*003c*/ 	.word	0x000004c0


	//----- nvinfo : EIATTR_CBANK_PARAM_SIZE
	.align		4
.L_8701:
        /*0040*/ 	.byte	0x03, 0x19
        /*0042*/ 	.short	0x0010


	//----- nvinfo : EIATTR_PARAM_CBANK
	.align		4
        /*0044*/ 	.byte	0x04, 0x0a
        /*0046*/ 	.short	(.L_8703 - .L_8702)
	.align		4
.L_8702:
        /*0048*/ 	.word	index@(.nv.constant0._Z21dequantize_block_q2_KIN3c108BFloat16EEvPKvPT_)
        /*004c*/ 	.short	0x0380
        /*004e*/ 	.short	0x0010


	//----- nvinfo : EIATTR_SW_WAR
	.align		4
.L_8703:
        /*0050*/ 	.byte	0x04, 0x36
        /*0052*/ 	.short	(.L_8705 - .L_8704)
.L_8704:
        /*0054*/ 	.word	0x00000008
.L_8705:


//--------------------- .nv.info._Z16dequantize_blockILi32ELi1EXadL_ZN45_INTERNAL_8d5cb472_14_gguf_kernel_cu_cd24131915dequantize_q8_0EPKviiR7__half2EEN3c108BFloat16EEvS2_PT2_i --------------------------
	.section	.nv.info._Z16dequantize_blockILi32ELi1EXadL_ZN45_INTERNAL_8d5cb472_14_gguf_kernel_cu_cd24131915dequantize_q8_0EPKviiR7__half2EEN3c108BFloat16EEvS2_PT2_i,"",@"SHT_CUDA_INFO"
	.sectionflags	@""
	.align	4


	//----- nvinfo : EIATTR_CUDA_API_VERSION
	.align		4
        /*0000*/ 	.byte	0x04, 0x37
        /*0002*/ 	.short	(.L_8707 - .L_8706)
.L_8706:
        /*0004*/ 	.word	0x00000082


	//----- nvinfo : EIATTR_KPARAM_INFO
	.align		4
.L_8707:
        /*0008*/ 	.byte	0x04, 0x17
        /*000a*/ 	.short	(.L_8709 - .L_8708)
.L_8708:
        /*000c*/ 	.word	0x00000000
        /*0010*/ 	.short	0x0002
        /*0012*/ 	.short	0x0010
        /*0014*/ 	.byte	0x00, 0xf0, 0x11, 0x00


	//----- nvinfo : EIATTR_KPARAM_INFO
	.align		4
.L_8709:
        /*0018*/ 	.byte	0x04, 0x17
        /*001a*/ 	.short	(.L_8711 - .L_8710)
.L_8710:
        /*001c*/ 	.word	0x00000000
        /*0020*/ 	.short	0x0001
        /*0022*/ 	.short	0x0008
        /*0024*/ 	.byte	0x00, 0xf5, 0x21, 0x00


	//----- nvinfo : EIATTR_KPARAM_INFO
	.align		4
.L_8711:
        /*0028*/ 	.byte	0x04, 0x17
        /*002a*/ 	.short	(.L_8713 - .L_8712)
.L_8712:
        /*002c*/ 	.word	0x00000000
        /*0030*/ 	.short	0x0000
        /*0032*/ 	.short	0x0000
        /*0034*/ 	.byte	0x00, 0xf5, 0x21, 0x00


	//----- nvinfo : EIATTR_SPARSE_MMA_MASK
	.align		4
.L_8713:
        /*0038*/ 	.byte	0x03, 0x50
        /*003a*/ 	.short	0x0000


	//----- nvinfo : EIATTR_MAXREG_COUNT
	.align		4
        /*003c*/ 	.byte	0x03, 0x1b
        /*003e*/ 	.short	0x00ff


	//----- nvinfo : EIATTR_MERCURY_ISA_VERSION
	.align		4
        /*0040*/ 	.byte	0x03, 0x5f
        /*0042*/ 	.short	0x0101


	//----- nvinfo : EIATTR_VRC_CTA_INIT_COUNT
	.align		4
        /*0044*/ 	.byte	0x02, 0x4a
	.zero		1
	.zero		1


	//----- nvinfo : EIATTR_EXIT_INSTR_OFFSETS
	.align		4
        /*0048*/ 	.byte	0x04, 0x1c
        /*004a*/ 	.short	(.L_8715 - .L_8714)


	//   ....[0]....
.L_8714:
        /*004c*/ 	.word	0x00000080


	//   ....[1]....
        /*0050*/ 	.word	0x00000240


	//----- nvinfo : EIATTR_CBANK_PARAM_SIZE
	.align		4
.L_8715:
        /*0054*/ 	.byte	0x03, 0x19
        /*0056*/ 	.short	0x0014


	//----- nvinfo : EIATTR_PARAM_CBANK
	.align		4
        /*0058*/ 	.byte	0x04, 0x0a
        /*005a*/ 	.short	(.L_8717 - .L_8716)
	.align		4
.L_8716:
        /*005c*/ 	.word	index@(.nv.constant0._Z16dequantize_blockILi32ELi1EXadL_ZN45_INTERNAL_8d5cb472_14_gguf_kernel_cu_cd24131915dequantize_q8_0EPKviiR7__half2EEN3c108BFloat16EEvS2_PT2_i)
        /*0060*/ 	.short	0x0380
        /*0062*/ 	.short	0x0014


	//----- nvinfo : EIATTR_SW_WAR
	.align		4
.L_8717:
        /*0064*/ 	.byte	0x04, 0x36
        /*0066*/ 	.short	(.L_8719 - .L_8718)
.L_8718:
        /*0068*/ 	.word	0x00000008
.L_8719:


//--------------------- .nv.info._Z16dequantize_blockILi32ELi2EXadL_ZN45_INTERNAL_8d5cb472_14_gguf_kernel_cu_cd24131915dequantize_q5_1EPKviiR7__half2EEN3c108BFloat16EEvS2_PT2_i --------------------------
	.section	.nv.info._Z16dequantize_blockILi32ELi2EXadL_ZN45_INTERNAL_8d5cb472_14_gguf_kernel_cu_cd24131915dequantize_q5_1EPKviiR7__half2EEN3c108BFloat16EEvS2_PT2_i,"",@"SHT_CUDA_INFO"
	.sectionflags	@""
	.align	4


	//----- nvinfo : EIATTR_CUDA_API_VERSION
	.align		4
        /*0000*/ 	.byte	0x04, 0x37
        /*0002*/ 	.short	(.L_8721 - .L_8720)
.L_8720:
        /*0004*/ 	.word	0x00000082


	//----- nvinfo : EIATTR_KPARAM_INFO
	.align		4
.L_8721:
        /*0008*/ 	.byte	0x04, 0x17
        /*000a*/ 	.short	(.L_8723 - .L_8722)
.L_8722:
        /*000c*/ 	.word	0x00000000
        /*0010*/ 	.short	0x0002
        /*0012*/ 	.short	0x0010
        /*0014*/ 	.byte	0x00, 0xf0, 0x11, 0x00


	//----- nvinfo : EIATTR_KPARAM_INFO
	.align		4
.L_8723:
        /*0018*/ 	.byte	0x04, 0x17
        /*001a*/ 	.short	(.L_8725 - .L_8724)
.L_8724:
        /*001c*/ 	.word	0x00000000
        /*0020*/ 	.short	0x0001
        /*0022*/ 	.short	0x0008
        /*0024*/ 	.byte	0x00, 0xf5, 0x21, 0x00


	//----- nvinfo : EIATTR_KPARAM_INFO
	.align		4
.L_8725:
        /*0028*/ 	.byte	0x04, 0x17
        /*002a*/ 	.short	(.L_8727 - .L_8726)
.L_8726:
        /*002c*/ 	.word	0x00000000
        /*0030*/ 	.short	0x0000
        /*0032*/ 	.short	0x0000
        /*0034*/ 	.byte	0x00, 0xf5, 0x21, 0x00


	//----- nvinfo : EIATTR_SPARSE_MMA_MASK
	.align		4
.L_8727:
        /*0038*/ 	.byte	0x03, 0x50
        /*003a*/ 	.short	0x0000


	//----- nvinfo : EIATTR_MAXREG_COUNT
	.align		4
        /*003c*/ 	.byte	0x03, 0x1b
        /*003e*/ 	.short	0x00ff


	//----- nvinfo : EIATTR_MERCURY_ISA_VERSION
	.align		4
        /*0040*/ 	.byte	0x03, 0x5f
        /*0042*/ 	.short	0x0101


	//----- nvinfo : EIATTR_VRC_CTA_INIT_COUNT
	.align		4
        /*0044*/ 	.byte	0x02, 0x4a
	.zero		1
	.zero		1


	//----- nvinfo : EIATTR_EXIT_INSTR_OFFSETS
	.align		4
        /*0048*/ 	.byte	0x04, 0x1c
        /*004a*/ 	.short	(.L_8729 - .L_8728)


	//   ....[0]....
.L_8728:
        /*004c*/ 	.word	0x00000080


	//   ....[1]....
        /*0050*/ 	.word	0x000002d0


	//----- nvinfo : EIATTR_CBANK_PARAM_SIZE
	.align		4
.L_8729:
        /*0054*/ 	.byte	0x03, 0x19
        /*0056*/ 	.short	0x0014


	//----- nvinfo : EIATTR_PARAM_CBANK
	.align		4
        /*0058*/ 	.byte	0x04, 0x0a
        /*005a*/ 	.short	(.L_8731 - .L_8730)
	.align		4
.L_8730:
        /*005c*/ 	.word	index@(.nv.constant0._Z16dequantize_blockILi32ELi2EXadL_ZN45_INTERNAL_8d5cb472_14_gguf_kernel_cu_cd24131915dequantize_q5_1EPKviiR7__half2EEN3c108BFloat16EEvS2_PT2_i)
        /*0060*/ 	.short	0x0380
        /*0062*/ 	.short	0x0014


	//----- nvinfo : EIATTR_SW_WAR
	.align		4
.L_8731:
        /*0064*/ 	.byte	0x04, 0x36
        /*0066*/ 	.short	(.L_8733 - .L_8732)
.L_8732:
        /*0068*/ 	.word	0x00000008
.L_8733:


//--------------------- .nv.info._Z16dequantize_blockILi32ELi2EXadL_ZN45_INTERNAL_8d5cb472_14_gguf_kernel_cu_cd24131915dequantize_q5_0EPKviiR7__half2EEN3c108BFloat16EEvS2_PT2_i --------------------------
	.section	.nv.info._Z16dequantize_blockILi32ELi2EXadL_ZN45_INTERNAL_8d5cb472_14_gguf_kernel_cu_cd24131915dequantize_q5_0EPKviiR7__half2EEN3c108BFloat16EEvS2_PT2_i,"",@"SHT_CUDA_INFO"
	.sectionflags	@""
	.align	4


	//----- nvinfo : EIATTR_CUDA_API_VERSION
	.align		4
        /*0000*/ 	.byte	0x04, 0x37
        /*0002*/ 	.short	(.L_8735 - .L_8734)
.L_8734:
        /*0004*/ 	.word	0x00000082


	//----- nvinfo : EIATTR_KPARAM_INFO
	.align		4
.L_8735:
        /*0008*/ 	.byte	0x04, 0x17
        /*000a*/ 	.short	(.L_8737 - .L_8736)
.L_8736:
        /*000c*/ 	.word	0x00000000
        /*0010*/ 	.short	0x0002
        /*0012*/ 	.short	0x0010
        /*0014*/ 	.byte	0x00, 0xf0, 0x11, 0x00


	//----- nvinfo : EIATTR_KPARAM_INFO
	.align		4
.L_8737:
        /*0018*/ 	.byte	0x04, 0x17
        /*001a*/ 	.short	(.L_8739 - .L_8738)
.L_8738:
        /*001c*/ 	.word	0x00000000
        /*0020*/ 	.short	0x0001
        /*0022*/ 	.short	0x0008
        /*0024*/ 	.byte	0x00, 0xf5, 0x21, 0x00


	//----- nvinfo : EIATTR_KPARAM_INFO
	.align		4
.L_8739:
        /*0028*/ 	.byte	0x04, 0x17
        /*002a*/ 	.short	(.L_8741 - .L_8740)
.L_8740:
        /*002c*/ 	.word	0x00000000
        /*0030*/ 	.short	0x0000
        /*0032*/ 	.short	0x0000
        /*0034*/ 	.byte	0x00, 0xf5, 0x21, 0x00


	//----- nvinfo : EIATTR_SPARSE_MMA_MASK
	.align		4
.L_8741:
        /*0038*/ 	.byte	0x03, 0x50
        /*003a*/ 	.short	0x0000


	//----- nvinfo : EIATTR_MAXREG_COUNT
	.align		4
        /*003c*/ 	.byte	0x03, 0x1b
        /*003e*/ 	.short	0x00ff


	//----- nvinfo : EIATTR_MERCURY_ISA_VERSION
	.align		4
        /*0040*/ 	.byte	0x03, 0x5f
        /*0042*/ 	.short	0x0101


	//----- nvinfo : EIATTR_VRC_CTA_INIT_COUNT
	.align		4
        /*0044*/ 	.byte	0x02, 0x4a
	.zero		1
	.zero		1


	//----- nvinfo : EIATTR_EXIT_INSTR_OFFSETS
	.align		4
        /*0048*/ 	.byte	0x04, 0x1c
        /*004a*/ 	.short	(.L_8743 - .L_8742)


	//   ....[0]....
.L_8742:
        /*004c*/ 	.word	0x00000080


	//   ....[1]....
        /*0050*/ 	.word	0x00000340


	//----- nvinfo : EIATTR_CBANK_PARAM_SIZE
	.align		4
.L_8743:
        /*0054*/ 	.byte	0x03, 0x19
        /*0056*/ 	.short	0x0014


	//----- nvinfo : EIATTR_PARAM_CBANK
	.align		4
        /*0058*/ 	.byte	0x04, 0x0a
        /*005a*/ 	.short	(.L_8745 - .L_8744)
	.align		4
.L_8744:
        /*005c*/ 	.word	index@(.nv.constant0._Z16dequantize_blockILi32ELi2EXadL_ZN45_INTERNAL_8d5cb472_14_gguf_kernel_cu_cd24131915dequantize_q5_0EPKviiR7__half2EEN3c108BFloat16EEvS2_PT2_i)
        /*0060*/ 	.short	0x0380
        /*0062*/ 	.short	0x0014


	//----- nvinfo : EIATTR_SW_WAR
	.align		4
.L_8745:
        /*0064*/ 	.byte	0x04, 0x36
        /*0066*/ 	.short	(.L_8747 - .L_8746)
.L_8746:
        /*0068*/ 	.word	0x00000008
.L_8747:


//--------------------- .nv.info._Z16dequantize_blockILi32ELi2EXadL_ZN45_INTERNAL_8d5cb472_14_gguf_kernel_cu_cd24131915dequantize_q4_1EPKviiR7__half2EEN3c108BFloat16EEvS2_PT2_i --------------------------
	.section	.nv.info._Z16dequantize_blockILi32ELi2EXadL_ZN45_INTERNAL_8d5cb472_14_gguf_kernel_cu_cd24131915dequantize_q4_1EPKviiR7__half2EEN3c108BFloat16EEvS2_PT2_i,"",@"SHT_CUDA_INFO"
	.sectionflags	@""
	.align	4


	//----- nvinfo : EIATTR_CUDA_API_VERSION
	.align		4
        /*0000*/ 	.byte	0x04, 0x37
        /*0002*/ 	.short	(.L_8749 - .L_8748)
.L_8748:
        /*0004*/ 	.word	0x00000082


	//----- nvinfo : EIATTR_KPARAM_INFO
	.align		4
.L_8749:
        /*0008*/ 	.byte	0x04, 0x17
        /*000a*/ 	.short	(.L_8751 - .L_8750)
.L_8750:
        /*000c*/ 	.word	0x00000000
        /*0010*/ 	.short	0x0002
        /*0012*/ 	.short	0x0010
        /*0014*/ 	.byte	0x00, 0xf0, 0x11, 0x00


	//----- nvinfo : EIATTR_KPARAM_INFO
	.align		4
.L_8751:
        /*0018*/ 	.byte	0x04, 0x17
        /*001a*/ 	.short	(.L_8753 - .L_8752)
.L_8752:
        /*001c*/ 	.word	0x00000000
        /*0020*/ 	.short	0x0001
        /*0022*/ 	.short	0x0008
        /*0024*/ 	.byte	0x00, 0xf5, 0x21, 0x00


	//----- nvinfo : EIATTR_KPARAM_INFO
	.align		4
.L_8753:
        /*0028*/ 	.byte	0x04, 0x17
        /*002a*/ 	.short	(.L_8755 - .L_8754)
.L_8754:
        /*002c*/ 	.word	0x00000000
        /*0030*/ 	.short	0x0000
        /*0032*/ 	.short	0x0000
        /*0034*/ 	.byte	0x00, 0xf5, 0x21, 0x00


	//----- nvinfo : EIATTR_SPARSE_MMA_MASK
	.align		4
.L_8755:
        /*0038*/ 	.byte	0x03, 0x50
        /*003a*/ 	.short	0x0000


	//----- nvinfo : EIATTR_MAXREG_COUNT
	.align		4
        /*003c*/ 	.byte	0x03, 0x1b
        /*003e*/ 	.short	0x00ff


	//----- nvinfo : EIATTR_MERCURY_ISA_VERSION
	.align		4
        /*0040*/ 	.byte	0x03, 0x5f
        /*0042*/ 	.short	0x0101


	//----- nvinfo : EIATTR_VRC_CTA_INIT_COUNT
	.align		4
        /*0044*/ 	.byte	0x02, 0x4a
	.zero		1
	.zero		1


	//----- nvinfo : EIATTR_EXIT_INSTR_OFFSETS
	.align		4
        /*0048*/ 	.byte	0x04, 0x1c
        /*004a*/ 	.short	(.L_8757 - .L_8756)


	//   ....[0]....
.L_8756:
        /*004c*/ 	.word	0x00000080


	//   ....[1]....
        /*0050*/ 	.word	0x00000260


	//----- nvinfo : EIATTR_CBANK_PARAM_SIZE
	.align		4
.L_8757:
        /*0054*/ 	.byte	0x03, 0x19
        /*0056*/ 	.short	0x0014


	//----- nvinfo : EIATTR_PARAM_CBANK
	.align		4
        /*0058*/ 	.byte	0x04, 0x0a
        /*005a*/ 	.short	(.L_8759 - .L_8758)
	.align		4
.L_8758:
        /*005c*/ 	.word	index@(.nv.constant0._Z16dequantize_blockILi32ELi2EXadL_ZN45_INTERNAL_8d5cb472_14_gguf_kernel_cu_cd24131915dequantize_q4_1EPKviiR7__half2EEN3c108BFloat16EEvS2_PT2_i)
        /*0060*/ 	.short	0x0380
        /*0062*/ 	.short	0x0014


	//----- nvinfo : EIATTR_SW_WAR
	.align		4
.L_8759:
        /*0064*/ 	.byte	0x04, 0x36
        /*0066*/ 	.short	(.L_8761 - .L_8760)
.L_8760:
        /*0068*/ 	.word	0x00000008
.L_8761:


//--------------------- .nv.info._Z16dequantize_blockILi32ELi2EXadL_ZN45_INTERNAL_8d5cb472_14_gguf_kernel_cu_cd24131915dequantize_q4_0EPKviiR7__half2EEN3c108BFloat16EEvS2_PT2_i --------------------------
	.section	.nv.info._Z16dequantize_blockILi32ELi2EXadL_ZN45_INTERNAL_8d5cb472_14_gguf_kernel_cu_cd24131915dequantize_q4_0EPKviiR7__half2EEN3c108BFloat16EEvS2_PT2_i,"",@"SHT_CUDA_INFO"
	.sectionflags	@""
	.align	4


	//----- nvinfo : EIATTR_CUDA_API_VERSION
	.align		4
        /*0000*/ 	.byte	0x04, 0x37
        /*0002*/ 	.short	(.L_8763 - .L_8762)
.L_8762:
        /*0004*/ 	.word	0x00000082


	//----- nvinfo : EIATTR_KPARAM_INFO
	.align		4
.L_8763:
        /*0008*/ 	.byte	0x04, 0x17
        /*000a*/ 	.short	(.L_8765 - .L_8764)
.L_8764:
        /*000c*/ 	.word	0x00000000
        /*0010*/ 	.short	0x0002
        /*0012*/ 	.short	0x0010
        /*0014*/ 	.byte	0x00, 0xf0, 0x11, 0x00


	//----- nvinfo : EIATTR_KPARAM_INFO
	.align		4
.L_8765:
        /*0018*/ 	.byte	0x04, 0x17
        /*001a*/ 	.short	(.L_8767 - .L_8766)
.L_8766:
        /*001c*/ 	.word	0x00000000
        /*0020*/ 	.short	0x0001
        /*0022*/ 	.short	0x0008
        /*0024*/ 	.byte	0x00, 0xf5, 0x21, 0x00


	//----- nvinfo : EIATTR_KPARAM_INFO
	.align		4
.L_8767:
        /*0028*/ 	.byte	0x04, 0x17
        /*002a*/ 	.short	(.L_8769 - .L_8768)
.L_8768:
        /*002c*/ 	.word	0x00000000
        /*0030*/ 	.short	0x0000
        /*0032*/ 	.short	0x0000
        /*0034*/ 	.byte	0x00, 0xf5, 0x21, 0x00


	//----- nvinfo : EIATTR_SPARSE_MMA_MASK
	.align		4
.L_8769:
        /*0038*/ 	.byte	0x03, 0x50
        /*003a*/ 	.short	0x0000


	//----- nvinfo : EIATTR_MAXREG_COUNT
	.align		4
        /*003c*/ 	.byte	0x03, 0x1b
        /*003e*/ 	.short	0x00ff


	//----- nvinfo : EIATTR_MERCURY_ISA_VERSION
	.align		4
        /*0040*/ 	.byte	0x03, 0x5f
        /*0042*/ 	.short	0x0101


	//----- nvinfo : EIATTR_VRC_CTA_INIT_COUNT
	.align		4
        /*0044*/ 	.byte	0x02, 0x4a
	.zero		1
	.zero		1


	//----- nvinfo : EIATTR_EXIT_INSTR_OFFSETS
	.align		4
        /*0048*/ 	.byte	0x04, 0x1c
        /*004a*/ 	.short	(.L_8771 - .L_8770)


	//   ....[0]....
.L_8770:
        /*004c*/ 	.word	0x00000080


	//   ....[1]....
        /*0050*/ 	.word	0x00000270


	//----- nvinfo : EIATTR_CBANK_PARAM_SIZE
	.align		4
.L_8771:
        /*0054*/ 	.byte	0x03, 0x19
        /*0056*/ 	.short	0x0014


	//----- nvinfo : EIATTR_PARAM_CBANK
	.align		4
        /*0058*/ 	.byte	0x04, 0x0a
        /*005a*/ 	.short	(.L_8773 - .L_8772)
	.align		4
.L_8772:
        /*005c*/ 	.word	index@(.nv.constant0._Z16dequantize_blockILi32ELi2EXadL_ZN45_INTERNAL_8d5cb472_14_gguf_kernel_cu_cd24131915dequantize_q4_0EPKviiR7__half2EEN3c108BFloat16EEvS2_PT2_i)
        /*0060*/ 	.short	0x0380
        /*0062*/ 	.short	0x0014


	//----- nvinfo : EIATTR_SW_WAR
	.align		4
.L_8773:
        /*0064*/ 	.byte	0x04, 0x36
        /*0066*/ 	.short	(.L_8775 - .L_8774)
.L_8774:
        /*0068*/ 	.word	0x00000008
.L_8775:


//--------------------- .nv.info._Z22dequantize_block_iq1_mIN3c104HalfEEvPKvPT_ --------------------------
	.section	.nv.info._Z22dequantize_block_iq1_mIN3c104HalfEEvPKvPT_,"",@"SHT_CUDA_INFO"
	.sectionflags	@""
	.align	4


	//----- nvinfo : EIATTR_CUDA_API_VERSION
	.align		4
        /*0000*/ 	.byte	0x04, 0x37
        /*0002*/ 	.short	(.L_8777 - .L_8776)
.L_8776:
        /*0004*/ 	.word	0x00000082


	//----- nvinfo : EIATTR_KPARAM_INFO
	.align		4
.L_8777:
        /*0008*/ 	.byte	0x04, 0x17
        /*000a*/ 	.short	(.L_8779 - .L_8778)
.L_8778:
        /*000c*/ 	.word	0x00000000
        /*0010*/ 	.short	0x0001
        /*0012*/ 	.short	0x0008
        /*0014*/ 	.byte	0x00, 0xf5, 0x21, 0x00


	//----- nvinfo : EIATTR_KPARAM_INFO
	.align		4
.L_8779:
        /*0018*/ 	.byte	0x04, 0x17
        /*001a*/ 	.short	(.L_8781 - .L_8780)
.L_8780:
        /*001c*/ 	.word	0x00000000
        /*0020*/ 	.short	0x0000
        /*0022*/ 	.short	0x0000
        /*0024*/ 	.byte	0x00, 0xf5, 0x21, 0x00


	//----- nvinfo : EIATTR_SPARSE_MMA_MASK
	.align		4
.L_8781:
        /*0028*/ 	.byte	0x03, 0x50
        /*002a*/ 	.short	0x0000


	//----- nvinfo : EIATTR_MAXREG_COUNT
	.align		4
        /*002c*/ 	.byte	0x03, 0x1b
        /*002e*/ 	.short	0x00ff


	//----- nvinfo : EIATTR_MERCURY_ISA_VERSION
	.align		4
        /*0030*/ 	.byte	0x03, 0x5f
        /*0032*/ 	.short	0x0101


	//----- nvinfo : EIATTR_VRC_CTA_INIT_COUNT
	.align		4
        /*0034*/ 	.byte	0x02, 0x4a
	.zero		1
	.zero		1


	//----- nvinfo : EIATTR_EXIT_INSTR_OFFSETS
	.align		4
        /*0038*/ 	.byte	0x04, 0x1c
        /*003a*/ 	.short	(.L_8783 - .L_8782)


	//   ....[0]....
.L_8782:
        /*003c*/ 	.word	0x00000780


	//----- nvinfo : EIATTR_CBANK_PARAM_SIZE
	.align		4
.L_8783:
        /*0040*/ 	.byte	0x03, 0x19
        /*0042*/ 	.short	0x0010


	//----- nvinfo : EIATTR_PARAM_CBANK
	.align		4
        /*0044*/ 	.byte	0x04, 0x0a
        /*0046*/ 	.short	(.L_8785 - .L_8784)
	.align		4
.L_8784:
        /*0048*/ 	.word	index@(.nv.constant0._Z22dequantize_block_iq1_mIN3c104HalfEEvPKvPT_)
        /*004c*/ 	.short	0x0380
        /*004e*/ 	.short	0x0010


	//----- nvinfo : EIATTR_SW_WAR
	.align		4
.L_8785:
        /*0050*/ 	.byte	0x04, 0x36
        /*0052*/ 	.short	(.L_8787 - .L_8786)
.L_8786:
        /*0054*/ 	.word	0x00000008
.L_8787:


//--------------------- .nv.info._Z23dequantize_block_iq4_xsIN3c104HalfEEvPKvPT_ --------------------------
	.section	.nv.info._Z23dequantize_block_iq4_xsIN3c104HalfEEvPKvPT_,"",@"SHT_CUDA_INFO"
	.sectionflags	@""
	.align	4


	//----- nvinfo : EIATTR_CUDA_API_VERSION
	.align		4
        /*0000*/ 	.byte	0x04, 0x37
        /*0002*/ 	.short	(.L_8789 - .L_8788)
.L_8788:
        /*0004*/ 	.word	0x00000082


	//----- nvinfo : EIATTR_KPARAM_INFO
	.align		4
.L_8789:
        /*0008*/ 	.byte	0x04, 0x17
        /*000a*/ 	.short	(.L_8791 - .L_8790)
.L_8790:
        /*000c*/ 	.word	0x00000000
        /*0010*/ 	.short	0x0001
        /*0012*/ 	.short	0x0008
        /*0014*/ 	.byte	0x00, 0xf5, 0x21, 0x00


	//----- nvinfo : EIATTR_KPARAM_INFO
	.align		4
.L_8791:
        /*0018*/ 	.byte	0x04, 0x17
        /*001a*/ 	.short	(.L_8793 - .L_8792)
.L_8792:
        /*001c*/ 	.word	0x00000000
        /*0020*/ 	.short	0x0000
        /*0022*/ 	.short	0x0000
        /*0024*/ 	.byte	0x00, 0xf5, 0x21, 0x00


	//----- nvinfo : EIATTR_SPARSE_MMA_MASK
	.align		4
.L_8793:
        /*0028*/ 	.byte	0x03, 0x50
        /*002a*/ 	.short	0x0000


	//----- nvinfo : EIATTR_MAXREG_COUNT
	.align		4
        /*002c*/ 	.byte	0x03, 0x1b
        /*002e*/ 	.short	0x00ff


	//----- nvinfo : EIATTR_MERCURY_ISA_VERSION
	.align		4
        /*0030*/ 	.byte	0x03, 0x5f
        /*0032*/ 	.short	0x0101


	//----- nvinfo : EIATTR_VRC_CTA_INIT_COUNT
	.align		4
        /*0034*/ 	.byte	0x02, 0x4a
	.zero		1
	.zero		1


	//----- nvinfo : EIATTR_EXIT_INSTR_OFFSETS
	.align		4
        /*0038*/ 	.byte	0x04, 0x1c
        /*003a*/ 	.short	(.L_8795 - .L_8794)


	//   ....[0]....
.L_8794:
        /*003c*/ 	.word	0x00000720


	//----- nvinfo : EIATTR_CBANK_PARAM_SIZE
	.align		4
.L_8795:
        /*0040*/ 	.byte	0x03, 0x19
        /*0042*/ 	.short	0x0010


	//----- nvinfo : EIATTR_PARAM_CBANK
	.align		4
        /*0044*/ 	.byte	0x04, 0x0a
        /*0046*/ 	.short	(.L_8797 - .L_8796)
	.align		4
.L_8796:
        /*0048*/ 	.word	index@(.nv.constant0._Z23dequantize_block_iq4_xsIN3c104HalfEEvPKvPT_)
        /*004c*/ 	.short	0x0380
        /*004e*/ 	.short	0x0010


	//----- nvinfo : EIATTR_SW_WAR
	.align		4
.L_8797:
        /*0050*/ 	.byte	0x04, 0x36
        /*0052*/ 	.short	(.L_8799 - .L_8798)
.L_8798:
        /*0054*/ 	.word	0x00000008
.L_8799:


//--------------------- .nv.info._Z22dequantize_block_iq2_sIN3c104HalfEEvPKvPT_ --------------------------
	.section	.nv.info._Z22dequantize_block_iq2_sIN3c104HalfEEvPKvPT_,"",@"SHT_CUDA_INFO"
	.sectionflags	@""
	.align	4


	//----- nvinfo : EIATTR_CUDA_API_VERSION
	.align		4
        /*0000*/ 	.byte	0x04, 0x37
        /*0002*/ 	.short	(.L_8801 - .L_8800)
.L_8800:
        /*0004*/ 	.word	0x00000082


	//----- nvinfo : EIATTR_KPARAM_INFO
	.align		4
.L_8801:
        /*0008*/ 	.byte	0x04, 0x17
        /*000a*/ 	.short	(.L_8803 - .L_8802)
.L_8802:
        /*000c*/ 	.word	0x00000000
        /*0010*/ 	.short	0x0001
        /*0012*/ 	.short	0x0008
        /*0014*/ 	.byte	0x00, 0xf5, 0x21, 0x00


	//----- nvinfo : EIATTR_KPARAM_INFO
	.align		4
.L_8803:
        /*0018*/ 	.byte	0x04, 0x17
        /*001a*/ 	.short	(.L_8805 - .L_8804)
.L_8804:
        /*001c*/ 	.word	0x00000000
        /*0020*/ 	.short	0x0000
        /*0022*/ 	.short	0x0000
        /*0024*/ 	.byte	0x00, 0xf5, 0x21, 0x00


	//----- nvinfo : EIATTR_SPARSE_MMA_MASK
	.align		4
.L_8805:
        /*0028*/ 	.byte	0x03, 0x50
        /*002a*/ 	.short	0x0000


	//----- nvinfo : EIATTR_MAXREG_COUNT
	.align		4
        /*002c*/ 	.byte	0x03, 0x1b
        /*002e*/ 	.short	0x00ff


	//----- nvinfo : EIATTR_MERCURY_ISA_VERSION
	.align		4
        /*0030*/ 	.byte	0x03, 0x5f
        /*0032*/ 	.short	0x0101


	//----- nvinfo : EIATTR_VRC_CTA_INIT_COUNT
	.align		4
        /*0034*/ 	.byte	0x02, 0x4a
	.zero		1
	.zero		1


	//----- nvinfo : EIATTR_EXIT_INSTR_OFFSETS
	.align		4
        /*0038*/ 	.byte	0x04, 0x1c
        /*003a*/ 	.short	(.L_8807 - .L_8806)


	//   ....[0]....
.L_8806:
        /*003c*/ 	.word	0x00000640


	//----- nvinfo : EIATTR_CBANK_PARAM_SIZE
	.align		4
.L_8807:
        /*0040*/ 	.byte	0x03, 0x19
        /*0042*/ 	.short	0x0010


	//----- nvinfo : EIATTR_PARAM_CBANK
	.align		4
        /*0044*/ 	.byte	0x04, 0x0a
        /*0046*/ 	.short	(.L_8809 - .L_8808)
	.align		4
.L_8808:
        /*0048*/ 	.word	index@(.nv.constant0._Z22dequantize_block_iq2_sIN3c104HalfEEvPKvPT_)
        /*004c*/ 	.short	0x0380
        /*004e*/ 	.short	0x0010


	//----- nvinfo : EIATTR_SW_WAR
	.align		4
.L_8809:
        /*0050*/ 	.byte	0x04, 0x36
        /*0052*/ 	.short	(.L_8811 - .L_8810)
.L_8810:
        /*0054*/ 	.word	0x00000008
.L_8811:


//--------------------- .nv.info._Z22dequantize_block_iq3_sIN3c104HalfEEvPKvPT_ --------------------------
	.section	.nv.info._Z22dequantize_block_iq3_sIN3c104HalfEEvPKvPT_,"",@"SHT_CUDA_INFO"
	.sectionflags	@""
	.align	4


	//----- nvinfo : EIATTR_CUDA_API_VERSION
	.align		4
        /*0000*/ 	.byte	0x04, 0x37
        /*0002*/ 	.short	(.L_8813 - .L_8812)
.L_8812:
        /*0004*/ 	.word	0x00000082


	//----- nvinfo : EIATTR_KPARAM_INFO
	.align		4
.L_8813:
        /*0008*/ 	.byte	0x04, 0x17
        /*000a*/ 	.short	(.L_8815 - .L_8814)
.L_8814:
        /*000c*/ 	.word	0x00000000
        /*0010*/ 	.short	0x0001
        /*0012*/ 	.short	0x0008
        /*0014*/ 	.byte	0x00, 0xf5, 0x21, 0x00


	//----- nvinfo : EIATTR_KPARAM_INFO
	.align		4
.L_8815:
        /*0018*/ 	.byte	0x04, 0x17
        /*001a*/ 	.short	(.L_8817 - .L_8816)
.L_8816:
        /*001c*/ 	.word	0x00000000
        /*0020*/ 	.short	0x0000
        /*0022*/ 	.short	0x0000
        /*0024*/ 	.byte	0x00, 0xf5, 0x21, 0x00


	//----- nvinfo : EIATTR_SPARSE_MMA_MASK
	.align		4
.L_8817:
        /*0028*/ 	.byte	0x03, 0x50
        /*002a*/ 	.short	0x0000


	//----- nvinfo : EIATTR_MAXREG_COUNT
	.align		4
        /*002c*/ 	.byte	0x03, 0x1b
        /*002e*/ 	.short	0x00ff


	//----- nvinfo : EIATTR_MERCURY_ISA_VERSION
	.align		4
        /*0030*/ 	.byte	0x03, 0x5f
        /*0032*/ 	.short	0x0101


	//----- nvinfo : EIATTR_VRC_CTA_INIT_COUNT
	.align		4
        /*0034*/ 	.byte	0x02, 0x4a
	.zero		1
	.zero		1


	//----- nvinfo : EIATTR_EXIT_INSTR_OFFSETS
	.align		4
        /*0038*/ 	.byte	0x04, 0x1c
        /*003a*/ 	.short	(.L_8819 - .L_8818)


	//   ....[0]....
.L_8818:
        /*003c*/ 	.word	0x00000740


	//----- nvinfo : EIATTR_CBANK_PARAM_SIZE
	.align		4
.L_8819:
        /*0040*/ 	.byte	0x03, 0x19
        /*0042*/ 	.short	0x0010


	//----- nvinfo : EIATTR_PARAM_CBANK
	.align		4
        /*0044*/ 	.byte	0x04, 0x0a
        /*0046*/ 	.short	(.L_8821 - .L_8820)
	.align		4
.L_8820:
        /*0048*/ 	.word	index@(.nv.constant0._Z22dequantize_block_iq3_sIN3c104HalfEEvPKvPT_)
        /*004c*/ 	.short	0x0380
        /*004e*/ 	.short	0x0010


	//----- nvinfo : EIATTR_SW_WAR
	.align		4
.L_8821:
        /*0050*/ 	.byte	0x04, 0x36
        /*0052*/ 	.short	(.L_8823 - .L_8822)
.L_8822:
        /*0054*/ 	.word	0x00000008
.L_8823:


//--------------------- .nv.info._Z23dequantize_block_iq4_nlIN3c104HalfEEvPKvPT_ --------------------------
	.section	.nv.info._Z23dequantize_block_iq4_nlIN3c104HalfEEvPKvPT_,"",@"SHT_CUDA_INFO"
	.sectionflags	@""
	.align	4


	//----- nvinfo : EIATTR_CUDA_API_VERSION
	.align		4
        /*0000*/ 	.byte	0x04, 0x37
        /*0002*/ 	.short	(.L_8825 - .L_8824)
.L_8824:
        /*0004*/ 	.word	0x00000082


	//----- nvinfo : EIATTR_KPARAM_INFO
	.align		4
.L_8825:
        /*0008*/ 	.byte	0x04, 0x17
        /*000a*/ 	.short	(.L_8827 - .L_8826)
.L_8826:
        /*000c*/ 	.word	0x00000000
        /*0010*/ 	.short	0x0001
        /*0012*/ 	.short	0x0008
        /*0014*/ 	.byte	0x00, 0xf5, 0x21, 0x00


	//----- nvinfo : EIATTR_KPARAM_INFO
	.align		4
.L_8827:
        /*0018*/ 	.byte	0x04, 0x17
        /*001a*/ 	.short	(.L_8829 - .L_8828)
.L_8828:
        /*001c*/ 	.word	0x00000000
        /*0020*/ 	.short	0x0000
        /*0022*/ 	.short	0x0000
        /*0024*/ 	.byte	0x00, 0xf5, 0x21, 0x00


	//----- nvinfo : EIATTR_SPARSE_MMA_MASK
	.align		4
.L_8829:
        /*0028*/ 	.byte	0x03, 0x50
        /*002a*/ 	.short	0x0000


	//----- nvinfo : EIATTR_MAXREG_COUNT
	.align		4
        /*002c*/ 	.byte	0x03, 0x1b
        /*002e*/ 	.short	0x00ff


	//----- nvinfo : EIATTR_MERCURY_ISA_VERSION
	.align		4
        /*0030*/ 	.byte	0x03, 0x5f
        /*0032*/ 	.short	0x0101


	//----- nvinfo : EIATTR_VRC_CTA_INIT_COUNT
	.align		4
        /*0034*/ 	.byte	0x02, 0x4a
	.zero		1
	.zero		1


	//----- nvinfo : EIATTR_EXIT_INSTR_OFFSETS
	.align		4
        /*0038*/ 	.byte	0x04, 0x1c
        /*003a*/ 	.short	(.L_8831 - .L_8830)


	//   ....[0]....
.L_8830:
        /*003c*/ 	.word	0x000005f0


	//----- nvinfo : EIATTR_CBANK_PARAM_SIZE
	.align		4
.L_8831:
        /*0040*/ 	.byte	0x03, 0x19
        /*0042*/ 	.short	0x0010


	//----- nvinfo : EIATTR_PARAM_CBANK
	.align		4
        /*0044*/ 	.byte	0x04, 0x0a
        /*0046*/ 	.short	(.L_8833 - .L_8832)
	.align		4
.L_8832:
        /*0048*/ 	.word	index@(.nv.constant0._Z23dequantize_block_iq4_nlIN3c104HalfEEvPKvPT_)
        /*004c*/ 	.short	0x0380
        /*004e*/ 	.short	0x0010


	//----- nvinfo : EIATTR_SW_WAR
	.align		4
.L_8833:
        /*0050*/ 	.byte	0x04, 0x36
        /*0052*/ 	.short	(.L_8835 - .L_8834)
.L_8834:
        /*0054*/ 	.word	0x00000008
.L_8835:


//--------------------- .nv.info._Z22dequantize_block_iq1_sIN3c104HalfEEvPKvPT_ --------------------------
	.section	.nv.info._Z22dequantize_block_iq1_sIN3c104HalfEEvPKvPT_,"",@"SHT_CUDA_INFO"
	.sectionflags	@""
	.align	4


	//----- nvinfo : EIATTR_CUDA_API_VERSION
	.align		4
        /*0000*/ 	.byte	0x04, 0x37
        /*0002*/ 	.short	(.L_8837 - .L_8836)
.L_8836:
        /*0004*/ 	.word	0x00000082


	//----- nvinfo : EIATTR_KPARAM_INFO
	.align		4
.L_8837:
        /*0008*/ 	.byte	0x04, 0x17
        /*000a*/ 	.short	(.L_8839 - .L_8838)
.L_8838:
        /*000c*/ 	.word	0x00000000
        /*0010*/ 	.short	0x0001
        /*0012*/ 	.short	0x0008
        /*0014*/ 	.byte	0x00, 0xf5, 0x21, 0x00


	//----- nvinfo : EIATTR_KPARAM_INFO
	.align		4
.L_8839:
        /*0018*/ 	.byte	0x04, 0x17
        /*001a*/ 	.short	(.L_8841 - .L_8840)
.L_8840:
        /*001c*/ 	.word	0x00000000
        /*0020*/ 	.short	0x0000
        /*0022*/ 	.short	0x0000
        /*0024*/ 	.byte	0x00, 0xf5, 0x21, 0x00


	//----- nvinfo : EIATTR_SPARSE_MMA_MASK
	.align		4
.L_8841:
        /*0028*/ 	.byte	0x03, 0x50
        /*002a*/ 	.short	0x0000


	//----- nvinfo : EIATTR_MAXREG_COUNT
	.align		4
        /*002c*/ 	.byte	0x03, 0x1b
        /*002e*/ 	.short	0x00ff


	//----- nvinfo : EIATTR_MERCURY_ISA_VERSION
	.align		4
        /*0030*/ 	.byte	0x03, 0x5f
        /*0032*/ 	.short	0x0101


	//----- nvinfo : EIATTR_VRC_CTA_INIT_COUNT
	.align		4
        /*0034*/ 	.byte	0x02, 0x4a
	.zero		1
	.zero		1


	//----- nvinfo : EIATTR_EXIT_INSTR_OFFSETS
	.align		4
        /*0038*/ 	.byte	0x04, 0x1c
        /*003a*/ 	.short	(.L_8843 - .L_8842)


	//   ....[0]....
.L_8842:
        /*003c*/ 	.word	0x00000630


	//----- nvinfo : EIATTR_CBANK_PARAM_SIZE
	.align		4
.L_8843:
        /*0040*/ 	.byte	0x03, 0x19
        /*0042*/ 	.short	0x0010


	//----- nvinfo : EIATTR_PARAM_CBANK
	.align		4
        /*0044*/ 	.byte	0x04, 0x0a
        /*0046*/ 	.short	(.L_8845 - .L_8844)
	.align		4
.L_8844:
        /*0048*/ 	.word	index@(.nv.constant0._Z22dequantize_block_iq1_sIN3c104HalfEEvPKvPT_)
        /*004c*/ 	.short	0x0380
        /*004e*/ 	.short	0x0010


	//----- nvinfo : EIATTR_SW_WAR
	.align		4
.L_8845:
        /*0050*/ 	.byte	0x04, 0x36
        /*0052*/ 	.short	(.L_8847 - .L_8846)
.L_8846:
        /*0054*/ 	.word	0x00000008
.L_8847:


//--------------------- .nv.info._Z24dequantize_block_iq3_xxsIN3c104HalfEEvPKvPT_ --------------------------
	.section	.nv.info._Z24dequantize_block_iq3_xxsIN3c104HalfEEvPKvPT_,"",@"SHT_CUDA_INFO"
	.sectionflags	@""
	.align	4


	//----- nvinfo : EIATTR_CUDA_API_VERSION
	.align		4
        /*0000*/ 	.byte	0x04, 0x37
        /*0002*/ 	.short	(.L_8849 - .L_8848)
.L_8848:
        /*0004*/ 	.word	0x00000082


	//----- nvinfo : EIATTR_KPARAM_INFO
	.align		4
.L_8849:
        /*0008*/ 	.byte	0x04, 0x17
        /*000a*/ 	.short	(.L_8851 - .L_8850)
.L_8850:
        /*000c*/ 	.word	0x00000000
        /*0010*/ 	.short	0x0001
        /*0012*/ 	.short	0x0008
        /*0014*/ 	.byte	0x00, 0xf5, 0x21, 0x00


	//----- nvinfo : EIATTR_KPARAM_INFO
	.align		4
.L_8851:
        /*0018*/ 	.byte	0x04, 0x17
        /*001a*/ 	.short	(.L_8853 - .L_8852)
.L_8852:
        /*001c*/ 	.word	0x00000000
        /*0020*/ 	.short	0x0000
        /*0022*/ 	.short	0x0000
        /*0024*/ 	.byte	0x00, 0xf5, 0x21, 0x00


	//----- nvinfo : EIATTR_SPARSE_MMA_MASK
	.align		4
.L_8853:
        /*0028*/ 	.byte	0x03, 0x50
        /*002a*/ 	.short	0x0000


	//----- nvinfo : EIATTR_MAXREG_COUNT
	.align		4
        /*002c*/ 	.byte	0x03, 0x1b
        /*002e*/ 	.short	0x00ff


	//----- nvinfo : EIATTR_MERCURY_ISA_VERSION
	.align		4
        /*0030*/ 	.byte	0x03, 0x5f
        /*0032*/ 	.short	0x0101


	//----- nvinfo : EIATTR_VRC_CTA_INIT_COUNT
	.align		4
        /*0034*/ 	.byte	0x02, 0x4a
	.zero		1
	.zero		1


	//----- nvinfo : EIATTR_EXIT_INSTR_OFFSETS
	.align		4
        /*0038*/ 	.byte	0x04, 0x1c
        /*003a*/ 	.short	(.L_8855 - .L_8854)


	//   ....[0]....
.L_8854:
        /*003c*/ 	.word	0x00000680


	//----- nvinfo : EIATTR_CBANK_PARAM_SIZE
	.align		4
.L_8855:
        /*0040*/ 	.byte	0x03, 0x19
        /*0042*/ 	.short	0x0010


	//----- nvinfo : EIATTR_PARAM_CBANK
	.align		4
        /*0044*/ 	.byte	0x04, 0x0a
        /*0046*/ 	.short	(.L_8857 - .L_8856)
	.align		4
.L_8856:
        /*0048*/ 	.word	index@(.nv.constant0._Z24dequantize_block_iq3_xxsIN3c104HalfEEvPKvPT_)
        /*004c*/ 	.short	0x0380
        /*004e*/ 	.short	0x0010


	//----- nvinfo : EIATTR_SW_WAR
	.align		4
.L_8857:
        /*0050*/ 	.byte	0x04, 0x36
        /*0052*/ 	.short	(.L_8859 - .L_8858)
.L_8858:
        /*0054*/ 	.word	0x00000008
.L_8859:


//--------------------- .nv.info._Z23dequantize_block_iq2_xsIN3c104HalfEEvPKvPT_ --------------------------
	.section	.nv.info._Z23dequantize_block_iq2_xsIN3c104HalfEEvPKvPT_,"",@"SHT_CUDA_INFO"
	.sectionflags	@""
	.align	4


	//----- nvinfo : EIATTR_CUDA_API_VERSION
	.align		4
        /*0000*/ 	.byte	0x04, 0x37
        /*0002*/ 	.short	(.L_8861 - .L_8860)
.L_8860:
        /*0004*/ 	.word	0x00000082


	//----- nvinfo : EIATTR_KPARAM_INFO
	.align		4
.L_8861:
        /*0008*/ 	.byte	0x04, 0x17
        /*000a*/ 	.short	(.L_8863 - .L_8862)
.L_8862:
        /*000c*/ 	.word	0x00000000
        /*0010*/ 	.short	0x0001
        /*0012*/ 	.short	0x0008
        /*0014*/ 	.byte	0x00, 0xf5, 0x21, 0x00


	//----- nvinfo : EIATTR_KPARAM_INFO
	.align		4
.L_8863:
        /*0018*/ 	.byte	0x04, 0x17
        /*001a*/ 	.short	(.L_8865 - .L_8864)
.L_8864:
        /*001c*/ 	.word	0x00000000
        /*0020*/ 	.short	0x0000
        /*0022*/ 	.short	0x0000
        /*0024*/ 	.byte	0x00, 0xf5, 0x21, 0x00


	//----- nvinfo : EIATTR_SPARSE_MMA_MASK
	.align		4
.L_8865:
        /*0028*/ 	.byte	0x03, 0x50
        /*002a*/ 	.short	0x0000


	//----- nvinfo : EIATTR_MAXREG_COUNT
	.align		4
        /*002c*/ 	.byte	0x03, 0x1b
        /*002e*/ 	.short	0x00ff


	//----- nvinfo : EIATTR_MERCURY_ISA_VERSION
	.align		4
        /*0030*/ 	.byte	0x03, 0x5f
        /*0032*/ 	.short	0x0101


	//----- nvinfo : EIATTR_VRC_CTA_INIT_COUNT
	.align		4
        /*0034*/ 	.byte	0x02, 0x4a
	.zero		1
	.zero		1


	//----- nvinfo : EIATTR_EXIT_INSTR_OFFSETS
	.align		4
        /*0038*/ 	.byte	0x04, 0x1c
        /*003a*/ 	.short	(.L_8867 - .L_8866)


	//   ....[0]....
.L_8866:
        /*003c*/ 	.word	0x00000680


	//----- nvinfo : EIATTR_CBANK_PARAM_SIZE
	.align		4
.L_8867:
        /*0040*/ 	.byte	0x03, 0x19
        /*0042*/ 	.short	0x0010


	//----- nvinfo : EIATTR_PARAM_CBANK
	.align		4
        /*0044*/ 	.byte	0x04, 0x0a
        /*0046*/ 	.short	(.L_8869 - .L_8868)
	.align		4
.L_8868:
        /*0048*/ 	.word	index@(.nv.constant0._Z23dequantize_block_iq2_xsIN3c104HalfEEvPKvPT_)
        /*004c*/ 	.short	0x0380
        /*004e*/ 	.short	0x0010


	//----- nvinfo : EIATTR_SW_WAR
	.align		4
.L_8869:
        /*0050*/ 	.byte	0x04, 0x36
        /*0052*/ 	.short	(.L_8871 - .L_8870)
.L_8870:
        /*0054*/ 	.word	0x00000008
.L_8871:


//--------------------- .nv.info._Z24dequantize_block_iq2_xxsIN3c104HalfEEvPKvPT_ --------------------------
	.section	.nv.info._Z24dequantize_block_iq2_xxsIN3c104HalfEEvPKvPT_,"",@"SHT_CUDA_INFO"
	.sectionflags	@""
	.align	4


	//----- nvinfo : EIATTR_CUDA_API_VERSION
	.align		4
        /*0000*/ 	.byte	0x04, 0x37
        /*0002*/ 	.short	(.L_8873 - .L_8872)
.L_8872:
        /*0004*/ 	.word	0x00000082


	//----- nvinfo : EIATTR_KPARAM_INFO
	.align		4
.L_8873:
        /*0008*/ 	.byte	0x04, 0x17
        /*000a*/ 	.short	(.L_8875 - .L_8874)
.L_8874:
        /*000c*/ 	.word	0x00000000
        /*0010*/ 	.short	0x0001
        /*0012*/ 	.short	0x0008
        /*0014*/ 	.byte	0x00, 0xf5, 0x21, 0x00


	//----- nvinfo : EIATTR_KPARAM_INFO
	.align		4
.L_8875:
        /*0018*/ 	.byte	0x04, 0x17
        /*001a*/ 	.short	(.L_8877 - .L_8876)
.L_8876:
        /*001c*/ 	.word	0x00000000
        /*0020*/ 	.short	0x0000
        /*0022*/ 	.short	0x0000
        /*0024*/ 	.byte	0x00, 0xf5, 0x21, 0x00


	//----- nvinfo : EIATTR_SPARSE_MMA_MASK
	.align		4
.L_8877:
        /*0028*/ 	.byte	0x03, 0x50
        /*002a*/ 	.short	0x0000


	//----- nvinfo : EIATTR_MAXREG_COUNT
	.align		4
        /*002c*/ 	.byte	0x03, 0x1b
        /*002e*/ 	.short	0x00ff


	//----- nvinfo : EIATTR_MERCURY_ISA_VERSION
	.align		4
        /*0030*/ 	.byte	0x03, 0x5f
        /*0032*/ 	.short	0x0101


	//----- nvinfo : EIATTR_VRC_CTA_INIT_COUNT
	.align		4
        /*0034*/ 	.byte	0x02, 0x4a
	.zero		1
	.zero		1


	//----- nvinfo : EIATTR_EXIT_INSTR_OFFSETS
	.align		4
        /*0038*/ 	.byte	0x04, 0x1c
        /*003a*/ 	.short	(.L_8879 - .L_8878)


	//   ....[0]....
.L_8878:
        /*003c*/ 	.word	0x00000600


	//----- nvinfo : EIATTR_CBANK_PARAM_SIZE
	.align		4
.L_8879:
        /*0040*/ 	.byte	0x03, 0x19
        /*0042*/ 	.short	0x0010


	//----- nvinfo : EIATTR_PARAM_CBANK
	.align		4
        /*0044*/ 	.byte	0x04, 0x0a
        /*0046*/ 	.short	(.L_8881 - .L_8880)
	.align		4
.L_8880:
        /*0048*/ 	.word	index@(.nv.constant0._Z24dequantize_block_iq2_xxsIN3c104HalfEEvPKvPT_)
        /*004c*/ 	.short	0x0380
        /*004e*/ 	.short	0x0010


	//----- nvinfo : EIATTR_SW_WAR
	.align		4
.L_8881:
        /*0050*/ 	.byte	0x04, 0x36
        /*0052*/ 	.short	(.L_8883 - .L_8882)
.L_8882:
        /*0054*/ 	.word	0x00000008
.L_8883:


//--------------------- .nv.info._Z21dequantize_block_q6_KIN3c104HalfEEvPKvPT_ --------------------------
	.section	.nv.info._Z21dequantize_block_q6_KIN3c104HalfEEvPKvPT_,"",@"SHT_CUDA_INFO"
	.sectionflags	@""
	.align	4


	//----- nvinfo : EIATTR_CUDA_API_VERSION
	.align		4
        /*0000*/ 	.byte	0x04, 0x37
        /*0002*/ 	.short	(.L_8885 - .L_8884)
.L_8884:
        /*0004*/ 	.word	0x00000082


	//----- nvinfo : EIATTR_KPARAM_INFO
	.align		4
.L_8885:
        /*0008*/ 	.byte	0x04, 0x17
        /*000a*/ 	.short	(.L_8887 - .L_8886)
.L_8886:
        /*000c*/ 	.word	0x00000000
        /*0010*/ 	.short	0x0001
        /*0012*/ 	.short	0x0008
        /*0014*/ 	.byte	0x00, 0xf5, 0x21, 0x00


	//----- nvinfo : EIATTR_KPARAM_INFO
	.align		4
.L_8887:
        /*0018*/ 	.byte	0x04, 0x17
        /*001a*/ 	.short	(.L_8889 - .L_8888)
.L_8888:
        /*001c*/ 	.word	0x00000000
        /*0020*/ 	.short	0x0000
        /*0022*/ 	.short	0x0000
        /*0024*/ 	.byte	0x00, 0xf5, 0x21, 0x00


	//----- nvinfo : EIATTR_SPARSE_MMA_MASK
	.align		4
.L_8889:
        /*0028*/ 	.byte	0x03, 0x50
        /*002a*/ 	.short	0x0000


	//----- nvinfo : EIATTR_MAXREG_COUNT
	.align		4
        /*002c*/ 	.byte	0x03, 0x1b
        /*002e*/ 	.short	0x00ff


	//----- nvinfo : EIATTR_MERCURY_ISA_VERSION
	.align		4
        /*0030*/ 	.byte	0x03, 0x5f
        /*0032*/ 	.short	0x0101


	//----- nvinfo : EIATTR_VRC_CTA_INIT_COUNT
	.align		4
        /*0034*/ 	.byte	0x02, 0x4a
	.zero		1
	.zero		1


	//----- nvinfo : EIATTR_EXIT_INSTR_OFFSETS
	.align		4
        /*0038*/ 	.byte	0x04, 0x1c
        /*003a*/ 	.short	(.L_8891 - .L_8890)


	//   ....[0]....
.L_8890:
        /*003c*/ 	.word	0x00000440


	//----- nvinfo : EIATTR_CBANK_PARAM_SIZE
	.align		4
.L_8891:
        /*0040*/ 	.byte	0x03, 0x19
        /*0042*/ 	.short	0x0010


	//----- nvinfo : EIATTR_PARAM_CBANK
	.align		4
        /*0044*/ 	.byte	0x04, 0x0a
        /*0046*/ 	.short	(.L_8893 - .L_8892)
	.align		4
.L_8892:
        /*0048*/ 	.word	index@(.nv.constant0._Z21dequantize_block_q6_KIN3c104HalfEEvPKvPT_)
        /*004c*/ 	.short	0x0380
        /*004e*/ 	.short	0x0010


	//----- nvinfo : EIATTR_SW_WAR
	.align		4
.L_8893:
        /*0050*/ 	.byte	0x04, 0x36
        /*0052*/ 	.short	(.L_8895 - .L_8894)
.L_8894:
        /*0054*/ 	.word	0x00000008
.L_8895:


//--------------------- .nv.info._Z21dequantize_block_q5_KIN3c104HalfEEvPKvPT_ --------------------------
	.section	.nv.info._Z21dequantize_block_q5_KIN3c104HalfEEvPKvPT_,"",@"SHT_CUDA_INFO"
	.sectionflags	@""
	.align	4


	//----- nvinfo : EIATTR_CUDA_API_VERSION
	.align		4
        /*0000*/ 	.byte	0x04, 0x37
        /*0002*/ 	.short	(.L_8897 - .L_8896)
.L_8896:
        /*0004*/ 	.word	0x00000082


	//----- nvinfo : EIATTR_KPARAM_INFO
	.align		4
.L_8897:
        /*0008*/ 	.byte	0x04, 0x17
        /*000a*/ 	.short	(.L_8899 - .L_8898)
.L_8898:
        /*000c*/ 	.word	0x00000000
        /*0010*/ 	.short	0x0001
        /*0012*/ 	.short	0x0008
        /*0014*/ 	.byte	0x00, 0xf5, 0x21, 0x00


	//----- nvinfo : EIATTR_KPARAM_INFO
	.align		4
.L_8899:
        /*0018*/ 	.byte	0x04, 0x17
        /*001a*/ 	.short	(.L_8901 - .L_8900)
.L_8900:
        /*001c*/ 	.word	0x00000000
        /*0020*/ 	.short	0x0000
        /*0022*/ 	.short	0x0000
        /*0024*/ 	.byte	0x00, 0xf5, 0x21, 0x00


	//----- nvinfo : EIATTR_SPARSE_MMA_MASK
	.align		4
.L_8901:
        /*0028*/ 	.byte	0x03, 0x50
        /*002a*/ 	.short	0x0000


	//----- nvinfo : EIATTR_MAXREG_COUNT
	.align		4
        /*002c*/ 	.byte	0x03, 0x1b
        /*002e*/ 	.short	0x00ff


	//----- nvinfo : EIATTR_MERCURY_ISA_VERSION
	.align		4
        /*0030*/ 	.byte	0x03, 0x5f
        /*0032*/ 	.short	0x0101


	//----- nvinfo : EIATTR_VRC_CTA_INIT_COUNT
	.align		4
        /*0034*/ 	.byte	0x02, 0x4a
	.zero		1
	.zero		1


	//----- nvinfo : EIATTR_EXIT_INSTR_OFFSETS
	.align		4
        /*0038*/ 	.byte	0x04, 0x1c
        /*003a*/ 	.short	(.L_8903 - .L_8902)


	//   ....[0]....
.L_8902:
        /*003c*/ 	.word	0x000005c0


	//----- nvinfo : EIATTR_CBANK_PARAM_SIZE
	.align		4
.L_8903:
        /*0040*/ 	.byte	0x03, 0x19
        /*0042*/ 	.short	0x0010


	//----- nvinfo : EIATTR_PARAM_CBANK
	.align		4
        /*0044*/ 	.byte	0x04, 0x0a
        /*0046*/ 	.short	(.L_8905 - .L_8904)
	.align		4
.L_8904:
        /*0048*/ 	.word	index@(.nv.constant0._Z21dequantize_block_q5_KIN3c104HalfEEvPKvPT_)
        /*004c*/ 	.short	0x0380
        /*004e*/ 	.short	0x0010


	//----- nvinfo : EIATTR_SW_WAR
	.align		4
.L_8905:
        /*0050*/ 	.byte	0x04, 0x36
        /*0052*/ 	.short	(.L_8907 - .L_8906)
.L_8906:
        /*0054*/ 	.word	0x00000008
.L_8907:


//--------------------- .nv.info._Z21dequantize_block_q4_KIN3c104HalfEEvPKvPT_ --------------------------
	.section	.nv.info._Z21dequantize_block_q4_KIN3c104HalfEEvPKvPT_,"",@"SHT_CUDA_INFO"
	.sectionflags	@""
	.align	4


	//----- nvinfo : EIATTR_CUDA_API_VERSION
	.align		4
        /*0000*/ 	.byte	0x04, 0x37
        /*0002*/ 	.short	(.L_8909 - .L_8908)
.L_8908:
        /*0004*/ 	.word	0x00000082


	//----- nvinfo : EIATTR_KPARAM_INFO
	.align		4
.L_8909:
        /*0008*/ 	.byte	0x04, 0x17
        /*000a*/ 	.short	(.L_8911 - .L_8910)
.L_8910:
        /*000c*/ 	.word	0x00000000
        /*0010*/ 	.short	0x0001
        /*0012*/ 	.short	0x0008
        /*0014*/ 	.byte	0x00, 0xf5, 0x21, 0x00


	//----- nvinfo : EIATTR_KPARAM_INFO
	.align		4
.L_8911:
        /*0018*/ 	.byte	0x04, 0x17
        /*001a*/ 	.short	(.L_8913 - .L_8912)
.L_8912:
        /*001c*/ 	.word	0x00000000
        /*0020*/ 	.short	0x0000
        /*0022*/ 	.short	0x0000
        /*0024*/ 	.byte	0x00, 0xf5, 0x21, 0x00


	//----- nvinfo : EIATTR_SPARSE_MMA_MASK
	.align		4
.L_8913:
        /*0028*/ 	.byte	0x03, 0x50
        /*002a*/ 	.short	0x0000


	//----- nvinfo : EIATTR_MAXREG_COUNT
	.align		4
        /*002c*/ 	.byte	0x03, 0x1b
        /*002e*/ 	.short	0x00ff


	//----- nvinfo : EIATTR_MERCURY_ISA_VERSION
	.align		4
        /*0030*/ 	.byte	0x03, 0x5f
        /*0032*/ 	.short	0x0101


	//----- nvinfo : EIATTR_VRC_CTA_INIT_COUNT
	.align		4
        /*0034*/ 	.byte	0x02, 0x4a
	.zero		1
	.zero		1


	//----- nvinfo : EIATTR_EXIT_INSTR_OFFSETS
	.align		4
        /*0038*/ 	.byte	0x04, 0x1c
        /*003a*/ 	.short	(.L_8915 - .L_8914)


	//   ....[0]....
.L_8914:
        /*003c*/ 	.word	0x000005c0


	//----- nvinfo : EIATTR_CBANK_PARAM_SIZE
	.align		4
.L_8915:
        /*0040*/ 	.byte	0x03, 0x19
        /*0042*/ 	.short	0x0010


	//----- nvinfo : EIATTR_PARAM_CBANK
	.align		4
        /*0044*/ 	.byte	0x04, 0x0a
        /*0046*/ 	.short	(.L_8917 - .L_8916)
	.align		4
.L_8916:
        /*0048*/ 	.word	index@(.nv.constant0._Z21dequantize_block_q4_KIN3c104HalfEEvPKvPT_)
        /*004c*/ 	.short	0x0380
        /*004e*/ 	.short	0x0010


	//----- nvinfo : EIATTR_SW_WAR
	.align		4
.L_8917:
        /*0050*/ 	.byte	0x04, 0x36
        /*0052*/ 	.short	(.L_8919 - .L_8918)
.L_8918:
        /*0054*/ 	.word	0x00000008
.L_8919:


//--------------------- .nv.info._Z21dequantize_block_q3_KIN3c104HalfEEvPKvPT_ --------------------------
	.section	.nv.info._Z21dequantize_block_q3_KIN3c104HalfEEvPKvPT_,"",@"SHT_CUDA_INFO"
	.sectionflags	@""
	.align	4


	//----- nvinfo : EIATTR_CUDA_API_VERSION
	.align		4
        /*0000*/ 	.byte	0x04, 0x37
        /*0002*/ 	.short	(.L_8921 - .L_8920)
.L_8920:
        /*0004*/ 	.word	0x00000082


	//----- nvinfo : EIATTR_KPARAM_INFO
	.align		4
.L_8921:
        /*0008*/ 	.byte	0x04, 0x17
        /*000a*/ 	.short	(.L_8923 - .L_8922)
.L_8922:
        /*000c*/ 	.word	0x00000000
        /*0010*/ 	.short	0x0001
        /*0012*/ 	.short	0x0008
        /*0014*/ 	.byte	0x00, 0xf5, 0x21, 0x00


	//----- nvinfo : EIATTR_KPARAM_INFO
	.align		4
.L_8923:
        /*0018*/ 	.byte	0x04, 0x17
        /*001a*/ 	.short	(.L_8925 - .L_8924)
.L_8924:
        /*001c*/ 	.word	0x00000000
        /*0020*/ 	.short	0x0000
        /*0022*/ 	.short	0x0000
        /*0024*/ 	.byte	0x00, 0xf5, 0x21, 0x00


	//----- nvinfo : EIATTR_SPARSE_MMA_MASK
	.align		4
.L_8925:
        /*0028*/ 	.byte	0x03, 0x50
        /*002a*/ 	.short	0x0000


	//----- nvinfo : EIATTR_MAXREG_COUNT
	.align		4
        /*002c*/ 	.byte	0x03, 0x1b
        /*002e*/ 	.short	0x00ff


	//----- nvinfo : EIATTR_MERCURY_ISA_VERSION
	.align		4
        /*0030*/ 	.byte	0x03, 0x5f
        /*0032*/ 	.short	0x0101


	//----- nvinfo : EIATTR_VRC_CTA_INIT_COUNT
	.align		4
        /*0034*/ 	.byte	0x02, 0x4a
	.zero		1
	.zero		1


	//----- nvinfo : EIATTR_EXIT_INSTR_OFFSETS
	.align		4
        /*0038*/ 	.byte	0x04, 0x1c
        /*003a*/ 	.short	(.L_8927 - .L_8926)


	//   ....[0]....
.L_8926:
        /*003c*/ 	.word	0x00000780


	//----- nvinfo : EIATTR_CRS_STACK_SIZE
	.align		4
.L_8927:
        /*0040*/ 	.byte	0x04, 0x1e
        /*0042*/ 	.short	(.L_8929 - .L_8928)
.L_8928:
        /*0044*/ 	.word	0x00000000


	//----- nvinfo : EIATTR_CBANK_PARAM_SIZE
	.align		4
.L_8929:
        /*0048*/ 	.byte	0x03, 0x19
        /*004a*/ 	.short	0x0010


	//----- nvinfo : EIATTR_PARAM_CBANK
	.align		4
        /*004c*/ 	.byte	0x04, 0x0a
        /*004e*/ 	.short	(.L_8931 - .L_8930)
	.align		4
.L_8930:
        /*0050*/ 	.word	index@(.nv.constant0._Z21dequantize_block_q3_KIN3c104HalfEEvPKvPT_)
        /*0054*/ 	.short	0x0380
        /*0056*/ 	.short	0x0010


	//----- nvinfo : EIATTR_SW_WAR
	.align		4
.L_8931:
        /*0058*/ 	.byte	0x04, 0x36
        /*005a*/ 	.short	(.L_8933 - .L_8932)
.L_8932:
        /*005c*/ 	.word	0x00000008
.L_8933:


//--------------------- .nv.info._Z21dequantize_block_q2_KIN3c104HalfEEvPKvPT_ --------------------------
	.section	.nv.info._Z21dequantize_block_q2_KIN3c104HalfEEvPKvPT_,"",@"SHT_CUDA_INFO"
	.sectionflags	@""
	.align	4


	//----- nvinfo : EIATTR_CUDA_API_VERSION
	.align		4
        /*0000*/ 	.byte	0x04, 0x37
        /*0002*/ 	.short	(.L_8935 - .L_8934)
.L_8934:
        /*0004*/ 	.word	0x00000082


	//----- nvinfo : EIATTR_KPARAM_INFO
	.align		4
.L_8935:
        /*0008*/ 	.byte	0x04, 0x17
        /*000a*/ 	.short	(.L_8937 - .L_8936)
.L_8936:
        /*000c*/ 	.word	0x00000000
        /*0010*/ 	.short	0x0001
        /*0012*/ 	.short	0x0008
        /*0014*/ 	.byte	0x00, 0xf5, 0x21, 0x00


	//----- nvinfo : EIATTR_KPARAM_INFO
	.align		4
.L_8937:
        /*0018*/ 	.byte	0x04, 0x17
        /*001a*/ 	.short	(.L_8939 - .L_8938)
.L_8938:
        /*001c*/ 	.word	0x00000000
        /*0020*/ 	.short	0x0000
        /*0022*/ 	.short	0x0000
        /*0024*/ 	.byte	0x00, 0xf5, 0x21, 0x00


	//----- nvinfo : EIATTR_SPARSE_MMA_MASK
	.align		4
.L_8939:
        /*0028*/ 	.byte	0x03, 0x50
        /*002a*/ 	.short	0x0000


	//----- nvinfo : EIATTR_MAXREG_COUNT
	.align		4
        /*002c*/ 	.byte	0x03, 0x1b
        /*002e*/ 	.short	0x00ff


	//----- nvinfo : EIATTR_MERCURY_ISA_VERSION
	.align		4
        /*0030*/ 	.byte	0x03, 0x5f
        /*0032*/ 	.short	0x0101


	//----- nvinfo : EIATTR_VRC_CTA_INIT_COUNT
	.align		4
        /*0034*/ 	.byte	0x02, 0x4a
	.zero		1
	.zero		1


	//----- nvinfo : EIATTR_EXIT_INSTR_OFFSETS
	.align		4
        /*0038*/ 	.byte	0x04, 0x1c
        /*003a*/ 	.short	(.L_8941 - .L_8940)


	//   ....[0]....
.L_8940:
        /*003c*/ 	.word	0x00000430


	//----- nvinfo : EIATTR_CBANK_PARAM_SIZE
	.align		4
.L_8941:
        /*0040*/ 	.byte	0x03, 0x19
        /*0042*/ 	.short	0x0010


	//----- nvinfo : EIATTR_PARAM_CBANK
	.align		4
        /*0044*/ 	.byte	0x04, 0x0a
        /*0046*/ 	.short	(.L_8943 - .L_8942)
	.align		4
.L_8942:
        /*0048*/ 	.word	index@(.nv.constant0._Z21dequantize_block_q2_KIN3c104HalfEEvPKvPT_)
        /*004c*/ 	.short	0x0380
        /*004e*/ 	.short	0x0010


	//----- nvinfo : EIATTR_SW_WAR
	.align		4
.L_8943:
        /*0050*/ 	.byte	0x04, 0x36
        /*0052*/ 	.short	(.L_8945 - .L_8944)
.L_8944:
        /*0054*/ 	.word	0x00000008
.L_8945:


//--------------------- .nv.info._Z16dequantize_blockILi32ELi1EXadL_ZN45_INTERNAL_8d5cb472_14_gguf_kernel_cu_cd24131915dequantize_q8_0EPKviiR7__half2EEN3c104HalfEEvS2_PT2_i --------------------------
	.section	.nv.info._Z16dequantize_blockILi32ELi1EXadL_ZN45_INTERNAL_8d5cb472_14_gguf_kernel_cu_cd24131915dequantize_q8_0EPKviiR7__half2EEN3c104HalfEEvS2_PT2_i,"",@"SHT_CUDA_INFO"
	.sectionflags	@""
	.align	4


	//----- nvinfo : EIATTR_CUDA_API_VERSION
	.align		4
        /*0000*/ 	.byte	0x04, 0x37
        /*0002*/ 	.short	(.L_8947 - .L_8946)
.L_8946:
        /*0004*/ 	.word	0x00000082


	//----- nvinfo : EIATTR_KPARAM_INFO
	.align		4
.L_8947:
        /*0008*/ 	.byte	0x04, 0x17
        /*000a*/ 	.short	(.L_8949 - .L_8948)
.L_8948:
        /*000c*/ 	.word	0x00000000
        /*0010*/ 	.short	0x0002
        /*0012*/ 	.short	0x0010
        /*0014*/ 	.byte	0x00, 0xf0, 0x11, 0x00


	//----- nvinfo : EIATTR_KPARAM_INFO
	.align		4
.L_8949:
        /*0018*/ 	.byte	0x04, 0x17
        /*001a*/ 	.short	(.L_8951 - .L_8950)
.L_8950:
        /*001c*/ 	.word	0x00000000
        /*0020*/ 	.short	0x0001
        /*0022*/ 	.short	0x0008
        /*0024*/ 	.byte	0x00, 0xf5, 0x21, 0x00


	//----- nvinfo : EIATTR_KPARAM_INFO
	.align		4
.L_8951:
        /*0028*/ 	.byte	0x04, 0x17
        /*002a*/ 	.short	(.L_8953 - .L_8952)
.L_8952:
        /*002c*/ 	.word	0x00000000
        /*0030*/ 	.short	0x0000
        /*0032*/ 	.short	0x0000
        /*0034*/ 	.byte	0x00, 0xf5, 0x21, 0x00


	//----- nvinfo : EIATTR_SPARSE_MMA_MASK
	.align		4
.L_8953:
        /*0038*/ 	.byte	0x03, 0x50
        /*003a*/ 	.short	0x0000


	//----- nvinfo : EIATTR_MAXREG_COUNT
	.align		4
        /*003c*/ 	.byte	0x03, 0x1b
        /*003e*/ 	.short	0x00ff


	//----- nvinfo : EIATTR_MERCURY_ISA_VERSION
	.align		4
        /*0040*/ 	.byte	0x03, 0x5f
        /*0042*/ 	.short	0x0101


	//----- nvinfo : EIATTR_VRC_CTA_INIT_COUNT
	.align		4
        /*0044*/ 	.byte	0x02, 0x4a
	.zero		1
	.zero		1


	//----- nvinfo : EIATTR_EXIT_INSTR_OFFSETS
	.align		4
        /*0048*/ 	.byte	0x04, 0x1c
        /*004a*/ 	.short	(.L_8955 - .L_8954)


	//   ....[0]....
.L_8954:
        /*004c*/ 	.word	0x00000080


	//   ....[1]....
        /*0050*/ 	.word	0x00000210


	//----- nvinfo : EIATTR_CBANK_PARAM_SIZE
	.align		4
.L_8955:
        /*0054*/ 	.byte	0x03, 0x19
        /*0056*/ 	.short	0x0014


	//----- nvinfo : EIATTR_PARAM_CBANK
	.align		4
        /*0058*/ 	.byte	0x04, 0x0a
        /*005a*/ 	.short	(.L_8957 - .L_8956)
	.align		4
.L_8956:
        /*005c*/ 	.word	index@(.nv.constant0._Z16dequantize_blockILi32ELi1EXadL_ZN45_INTERNAL_8d5cb472_14_gguf_kernel_cu_cd24131915dequantize_q8_0EPKviiR7__half2EEN3c104HalfEEvS2_PT2_i)
        /*0060*/ 	.short	0x0380
        /*0062*/ 	.short	0x0014


	//----- nvinfo : EIATTR_SW_WAR
	.align		4
.L_8957:
        /*0064*/ 	.byte	0x04, 0x36
        /*0066*/ 	.short	(.L_8959 - .L_8958)
.L_8958:
        /*0068*/ 	.word	0x00000008
.L_8959:


//--------------------- .nv.info._Z16dequantize_blockILi32ELi2EXadL_ZN45_INTERNAL_8d5cb472_14_gguf_kernel_cu_cd24131915dequantize_q5_1EPKviiR7__half2EEN3c104HalfEEvS2_PT2_i --------------------------
	.section	.nv.info._Z16dequantize_blockILi32ELi2EXadL_ZN45_INTERNAL_8d5cb472_14_gguf_kernel_cu_cd24131915dequantize_q5_1EPKviiR7__half2EEN3c104HalfEEvS2_PT2_i,"",@"SHT_CUDA_INFO"
	.sectionflags	@""
	.align	4


	//----- nvinfo : EIATTR_CUDA_API_VERSION
	.align		4
        /*0000*/ 	.byte	0x04, 0x37
        /*0002*/ 	.short	(.L_8961 - .L_8960)
.L_8960:
        /*0004*/ 	.word	0x00000082


	//----- nvinfo : EIATTR_KPARAM_INFO
	.align		4
.L_8961:
        /*0008*/ 	.byte	0x04, 0x17
        /*000a*/ 	.short	(.L_8963 - .L_8962)
.L_8962:
        /*000c*/ 	.word	0x00000000
        /*0010*/ 	.short	0x0002
        /*0012*/ 	.short	0x0010
        /*0014*/ 	.byte	0x00, 0xf0, 0x11, 0x00


	//----- nvinfo : EIATTR_KPARAM_INFO
	.align		4
.L_8963:
        /*0018*/ 	.byte	0x04, 0x17
        /*001a*/ 	.short	(.L_8965 - .L_8964)
.L_8964:
        /*001c*/ 	.word	0x00000000
        /*0020*/ 	.short	0x0001
        /*0022*/ 	.short	0x0008
        /*0024*/ 	.byte	0x00, 0xf5, 0x21, 0x00


	//----- nvinfo : EIATTR_KPARAM_INFO
	.align		4
.L_8965:
        /*0028*/ 	.byte	0x04, 0x17
        /*002a*/ 	.short	(.L_8967 - .L_8966)
.L_8966:
        /*002c*/ 	.word	0x00000000
        /*0030*/ 	.short	0x0000
        /*0032*/ 	.short	0x0000
        /*0034*/ 	.byte	0x00, 0xf5, 0x21, 0x00


	//----- nvinfo : EIATTR_SPARSE_MMA_MASK
	.align		4
.L_8967:
        /*0038*/ 	.byte	0x03, 0x50
        /*003a*/ 	.short	0x0000


	//----- nvinfo : EIATTR_MAXREG_COUNT
	.align		4
        /*003c*/ 	.byte	0x03, 0x1b
        /*003e*/ 	.short	0x00ff


	//----- nvinfo : EIATTR_MERCURY_ISA_VERSION
	.align		4
        /*0040*/ 	.byte	0x03, 0x5f
        /*0042*/ 	.short	0x0101


	//----- nvinfo : EIATTR_VRC_CTA_INIT_COUNT
	.align		4
        /*0044*/ 	.byte	0x02, 0x4a
	.zero		1
	.zero		1


	//----- nvinfo : EIATTR_EXIT_INSTR_OFFSETS
	.align		4
        /*0048*/ 	.byte	0x04, 0x1c
        /*004a*/ 	.short	(.L_8969 - .L_8968)


	//   ....[0]....
.L_8968:
        /*004c*/ 	.word	0x00000080


	//   ....[1]....
        /*0050*/ 	.word	0x000002a0


	//----- nvinfo : EIATTR_CBANK_PARAM_SIZE
	.align		4
.L_8969:
        /*0054*/ 	.byte	0x03, 0x19
        /*0056*/ 	.short	0x0014


	//----- nvinfo : EIATTR_PARAM_CBANK
	.align		4
        /*0058*/ 	.byte	0x04, 0x0a
        /*005a*/ 	.short	(.L_8971 - .L_8970)
	.align		4
.L_8970:
        /*005c*/ 	.word	index@(.nv.constant0._Z16dequantize_blockILi32ELi2EXadL_ZN45_INTERNAL_8d5cb472_14_gguf_kernel_cu_cd24131915dequantize_q5_1EPKviiR7__half2EEN3c104HalfEEvS2_PT2_i)
        /*0060*/ 	.short	0x0380
        /*0062*/ 	.short	0x0014


	//----- nvinfo : EIATTR_SW_WAR
	.align		4
.L_8971:
        /*0064*/ 	.byte	0x04, 0x36
        /*0066*/ 	.short	(.L_8973 - .L_8972)
.L_8972:
        /*0068*/ 	.word	0x00000008
.L_8973:


//--------------------- .nv.info._Z16dequantize_blockILi32ELi2EXadL_ZN45_INTERNAL_8d5cb472_14_gguf_kernel_cu_cd24131915dequantize_q5_0EPKviiR7__half2EEN3c104HalfEEvS2_PT2_i --------------------------
	.section	.nv.info._Z16dequantize_blockILi32ELi2EXadL_ZN45_INTERNAL_8d5cb472_14_gguf_kernel_cu_cd24131915dequantize_q5_0EPKviiR7__half2EEN3c104HalfEEvS2_PT2_i,"",@"SHT_CUDA_INFO"
	.sectionflags	@""
	.align	4


	//----- nvinfo : EIATTR_CUDA_API_VERSION
	.align		4
        /*0000*/ 	.byte	0x04, 0x37
        /*0002*/ 	.short	(.L_8975 - .L_8974)
.L_8974:
        /*0004*/ 	.word	0x00000082


	//----- nvinfo : EIATTR_KPARAM_INFO
	.align		4
.L_8975:
        /*0008*/ 	.byte	0x04, 0x17
        /*000a*/ 	.short	(.L_8977 - .L_8976)
.L_8976:
        /*000c*/ 	.word	0x00000000
        /*0010*/ 	.short	0x0002
        /*0012*/ 	.short	0x0010
        /*0014*/ 	.byte	0x00, 0xf0, 0x11, 0x00


	//----- nvinfo : EIATTR_KPARAM_INFO
	.align		4
.L_8977:
        /*0018*/ 	.byte	0x04, 0x17
        /*001a*/ 	.short	(.L_8979 - .L_8978)
.L_8978:
        /*001c*/ 	.word	0x00000000
        /*0020*/ 	.short	0x0001
        /*0022*/ 	.short	0x0008
        /*0024*/ 	.byte	0x00, 0xf5, 0x21, 0x00


	//----- nvinfo : EIATTR_KPARAM_INFO
	.align		4
.L_8979:
        /*0028*/ 	.byte	0x04, 0x17
        /*002a*/ 	.short	(.L_8981 - .L_8980)
.L_8980:
        /*002c*/ 	.word	0x00000000
        /*0030*/ 	.short	0x0000
        /*0032*/ 	.short	0x0000
        /*0034*/ 	.byte	0x00, 0xf5, 0x21, 0x00


	//----- nvinfo : EIATTR_SPARSE_MMA_MASK
	.align		4
.L_8981:
        /*0038*/ 	.byte	0x03, 0x50
        /*003a*/ 	.short	0x0000


	//----- nvinfo : EIATTR_MAXREG_COUNT
	.align		4
        /*003c*/ 	.byte	0x03, 0x1b
        /*003e*/ 	.short	0x00ff


	//----- nvinfo : EIATTR_MERCURY_ISA_VERSION
	.align		4
        /*0040*/ 	.byte	0x03, 0x5f
        /*0042*/ 	.short	0x0101


	//----- nvinfo : EIATTR_VRC_CTA_INIT_COUNT
	.align		4
        /*0044*/ 	.byte	0x02, 0x4a
	.zero		1
	.zero		1


	//----- nvinfo : EIATTR_EXIT_INSTR_OFFSETS
	.align		4
        /*0048*/ 	.byte	0x04, 0x1c
        /*004a*/ 	.short	(.L_8983 - .L_8982)


	//   ....[0]....
.L_8982:
        /*004c*/ 	.word	0x00000080


	//   ....[1]....
        /*0050*/ 	.word	0x00000310


	//----- nvinfo : EIATTR_CBANK_PARAM_SIZE
	.align		4
.L_8983:
        /*0054*/ 	.byte	0x03, 0x19
        /*0056*/ 	.short	0x0014


	//----- nvinfo : EIATTR_PARAM_CBANK
	.align		4
        /*0058*/ 	.byte	0x04, 0x0a
        /*005a*/ 	.short	(.L_8985 - .L_8984)
	.align		4
.L_8984:
        /*005c*/ 	.word	index@(.nv.constant0._Z16dequantize_blockILi32ELi2EXadL_ZN45_INTERNAL_8d5cb472_14_gguf_kernel_cu_cd24131915dequantize_q5_0EPKviiR7__half2EEN3c104HalfEEvS2_PT2_i)
        /*0060*/ 	.short	0x0380
        /*0062*/ 	.short	0x0014


	//----- nvinfo : EIATTR_SW_WAR
	.align		4
.L_8985:
        /*0064*/ 	.byte	0x04, 0x36
        /*0066*/ 	.short	(.L_8987 - .L_8986)
.L_8986:
        /*0068*/ 	.word	0x00000008
.L_8987:


//--------------------- .nv.info._Z16dequantize_blockILi32ELi2EXadL_ZN45_INTERNAL_8d5cb472_14_gguf_kernel_cu_cd24131915dequantize_q4_1EPKviiR7__half2EEN3c104HalfEEvS2_PT2_i --------------------------
	.section	.nv.info._Z16dequantize_blockILi32ELi2EXadL_ZN45_INTERNAL_8d5cb472_14_gguf_kernel_cu_cd24131915dequantize_q4_1EPKviiR7__half2EEN3c104HalfEEvS2_PT2_i,"",@"SHT_CUDA_INFO"
	.sectionflags	@""
	.align	4


	//----- nvinfo : EIATTR_CUDA_API_VERSION
	.align		4
        /*0000*/ 	.byte	0x04, 0x37
        /*0002*/ 	.short	(.L_8989 - .L_8988)
.L_8988:
        /*0004*/ 	.word	0x00000082


	//----- nvinfo : EIATTR_KPARAM_INFO
	.align		4
.L_8989:
        /*0008*/ 	.byte	0x04, 0x17
        /*000a*/ 	.short	(.L_8991 - .L_8990)
.L_8990:
        /*000c*/ 	.word	0x00000000
        /*0010*/ 	.short	0x0002
        /*0012*/ 	.short	0x0010
        /*0014*/ 	.byte	0x00, 0xf0, 0x11, 0x00


	//----- nvinfo : EIATTR_KPARAM_INFO
	.align		4
.L_8991:
        /*0018*/ 	.byte	0x04, 0x17
        /*001a*/ 	.short	(.L_8993 - .L_8992)
.L_8992:
        /*001c*/ 	.word	0x00000000
        /*0020*/ 	.short	0x0001
        /*0022*/ 	.short	0x0008
        /*0024*/ 	.byte	0x00, 0xf5, 0x21, 0x00


	//----- nvinfo : EIATTR_KPARAM_INFO
	.align		4
.L_8993:
        /*0028*/ 	.byte	0x04, 0x17
        /*002a*/ 	.short	(.L_8995 - .L_8994)
.L_8994:
        /*002c*/ 	.word	0x00000000
        /*0030*/ 	.short	0x0000
        /*0032*/ 	.short	0x0000
        /*0034*/ 	.byte	0x00, 0xf5, 0x21, 0x00


	//----- nvinfo : EIATTR_SPARSE_MMA_MASK
	.align		4
.L_8995:
        /*0038*/ 	.byte	0x03, 0x50
        /*003a*/ 	.short	0x0000


	//----- nvinfo : EIATTR_MAXREG_COUNT
	.align		4
        /*003c*/ 	.byte	0x03, 0x1b
        /*003e*/ 	.short	0x00ff


	//----- nvinfo : EIATTR_MERCURY_ISA_VERSION
	.align		4
        /*0040*/ 	.byte	0x03, 0x5f
        /*0042*/ 	.short	0x0101


	//----- nvinfo : EIATTR_VRC_CTA_INIT_COUNT
	.align		4
        /*0044*/ 	.byte	0x02, 0x4a
	.zero		1
	.zero		1


	//----- nvinfo : EIATTR_EXIT_INSTR_OFFSETS
	.align		4
        /*0048*/ 	.byte	0x04, 0x1c
        /*004a*/ 	.short	(.L_8997 - .L_8996)


	//   ....[0]....
.L_8996:
        /*004c*/ 	.word	0x00000080


	//   ....[1]....
        /*0050*/ 	.word	0x00000230


	//----- nvinfo : EIATTR_CBANK_PARAM_SIZE
	.align		4
.L_8997:
        /*0054*/ 	.byte	0x03, 0x19
        /*0056*/ 	.short	0x0014


	//----- nvinfo : EIATTR_PARAM_CBANK
	.align		4
        /*0058*/ 	.byte	0x04, 0x0a
        /*005a*/ 	.short	(.L_8999 - .L_8998)
	.align		4
.L_8998:
        /*005c*/ 	.word	index@(.nv.constant0._Z16dequantize_blockILi32ELi2EXadL_ZN45_INTERNAL_8d5cb472_14_gguf_kernel_cu_cd24131915dequantize_q4_1EPKviiR7__half2EEN3c104HalfEEvS2_PT2_i)
        /*0060*/ 	.short	0x0380
        /*0062*/ 	.short	0x0014


	//----- nvinfo : EIATTR_SW_WAR
	.align		4
.L_8999:
        /*0064*/ 	.byte	0x04, 0x36
        /*0066*/ 	.short	(.L_9001 - .L_9000)
.L_9000:
        /*0068*/ 	.word	0x00000008
.L_9001:


//--------------------- .nv.info._Z16dequantize_blockILi32ELi2EXadL_ZN45_INTERNAL_8d5cb472_14_gguf_kernel_cu_cd24131915dequantize_q4_0EPKviiR7__half2EEN3c104HalfEEvS2_PT2_i --------------------------
	.section	.nv.info._Z16dequantize_blockILi32ELi2EXadL_ZN45_INTERNAL_8d5cb472_14_gguf_kernel_cu_cd24131915dequantize_q4_0EPKviiR7__half2EEN3c104HalfEEvS2_PT2_i,"",@"SHT_CUDA_INFO"
	.sectionflags	@""
	.align	4


	//----- nvinfo : EIATTR_CUDA_API_VERSION
	.align		4
        /*0000*/ 	.byte	0x04, 0x37
        /*0002*/ 	.short	(.L_9003 - .L_9002)
.L_9002:
        /*0004*/ 	.word	0x00000082


	//----- nvinfo : EIATTR_KPARAM_INFO
	.align		4
.L_9003:
        /*0008*/ 	.byte	0x04, 0x17
        /*000a*/ 	.short	(.L_9005 - .L_9004)
.L_9004:
        /*000c*/ 	.word	0x00000000
        /*0010*/ 	.short	0x0002
        /*0012*/ 	.short	0x0010
        /*0014*/ 	.byte	0x00, 0xf0, 0x11, 0x00


	//----- nvinfo : EIATTR_KPARAM_INFO
	.align		4
.L_9005:
        /*0018*/ 	.byte	0x04, 0x17
        /*001a*/ 	.short	(.L_9007 - .L_9006)
.L_9006:
        /*001c*/ 	.word	0x00000000
        /*0020*/ 	.short	0x0001
        /*0022*/ 	.short	0x0008
        /*0024*/ 	.byte	0x00, 0xf5, 0x21, 0x00


	//----- nvinfo : EIATTR_KPARAM_INFO
	.align		4
.L_9007:
        /*0028*/ 	.byte	0x04, 0x17
        /*002a*/ 	.short	(.L_9009 - .L_9008)
.L_9008:
        /*002c*/ 	.word	0x00000000
        /*0030*/ 	.short	0x0000
        /*0032*/ 	.short	0x0000
        /*0034*/ 	.byte	0x00, 0xf5, 0x21, 0x00


	//----- nvinfo : EIATTR_SPARSE_MMA_MASK
	.align		4
.L_9009:
        /*0038*/ 	.byte	0x03, 0x50
        /*003a*/ 	.short	0x0000


	//----- nvinfo : EIATTR_MAXREG_COUNT
	.align		4
        /*003c*/ 	.byte	0x03, 0x1b
        /*003e*/ 	.short	0x00ff


	//----- nvinfo : EIATTR_MERCURY_ISA_VERSION
	.align		4
        /*0040*/ 	.byte	0x03, 0x5f
        /*0042*/ 	.short	0x0101


	//----- nvinfo : EIATTR_VRC_CTA_INIT_COUNT
	.align		4
        /*0044*/ 	.byte	0x02, 0x4a
	.zero		1
	.zero		1


	//----- nvinfo : EIATTR_EXIT_INSTR_OFFSETS
	.align		4
        /*0048*/ 	.byte	0x04, 0x1c
        /*004a*/ 	.short	(.L_9011 - .L_9010)


	//   ....[0]....
.L_9010:
        /*004c*/ 	.word	0x00000080


	//   ....[1]....
        /*0050*/ 	.word	0x00000240


	//----- nvinfo : EIATTR_CBANK_PARAM_SIZE
	.align		4
.L_9011:
        /*0054*/ 	.byte	0x03, 0x19
        /*0056*/ 	.short	0x0014


	//----- nvinfo : EIATTR_PARAM_CBANK
	.align		4
        /*0058*/ 	.byte	0x04, 0x0a
        /*005a*/ 	.short	(.L_9013 - .L_9012)
	.align		4
.L_9012:
        /*005c*/ 	.word	index@(.nv.constant0._Z16dequantize_blockILi32ELi2EXadL_ZN45_INTERNAL_8d5cb472_14_gguf_kernel_cu_cd24131915dequantize_q4_0EPKviiR7__half2EEN3c104HalfEEvS2_PT2_i)
        /*0060*/ 	.short	0x0380
        /*0062*/ 	.short	0x0014


	//----- nvinfo : EIATTR_SW_WAR
	.align		4
.L_9013:
        /*0064*/ 	.byte	0x04, 0x36
        /*0066*/ 	.short	(.L_9015 - .L_9014)
.L_9014:
        /*0068*/ 	.word	0x00000008
.L_9015:


//--------------------- .nv.info._Z22dequantize_block_iq1_mIfEvPKvPT_ --------------------------
	.section	.nv.info._Z22dequantize_block_iq1_mIfEvPKvPT_,"",@"SHT_CUDA_INFO"
	.sectionflags	@""
	.align	4


	//----- nvinfo : EIATTR_CUDA_API_VERSION
	.align		4
        /*0000*/ 	.byte	0x04, 0x37
        /*0002*/ 	.short	(.L_9017 - .L_9016)
.L_9016:
        /*0004*/ 	.word	0x00000082


	//----- nvinfo : EIATTR_KPARAM_INFO
	.align		4
.L_9017:
        /*0008*/ 	.byte	0x04, 0x17
        /*000a*/ 	.short	(.L_9019 - .L_9018)
.L_9018:
        /*000c*/ 	.word	0x00000000
        /*0010*/ 	.short	0x0001
        /*0012*/ 	.short	0x0008
        /*0014*/ 	.byte	0x00, 0xf5, 0x21, 0x00


	//----- nvinfo : EIATTR_KPARAM_INFO
	.align		4
.L_9019:
        /*0018*/ 	.byte	0x04, 0x17
        /*001a*/ 	.short	(.L_9021 - .L_9020)
.L_9020:
        /*001c*/ 	.word	0x00000000
        /*0020*/ 	.short	0x0000
        /*0022*/ 	.short	0x0000
        /*0024*/ 	.byte	0x00, 0xf5, 0x21, 0x00


	//----- nvinfo : EIATTR_SPARSE_MMA_MASK
	.align		4
.L_9021:
        /*0028*/ 	.byte	0x03, 0x50
        /*002a*/ 	.short	0x0000


	//----- nvinfo : EIATTR_MAXREG_COUNT
	.align		4
        /*002c*/ 	.byte	0x03, 0x1b
        /*002e*/ 	.short	0x00ff


	//----- nvinfo : EIATTR_MERCURY_ISA_VERSION
	.align		4
        /*0030*/ 	.byte	0x03, 0x5f
        /*0032*/ 	.short	0x0101


	//----- nvinfo : EIATTR_VRC_CTA_INIT_COUNT
	.align		4
        /*0034*/ 	.byte	0x02, 0x4a
	.zero		1
	.zero		1


	//----- nvinfo : EIATTR_EXIT_INSTR_OFFSETS
	.align		4
        /*0038*/ 	.byte	0x04, 0x1c
        /*003a*/ 	.short	(.L_9023 - .L_9022)


	//   ....[0]....
.L_9022:
        /*003c*/ 	.word	0x00000700


	//----- nvinfo : EIATTR_CBANK_PARAM_SIZE
	.align		4
.L_9023:
        /*0040*/ 	.byte	0x03, 0x19
        /*0042*/ 	.short	0x0010


	//----- nvinfo : EIATTR_PARAM_CBANK
	.align		4
        /*0044*/ 	.byte	0x04, 0x0a
        /*0046*/ 	.short	(.L_9025 - .L_9024)
	.align		4
.L_9024:
        /*0048*/ 	.word	index@(.nv.constant0._Z22dequantize_block_iq1_mIfEvPKvPT_)
        /*004c*/ 	.short	0x0380
        /*004e*/ 	.short	0x0010


	//----- nvinfo : EIATTR_SW_WAR
	.align		4
.L_9025:
        /*0050*/ 	.byte	0x04, 0x36
        /*0052*/ 	.short	(.L_9027 - .L_9026)
.L_9026:
        /*0054*/ 	.word	0x00000008
.L_9027:


//--------------------- .nv.info._Z23dequantize_block_iq4_xsIfEvPKvPT_ --------------------------
	.section	.nv.info._Z23dequantize_block_iq4_xsIfEvPKvPT_,"",@"SHT_CUDA_INFO"
	.sectionflags	@""
	.align	4


	//----- nvinfo : EIATTR_CUDA_API_VERSION
	.align		4
        /*0000*/ 	.byte	0x04, 0x37
        /*0002*/ 	.short	(.L_9029 - .L_9028)
.L_9028:
        /*0004*/ 	.word	0x00000082


	//----- nvinfo : EIATTR_KPARAM_INFO
	.align		4
.L_9029:
        /*0008*/ 	.byte	0x04, 0x17
        /*000a*/ 	.short	(.L_9031 - .L_9030)
.L_9030:
        /*000c*/ 	.word	0x00000000
        /*0010*/ 	.short	0x0001
        /*0012*/ 	.short	0x0008
        /*0014*/ 	.byte	0x00, 0xf5, 0x21, 0x00


	//----- nvinfo : EIATTR_KPARAM_INFO
	.align		4
.L_9031:
        /*0018*/ 	.byte	0x04, 0x17
        /*001a*/ 	.short	(.L_9033 - .L_9032)
.L_9032:
        /*001c*/ 	.word	0x00000000
        /*0020*/ 	.short	0x0000
        /*0022*/ 	.short	0x0000
        /*0024*/ 	.byte	0x00, 0xf5, 0x21, 0x00


	//----- nvinfo : EIATTR_SPARSE_MMA_MASK
	.align		4
.L_9033:
        /*0028*/ 	.byte	0x03, 0x50
        /*002a*/ 	.short	0x0000


	//----- nvinfo : EIATTR_MAXREG_COUNT
	.align		4
        /*002c*/ 	.byte	0x03, 0x1b
        /*002e*/ 	.short	0x00ff


	//----- nvinfo : EIATTR_MERCURY_ISA_VERSION
	.align		4
        /*0030*/ 	.byte	0x03, 0x5f
        /*0032*/ 	.short	0x0101


	//----- nvinfo : EIATTR_VRC_CTA_INIT_COUNT
	.align		4
        /*0034*/ 	.byte	0x02, 0x4a
	.zero		1
	.zero		1


	//----- nvinfo : EIATTR_EXIT_INSTR_OFFSETS
	.align		4
        /*0038*/ 	.byte	0x04, 0x1c
        /*003a*/ 	.short	(.L_9035 - .L_9034)


	//   ....[0]....
.L_9034:
        /*003c*/ 	.word	0x000006a0


	//----- nvinfo : EIATTR_CBANK_PARAM_SIZE
	.align		4
.L_9035:
        /*0040*/ 	.byte	0x03, 0x19
        /*0042*/ 	.short	0x0010


	//----- nvinfo : EIATTR_PARAM_CBANK
	.align		4
        /*0044*/ 	.byte	0x04, 0x0a
        /*0046*/ 	.short	(.L_9037 - .L_9036)
	.align		4
.L_9036:
        /*0048*/ 	.word	index@(.nv.constant0._Z23dequantize_block_iq4_xsIfEvPKvPT_)
        /*004c*/ 	.short	0x0380
        /*004e*/ 	.short	0x0010


	//----- nvinfo : EIATTR_SW_WAR
	.align		4
.L_9037:
        /*0050*/ 	.byte	0x04, 0x36
        /*0052*/ 	.short	(.L_9039 - .L_9038)
.L_9038:
        /*0054*/ 	.word	0x00000008
.L_9039:


//--------------------- .nv.info._Z22dequantize_block_iq2_sIfEvPKvPT_ --------------------------
	.section	.nv.info._Z22dequantize_block_iq2_sIfEvPKvPT_,"",@"SHT_CUDA_INFO"
	.sectionflags	@""
	.align	4


	//----- nvinfo : EIATTR_CUDA_API_VERSION
	.align		4
        /*0000*/ 	.byte	0x04, 0x37
        /*0002*/ 	.short	(.L_9041 - .L_9040)
.L_9040:
        /*0004*/ 	.word	0x00000082


	//----- nvinfo : EIATTR_KPARAM_INFO
	.align		4
.L_9041:
        /*0008*/ 	.byte	0x04, 0x17
        /*000a*/ 	.short	(.L_9043 - .L_9042)
.L_9042:
        /*000c*/ 	.word	0x00000000
        /*0010*/ 	.short	0x0001
        /*0012*/ 	.short	0x0008
        /*0014*/ 	.byte	0x00, 0xf5, 0x21, 0x00


	//----- nvinfo : EIATTR_KPARAM_INFO
	.align		4
.L_9043:
        /*0018*/ 	.byte	0x04, 0x17
        /*001a*/ 	.short	(.L_9045 - .L_9044)
.L_9044:
        /*001c*/ 	.word	0x00000000
        /*0020*/ 	.short	0x0000
        /*0022*/ 	.short	0x0000
        /*0024*/ 	.byte	0x00, 0xf5, 0x21, 0x00


	//----- nvinfo : EIATTR_SPARSE_MMA_MASK
	.align		4
.L_9045:
        /*0028*/ 	.byte	0x03, 0x50
        /*002a*/ 	.short	0x0000


	//----- nvinfo : EIATTR_MAXREG_COUNT
	.align		4
        /*002c*/ 	.byte	0x03, 0x1b
        /*002e*/ 	.short	0x00ff


	//----- nvinfo : EIATTR_MERCURY_ISA_VERSION
	.align		4
        /*0030*/ 	.byte	0x03, 0x5f
        /*0032*/ 	.short	0x0101


	//----- nvinfo : EIATTR_VRC_CTA_INIT_COUNT
	.align		4
        /*0034*/ 	.byte	0x02, 0x4a
	.zero		1
	.zero		1


	//----- nvinfo : EIATTR_EXIT_INSTR_OFFSETS
	.align		4
        /*0038*/ 	.byte	0x04, 0x1c
        /*003a*/ 	.short	(.L_9047 - .L_9046)


	//   ....[0]....
.L_9046:
        /*003c*/ 	.word	0x000005c0


	//----- nvinfo : EIATTR_CBANK_PARAM_SIZE
	.align		4
.L_9047:
        /*0040*/ 	.byte	0x03, 0x19
        /*0042*/ 	.short	0x0010


	//----- nvinfo : EIATTR_PARAM_CBANK
	.align		4
        /*0044*/ 	.byte	0x04, 0x0a
        /*0046*/ 	.short	(.L_9049 - .L_9048)
	.align		4
.L_9048:
        /*0048*/ 	.word	index@(.nv.constant0._Z22dequantize_block_iq2_sIfEvPKvPT_)
        /*004c*/ 	.short	0x0380
        /*004e*/ 	.short	0x0010


	//----- nvinfo : EIATTR_SW_WAR
	.align		4
.L_9049:
        /*0050*/ 	.byte	0x04, 0x36
        /*0052*/ 	.short	(.L_9051 - .L_9050)
.L_9050:
        /*0054*/ 	.word	0x00000008
.L_9051:


//--------------------- .nv.info._Z22dequantize_block_iq3_sIfEvPKvPT_ --------------------------
	.section	.nv.info._Z22dequantize_block_iq3_sIfEvPKvPT_,"",@"SHT_CUDA_INFO"
	.sectionflags	@""
	.align	4


	//----- nvinfo : EIATTR_CUDA_API_VERSION
	.align		4
        /*0000*/ 	.byte	0x04, 0x37
        /*0002*/ 	.short	(.L_9053 - .L_9052)
.L_9052:
        /*0004*/ 	.word	0x00000082


	//----- nvinfo : EIATTR_KPARAM_INFO
	.align		4
.L_9053:
        /*0008*/ 	.byte	0x04, 0x17
        /*000a*/ 	.short	(.L_9055 - .L_9054)
.L_9054:
        /*000c*/ 	.word	0x00000000
        /*0010*/ 	.short	0x0001
        /*0012*/ 	.short	0x0008
        /*0014*/ 	.byte	0x00, 0xf5, 0x21, 0x00


	//----- nvinfo : EIATTR_KPARAM_INFO
	.align		4
.L_9055:
        /*0018*/ 	.byte	0x04, 0x17
        /*001a*/ 	.short	(.L_9057 - .L_9056)
.L_9056:
        /*001c*/ 	.word	0x00000000
        /*0020*/ 	.short	0x0000
        /*0022*/ 	.short	0x0000
        /*0024*/ 	.byte	0x00, 0xf5, 0x21, 0x00


	//----- nvinfo : EIATTR_SPARSE_MMA_MASK
	.align		4
.L_9057:
        /*0028*/ 	.byte	0x03, 0x50
        /*002a*/ 	.short	0x0000


	//----- nvinfo : EIATTR_MAXREG_COUNT
	.align		4
        /*002c*/ 	.byte	0x03, 0x1b
        /*002e*/ 	.short	0x00ff


	//----- nvinfo : EIATTR_MERCURY_ISA_VERSION
	.align		4
        /*0030*/ 	.byte	0x03, 0x5f
        /*0032*/ 	.short	0x0101


	//----- nvinfo : EIATTR_VRC_CTA_INIT_COUNT
	.align		4
        /*0034*/ 	.byte	0x02, 0x4a
	.zero		1
	.zero		1


	//----- nvinfo : EIATTR_EXIT_INSTR_OFFSETS
	.align		4
        /*0038*/ 	.byte	0x04, 0x1c
        /*003a*/ 	.short	(.L_9059 - .L_9058)


	//   ....[0]....
.L_9058:
        /*003c*/ 	.word	0x00000690


	//----- nvinfo : EIATTR_CBANK_PARAM_SIZE
	.align		4
.L_9059:
        /*0040*/ 	.byte	0x03, 0x19
        /*0042*/ 	.short	0x0010


	//----- nvinfo : EIATTR_PARAM_CBANK
	.align		4
        /*0044*/ 	.byte	0x04, 0x0a
        /*0046*/ 	.short	(.L_9061 - .L_9060)
	.align		4
.L_9060:
        /*0048*/ 	.word	index@(.nv.constant0._Z22dequantize_block_iq3_sIfEvPKvPT_)
        /*004c*/ 	.short	0x0380
        /*004e*/ 	.short	0x0010


	//----- nvinfo : EIATTR_SW_WAR
	.align		4
.L_9061:
        /*0050*/ 	.byte	0x04, 0x36
        /*0052*/ 	.short	(.L_9063 - .L_9062)
.L_9062:
        /*0054*/ 	.word	0x00000008
.L_9063:


//--------------------- .nv.info._Z23dequantize_block_iq4_nlIfEvPKvPT_ --------------------------
	.section	.nv.info._Z23dequantize_block_iq4_nlIfEvPKvPT_,"",@"SHT_CUDA_INFO"
	.sectionflags	@""
	.align	4


	//----- nvinfo : EIATTR_CUDA_API_VERSION
	.align		4
        /*0000*/ 	.byte	0x04, 0x37
        /*0002*/ 	.short	(.L_9065 - .L_9064)
.L_9064:
        /*0004*/ 	.word	0x00000082


	//----- nvinfo : EIATTR_KPARAM_INFO
	.align		4
.L_9065:
        /*0008*/ 	.byte	0x04, 0x17
        /*000a*/ 	.short	(.L_9067 - .L_9066)
.L_9066:
        /*000c*/ 	.word	0x00000000
        /*0010*/ 	.short	0x0001
        /*0012*/ 	.short	0x0008
        /*0014*/ 	.byte	0x00, 0xf5, 0x21, 0x00


	//----- nvinfo : EIATTR_KPARAM_INFO
	.align		4
.L_9067:
        /*0018*/ 	.byte	0x04, 0x17
        /*001a*/ 	.short	(.L_9069 - .L_9068)
.L_9068:
        /*001c*/ 	.word	0x00000000
        /*0020*/ 	.short	0x0000
        /*0022*/ 	.short	0x0000
        /*0024*/ 	.byte	0x00, 0xf5, 0x21, 0x00


	//----- nvinfo : EIATTR_SPARSE_MMA_MASK
	.align		4
.L_9069:
        /*0028*/ 	.byte	0x03, 0x50
        /*002a*/ 	.short	0x0000


	//----- nvinfo : EIATTR_MAXREG_COUNT
	.align		4
        /*002c*/ 	.byte	0x03, 0x1b
        /*002e*/ 	.short	0x00ff


	//----- nvinfo : EIATTR_MERCURY_ISA_VERSION
	.align		4
        /*0030*/ 	.byte	0x03, 0x5f
        /*0032*/ 	.short	0x0101


	//----- nvinfo : EIATTR_VRC_CTA_INIT_COUNT
	.align		4
        /*0034*/ 	.byte	0x02, 0x4a
	.zero		1
	.zero		1


	//----- nvinfo : EIATTR_EXIT_INSTR_OFFSETS
	.align		4
        /*0038*/ 	.byte	0x04, 0x1c
        /*003a*/ 	.short	(.L_9071 - .L_9070)


	//   ....[0]....
.L_9070:
        /*003c*/ 	.word	0x00000570


	//----- nvinfo : EIATTR_CBANK_PARAM_SIZE
	.align		4
.L_9071:
        /*0040*/ 	.byte	0x03, 0x19
        /*0042*/ 	.short	0x0010


	//----- nvinfo : EIATTR_PARAM_CBANK
	.align		4
        /*0044*/ 	.byte	0x04, 0x0a
        /*0046*/ 	.short	(.L_9073 - .L_9072)
	.align		4
.L_9072:
        /*0048*/ 	.word	index@(.nv.constant0._Z23dequantize_block_iq4_nlIfEvPKvPT_)
        /*004c*/ 	.short	0x0380
        /*004e*/ 	.short	0x0010


	//----- nvinfo : EIATTR_SW_WAR
	.align		4
.L_9073:
        /*0050*/ 	.byte	0x04, 0x36
        /*0052*/ 	.short	(.L_9075 - .L_9074)
.L_9074:
        /*0054*/ 	.word	0x00000008
.L_9075:


//--------------------- .nv.info._Z22dequantize_block_iq1_sIfEvPKvPT_ --------------------------
	.section	.nv.info._Z22dequantize_block_iq1_sIfEvPKvPT_,"",@"SHT_CUDA_INFO"
	.sectionflags	@""
	.align	4


	//----- nvinfo : EIATTR_CUDA_API_VERSION
	.align		4
        /*0000*/ 	.byte	0x04, 0x37
        /*0002*/ 	.short	(.L_9077 - .L_9076)
.L_9076:
        /*0004*/ 	.word	0x00000082


	//----- nvinfo : EIATTR_KPARAM_INFO
	.align		4
.L_9077:
        /*0008*/ 	.byte	0x04, 0x17
        /*000a*/ 	.short	(.L_9079 - .L_9078)
.L_9078:
        /*000c*/ 	.word	0x00000000
        /*0010*/ 	.short	0x0001
        /*0012*/ 	.short	0x0008
        /*0014*/ 	.byte	0x00, 0xf5, 0x21, 0x00


	//----- nvinfo : EIATTR_KPARAM_INFO
	.align		4
.L_9079:
        /*0018*/ 	.byte	0x04, 0x17
        /*001a*/ 	.short	(.L_9081 - .L_9080)
.L_9080:
        /*001c*/ 	.word	0x00000000
        /*0020*/ 	.short	0x0000
        /*0022*/ 	.short	0x0000
        /*0024*/ 	.byte	0x00, 0xf5, 0x21, 0x00


	//----- nvinfo : EIATTR_SPARSE_MMA_MASK
	.align		4
.L_9081:
        /*0028*/ 	.byte	0x03, 0x50
        /*002a*/ 	.short	0x0000


	//----- nvinfo : EIATTR_MAXREG_COUNT
	.align		4
        /*002c*/ 	.byte	0x03, 0x1b
        /*002e*/ 	.short	0x00ff


	//----- nvinfo : EIATTR_MERCURY_ISA_VERSION
	.align		4
        /*0030*/ 	.byte	0x03, 0x5f
        /*0032*/ 	.short	0x0101


	//----- nvinfo : EIATTR_VRC_CTA_INIT_COUNT
	.align		4
        /*0034*/ 	.byte	0x02, 0x4a
	.zero		1
	.zero		1


	//----- nvinfo : EIATTR_EXIT_INSTR_OFFSETS
	.align		4
        /*0038*/ 	.byte	0x04, 0x1c
        /*003a*/ 	.short	(.L_9083 - .L_9082)


	//   ....[0]....
.L_9082:
        /*003c*/ 	.word	0x000005c0


	//----- nvinfo : EIATTR_CBANK_PARAM_SIZE
	.align		4
.L_9083:
        /*0040*/ 	.byte	0x03, 0x19
        /*0042*/ 	.short	0x0010


	//----- nvinfo : EIATTR_PARAM_CBANK
	.align		4
        /*0044*/ 	.byte	0x04, 0x0a
        /*0046*/ 	.short	(.L_9085 - .L_9084)
	.align		4
.L_9084:
        /*0048*/ 	.word	index@(.nv.constant0._Z22dequantize_block_iq1_sIfEvPKvPT_)
        /*004c*/ 	.short	0x0380
        /*004e*/ 	.short	0x0010


	//----- nvinfo : EIATTR_SW_WAR
	.align		4
.L_9085:
        /*0050*/ 	.byte	0x04, 0x36
        /*0052*/ 	.short	(.L_9087 - .L_9086)
.L_9086:
        /*0054*/ 	.word	0x00000008
.L_9087:


//--------------------- .nv.info._Z24dequantize_block_iq3_xxsIfEvPKvPT_ --------------------------
	.section	.nv.info._Z24dequantize_block_iq3_xxsIfEvPKvPT_,"",@"SHT_CUDA_INFO"
	.sectionflags	@""
	.align	4


	//----- nvinfo : EIATTR_CUDA_API_VERSION
	.align		4
        /*0000*/ 	.byte	0x04, 0x37
        /*0002*/ 	.short	(.L_9089 - .L_9088)
.L_9088:
        /*0004*/ 	.word	0x00000082


	//----- nvinfo : EIATTR_KPARAM_INFO
	.align		4
.L_9089:
        /*0008*/ 	.byte	0x04, 0x17
        /*000a*/ 	.short	(.L_9091 - .L_9090)
.L_9090:
        /*000c*/ 	.word	0x00000000
        /*0010*/ 	.short	0x0001
        /*0012*/ 	.short	0x0008
        /*0014*/ 	.byte	0x00, 0xf5, 0x21, 0x00


	//----- nvinfo : EIATTR_KPARAM_INFO
	.align		4
.L_9091:
        /*0018*/ 	.byte	0x04, 0x17
        /*001a*/ 	.short	(.L_9093 - .L_9092)
.L_9092:
        /*001c*/ 	.word	0x00000000
        /*0020*/ 	.short	0x0000
        /*0022*/ 	.short	0x0000
        /*0024*/ 	.byte	0x00, 0xf5, 0x21, 0x00


	//----- nvinfo : EIATTR_SPARSE_MMA_MASK
	.align		4
.L_9093:
        /*0028*/ 	.byte	0x03, 0x50
        /*002a*/ 	.short	0x0000


	//----- nvinfo : EIATTR_MAXREG_COUNT
	.align		4
        /*002c*/ 	.byte	0x03, 0x1b
        /*002e*/ 	.short	0x00ff


	//----- nvinfo : EIATTR_MERCURY_ISA_VERSION
	.align		4
        /*0030*/ 	.byte	0x03, 0x5f
        /*0032*/ 	.short	0x0101


	//----- nvinfo : EIATTR_VRC_CTA_INIT_COUNT
	.align		4
        /*0034*/ 	.byte	0x02, 0x4a
	.zero		1
	.zero		1


	//----- nvinfo : EIATTR_EXIT_INSTR_OFFSETS
	.align		4
        /*0038*/ 	.byte	0x04, 0x1c
        /*003a*/ 	.short	(.L_9095 - .L_9094)


	//   ....[0]....
.L_9094:
        /*003c*/ 	.word	0x00000610


	//----- nvinfo : EIATTR_CBANK_PARAM_SIZE
	.align		4
.L_9095:
        /*0040*/ 	.byte	0x03, 0x19
        /*0042*/ 	.short	0x0010


	//----- nvinfo : EIATTR_PARAM_CBANK
	.align		4
        /*0044*/ 	.byte	0x04, 0x0a
        /*0046*/ 	.short	(.L_9097 - .L_9096)
	.align		4
.L_9096:
        /*0048*/ 	.word	index@(.nv.constant0._Z24dequantize_block_iq3_xxsIfEvPKvPT_)
        /*004c*/ 	.short	0x0380
        /*004e*/ 	.short	0x0010


	//----- nvinfo : EIATTR_SW_WAR
	.align		4
.L_9097:
        /*0050*/ 	.byte	0x04, 0x36
        /*0052*/ 	.short	(.L_9099 - .L_9098)
.L_9098:
        /*0054*/ 	.word	0x00000008
.L_9099:


//--------------------- .nv.info._Z23dequantize_block_iq2_xsIfEvPKvPT_ --------------------------
	.section	.nv.info._Z23dequantize_block_iq2_xsIfEvPKvPT_,"",@"SHT_CUDA_INFO"
	.sectionflags	@""
	.align	4


	//----- nvinfo : EIATTR_CUDA_API_VERSION
	.align		4
        /*0000*/ 	.byte	0x04, 0x37
        /*0002*/ 	.short	(.L_9101 - .L_9100)
.L_9100:
        /*0004*/ 	.word	0x00000082


	//----- nvinfo : EIATTR_KPARAM_INFO
	.align		4
.L_9101:
        /*0008*/ 	.byte	0x04, 0x17
        /*000a*/ 	.short	(.L_9103 - .L_9102)
.L_9102:
        /*000c*/ 	.word	0x00000000
        /*0010*/ 	.short	0x0001
        /*0012*/ 	.short	0x0008
        /*0014*/ 	.byte	0x00, 0xf5, 0x21, 0x00


	//----- nvinfo : EIATTR_KPARAM_INFO
	.align		4
.L_9103:
        /*0018*/ 	.byte	0x04, 0x17
        /*001a*/ 	.short	(.L_9105 - .L_9104)
.L_9104:
        /*001c*/ 	.word	0x00000000
        /*0020*/ 	.short	0x0000
        /*0022*/ 	.short	0x0000
        /*0024*/ 	.byte	0x00, 0xf5, 0x21, 0x00


	//----- nvinfo : EIATTR_SPARSE_MMA_MASK
	.align		4
.L_9105:
        /*0028*/ 	.byte	0x03, 0x50
        /*002a*/ 	.short	0x0000


	//----- nvinfo : EIATTR_MAXREG_COUNT
	.align		4
        /*002c*/ 	.byte	0x03, 0x1b
        /*002e*/ 	.short	0x00ff


	//----- nvinfo : EIATTR_MERCURY_ISA_VERSION
	.align		4
        /*0030*/ 	.byte	0x03, 0x5f
        /*0032*/ 	.short	0x0101


	//----- nvinfo : EIATTR_VRC_CTA_INIT_COUNT
	.align		4
        /*0034*/ 	.byte	0x02, 0x4a
	.zero		1
	.zero		1


	//----- nvinfo : EIATTR_EXIT_INSTR_OFFSETS
	.align		4
        /*0038*/ 	.byte	0x04, 0x1c
        /*003a*/ 	.short	(.L_9107 - .L_9106)


	//   ....[0]....
.L_9106:
        /*003c*/ 	.word	0x000005e0


	//----- nvinfo : EIATTR_CBANK_PARAM_SIZE
	.align		4
.L_9107:
        /*0040*/ 	.byte	0x03, 0x19
        /*0042*/ 	.short	0x0010


	//----- nvinfo : EIATTR_PARAM_CBANK
	.align		4
        /*0044*/ 	.byte	0x04, 0x0a
        /*0046*/ 	.short	(.L_9109 - .L_9108)
	.align		4
.L_9108:
        /*0048*/ 	.word	index@(.nv.constant0._Z23dequantize_block_iq2_xsIfEvPKvPT_)
        /*004c*/ 	.short	0x0380
        /*004e*/ 	.short	0x0010


	//----- nvinfo : EIATTR_SW_WAR
	.align		4
.L_9109:
        /*0050*/ 	.byte	0x04, 0x36
        /*0052*/ 	.short	(.L_9111 - .L_9110)
.L_9110:
        /*0054*/ 	.word	0x00000008
.L_9111:


//--------------------- .nv.info._Z24dequantize_block_iq2_xxsIfEvPKvPT_ --------------------------
	.section	.nv.info._Z24dequantize_block_iq2_xxsIfEvPKvPT_,"",@"SHT_CUDA_INFO"
	.sectionflags	@""
	.align	4


	//----- nvinfo : EIATTR_CUDA_API_VERSION
	.align		4
        /*0000*/ 	.byte	0x04, 0x37
        /*0002*/ 	.short	(.L_9113 - .L_9112)
.L_9112:
        /*0004*/ 	.word	0x00000082


	//----- nvinfo : EIATTR_KPARAM_INFO
	.align		4
.L_9113:
        /*0008*/ 	.byte	0x04, 0x17
        /*000a*/ 	.short	(.L_9115 - .L_9114)
.L_9114:
        /*000c*/ 	.word	0x00000000
        /*0010*/ 	.short	0x0001
        /*0012*/ 	.short	0x0008
        /*0014*/ 	.byte	0x00, 0xf5, 0x21, 0x00


	//----- nvinfo : EIATTR_KPARAM_INFO
	.align		4
.L_9115:
        /*0018*/ 	.byte	0x04, 0x17
        /*001a*/ 	.short	(.L_9117 - .L_9116)
.L_9116:
        /*001c*/ 	.word	0x00000000
        /*0020*/ 	.short	0x0000
        /*0022*/ 	.short	0x0000
        /*0024*/ 	.byte	0x00, 0xf5, 0x21, 0x00


	//----- nvinfo : EIATTR_SPARSE_MMA_MASK
	.align		4
.L_9117:
        /*0028*/ 	.byte	0x03, 0x50
        /*002a*/ 	.short	0x0000


	//----- nvinfo : EIATTR_MAXREG_COUNT
	.align		4
        /*002c*/ 	.byte	0x03, 0x1b
        /*002e*/ 	.short	0x00ff


	//----- nvinfo : EIATTR_MERCURY_ISA_VERSION
	.align		4
        /*0030*/ 	.byte	0x03, 0x5f
        /*0032*/ 	.short	0x0101


	//----- nvinfo : EIATTR_VRC_CTA_INIT_COUNT
	.align		4
        /*0034*/ 	.byte	0x02, 0x4a
	.zero		1
	.zero		1


	//----- nvinfo : EIATTR_EXIT_INSTR_OFFSETS
	.align		4
        /*0038*/ 	.byte	0x04, 0x1c
        /*003a*/ 	.short	(.L_9119 - .L_9118)


	//   ....[0]....
.L_9118:
        /*003c*/ 	.word	0x00000570


	//----- nvinfo : EIATTR_CBANK_PARAM_SIZE
	.align		4
.L_9119:
        /*0040*/ 	.byte	0x03, 0x19
        /*0042*/ 	.short	0x0010


	//----- nvinfo : EIATTR_PARAM_CBANK
	.align		4
        /*0044*/ 	.byte	0x04, 0x0a
        /*0046*/ 	.short	(.L_9121 - .L_9120)
	.align		4
.L_9120:
        /*0048*/ 	.word	index@(.nv.constant0._Z24dequantize_block_iq2_xxsIfEvPKvPT_)
        /*004c*/ 	.short	0x0380
        /*004e*/ 	.short	0x0010


	//----- nvinfo : EIATTR_SW_WAR
	.align		4
.L_9121:
        /*0050*/ 	.byte	0x04, 0x36
        /*0052*/ 	.short	(.L_9123 - .L_9122)
.L_9122:
        /*0054*/ 	.word	0x00000008
.L_9123:


//--------------------- .nv.info._Z21dequantize_block_q6_KIfEvPKvPT_ --------------------------
	.section	.nv.info._Z21dequantize_block_q6_KIfEvPKvPT_,"",@"SHT_CUDA_INFO"
	.sectionflags	@""
	.align	4


	//----- nvinfo : EIATTR_CUDA_API_VERSION
	.align		4
        /*0000*/ 	.byte	0x04, 0x37
        /*0002*/ 	.short	(.L_9125 - .L_9124)
.L_9124:
        /*0004*/ 	.word	0x00000082


	//----- nvinfo : EIATTR_KPARAM_INFO
	.align		4
.L_9125:
        /*0008*/ 	.byte	0x04, 0x17
        /*000a*/ 	.short	(.L_9127 - .L_9126)
.L_9126:
        /*000c*/ 	.word	0x00000000
        /*0010*/ 	.short	0x0001
        /*0012*/ 	.short	0x0008
        /*0014*/ 	.byte	0x00, 0xf5, 0x21, 0x00


	//----- nvinfo : EIATTR_KPARAM_INFO
	.align		4
.L_9127:
        /*0018*/ 	.byte	0x04, 0x17
        /*001a*/ 	.short	(.L_9129 - .L_9128)
.L_9128:
        /*001c*/ 	.word	0x00000000
        /*0020*/ 	.short	0x0000
        /*0022*/ 	.short	0x0000
        /*0024*/ 	.byte	0x00, 0xf5, 0x21, 0x00


	//----- nvinfo : EIATTR_SPARSE_MMA_MASK
	.align		4
.L_9129:
        /*0028*/ 	.byte	0x03, 0x50
        /*002a*/ 	.short	0x0000


	//----- nvinfo : EIATTR_MAXREG_COUNT
	.align		4
        /*002c*/ 	.byte	0x03, 0x1b
        /*002e*/ 	.short	0x00ff


	//----- nvinfo : EIATTR_MERCURY_ISA_VERSION
	.align		4
        /*0030*/ 	.byte	0x03, 0x5f
        /*0032*/ 	.short	0x0101


	//----- nvinfo : EIATTR_VRC_CTA_INIT_COUNT
	.align		4
        /*0034*/ 	.byte	0x02, 0x4a
	.zero		1
	.zero		1


	//----- nvinfo : EIATTR_EXIT_INSTR_OFFSETS
	.align		4
        /*0038*/ 	.byte	0x04, 0x1c
        /*003a*/ 	.short	(.L_9131 - .L_9130)


	//   ....[0]....
.L_9130:
        /*003c*/ 	.word	0x00000480


	//----- nvinfo : EIATTR_CBANK_PARAM_SIZE
	.align		4
.L_9131:
        /*0040*/ 	.byte	0x03, 0x19
        /*0042*/ 	.short	0x0010


	//----- nvinfo : EIATTR_PARAM_CBANK
	.align		4
        /*0044*/ 	.byte	0x04, 0x0a
        /*0046*/ 	.short	(.L_9133 - .L_9132)
	.align		4
.L_9132:
        /*0048*/ 	.word	index@(.nv.constant0._Z21dequantize_block_q6_KIfEvPKvPT_)
        /*004c*/ 	.short	0x0380
        /*004e*/ 	.short	0x0010


	//----- nvinfo : EIATTR_SW_WAR
	.align		4
.L_9133:
        /*0050*/ 	.byte	0x04, 0x36
        /*0052*/ 	.short	(.L_9135 - .L_9134)
.L_9134:
        /*0054*/ 	.word	0x00000008
.L_9135:


//--------------------- .nv.info._Z21dequantize_block_q5_KIfEvPKvPT_ --------------------------
	.section	.nv.info._Z21dequantize_block_q5_KIfEvPKvPT_,"",@"SHT_CUDA_INFO"
	.sectionflags	@""
	.align	4


	//----- nvinfo : EIATTR_CUDA_API_VERSION
	.align		4
        /*0000*/ 	.byte	0x04, 0x37
        /*0002*/ 	.short	(.L_9137 - .L_9136)
.L_9136:
        /*0004*/ 	.word	0x00000082


	//----- nvinfo : EIATTR_KPARAM_INFO
	.align		4
.L_9137:
        /*0008*/ 	.byte	0x04, 0x17
        /*000a*/ 	.short	(.L_9139 - .L_9138)
.L_9138:
        /*000c*/ 	.word	0x00000000
        /*0010*/ 	.short	0x0001
        /*0012*/ 	.short	0x0008
        /*0014*/ 	.byte	0x00, 0xf5, 0x21, 0x00


	//----- nvinfo : EIATTR_KPARAM_INFO
	.align		4
.L_9139:
        /*0018*/ 	.byte	0x04, 0x17
        /*001a*/ 	.short	(.L_9141 - .L_9140)
.L_9140:
        /*001c*/ 	.word	0x00000000
        /*0020*/ 	.short	0x0000
        /*0022*/ 	.short	0x0000
        /*0024*/ 	.byte	0x00, 0xf5, 0x21, 0x00


	//----- nvinfo : EIATTR_SPARSE_MMA_MASK
	.align		4
.L_9141:
        /*0028*/ 	.byte	0x03, 0x50
        /*002a*/ 	.short	0x0000


	//----- nvinfo : EIATTR_MAXREG_COUNT
	.align		4
        /*002c*/ 	.byte	0x03, 0x1b
        /*002e*/ 	.short	0x00ff


	//----- nvinfo : EIATTR_MERCURY_ISA_VERSION
	.align		4
        /*0030*/ 	.byte	0x03, 0x5f
        /*0032*/ 	.short	0x0101


	//----- nvinfo : EIATTR_VRC_CTA_INIT_COUNT
	.align		4
        /*0034*/ 	.byte	0x02, 0x4a
	.zero		1
	.zero		1


	//----- nvinfo : EIATTR_EXIT_INSTR_OFFSETS
	.align		4
        /*0038*/ 	.byte	0x04, 0x1c
        /*003a*/ 	.short	(.L_9143 - .L_9142)


	//   ....[0]....
.L_9142:
        /*003c*/ 	.word	0x00000600


	//----- nvinfo : EIATTR_CBANK_PARAM_SIZE
	.align		4
.L_9143:
        /*0040*/ 	.byte	0x03, 0x19
        /*0042*/ 	.short	0x0010


	//----- nvinfo : EIATTR_PARAM_CBANK
	.align		4
        /*0044*/ 	.byte	0x04, 0x0a
        /*0046*/ 	.short	(.L_9145 - .L_9144)
	.align		4
.L_9144:
        /*0048*/ 	.word	index@(.nv.constant0._Z21dequantize_block_q5_KIfEvPKvPT_)
        /*004c*/ 	.short	0x0380
        /*004e*/ 	.short	0x0010


	//----- nvinfo : EIATTR_SW_WAR
	.align		4
.L_9145:
        /*0050*/ 	.byte	0x04, 0x36
        /*0052*/ 	.short	(.L_9147 - .L_9146)
.L_9146:
        /*0054*/ 	.word	0x00000008
.L_9147:


//--------------------- .nv.info._Z21dequantize_block_q4_KIfEvPKvPT_ --------------------------
	.section	.nv.info._Z21dequantize_block_q4_KIfEvPKvPT_,"",@"SHT_CUDA_INFO"
	.sectionflags	@""
	.align	4


	//----- nvinfo : EIATTR_CUDA_API_VERSION
	.align		4
        /*0000*/ 	.byte	0x04, 0x37
        /*0002*/ 	.short	(.L_9149 - .L_9148)
.L_9148:
        /*0004*/ 	.word	0x00000082


	//----- nvinfo : EIATTR_KPARAM_INFO
	.align		4
.L_9149:
        /*0008*/ 	.byte	0x04, 0x17
        /*000a*/ 	.short	(.L_9151 - .L_9150)
.L_9150:
        /*000c*/ 	.word	0x00000000
        /*0010*/ 	.short	0x0001
        /*0012*/ 	.short	0x0008
        /*0014*/ 	.byte	0x00, 0xf5, 0x21, 0x00


	//----- nvinfo : EIATTR_KPARAM_INFO
	.align		4
.L_9151:
        /*0018*/ 	.byte	0x04, 0x17
        /*001a*/ 	.short	(.L_9153 - .L_9152)
.L_9152:
        /*001c*/ 	.word	0x00000000
        /*0020*/ 	.short	0x0000
        /*0022*/ 	.short	0x0000
        /*0024*/ 	.byte	0x00, 0xf5, 0x21, 0x00


	//----- nvinfo : EIATTR_SPARSE_MMA_MASK
	.align		4
.L_9153:
        /*0028*/ 	.byte	0x03, 0x50
        /*002a*/ 	.short	0x0000


	//----- nvinfo : EIATTR_MAXREG_COUNT
	.align		4
        /*002c*/ 	.byte	0x03, 0x1b
        /*002e*/ 	.short	0x00ff


	//----- nvinfo : EIATTR_MERCURY_ISA_VERSION
	.align		4
        /*0030*/ 	.byte	0x03, 0x5f
        /*0032*/ 	.short	0x0101


	//----- nvinfo : EIATTR_VRC_CTA_INIT_COUNT
	.align		4
        /*0034*/ 	.byte	0x02, 0x4a
	.zero		1
	.zero		1


	//----- nvinfo : EIATTR_EXIT_INSTR_OFFSETS
	.align		4
        /*0038*/ 	.byte	0x04, 0x1c
        /*003a*/ 	.short	(.L_9155 - .L_9154)


	//   ....[0]....
.L_9154:
        /*003c*/ 	.word	0x00000640


	//----- nvinfo : EIATTR_CBANK_PARAM_SIZE
	.align		4
.L_9155:
        /*0040*/ 	.byte	0x03, 0x19
        /*0042*/ 	.short	0x0010


	//----- nvinfo : EIATTR_PARAM_CBANK
	.align		4
        /*0044*/ 	.byte	0x04, 0x0a
        /*0046*/ 	.short	(.L_9157 - .L_9156)
	.align		4
.L_9156:
        /*0048*/ 	.word	index@(.nv.constant0._Z21dequantize_block_q4_KIfEvPKvPT_)
        /*004c*/ 	.short	0x0380
        /*004e*/ 	.short	0x0010


	//----- nvinfo : EIATTR_SW_WAR
	.align		4
.L_9157:
        /*0050*/ 	.byte	0x04, 0x36
        /*0052*/ 	.short	(.L_9159 - .L_9158)
.L_9158:
        /*0054*/ 	.word	0x00000008
.L_9159:


//--------------------- .nv.info._Z21dequantize_block_q3_KIfEvPKvPT_ --------------------------
	.section	.nv.info._Z21dequantize_block_q3_KIfEvPKvPT_,"",@"SHT_CUDA_INFO"
	.sectionflags	@""
	.align	4


	//----- nvinfo : EIATTR_CUDA_API_VERSION
	.align		4
        /*0000*/ 	.byte	0x04, 0x37
        /*0002*/ 	.short	(.L_9161 - .L_9160)
.L_9160:
        /*0004*/ 	.word	0x00000082


	//----- nvinfo : EIATTR_KPARAM_INFO
	.align		4
.L_9161:
        /*0008*/ 	.byte	0x04, 0x17
        /*000a*/ 	.short	(.L_9163 - .L_9162)
.L_9162:
        /*000c*/ 	.word	0x00000000
        /*0010*/ 	.short	0x0001
        /*0012*/ 	.short	0x0008
        /*0014*/ 	.byte	0x00, 0xf5, 0x21, 0x00


	//----- nvinfo : EIATTR_KPARAM_INFO
	.align		4
.L_9163:
        /*0018*/ 	.byte	0x04, 0x17
        /*001a*/ 	.short	(.L_9165 - .L_9164)
.L_9164:
        /*001c*/ 	.word	0x00000000
        /*0020*/ 	.short	0x0000
        /*0022*/ 	.short	0x0000
        /*0024*/ 	.byte	0x00, 0xf5, 0x21, 0x00


	//----- nvinfo : EIATTR_SPARSE_MMA_MASK
	.align		4
.L_9165:
        /*0028*/ 	.byte	0x03, 0x50
        /*002a*/ 	.short	0x0000


	//----- nvinfo : EIATTR_MAXREG_COUNT
	.align		4
        /*002c*/ 	.byte	0x03, 0x1b
        /*002e*/ 	.short	0x00ff


	//----- nvinfo : EIATTR_MERCURY_ISA_VERSION
	.align		4
        /*0030*/ 	.byte	0x03, 0x5f
        /*0032*/ 	.short	0x0101


	//----- nvinfo : EIATTR_VRC_CTA_INIT_COUNT
	.align		4
        /*0034*/ 	.byte	0x02, 0x4a
	.zero		1
	.zero		1


	//----- nvinfo : EIATTR_EXIT_INSTR_OFFSETS
	.align		4
        /*0038*/ 	.byte	0x04, 0x1c
        /*003a*/ 	.short	(.L_9167 - .L_9166)


	//   ....[0]....
.L_9166:
        /*003c*/ 	.word	0x000007c0


	//----- nvinfo : EIATTR_CRS_STACK_SIZE
	.align		4
.L_9167:
        /*0040*/ 	.byte	0x04, 0x1e
        /*0042*/ 	.short	(.L_9169 - .L_9168)
.L_9168:
        /*0044*/ 	.word	0x00000000


	//----- nvinfo : EIATTR_CBANK_PARAM_SIZE
	.align		4
.L_9169:
        /*0048*/ 	.byte	0x03, 0x19
        /*004a*/ 	.short	0x0010


	//----- nvinfo : EIATTR_PARAM_CBANK
	.align		4
        /*004c*/ 	.byte	0x04, 0x0a
        /*004e*/ 	.short	(.L_9171 - .L_9170)
	.align		4
.L_9170:
        /*0050*/ 	.word	index@(.nv.constant0._Z21dequantize_block_q3_KIfEvPKvPT_)
        /*0054*/ 	.short	0x0380
        /*0056*/ 	.short	0x0010


	//----- nvinfo : EIATTR_SW_WAR
	.align		4
.L_9171:
        /*0058*/ 	.byte	0x04, 0x36
        /*005a*/ 	.short	(.L_9173 - .L_9172)
.L_9172:
        /*005c*/ 	.word	0x00000008
.L_9173:


//--------------------- .nv.info._Z21dequantize_block_q2_KIfEvPKvPT_ --------------------------
	.section	.nv.info._Z21dequantize_block_q2_KIfEvPKvPT_,"",@"SHT_CUDA_INFO"
	.sectionflags	@""
	.align	4


	//----- nvinfo : EIATTR_CUDA_API_VERSION
	.align		4
        /*0000*/ 	.byte	0x04, 0x37
        /*0002*/ 	.short	(.L_9175 - .L_9174)
.L_9174:
        /*0004*/ 	.word	0x00000082


	//----- nvinfo : EIATTR_KPARAM_INFO
	.align		4
.L_9175:
        /*0008*/ 	.byte	0x04, 0x17
        /*000a*/ 	.short	(.L_9177 - .L_9176)
.L_9176:
        /*000c*/ 	.word	0x00000000
        /*0010*/ 	.short	0x0001
        /*0012*/ 	.short	0x0008
        /*0014*/ 	.byte	0x00, 0xf5, 0x21, 0x00


	//----- nvinfo : EIATTR_KPARAM_INFO
	.align		4
.L_9177:
        /*0018*/ 	.byte	0x04, 0x17
        /*001a*/ 	.short	(.L_9179 - .L_9178)
.L_9178:
        /*001c*/ 	.word	0x00000000
        /*0020*/ 	.short	0x0000
        /*0022*/ 	.short	0x0000
        /*0024*/ 	.byte	0x00, 0xf5, 0x21, 0x00


	//----- nvinfo : EIATTR_SPARSE_MMA_MASK
	.align		4
.L_9179:
        /*0028*/ 	.byte	0x03, 0x50
        /*002a*/ 	.short	0x0000


	//----- nvinfo : EIATTR_MAXREG_COUNT
	.align		4
        /*002c*/ 	.byte	0x03, 0x1b
        /*002e*/ 	.short	0x00ff


	//----- nvinfo : EIATTR_MERCURY_ISA_VERSION
	.align		4
        /*0030*/ 	.byte	0x03, 0x5f
        /*0032*/ 	.short	0x0101


	//----- nvinfo : EIATTR_VRC_CTA_INIT_COUNT
	.align		4
        /*0034*/ 	.byte	0x02, 0x4a
	.zero		1
	.zero		1


	//----- nvinfo : EIATTR_EXIT_INSTR_OFFSETS
	.align		4
        /*0038*/ 	.byte	0x04, 0x1c
        /*003a*/ 	.short	(.L_9181 - .L_9180)


	//   ....[0]....
.L_9180:
        /*003c*/ 	.word	0x00000470


	//----- nvinfo : EIATTR_CBANK_PARAM_SIZE
	.align		4
.L_9181:
        /*0040*/ 	.byte	0x03, 0x19
        /*0042*/ 	.short	0x0010


	//----- nvinfo : EIATTR_PARAM_CBANK
	.align		4
        /*0044*/ 	.byte	0x04, 0x0a
        /*0046*/ 	.short	(.L_9183 - .L_9182)
	.align		4
.L_9182:
        /*0048*/ 	.word	index@(.nv.constant0._Z21dequantize_block_q2_KIfEvPKvPT_)
        /*004c*/ 	.short	0x0380
        /*004e*/ 	.short	0x0010


	//----- nvinfo : EIATTR_SW_WAR
	.align		4
.L_9183:
        /*0050*/ 	.byte	0x04, 0x36
        /*0052*/ 	.short	(.L_9185 - .L_9184)
.L_9184:
        /*0054*/ 	.word	0x00000008
.L_9185:


//--------------------- .nv.info._Z16dequantize_blockILi32ELi1EXadL_ZN45_INTERNAL_8d5cb472_14_gguf_kernel_cu_cd24131915dequantize_q8_0EPKviiR7__half2EEfEvS2_PT2_i --------------------------
	.section	.nv.info._Z16dequantize_blockILi32ELi1EXadL_ZN45_INTERNAL_8d5cb472_14_gguf_kernel_cu_cd24131915dequantize_q8_0EPKviiR7__half2EEfEvS2_PT2_i,"",@"SHT_CUDA_INFO"
	.sectionflags	@""
	.align	4


	//----- nvinfo : EIATTR_CUDA_API_VERSION
	.align		4
        /*0000*/ 	.byte	0x04, 0x37
        /*0002*/ 	.short	(.L_9187 - .L_9186)
.L_9186:
        /*0004*/ 	.word	0x00000082


	//----- nvinfo : EIATTR_KPARAM_INFO
	.align		4
.L_9187:
        /*0008*/ 	.byte	0x04, 0x17
        /*000a*/ 	.short	(.L_9189 - .L_9188)
.L_9188:
        /*000c*/ 	.word	0x00000000
        /*0010*/ 	.short	0x0002
        /*0012*/ 	.short	0x0010
        /*0014*/ 	.byte	0x00, 0xf0, 0x11, 0x00


	//----- nvinfo : EIATTR_KPARAM_INFO
	.align		4
.L_9189:
        /*0018*/ 	.byte	0x04, 0x17
        /*001a*/ 	.short	(.L_9191 - .L_9190)
.L_9190:
        /*001c*/ 	.word	0x00000000
        /*0020*/ 	.short	0x0001
        /*0022*/ 	.short	0x0008
        /*0024*/ 	.byte	0x00, 0xf5, 0x21, 0x00


	//----- nvinfo : EIATTR_KPARAM_INFO
	.align		4
.L_9191:
        /*0028*/ 	.byte	0x04, 0x17
        /*002a*/ 	.short	(.L_9193 - .L_9192)
.L_9192:
        /*002c*/ 	.word	0x00000000
        /*0030*/ 	.short	0x0000
        /*0032*/ 	.short	0x0000
        /*0034*/ 	.byte	0x00, 0xf5, 0x21, 0x00


	//----- nvinfo : EIATTR_SPARSE_MMA_MASK
	.align		4
.L_9193:
        /*0038*/ 	.byte	0x03, 0x50
        /*003a*/ 	.short	0x0000


	//----- nvinfo : EIATTR_MAXREG_COUNT
	.align		4
        /*003c*/ 	.byte	0x03, 0x1b
        /*003e*/ 	.short	0x00ff


	//----- nvinfo : EIATTR_MERCURY_ISA_VERSION
	.align		4
        /*0040*/ 	.byte	0x03, 0x5f
        /*0042*/ 	.short	0x0101


	//----- nvinfo : EIATTR_VRC_CTA_INIT_COUNT
	.align		4
        /*0044*/ 	.byte	0x02, 0x4a
	.zero		1
	.zero		1


	//----- nvinfo : EIATTR_EXIT_INSTR_OFFSETS
	.align		4
        /*0048*/ 	.byte	0x04, 0x1c
        /*004a*/ 	.short	(.L_9195 - .L_9194)


	//   ....[0]....
.L_9194:
        /*004c*/ 	.word	0x00000080


	//   ....[1]....
        /*0050*/ 	.word	0x00000220


	//----- nvinfo : EIATTR_CBANK_PARAM_SIZE
	.align		4
.L_9195:
        /*0054*/ 	.byte	0x03, 0x19
        /*0056*/ 	.short	0x0014


	//----- nvinfo : EIATTR_PARAM_CBANK
	.align		4
        /*0058*/ 	.byte	0x04, 0x0a
        /*005a*/ 	.short	(.L_9197 - .L_9196)
	.align		4
.L_9196:
        /*005c*/ 	.word	index@(.nv.constant0._Z16dequantize_blockILi32ELi1EXadL_ZN45_INTERNAL_8d5cb472_14_gguf_kernel_cu_cd24131915dequantize_q8_0EPKviiR7__half2EEfEvS2_PT2_i)
        /*0060*/ 	.short	0x0380
        /*0062*/ 	.short	0x0014


	//----- nvinfo : EIATTR_SW_WAR
	.align		4
.L_9197:
        /*0064*/ 	.byte	0x04, 0x36
        /*0066*/ 	.short	(.L_9199 - .L_9198)
.L_9198:
        /*0068*/ 	.word	0x00000008
.L_9199:


//--------------------- .nv.info._Z16dequantize_blockILi32ELi2EXadL_ZN45_INTERNAL_8d5cb472_14_gguf_kernel_cu_cd24131915dequantize_q5_1EPKviiR7__half2EEfEvS2_PT2_i --------------------------
	.section	.nv.info._Z16dequantize_blockILi32ELi2EXadL_ZN45_INTERNAL_8d5cb472_14_gguf_kernel_cu_cd24131915dequantize_q5_1EPKviiR7__half2EEfEvS2_PT2_i,"",@"SHT_CUDA_INFO"
	.sectionflags	@""
	.align	4


	//----- nvinfo : EIATTR_CUDA_API_VERSION
	.align		4
        /*0000*/ 	.byte	0x04, 0x37
        /*0002*/ 	.short	(.L_9201 - .L_9200)
.L_9200:
        /*0004*/ 	.word	0x00000082


	//----- nvinfo : EIATTR_KPARAM_INFO
	.align		4
.L_9201:
        /*0008*/ 	.byte	0x04, 0x17
        /*000a*/ 	.short	(.L_9203 - .L_9202)
.L_9202:
        /*000c*/ 	.word	0x00000000
        /*0010*/ 	.short	0x0002
        /*0012*/ 	.short	0x0010
        /*0014*/ 	.byte	0x00, 0xf0, 0x11, 0x00


	//----- nvinfo : EIATTR_KPARAM_INFO
	.align		4
.L_9203:
        /*0018*/ 	.byte	0x04, 0x17
        /*001a*/ 	.short	(.L_9205 - .L_9204)
.L_9204:
        /*001c*/ 	.word	0x00000000
        /*0020*/ 	.short	0x0001
        /*0022*/ 	.short	0x0008
        /*0024*/ 	.byte	0x00, 0xf5, 0x21, 0x00


	//----- nvinfo : EIATTR_KPARAM_INFO
	.align		4
.L_9205:
        /*0028*/ 	.byte	0x04, 0x17
        /*002a*/ 	.short	(.L_9207 - .L_9206)
.L_9206:
        /*002c*/ 	.word	0x00000000
        /*0030*/ 	.short	0x0000
        /*0032*/ 	.short	0x0000
        /*0034*/ 	.byte	0x00, 0xf5, 0x21, 0x00


	//----- nvinfo : EIATTR_SPARSE_MMA_MASK
	.align		4
.L_9207:
        /*0038*/ 	.byte	0x03, 0x50
        /*003a*/ 	.short	0x0000


	//----- nvinfo : EIATTR_MAXREG_COUNT
	.align		4
        /*003c*/ 	.byte	0x03, 0x1b
        /*003e*/ 	.short	0x00ff


	//----- nvinfo : EIATTR_MERCURY_ISA_VERSION
	.align		4
        /*0040*/ 	.byte	0x03, 0x5f
        /*0042*/ 	.short	0x0101


	//----- nvinfo : EIATTR_VRC_CTA_INIT_COUNT
	.align		4
        /*0044*/ 	.byte	0x02, 0x4a
	.zero		1
	.zero		1


	//----- nvinfo : EIATTR_EXIT_INSTR_OFFSETS
	.align		4
        /*0048*/ 	.byte	0x04, 0x1c
        /*004a*/ 	.short	(.L_9209 - .L_9208)


	//   ....[0]....
.L_9208:
        /*004c*/ 	.word	0x00000080


	//   ....[1]....
        /*0050*/ 	.word	0x000002b0


	//----- nvinfo : EIATTR_CBANK_PARAM_SIZE
	.align		4
.L_9209:
        /*0054*/ 	.byte	0x03, 0x19
        /*0056*/ 	.short	0x0014


	//----- nvinfo : EIATTR_PARAM_CBANK
	.align		4
        /*0058*/ 	.byte	0x04, 0x0a
        /*005a*/ 	.short	(.L_9211 - .L_9210)
	.align		4
.L_9210:
        /*005c*/ 	.word	index@(.nv.constant0._Z16dequantize_blockILi32ELi2EXadL_ZN45_INTERNAL_8d5cb472_14_gguf_kernel_cu_cd24131915dequantize_q5_1EPKviiR7__half2EEfEvS2_PT2_i)
        /*0060*/ 	.short	0x0380
        /*0062*/ 	.short	0x0014


	//----- nvinfo : EIATTR_SW_WAR
	.align		4
.L_9211:
        /*0064*/ 	.byte	0x04, 0x36
        /*0066*/ 	.short	(.L_9213 - .L_9212)
.L_9212:
        /*0068*/ 	.word	0x00000008
.L_9213:


//--------------------- .nv.info._Z16dequantize_blockILi32ELi2EXadL_ZN45_INTERNAL_8d5cb472_14_gguf_kernel_cu_cd24131915dequantize_q5_0EPKviiR7__half2EEfEvS2_PT2_i --------------------------
	.section	.nv.info._Z16dequantize_blockILi32ELi2EXadL_ZN45_INTERNAL_8d5cb472_14_gguf_kernel_cu_cd24131915dequantize_q5_0EPKviiR7__half2EEfEvS2_PT2_i,"",@"SHT_CUDA_INFO"
	.sectionflags	@""
	.align	4


	//----- nvinfo : EIATTR_CUDA_API_VERSION
	.align		4
        /*0000*/ 	.byte	0x04, 0x37
        /*0002*/ 	.short	(.L_9215 - .L_9214)
.L_9214:
        /*0004*/ 	.word	0x00000082


	//----- nvinfo : EIATTR_KPARAM_INFO
	.align		4
.L_9215:
        /*0008*/ 	.byte	0x04, 0x17
        /*000a*/ 	.short	(.L_9217 - .L_9216)
.L_9216:
        /*000c*/ 	.word	0x00000000
        /*0010*/ 	.short	0x0002
        /*0012*/ 	.short	0x0010
        /*0014*/ 	.byte	0x00, 0xf0, 0x11, 0x00


	//----- nvinfo : EIATTR_KPARAM_INFO
	.align		4
.L_9217:
        /*0018*/ 	.byte	0x04, 0x17
        /*001a*/ 	.short	(.L_9219 - .L_9218)
.L_9218:
        /*001c*/ 	.word	0x00000000
        /*0020*/ 	.short	0x0001
        /*0022*/ 	.short	0x0008
        /*0024*/ 	.byte	0x00, 0xf5, 0x21, 0x00


	//----- nvinfo : EIATTR_KPARAM_INFO
	.align		4
.L_9219:
        /*0028*/ 	.byte	0x04, 0x17
        /*002a*/ 	.short	(.L_9221 - .L_9220)
.L_9220:
        /*002c*/ 	.word	0x00000000
        /*0030*/ 	.short	0x0000
        /*0032*/ 	.short	0x0000
        /*0034*/ 	.byte	0x00, 0xf5, 0x21, 0x00


	//----- nvinfo : EIATTR_SPARSE_MMA_MASK
	.align		4
.L_9221:
        /*0038*/ 	.byte	0x03, 0x50
        /*003a*/ 	.short	0x0000


	//----- nvinfo : EIATTR_MAXREG_COUNT
	.align		4
        /*003c*/ 	.byte	0x03, 0x1b
        /*003e*/ 	.short	0x00ff


	//----- nvinfo : EIATTR_MERCURY_ISA_VERSION
	.align		4
        /*0040*/ 	.byte	0x03, 0x5f
        /*0042*/ 	.short	0x0101


	//----- nvinfo : EIATTR_VRC_CTA_INIT_COUNT
	.align		4
        /*0044*/ 	.byte	0x02, 0x4a
	.zero		1
	.zero		1


	//----- nvinfo : EIATTR_EXIT_INSTR_OFFSETS
	.align		4
        /*0048*/ 	.byte	0x04, 0x1c
        /*004a*/ 	.short	(.L_9223 - .L_9222)


	//   ....[0]....
.L_9222:
        /*004c*/ 	.word	0x00000080


	//   ....[1]....
        /*0050*/ 	.word	0x00000320


	//----- nvinfo : EIATTR_CBANK_PARAM_SIZE
	.align		4
.L_9223:
        /*0054*/ 	.byte	0x03, 0x19
        /*0056*/ 	.short	0x0014


	//----- nvinfo : EIATTR_PARAM_CBANK
	.align		4
        /*0058*/ 	.byte	0x04, 0x0a
        /*005a*/ 	.short	(.L_9225 - .L_9224)
	.align		4
.L_9224:
        /*005c*/ 	.word	index@(.nv.constant0._Z16dequantize_blockILi32ELi2EXadL_ZN45_INTERNAL_8d5cb472_14_gguf_kernel_cu_cd24131915dequantize_q5_0EPKviiR7__half2EEfEvS2_PT2_i)
        /*0060*/ 	.short	0x0380
        /*0062*/ 	.short	0x0014


	//----- nvinfo : EIATTR_SW_WAR
	.align		4
.L_9225:
        /*0064*/ 	.byte	0x04, 0x36
        /*0066*/ 	.short	(.L_9227 - .L_9226)
.L_9226:
        /*0068*/ 	.word	0x00000008
.L_9227:


//--------------------- .nv.info._Z16dequantize_blockILi32ELi2EXadL_ZN45_INTERNAL_8d5cb472_14_gguf_kernel_cu_cd24131915dequantize_q4_1EPKviiR7__half2EEfEvS2_PT2_i --------------------------
	.section	.nv.info._Z16dequantize_blockILi32ELi2EXadL_ZN45_INTERNAL_8d5cb472_14_gguf_kernel_cu_cd24131915dequantize_q4_1EPKviiR7__half2EEfEvS2_PT2_i,"",@"SHT_CUDA_INFO"
	.sectionflags	@""
	.align	4


	//----- nvinfo : EIATTR_CUDA_API_VERSION
	.align		4
        /*0000*/ 	.byte	0x04, 0x37
        /*0002*/ 	.short	(.L_9229 - .L_9228)
.L_9228:
        /*0004*/ 	.word	0x00000082


	//----- nvinfo : EIATTR_KPARAM_INFO
	.align		4
.L_9229:
        /*0008*/ 	.byte	0x04, 0x17
        /*000a*/ 	.short	(.L_9231 - .L_9230)
.L_9230:
        /*000c*/ 	.word	0x00000000
        /*0010*/ 	.short	0x0002
        /*0012*/ 	.short	0x0010
        /*0014*/ 	.byte	0x00, 0xf0, 0x11, 0x00


	//----- nvinfo : EIATTR_KPARAM_INFO
	.align		4
.L_9231:
        /*0018*/ 	.byte	0x04, 0x17
        /*001a*/ 	.short	(.L_9233 - .L_9232)
.L_9232:
        /*001c*/ 	.word	0x00000000
        /*0020*/ 	.short	0x0001
        /*0022*/ 	.short	0x0008
        /*0024*/ 	.byte	0x00, 0xf5, 0x21, 0x00


	//----- nvinfo : EIATTR_KPARAM_INFO
	.align		4
.L_9233:
        /*0028*/ 	.byte	0x04, 0x17
        /*002a*/ 	.short	(.L_9235 - .L_9234)
.L_9234:
        /*002c*/ 	.word	0x00000000
        /*0030*/ 	.short	0x0000
        /*0032*/ 	.short	0x0000
        /*0034*/ 	.byte	0x00, 0xf5, 0x21, 0x00


	//----- nvinfo : EIATTR_SPARSE_MMA_MASK
	.align		4
.L_9235:
        /*0038*/ 	.byte	0x03, 0x50
        /*003a*/ 	.short	0x0000


	//----- nvinfo : EIATTR_MAXREG_COUNT
	.align		4
        /*003c*/ 	.byte	0x03, 0x1b
        /*003e*/ 	.short	0x00ff


	//----- nvinfo : EIATTR_MERCURY_ISA_VERSION
	.align		4
        /*0040*/ 	.byte	0x03, 0x5f
        /*0042*/ 	.short	0x0101


	//----- nvinfo : EIATTR_VRC_CTA_INIT_COUNT
	.align		4
        /*0044*/ 	.byte	0x02, 0x4a
	.zero		1
	.zero		1


	//----- nvinfo : EIATTR_EXIT_INSTR_OFFSETS
	.align		4
        /*0048*/ 	.byte	0x04, 0x1c
        /*004a*/ 	.short	(.L_9237 - .L_9236)


	//   ....[0]....
.L_9236:
        /*004c*/ 	.word	0x00000080


	//   ....[1]....
        /*0050*/ 	.word	0x00000240


	//----- nvinfo : EIATTR_CBANK_PARAM_SIZE
	.align		4
.L_9237:
        /*0054*/ 	.byte	0x03, 0x19
        /*0056*/ 	.short	0x0014


	//----- nvinfo : EIATTR_PARAM_CBANK
	.align		4
        /*0058*/ 	.byte	0x04, 0x0a
        /*005a*/ 	.short	(.L_9239 - .L_9238)
	.align		4
.L_9238:
        /*005c*/ 	.word	index@(.nv.constant0._Z16dequantize_blockILi32ELi2EXadL_ZN45_INTERNAL_8d5cb472_14_gguf_kernel_cu_cd24131915dequantize_q4_1EPKviiR7__half2EEfEvS2_PT2_i)
        /*0060*/ 	.short	0x0380
        /*0062*/ 	.short	0x0014


	//----- nvinfo : EIATTR_SW_WAR
	.align		4
.L_9239:
        /*0064*/ 	.byte	0x04, 0x36
        /*0066*/ 	.short	(.L_9241 - .L_9240)
.L_9240:
        /*0068*/ 	.word	0x00000008
.L_9241:


//--------------------- .nv.info._Z16dequantize_blockILi32ELi2EXadL_ZN45_INTERNAL_8d5cb472_14_gguf_kernel_cu_cd24131915dequantize_q4_0EPKviiR7__half2EEfEvS2_PT2_i --------------------------
	.section	.nv.info._Z16dequantize_blockILi32ELi2EXadL_ZN45_INTERNAL_8d5cb472_14_gguf_kernel_cu_cd24131915dequantize_q4_0EPKviiR7__half2EEfEvS2_PT2_i,"",@"SHT_CUDA_INFO"
	.sectionflags	@""
	.align	4


	//----- nvinfo : EIATTR_CUDA_API_VERSION
	.align		4
        /*0000*/ 	.byte	0x04, 0x37
        /*0002*/ 	.short	(.L_9243 - .L_9242)
.L_9242:
        /*0004*/ 	.word	0x00000082


	//----- nvinfo : EIATTR_KPARAM_INFO
	.align		4
.L_9243:
        /*0008*/ 	.byte	0x04, 0x17
        /*000a*/ 	.short	(.L_9245 - .L_9244)
.L_9244:
        /*000c*/ 	.word	0x00000000
        /*0010*/ 	.short	0x0002
        /*0012*/ 	.short	0x0010
        /*0014*/ 	.byte	0x00, 0xf0, 0x11, 0x00


	//----- nvinfo : EIATTR_KPARAM_INFO
	.align		4
.L_9245:
        /*0018*/ 	.byte	0x04, 0x17
        /*001a*/ 	.short	(.L_9247 - .L_9246)
.L_9246:
        /*001c*/ 	.word	0x00000000
        /*0020*/ 	.short	0x0001
        /*0022*/ 	.short	0x0008
        /*0024*/ 	.byte	0x00, 0xf5, 0x21, 0x00


	//----- nvinfo : EIATTR_KPARAM_INFO
	.align		4
.L_9247:
        /*0028*/ 	.byte	0x04, 0x17
        /*002a*/ 	.short	(.L_9249 - .L_9248)
.L_9248:
        /*002c*/ 	.word	0x00000000
        /*0030*/ 	.short	0x0000
        /*0032*/ 	.short	0x0000
        /*0034*/ 	.byte	0x00, 0xf5, 0x21, 0x00


	//----- nvinfo : EIATTR_SPARSE_MMA_MASK
	.align		4
.L_9249:
        /*0038*/ 	.byte	0x03, 0x50
        /*003a*/ 	.short	0x0000


	//----- nvinfo : EIATTR_MAXREG_COUNT
	.align		4
        /*003c*/ 	.byte	0x03, 0x1b
        /*003e*/ 	.short	0x00ff


	//----- nvinfo : EIATTR_MERCURY_ISA_VERSION
	.align		4
        /*0040*/ 	.byte	0x03, 0x5f
        /*0042*/ 	.short	0x0101


	//----- nvinfo : EIATTR_VRC_CTA_INIT_COUNT
	.align		4
        /*0044*/ 	.byte	0x02, 0x4a
	.zero		1
	.zero		1


	//----- nvinfo : EIATTR_EXIT_INSTR_OFFSETS
	.align		4
        /*0048*/ 	.byte	0x04, 0x1c
        /*004a*/ 	.short	(.L_9251 - .L_9250)


	//   ....[0]....
.L_9250:
        /*004c*/ 	.word	0x00000080


	//   ....[1]....
        /*0050*/ 	.word	0x00000250


	//----- nvinfo : EIATTR_CBANK_PARAM_SIZE
	.align		4
.L_9251:
        /*0054*/ 	.byte	0x03, 0x19
        /*0056*/ 	.short	0x0014


	//----- nvinfo : EIATTR_PARAM_CBANK
	.align		4
        /*0058*/ 	.byte	0x04, 0x0a
        /*005a*/ 	.short	(.L_9253 - .L_9252)
	.align		4
.L_9252:
        /*005c*/ 	.word	index@(.nv.constant0._Z16dequantize_blockILi32ELi2EXadL_ZN45_INTERNAL_8d5cb472_14_gguf_kernel_cu_cd24131915dequantize_q4_0EPKviiR7__half2EEfEvS2_PT2_i)
        /*0060*/ 	.short	0x0380
        /*0062*/ 	.short	0x0014


	//----- nvinfo : EIATTR_SW_WAR
	.align		4
.L_9253:
        /*0064*/ 	.byte	0x04, 0x36
        /*0066*/ 	.short	(.L_9255 - .L_9254)
.L_9254:
        /*0068*/ 	.word	0x00000008
.L_9255:


//--------------------- .nv.callgraph             --------------------------
	.section	.nv.callgraph,"",@"SHT_CUDA_CALLGRAPH"
	.align	4
	.sectionentsize	8
	.align		4
        /*0000*/ 	.word	0x00000000
	.align		4
        /*0004*/ 	.word	0xffffffff
	.align		4
        /*0008*/ 	.word	0x00000000
	.align		4
        /*000c*/ 	.word	0xfffffffe
	.align		4
        /*0010*/ 	.word	0x00000000
	.align		4
        /*0014*/ 	.word	0xfffffffd
	.align		4
        /*0018*/ 	.word	0x00000000
	.align		4
        /*001c*/ 	.word	0xfffffffc


//--------------------- .nv.constant4             --------------------------
	.section	.nv.constant4,"a",@progbits
	.align	8
	.align		8
.nv.constant4:
        /*0000*/ 	.dword	iq2xxs_grid
	.align		8
        /*0008*/ 	.dword	iq2xs_grid
	.align		8
        /*0010*/ 	.dword	iq2s_grid
	.align		8
        /*0018*/ 	.dword	iq3xxs_grid
	.align		8
        /*0020*/ 	.dword	iq3xs_grid
	.align		8
        /*0028*/ 	.dword	iq1s_grid_gpu
	.align		8
        /*0030*/ 	.dword	ksigns_iq2xs
	.align		8
        /*0038*/ 	.dword	ksigns64
	.align		8
        /*0040*/ 	.dword	kmask_iq2xs
	.align		8
        /*0048*/ 	.dword	kvalues_iq4nl
	.align		8
        /*0050*/ 	.dword	_ZN45_INTERNAL_8d5cb472_14_gguf_kernel_cu_cd2413194cuda3std3__45__cpo5beginE
	.align		8
        /*0058*/ 	.dword	_ZN45_INTERNAL_8d5cb472_14_gguf_kernel_cu_cd2413194cuda3std3__45__cpo3endE
	.align		8
        /*0060*/ 	.dword	_ZN45_INTERNAL_8d5cb472_14_gguf_kernel_cu_cd2413194cuda3std3__45__cpo6cbeginE
	.align		8
        /*0068*/ 	.dword	_ZN45_INTERNAL_8d5cb472_14_gguf_kernel_cu_cd2413194cuda3std3__45__cpo4cendE
	.align		8
        /*0070*/ 	.dword	_ZN45_INTERNAL_8d5cb472_14_gguf_kernel_cu_cd2413194cuda3std3__45__cpo6rbeginE
	.align		8
        /*0078*/ 	.dword	_ZN45_INTERNAL_8d5cb472_14_gguf_kernel_cu_cd2413194cuda3std3__45__cpo4rendE
	.align		8
        /*0080*/ 	.dword	_ZN45_INTERNAL_8d5cb472_14_gguf_kernel_cu_cd2413194cuda3std3__45__cpo7crbeginE
	.align		8
        /*0088*/ 	.dword	_ZN45_INTERNAL_8d5cb472_14_gguf_kernel_cu_cd2413194cuda3std3__45__cpo5crendE
	.align		8
        /*0090*/ 	.dword	_ZN45_INTERNAL_8d5cb472_14_gguf_kernel_cu_cd2413194cuda3std3__447_GLOBAL__N__8d5cb472_14_gguf_kernel_cu_cd2413196ignoreE
	.align		8
        /*0098*/ 	.dword	_ZN45_INTERNAL_8d5cb472_14_gguf_kernel_cu_cd2413194cuda3std3__419piecewise_constructE
	.align		8
        /*00a0*/ 	.dword	_ZN45_INTERNAL_8d5cb472_14_gguf_kernel_cu_cd2413194cuda3std3__48in_placeE
	.align		8
        /*00a8*/ 	.dword	_ZN45_INTERNAL_8d5cb472_14_gguf_kernel_cu_cd2413194cuda3std3__420unreachable_sentinelE
	.align		8
        /*00b0*/ 	.dword	_ZN45_INTERNAL_8d5cb472_14_gguf_kernel_cu_cd2413194cuda3std6ranges3__45__cpo4swapE
	.align		8
        /*00b8*/ 	.dword	_ZN45_INTERNAL_8d5cb472_14_gguf_kernel_cu_cd2413194cuda3std6ranges3__45__cpo9iter_moveE
	.align		8
        /*00c0*/ 	.dword	_ZN45_INTERNAL_8d5cb472_14_gguf_kernel_cu_cd2413194cuda3std6ranges3__45__cpo5beginE
	.align		8
        /*00c8*/ 	.dword	_ZN45_INTERNAL_8d5cb472_14_gguf_kernel_cu_cd2413194cuda3std6ranges3__45__cpo3endE
	.align		8
        /*00d0*/ 	.dword	_ZN45_INTERNAL_8d5cb472_14_gguf_kernel_cu_cd2413194cuda3std6ranges3__45__cpo6cbeginE
	.align		8
        /*00d8*/ 	.dword	_ZN45_INTERNAL_8d5cb472_14_gguf_kernel_cu_cd2413194cuda3std6ranges3__45__cpo4cendE
	.align		8
        /*00e0*/ 	.dword	_ZN45_INTERNAL_8d5cb472_14_gguf_kernel_cu_cd2413194cuda3std6ranges3__45__cpo7advanceE
	.align		8
        /*00e8*/ 	.dword	_ZN45_INTERNAL_8d5cb472_14_gguf_kernel_cu_cd2413194cuda3std6ranges3__45__cpo9iter_swapE
	.align		8
        /*00f0*/ 	.dword	_ZN45_INTERNAL_8d5cb472_14_gguf_kernel_cu_cd2413194cuda3std6ranges3__45__cpo4nextE
	.align		8
        /*00f8*/ 	.dword	_ZN45_INTERNAL_8d5cb472_14_gguf_kernel_cu_cd2413194cuda3std6ranges3__45__cpo4prevE
	.align		8
        /*0100*/ 	.dword	_ZN45_INTERNAL_8d5cb472_14_gguf_kernel_cu_cd2413194cuda3std6ranges3__45__cpo4dataE
	.align		8
        /*0108*/ 	.dword	_ZN45_INTERNAL_8d5cb472_14_gguf_kernel_cu_cd2413194cuda3std6ranges3__45__cpo5cdataE
	.align		8
        /*0110*/ 	.dword	_ZN45_INTERNAL_8d5cb472_14_gguf_kernel_cu_cd2413194cuda3std6ranges3__45__cpo4sizeE
	.align		8
        /*0118*/ 	.dword	_ZN45_INTERNAL_8d5cb472_14_gguf_kernel_cu_cd2413194cuda3std6ranges3__45__cpo5ssizeE
	.align		8
        /*0120*/ 	.dword	_ZN45_INTERNAL_8d5cb472_14_gguf_kernel_cu_cd2413194cuda3std6ranges3__45__cpo8distanceE
	.align		8
        /*0128*/ 	.dword	_ZN45_INTERNAL_8d5cb472_14_gguf_kernel_cu_cd2413196thrust24THRUST_300001_SM_1030_NS6system6detail10sequential3seqE


//--------------------- .text._Z9moe_vec_qIN3c108BFloat16ELi256ELi8E11block_iq1_mLi1EXadL_ZN45_INTERNAL_8d5cb472_14_gguf_kernel_cu_cd24131918vec_dot_iq1_m_q8_1EPKvPK10block_q8_1RKiEEEvS5_S5_PT_PS9_iiii --------------------------
	.section	.text._Z9moe_vec_qIN3c108BFloat16ELi256ELi8E11block_iq1_mLi1EXadL_ZN45_INTERNAL_8d5cb472_14_gguf_kernel_cu_cd24131918vec_dot_iq1_m_q8_1EPKvPK10block_q8_1RKiEEEvS5_S5_PT_PS9_iiii,"ax",@progbits
	.align	128
.text._Z9moe_vec_qIN3c108BFloat16ELi256ELi8E11block_iq1_mLi1EXadL_ZN45_INTERNAL_8d5cb472_14_gguf_kernel_cu_cd24131918vec_dot_iq1_m_q8_1EPKvPK10block_q8_1RKiEEEvS5_S5_PT_PS9_iiii:
        .type           _Z9moe_vec_qIN3c108BFloat16ELi256ELi8E11block_iq1_mLi1EXadL_ZN45_INTERNAL_8d5cb472_14_gguf_kernel_cu_cd24131918vec_dot_iq1_m_q8_1EPKvPK10block_q8_1RKiEEEvS5_S5_PT_PS9_iiii,@function
        .size           _Z9moe_vec_qIN3c108BFloat16ELi256ELi8E11block_iq1_mLi1EXadL_ZN45_INTERNAL_8d5cb472_14_gguf_kernel_cu_cd24131918vec_dot_iq1_m_q8_1EPKvPK10block_q8_1RKiEEEvS5_S5_PT_PS9_iiii,(.L_x_1136 - _Z9moe_vec_qIN3c108BFloat16ELi256ELi8E11block_iq1_mLi1EXadL_ZN45_INTERNAL_8d5cb472_14_gguf_kernel_cu_cd24131918vec_dot_iq1_m_q8_1EPKvPK10block_q8_1RKiEEEvS5_S5_PT_PS9_iiii)
        .other          _Z9moe_vec_qIN3c108BFloat16ELi256ELi8E11block_iq1_mLi1EXadL_ZN45_INTERNAL_8d5cb472_14_gguf_kernel_cu_cd24131918vec_dot_iq1_m_q8_1EPKvPK10block_q8_1RKiEEEvS5_S5_PT_PS9_iiii,@"STO_CUDA_ENTRY STV_DEFAULT"
_Z9moe_vec_qIN3c108BFloat16ELi256ELi8E11block_iq1_mLi1EXadL_ZN45_INTERNAL_8d5cb472_14_gguf_kernel_cu_cd24131918vec_dot_iq1_m_q8_1EPKvPK10block_q8_1RKiEEEvS5_S5_PT_PS9_iiii:
[----:B------:R-:W-:Y:S01]  /*0000*/  LDC R1, c[0x0][0x37c] ;  /* 0x0000df00ff017b82 */ /* 0x000fe20000000800 */
[----:B------:R-:W0:Y:S07]  /*0010*/  S2R R0, SR_TID.Y ;  /* 0x0000000000007919 */ /* 0x000e2e0000002200 */
[----:B------:R-:W0:Y:S01]  /*0020*/  S2UR UR4, SR_CTAID.X ;  /* 0x00000000000479c3 */ /* 0x000e220000002500 */
[----:B------:R-:W1:Y:S07]  /*0030*/  LDCU UR5, c[0x0][0x3a8] ;  /* 0x00007500ff0577ac */ /* 0x000e6e0008000800 */
[----:B------:R-:W0:Y:S02]  /*0040*/  LDC R3, c[0x0][0x364] ;  /* 0x0000d900ff037b82 */ /* 0x000e240000000800 */
[----:B0-----:R-:W-:-:S05]  /*0050*/  IMAD R3, R3, UR4, R0 ;  /* 0x0000000403037c24 */ /* 0x001fca000f8e0200 */
[----:B-1----:R-:W-:-:S13]  /*0060*/  ISETP.GE.U32.AND P0, PT, R3, UR5, PT ;  /* 0x0000000503007c0c */ /* 0x002fda000bf06070 */
[----:B------:R-:W-:Y:S05]  /*0070*/  @P0 EXIT ;  /* 0x000000000000094d */ /* 0x000fea0003800000 */
[----:B------:R-:W0:Y:S01]  /*0080*/  S2R R4, SR_CTAID.Z ;  /* 0x0000000000047919 */ /* 0x000e220000002700 */
[----:B------:R-:W0:Y:S01]  /*0090*/  LDC.64 R6, c[0x0][0x398] ;  /* 0x0000e600ff067b82 */ /* 0x000e220000000a00 */
[----:B------:R-:W1:Y:S01]  /*00a0*/  LDCU.64 UR6, c[0x0][0x358] ;  /* 0x00006b00ff0677ac */ /* 0x000e620008000a00 */
[----:B------:R-:W2:Y:S06]  /*00b0*/  LDCU.64 UR8, c[0x0][0x3a0] ;  /* 0x00007400ff0877ac */ /* 0x000eac0008000a00 */
[----:B------:R-:W3:Y:S01]  /*00c0*/  LDC.64 R10, c[0x0][0x388] ;  /* 0x0000e200ff0a7b82 */ /* 0x000ee20000000a00 */
[----:B------:R-:W4:Y:S01]  /*00d0*/  LDCU UR10, c[0x0][0x3ac] ;  /* 0x00007580ff0a77ac */ /* 0x000f220008000800 */
[----:B0-----:R-:W-:-:S06]  /*00e0*/  IMAD.WIDE.U32 R6, R4, 0x4, R6 ;  /* 0x0000000404067825 */ /* 0x001fcc00078e0006 */
[----:B-1----:R-:W5:Y:S01]  /*00f0*/  LDG.E R7, desc[UR6][R6.64] ;  /* 0x0000000606077981 */ /* 0x002f62000c1e1900 */
[----:B--2---:R-:W0:Y:S01]  /*0100*/  I2F.U32.RP R0, UR8 ;  /* 0x0000000800007d06 */ /* 0x004e220008209000 */
[----:B------:R-:W-:Y:S01]  /*0110*/  USHF.R.S32.HI UR4, URZ, 0x1f, UR9 ;  /* 0x0000001fff047899 */ /* 0x000fe20008011409 */
[----:B------:R-:W-:Y:S01]  /*0120*/  ISETP.NE.U32.AND P2, PT, RZ, UR8, PT ;  /* 0x00000008ff007c0c */ /* 0x000fe2000bf45070 */
[----:B------:R-:W-:Y:S02]  /*0130*/  BSSY.RECONVERGENT B0, `(.L_x_0) ;  /* 0x00000b3000007945 */ /* 0x000fe40003800200 */
[----:B------:R-:W-:-:S04]  /*0140*/  ULEA.HI UR4, UR4, UR9, URZ, 0x8 ;  /* 0x0000000904047291 */ /* 0x000fc8000f8f40ff */
[----:B------:R-:W-:-:S04]  /*0150*/  USHF.R.S32.HI UR4, URZ, 0x8, UR4 ;  /* 0x00000008ff047899 */ /* 0x000fc80008011404 */
[----:B------:R-:W-:Y:S01]  /*0160*/  UIMAD UR5, UR4, UR5, URZ ;  /* 0x00000005040572a4 */ /* 0x000fe2000f8e02ff */
[----:B0-----:R-:W0:Y:S02]  /*0170*/  MUFU.RCP R0, R0 ;  /* 0x0000000000007308 */ /* 0x001e240000001000 */
[----:B0-----:R-:W-:-:S06]  /*0180*/  VIADD R8, R0, 0xffffffe ;  /* 0x0ffffffe00087836 */ /* 0x001fcc0000000000 */
[----:B------:R0:W1:Y:S02]  /*0190*/  F2I.FTZ.U32.TRUNC.NTZ R9, R8 ;  /* 0x0000000800097305 */ /* 0x000064000021f000 */
[----:B0-----:R-:W-:Y:S02]  /*01a0*/  IMAD.MOV.U32 R8, RZ, RZ, RZ ;  /* 0x000000ffff087224 */ /* 0x001fe400078e00ff */
[----:B-1----:R-:W-:-:S04]  /*01b0*/  IMAD.MOV R5, RZ, RZ, -R9 ;  /* 0x000000ffff057224 */ /* 0x002fc800078e0a09 */
[----:B------:R-:W-:-:S04]  /*01c0*/  IMAD R5, R5, UR8, RZ ;  /* 0x0000000805057c24 */ /* 0x000fc8000f8e02ff */
[----:B------:R-:W-:-:S06]  /*01d0*/  IMAD.HI.U32 R9, R9, R5, R8 ;  /* 0x0000000509097227 */ /* 0x000fcc00078e0008 */
[----:B------:R-:W-:-:S04]  /*01e0*/  IMAD.HI.U32 R9, R9, R4, RZ ;  /* 0x0000000409097227 */ /* 0x000fc800078e00ff */
[----:B------:R-:W-:-:S04]  /*01f0*/  IMAD.MOV R5, RZ, RZ, -R9 ;  /* 0x000000ffff057224 */ /* 0x000fc800078e0a09 */
[----:B------:R-:W-:Y:S02]  /*0200*/  IMAD R2, R5, UR8, R4 ;  /* 0x0000000805027c24 */ /* 0x000fe4000f8e0204 */
[----:B------:R-:W0:Y:S03]  /*0210*/  S2R R5, SR_TID.X ;  /* 0x0000000000057919 */ /* 0x000e260000002100 */
[----:B------:R-:W-:-:S13]  /*0220*/  ISETP.GE.U32.AND P0, PT, R2, UR8, PT ;  /* 0x0000000802007c0c */ /* 0x000fda000bf06070 */
[----:B------:R-:W-:Y:S02]  /*0230*/  @P0 VIADD R2, R2, -UR8 ;  /* 0x8000000802020c36 */ /* 0x000fe40008000000 */
[----:B------:R-:W-:-:S03]  /*0240*/  @P0 VIADD R9, R9, 0x1 ;  /* 0x0000000109090836 */ /* 0x000fc60000000000 */
[----:B------:R-:W-:Y:S02]  /*0250*/  ISETP.GE.U32.AND P1, PT, R2, UR8, PT ;  /* 0x0000000802007c0c */ /* 0x000fe4000bf26070 */
[----:B0-----:R-:W-:-:S11]  /*0260*/  SHF.R.U32.HI R24, RZ, 0x3, R5 ;  /* 0x00000003ff187819 */ /* 0x001fd60000011605 */
[----:B------:R-:W-:Y:S02]  /*0270*/  @P1 IADD3 R9, PT, PT, R9, 0x1, RZ ;  /* 0x0000000109091810 */ /* 0x000fe40007ffe0ff */
[----:B------:R-:W-:Y:S02]  /*0280*/  ISETP.GE.U32.AND P0, PT, R24, UR4, PT ;  /* 0x0000000418007c0c */ /* 0x000fe4000bf06070 */
[----:B------:R-:W-:-:S05]  /*0290*/  @!P2 LOP3.LUT R9, RZ, UR8, RZ, 0x33, !PT ;  /* 0x00000008ff09ac12 */ /* 0x000fca000f8e33ff */
[----:B----4-:R-:W-:-:S04]  /*02a0*/  IMAD R9, R9, UR10, RZ ;  /* 0x0000000a09097c24 */ /* 0x010fc8000f8e02ff */
[----:B---3--:R-:W-:-:S04]  /*02b0*/  IMAD.WIDE.U32 R10, R9, 0x4, R10 ;  /* 0x00000004090a7825 */ /* 0x008fc800078e000a */
[----:B------:R-:W-:Y:S02]  /*02c0*/  IMAD.MOV.U32 R9, RZ, RZ, RZ ;  /* 0x000000ffff097224 */ /* 0x000fe400078e00ff */
[----:B-----5:R-:W-:Y:S01]  /*02d0*/  IMAD R7, R7, UR5, RZ ;  /* 0x0000000507077c24 */ /* 0x020fe2000f8e02ff */
[----:B------:R-:W-:Y:S06]  /*02e0*/  @P0 BRA `(.L_x_1) ;  /* 0x00000008005c0947 */ /* 0x000fec0003800000 */
[----:B------:R-:W-:Y:S02]  /*02f0*/  IMAD.MOV.U32 R9, RZ, RZ, RZ ;  /* 0x000000ffff097224 */ /* 0x000fe400078e00ff */
[----:B------:R-:W-:Y:S02]  /*0300*/  IMAD.SHL.U32 R6, R24, 0x8, RZ ;  /* 0x0000000818067824 */ /* 0x000fe400078e00ff */
[----:B------:R-:W-:-:S07]  /*0310*/  IMAD R22, R3, UR4, R24 ;  /* 0x0000000403167c24 */ /* 0x000fce000f8e0218 */
.L_x_2:
[----:B------:R-:W0:Y:S01]  /*0320*/  LDC.64 R12, c[0x0][0x380] ;  /* 0x0000e000ff0c7b82 */ /* 0x000e220000000a00 */
[----:B------:R-:W-:Y:S01]  /*0330*/  IADD3 R15, P0, PT, R7, R22, RZ ;  /* 0x00000016070f7210 */ /* 0x000fe20007f1e0ff */
[C---:B------:R-:W-:Y:S01]  /*0340*/  IMAD.SHL.U32 R2, R5.reuse, 0x2, RZ ;  /* 0x0000000205027824 */ /* 0x040fe200078e00ff */
[----:B------:R-:W-:Y:S02]  /*0350*/  SHF.R.S32.HI R0, RZ, 0x1f, R22 ;  /* 0x0000001fff007819 */ /* 0x000fe40000011416 */
[----:B------:R-:W-:Y:S02]  /*0360*/  SHF.L.U32 R8, R5, 0x2, RZ ;  /* 0x0000000205087819 */ /* 0x000fe400000006ff */
[----:B------:R-:W-:Y:S02]  /*0370*/  LEA.HI.X.SX32 R0, R7, R0, 0x1, P0 ;  /* 0x0000000007007211 */ /* 0x000fe400000f0eff */
[----:B------:R-:W-:Y:S02]  /*0380*/  LOP3.LUT R19, R2, 0xe, RZ, 0xc0, !PT ;  /* 0x0000000e02137812 */ /* 0x000fe400078ec0ff */
[----:B------:R-:W-:Y:S01]  /*0390*/  LOP3.LUT R17, R8, 0x1c, RZ, 0xc0, !PT ;  /* 0x0000001c08117812 */ /* 0x000fe200078ec0ff */
[----:B0-----:R-:W-:-:S04]  /*03a0*/  IMAD.WIDE.U32 R12, R15, 0x38, R12 ;  /* 0x000000380f0c7825 */ /* 0x001fc800078e000c */
[----:B------:R-:W-:Y:S01]  /*03b0*/  IMAD R15, R0, 0x38, RZ ;  /* 0x00000038000f7824 */ /* 0x000fe200078e02ff */
[-C--:B------:R-:W-:Y:S02]  /*03c0*/  IADD3 R18, P1, PT, R19, R12.reuse, RZ ;  /* 0x0000000c13127210 */ /* 0x080fe40007f3e0ff */
[----:B------:R-:W-:Y:S01]  /*03d0*/  IADD3 R16, P0, PT, R17, R12, RZ ;  /* 0x0000000c11107210 */ /* 0x000fe20007f1e0ff */
[----:B------:R-:W-:-:S04]  /*03e0*/  IMAD.IADD R13, R13, 0x1, R15 ;  /* 0x000000010d0d7824 */ /* 0x000fc800078e020f */
[--C-:B------:R-:W-:Y:S01]  /*03f0*/  IMAD.X R19, RZ, RZ, R13.reuse, P1 ;  /* 0x000000ffff137224 */ /* 0x100fe200008e060d */
[----:B------:R-:W2:Y:S01]  /*0400*/  LDG.E.U8.CONSTANT R15, desc[UR6][R12.64+0x33] ;  /* 0x000033060c0f7981 */ /* 0x000ea2000c1e9100 */
[----:B------:R-:W-:-:S03]  /*0410*/  IMAD.X R17, RZ, RZ, R13, P0 ;  /* 0x000000ffff117224 */ /* 0x000fc600000e060d */
[----:B------:R-:W3:Y:S04]  /*0420*/  LDG.E.U16.CONSTANT R8, desc[UR6][R12.64+0x30] ;  /* 0x000030060c087981 */ /* 0x000ee8000c1e9500 */
[----:B------:R-:W4:Y:S04]  /*0430*/  LDG.E.U8.CONSTANT R0, desc[UR6][R18.64+0x20] ;  /* 0x0000200612007981 */ /* 0x000f28000c1e9100 */
[----:B------:R-:W5:Y:S04]  /*0440*/  LDG.E.U16.CONSTANT R14, desc[UR6][R12.64+0x34] ;  /* 0x000034060c0e7981 */ /* 0x000f68000c1e9500 */
[----:B------:R0:W5:Y:S04]  /*0450*/  LDG.E.U16.CONSTANT R25, desc[UR6][R12.64+0x36] ;  /* 0x000036060c197981 */ /* 0x000168000c1e9500 */
[----:B------:R-:W5:Y:S01]  /*0460*/  LDG.E.CONSTANT R16, desc[UR6][R16.64] ;  /* 0x0000000610107981 */ /* 0x000f62000c1e9900 */
[----:B------:R-:W-:-:S03]  /*0470*/  LOP3.LUT R20, R5, 0x6, RZ, 0xc0, !PT ;  /* 0x0000000605147812 */ /* 0x000fc600078ec0ff */
[----:B------:R1:W5:Y:S01]  /*0480*/  LDG.E.U8.CONSTANT R2, desc[UR6][R18.64+0x21] ;  /* 0x0000210612027981 */ /* 0x000362000c1e9100 */
[----:B------:R-:W-:-:S05]  /*0490*/  SHF.R.U32.HI R21, RZ, 0x1, R20 ;  /* 0x00000001ff157819 */ /* 0x000fca0000011614 */
[----:B------:R-:W-:-:S05]  /*04a0*/  IMAD.WIDE.U32 R20, R21, 0x2, R12 ;  /* 0x0000000215147825 */ /* 0x000fca00078e000c */
[----:B------:R1:W5:Y:S01]  /*04b0*/  LDG.E.U16.CONSTANT R23, desc[UR6][R20.64+0x30] ;  /* 0x0000300614177981 */ /* 0x000362000c1e9500 */
[----:B--2---:R-:W-:-:S04]  /*04c0*/  LOP3.LUT R15, R15, 0xf0, RZ, 0xc0, !PT ;  /* 0x000000f00f0f7812 */ /* 0x004fc800078ec0ff */
[----:B---3--:R-:W-:Y:S02]  /*04d0*/  LEA.HI R26, R8, R15, RZ, 0x14 ;  /* 0x0000000f081a7211 */ /* 0x008fe400078fa0ff */
[----:B----4-:R-:W-:Y:S02]  /*04e0*/  SHF.R.U32.HI R8, RZ, 0x4, R0 ;  /* 0x00000004ff087819 */ /* 0x010fe40000011600 */
[----:B-----5:R-:W-:-:S03]  /*04f0*/  SHF.R.U32.HI R27, RZ, 0x4, R14 ;  /* 0x00000004ff1b7819 */ /* 0x020fc6000001160e */
[----:B0-----:R-:W-:Y:S01]  /*0500*/  IMAD.SHL.U32 R12, R8, 0x100, RZ ;  /* 0x00000100080c7824 */ /* 0x001fe200078e00ff */
[----:B------:R-:W0:Y:S01]  /*0510*/  LDC.64 R14, c[0x4][0x28] ;  /* 0x01000a00ff0e7b82 */ /* 0x000e220000000a00 */
[----:B-1----:R-:W-:-:S03]  /*0520*/  LOP3.LUT R19, R25, 0xf000, RZ, 0xc0, !PT ;  /* 0x0000f00019137812 */ /* 0x002fc600078ec0ff */
[----:B------:R-:W-:Y:S02]  /*0530*/  LOP3.LUT R12, R12, 0x700, RZ, 0xc0, !PT ;  /* 0x000007000c0c7812 */ /* 0x000fe400078ec0ff */
[----:B------:R-:W-:Y:S02]  /*0540*/  SHF.R.U32.HI R25, RZ, 0x8, R16 ;  /* 0x00000008ff197819 */ /* 0x000fe40000011610 */
[----:B------:R-:W-:Y:S02]  /*0550*/  LOP3.LUT R27, R27, 0xf00, RZ, 0xc0, !PT ;  /* 0x00000f001b1b7812 */ /* 0x000fe400078ec0ff */
[----:B------:R-:W-:Y:S01]  /*0560*/  LOP3.LUT R25, R12, 0xff, R25, 0xf8, !PT ;  /* 0x000000ff0c197812 */ /* 0x000fe200078ef819 */
[----:B------:R-:W-:Y:S01]  /*0570*/  IMAD.SHL.U32 R12, R0, 0x100, RZ ;  /* 0x00000100000c7824 */ /* 0x000fe200078e00ff */
[----:B------:R-:W-:-:S04]  /*0580*/  IADD3 R20, PT, PT, R19, R26, R27 ;  /* 0x0000001a13147210 */ /* 0x000fc80007ffe01b */
[----:B------:R-:W-:-:S04]  /*0590*/  LOP3.LUT R27, R12, 0x700, RZ, 0xc0, !PT ;  /* 0x000007000c1b7812 */ /* 0x000fc800078ec0ff */
[----:B------:R-:W-:-:S05]  /*05a0*/  LOP3.LUT R27, R27, 0xff, R16, 0xf8, !PT ;  /* 0x000000ff1b1b7812 */ /* 0x000fca00078ef810 */
[----:B0-----:R-:W-:-:S06]  /*05b0*/  IMAD.WIDE.U32 R26, R27, 0x8, R14 ;  /* 0x000000081b1a7825 */ /* 0x001fcc00078e000e */
[----:B------:R-:W2:Y:S01]  /*05c0*/  LDG.E.CONSTANT R26, desc[UR6][R26.64] ;  /* 0x000000061a1a7981 */ /* 0x000ea2000c1e9900 */
[----:B------:R-:W-:-:S04]  /*05d0*/  SHF.L.U32 R13, R2, 0x8, RZ ;  /* 0x00000008020d7819 */ /* 0x000fc800000006ff */
[----:B------:R-:W-:Y:S02]  /*05e0*/  LOP3.LUT R18, R13, 0x700, RZ, 0xc0, !PT ;  /* 0x000007000d127812 */ /* 0x000fe400078ec0ff */
[----:B------:R-:W-:Y:S02]  /*05f0*/  SHF.R.U32.HI R13, RZ, 0x4, R2 ;  /* 0x00000004ff0d7819 */ /* 0x000fe40000011602 */
[----:B------:R-:W-:Y:S02]  /*0600*/  SHF.R.U32.HI R17, RZ, 0x10, R16 ;  /* 0x00000010ff117819 */ /* 0x000fe40000011610 */
[----:B------:R-:W-:Y:S02]  /*0610*/  LOP3.LUT R0, R0, 0x8, RZ, 0xc0, !PT ;  /* 0x0000000800007812 */ /* 0x000fe400078ec0ff */
[----:B------:R-:W-:Y:S02]  /*0620*/  LOP3.LUT R2, R2, 0x8, RZ, 0xc0, !PT ;  /* 0x0000000802027812 */ /* 0x000fe400078ec0ff */
[----:B------:R-:W-:-:S02]  /*0630*/  LOP3.LUT R8, R8, 0x8, RZ, 0xc0, !PT ;  /* 0x0000000808087812 */ /* 0x000fc400078ec0ff */
[----:B------:R-:W-:Y:S02]  /*0640*/  SHF.L.W.U32.HI R16, R16, 0x8, R13 ;  /* 0x0000000810107819 */ /* 0x000fe40000010e0d */
[----:B------:R-:W-:Y:S01]  /*0650*/  LOP3.LUT R13, R13, 0x8, RZ, 0xc0, !PT ;  /* 0x000000080d0d7812 */ /* 0x000fe200078ec0ff */
[----:B------:R-:W-:Y:S01]  /*0660*/  IMAD.MOV.U32 R21, RZ, RZ, 0x3d000000 ;  /* 0x3d000000ff157424 */ /* 0x000fe200078e00ff */
[----:B------:R-:W-:Y:S02]  /*0670*/  I2FP.F32.U32 R0, R0 ;  /* 0x0000000000007245 */ /* 0x000fe40000201000 */
[----:B------:R-:W-:Y:S02]  /*0680*/  LOP3.LUT R19, R5, 0x7, RZ, 0xc0, !PT ;  /* 0x0000000705137812 */ /* 0x000fe400078ec0ff */
[----:B------:R-:W-:Y:S02]  /*0690*/  LOP3.LUT R17, R18, 0xff, R17, 0xf8, !PT ;  /* 0x000000ff12117812 */ /* 0x000fe400078ef811 */
[----:B------:R-:W-:-:S02]  /*06a0*/  I2FP.F32.U32 R12, R2 ;  /* 0x00000002000c7245 */ /* 0x000fc40000201000 */
[----:B------:R-:W-:Y:S02]  /*06b0*/  I2FP.F32.U32 R8, R8 ;  /* 0x0000000800087245 */ /* 0x000fe40000201000 */
[----:B------:R-:W-:Y:S01]  /*06c0*/  I2FP.F32.U32 R18, R13 ;  /* 0x0000000d00127245 */ /* 0x000fe20000201000 */
[-C--:B------:R-:W-:Y:S01]  /*06d0*/  FFMA.FTZ R2, R0, -R21.reuse, -0.875 ;  /* 0xbf60000000027423 */ /* 0x080fe20000010815 */
[----:B------:R-:W-:Y:S01]  /*06e0*/  IADD3 R19, P0, PT, R19, R6, RZ ;  /* 0x0000000613137210 */ /* 0x000fe20007f1e0ff */
[-C--:B------:R-:W-:Y:S01]  /*06f0*/  FFMA.FTZ R0, R12, -R21.reuse, -0.875 ;  /* 0xbf6000000c007423 */ /* 0x080fe20000010815 */
[-C--:B------:R-:W-:Y:S01]  /*0700*/  FFMA.FTZ R8, R8, -R21.reuse, -0.875 ;  /* 0xbf60000008087423 */ /* 0x080fe20000010815 */
[----:B------:R-:W-:Y:S01]  /*0710*/  LOP3.LUT R13, R16, 0x7ff, RZ, 0xc0, !PT ;  /* 0x000007ff100d7812 */ /* 0x000fe200078ec0ff */
[----:B------:R-:W-:Y:S01]  /*0720*/  FFMA.FTZ R21, R18, -R21, -0.875 ;  /* 0xbf60000012157423 */ /* 0x000fe20000010815 */
[----:B------:R-:W-:Y:S01]  /*0730*/  LEA.HI.X.SX32 R18, R6, RZ, 0x1, P0 ;  /* 0x000000ff06127211 */ /* 0x000fe200000f0eff */
[----:B------:R-:W-:-:S04]  /*0740*/  IMAD.WIDE.U32 R16, R17, 0x8, R14 ;  /* 0x0000000811107825 */ /* 0x000fc800078e000e */
[--C-:B------:R-:W-:Y:S02]  /*0750*/  IMAD.WIDE.U32 R12, R13, 0x8, R14.reuse ;  /* 0x000000080d0c7825 */ /* 0x100fe400078e000e */
[----:B------:R-:W3:Y:S02]  /*0760*/  LDG.E.CONSTANT R16, desc[UR6][R16.64] ;  /* 0x0000000610107981 */ /* 0x000ee4000c1e9900 */
[----:B------:R-:W-:Y:S02]  /*0770*/  IMAD.WIDE.U32 R14, R25, 0x8, R14 ;  /* 0x00000008190e7825 */ /* 0x000fe400078e000e */
[----:B------:R3:W4:Y:S02]  /*0780*/  LDG.E.CONSTANT R12, desc[UR6][R12.64] ;  /* 0x000000060c0c7981 */ /* 0x000724000c1e9900 */
[----:B------:R-:W-:Y:S02]  /*0790*/  IMAD R25, R18, 0x24, RZ ;  /* 0x0000002412197824 */ /* 0x000fe400078e02ff */
[----:B------:R-:W-:Y:S01]  /*07a0*/  IMAD.WIDE.U32 R18, R19, 0x24, R10 ;  /* 0x0000002413127825 */ /* 0x000fe200078e000a */
[----:B------:R-:W5:Y:S03]  /*07b0*/  LDG.E.CONSTANT R14, desc[UR6][R14.64] ;  /* 0x000000060e0e7981 */ /* 0x000f66000c1e9900 */
[----:B------:R-:W-:-:S05]  /*07c0*/  IMAD.IADD R19, R19, 0x1, R25 ;  /* 0x0000000113137824 */ /* 0x000fca00078e0219 */
[----:B------:R-:W4:Y:S04]  /*07d0*/  LDG.E.CONSTANT R17, desc[UR6][R18.64+0x18] ;  /* 0x0000180612117981 */ /* 0x000f28000c1e9900 */
[----:B------:R-:W5:Y:S04]  /*07e0*/  LDG.E.CONSTANT R28, desc[UR6][R18.64+0x4] ;  /* 0x00000406121c7981 */ /* 0x000f68000c1e9900 */
[----:B------:R-:W4:Y:S01]  /*07f0*/  LDG.E.CONSTANT R29, desc[UR6][R18.64+0x8] ;  /* 0x00000806121d7981 */ /* 0x000f22000c1e9900 */
[----:B------:R-:W-:-:S03]  /*0800*/  UMOV UR5, 0x1010101 ;  /* 0x0101010100057882 */ /* 0x000fc60000000000 */
[----:B------:R-:W4:Y:S01]  /*0810*/  LDG.E.CONSTANT R15, desc[UR6][R18.64+0x10] ;  /* 0x00001006120f7981 */ /* 0x000f22000c1e9900 */
[----:B--2---:R-:W-:Y:S02]  /*0820*/  LOP3.LUT R25, R26, 0xf0f0f0f, RZ, 0xc0, !PT ;  /* 0x0f0f0f0f1a197812 */ /* 0x004fe400078ec0ff */
[----:B------:R-:W-:-:S04]  /*0830*/  SHF.R.U32.HI R26, RZ, 0x4, R26 ;  /* 0x00000004ff1a7819 */ /* 0x000fc8000001161a */
[----:B------:R-:W-:Y:S02]  /*0840*/  LOP3.LUT R27, R26, 0xf0f0f0f, RZ, 0xc0, !PT ;  /* 0x0f0f0f0f1a1b7812 */ /* 0x000fe400078ec0ff */
[----:B------:R-:W2:Y:S01]  /*0850*/  LDG.E.CONSTANT R26, desc[UR6][R18.64+0x14] ;  /* 0x00001406121a7981 */ /* 0x000ea2000c1e9900 */
[----:B---3--:R-:W-:Y:S02]  /*0860*/  LOP3.LUT R13, R16, 0xf0f0f0f, RZ, 0xc0, !PT ;  /* 0x0f0f0f0f100d7812 */ /* 0x008fe400078ec0ff */
[----:B------:R-:W-:-:S04]  /*0870*/  SHF.R.U32.HI R16, RZ, 0x4, R16 ;  /* 0x00000004ff107819 */ /* 0x000fc80000011610 */
[----:B------:R-:W-:Y:S01]  /*0880*/  LOP3.LUT R16, R16, 0xf0f0f0f, RZ, 0xc0, !PT ;  /* 0x0f0f0f0f10107812 */ /* 0x000fe200078ec0ff */
[----:B-----5:R-:W-:Y:S02]  /*0890*/  IDP.4A.S8.S8 R25, R25, R28, RZ ;  /* 0x0000001c19197226 */ /* 0x020fe400000006ff */
[----:B------:R-:W-:Y:S02]  /*08a0*/  IDP.4A.S8.S8 R28, R28, UR5, RZ ;  /* 0x000000051c1c7c26 */ /* 0x000fe400080006ff */
[----:B----4-:R-:W-:Y:S02]  /*08b0*/  IDP.4A.S8.S8 R25, R27, R29, R25 ;  /* 0x0000001d1b197226 */ /* 0x010fe40000000619 */
[----:B------:R-:W-:-:S05]  /*08c0*/  IDP.4A.S8.S8 R29, R29, UR5, R28 ;  /* 0x000000051d1d7c26 */ /* 0x000fca000800061c */
[----:B------:R-:W-:-:S05]  /*08d0*/  I2FP.F32.S32 R27, R29 ;  /* 0x0000001d001b7245 */ /* 0x000fca0000201400 */
[----:B------:R-:W-:Y:S02]  /*08e0*/  FFMA.FTZ R27, R2, R27, RZ ;  /* 0x0000001b021b7223 */ /* 0x000fe400000100ff */
[----:B------:R-:W3:Y:S01]  /*08f0*/  LDG.E.CONSTANT R2, desc[UR6][R18.64+0x1c] ;  /* 0x00001c0612027981 */ /* 0x000ee2000c1e9900 */
[----:B--2---:R-:W-:-:S04]  /*0900*/  IDP.4A.S8.S8 R13, R13, R26, RZ ;  /* 0x0000001a0d0d7226 */ /* 0x004fc800000006ff */
[----:B------:R-:W-:Y:S02]  /*0910*/  IDP.4A.S8.S8 R13, R16, R17, R13 ;  /* 0x00000011100d7226 */ /* 0x000fe4000000060d */
[----:B------:R-:W2:Y:S01]  /*0920*/  LDG.E.CONSTANT R16, desc[UR6][R18.64+0xc] ;  /* 0x00000c0612107981 */ /* 0x000ea2000c1e9900 */
[----:B------:R-:W-:-:S04]  /*0930*/  IDP.4A.S8.S8 R26, R26, UR5, RZ ;  /* 0x000000051a1a7c26 */ /* 0x000fc800080006ff */
[----:B------:R-:W-:-:S05]  /*0940*/  IDP.4A.S8.S8 R26, R17, UR5, R26 ;  /* 0x00000005111a7c26 */ /* 0x000fca000800061a */
[----:B------:R-:W-:Y:S02]  /*0950*/  I2FP.F32.S32 R17, R26 ;  /* 0x0000001a00117245 */ /* 0x000fe40000201400 */
[----:B------:R-:W4:Y:S03]  /*0960*/  LDG.E.U16.CONSTANT R26, desc[UR6][R18.64] ;  /* 0x00000006121a7981 */ /* 0x000f26000c1e9500 */
[----:B------:R-:W-:Y:S02]  /*0970*/  FFMA.FTZ R0, R0, R17, RZ ;  /* 0x0000001100007223 */ /* 0x000fe400000100ff */
[----:B------:R0:W5:Y:S01]  /*0980*/  LDG.E.CONSTANT R17, desc[UR6][R18.64+0x20] ;  /* 0x0000200612117981 */ /* 0x000162000c1e9900 */
[----:B------:R-:W-:Y:S02]  /*0990*/  LOP3.LUT R28, R14, 0xf0f0f0f, RZ, 0xc0, !PT ;  /* 0x0f0f0f0f0e1c7812 */ /* 0x000fe400078ec0ff */
[----:B------:R-:W-:-:S04]  /*09a0*/  SHF.R.U32.HI R14, RZ, 0x4, R14 ;  /* 0x00000004ff0e7819 */ /* 0x000fc8000001160e */
[----:B------:R-:W-:Y:S02]  /*09b0*/  LOP3.LUT R14, R14, 0xf0f0f0f, RZ, 0xc0, !PT ;  /* 0x0f0f0f0f0e0e7812 */ /* 0x000fe400078ec0ff */
[----:B------:R-:W-:Y:S01]  /*09c0*/  IADD3 R24, PT, PT, R24, 0x4, RZ ;  /* 0x0000000418187810 */ /* 0x000fe20007ffe0ff */
[----:B------:R-:W-:Y:S02]  /*09d0*/  HADD2.F32 R20, -RZ, R20.H0_H0 ;  /* 0x20000014ff147230 */ /* 0x000fe40000004100 */
[----:B------:R-:W-:Y:S02]  /*09e0*/  VIADD R22, R22, 0x4 ;  /* 0x0000000416167836 */ /* 0x000fe40000000000 */
[----:B------:R-:W-:Y:S02]  /*09f0*/  VIADD R6, R6, 0x20 ;  /* 0x0000002006067836 */ /* 0x000fe40000000000 */
[----:B--2---:R-:W-:Y:S02]  /*0a00*/  IDP.4A.S8.S8 R28, R28, R16, R25 ;  /* 0x000000101c1c7226 */ /* 0x004fe40000000619 */
[----:B------:R-:W-:-:S04]  /*0a10*/  IDP.4A.S8.S8 R16, R16, UR5, RZ ;  /* 0x0000000510107c26 */ /* 0x000fc800080006ff */
[----:B------:R-:W-:Y:S01]  /*0a20*/  IDP.4A.S8.S8 R16, R15, UR5, R16 ;  /* 0x000000050f107c26 */ /* 0x000fe20008000610 */
[----:B------:R-:W-:-:S04]  /*0a30*/  LOP3.LUT R25, R5, 0x1, RZ, 0xc0, !PT ;  /* 0x0000000105197812 */ /* 0x000fc800078ec0ff */
[----:B------:R-:W-:Y:S02]  /*0a40*/  I2FP.F32.S32 R16, R16 ;  /* 0x0000001000107245 */ /* 0x000fe40000201400 */
[----:B------:R-:W-:-:S03]  /*0a50*/  ISETP.NE.U32.AND P0, PT, R25, 0x1, PT ;  /* 0x000000011900780c */ /* 0x000fc60003f05070 */
[----:B------:R-:W-:Y:S01]  /*0a60*/  FFMA.FTZ R8, R8, R16, R27 ;  /* 0x0000001008087223 */ /* 0x000fe2000001001b */
[----:B------:R-:W-:Y:S02]  /*0a70*/  LOP3.LUT R16, R12, 0xf0f0f0f, RZ, 0xc0, !PT ;  /* 0x0f0f0f0f0c107812 */ /* 0x000fe400078ec0ff */
[----:B0-----:R-:W-:Y:S02]  /*0a80*/  SEL R18, RZ, 0x6, P0 ;  /* 0x00000006ff127807 */ /* 0x001fe40000000000 */
[----:B------:R-:W-:Y:S01]  /*0a90*/  SHF.R.U32.HI R12, RZ, 0x4, R12 ;  /* 0x00000004ff0c7819 */ /* 0x000fe2000001160c */
[----:B---3--:R-:W-:Y:S01]  /*0aa0*/  IDP.4A.S8.S8 R16, R16, R2, R13 ;  /* 0x0000000210107226 */ /* 0x008fe2000000060d */
[----:B------:R-:W-:Y:S01]  /*0ab0*/  SHF.R.U32.HI R23, RZ, R18, R23 ;  /* 0x00000012ff177219 */ /* 0x000fe20000011617 */
[----:B------:R-:W-:Y:S01]  /*0ac0*/  IDP.4A.S8.S8 R2, R2, UR5, RZ ;  /* 0x0000000502027c26 */ /* 0x000fe200080006ff */
[----:B------:R-:W-:Y:S01]  /*0ad0*/  LOP3.LUT R12, R12, 0xf0f0f0f, RZ, 0xc0, !PT ;  /* 0x0f0f0f0f0c0c7812 */ /* 0x000fe200078ec0ff */
[----:B------:R-:W-:Y:S01]  /*0ae0*/  IDP.4A.S8.S8 R14, R14, R15, R28 ;  /* 0x0000000f0e0e7226 */ /* 0x000fe2000000061c */
[----:B------:R-:W-:Y:S01]  /*0af0*/  SHF.R.U32.HI R13, RZ, 0x2, R23 ;  /* 0x00000002ff0d7819 */ /* 0x000fe20000011617 */
[----:B-----5:R-:W-:-:S02]  /*0b00*/  IDP.4A.S8.S8 R2, R17, UR5, R2 ;  /* 0x0000000511027c26 */ /* 0x020fc40008000602 */
[----:B------:R-:W-:Y:S01]  /*0b10*/  IDP.4A.S8.S8 R12, R12, R17, R16 ;  /* 0x000000110c0c7226 */ /* 0x000fe20000000610 */
[----:B------:R-:W-:Y:S01]  /*0b20*/  LOP3.LUT R13, R13, 0xe, RZ, 0xc0, !PT ;  /* 0x0000000e0d0d7812 */ /* 0x000fe200078ec0ff */
[----:B------:R-:W-:Y:S01]  /*0b30*/  IMAD.SHL.U32 R23, R23, 0x2, RZ ;  /* 0x0000000217177824 */ /* 0x000fe200078e00ff */
[----:B------:R-:W-:Y:S02]  /*0b40*/  I2FP.F32.S32 R2, R2 ;  /* 0x0000000200027245 */ /* 0x000fe40000201400 */
[----:B------:R-:W-:Y:S02]  /*0b50*/  I2FP.F32.S32 R15, R14 ;  /* 0x0000000e000f7245 */ /* 0x000fe40000201400 */
[----:B------:R-:W-:Y:S01]  /*0b60*/  I2FP.F32.S32 R17, R12 ;  /* 0x0000000c00117245 */ /* 0x000fe20000201400 */
[----:B------:R-:W-:Y:S01]  /*0b70*/  FFMA.FTZ R0, R21, R2, R0 ;  /* 0x0000000215007223 */ /* 0x000fe20000010000 */
[----:B------:R-:W-:Y:S02]  /*0b80*/  LOP3.LUT R23, R23, 0xe, RZ, 0xc0, !PT ;  /* 0x0000000e17177812 */ /* 0x000fe400078ec0ff */
[----:B------:R-:W-:Y:S01]  /*0b90*/  LOP3.LUT R13, R13, 0x1, RZ, 0xfc, !PT ;  /* 0x000000010d0d7812 */ /* 0x000fe200078efcff */
[----:B------:R-:W-:Y:S01]  /*0ba0*/  FADD.FTZ R8, R8, R15 ;  /* 0x0000000f08087221 */ /* 0x000fe20000010000 */
[----:B------:R-:W-:Y:S01]  /*0bb0*/  ISETP.GE.U32.AND P0, PT, R24, UR4, PT ;  /* 0x0000000418007c0c */ /* 0x000fe2000bf06070 */
[----:B------:R-:W-:Y:S01]  /*0bc0*/  FADD.FTZ R0, R0, R17 ;  /* 0x0000001100007221 */ /* 0x000fe20000010000 */
[----:B------:R-:W-:-:S02]  /*0bd0*/  LOP3.LUT R23, R23, 0x1, RZ, 0xfc, !PT ;  /* 0x0000000117177812 */ /* 0x000fc400078efcff */
[----:B------:R-:W-:Y:S01]  /*0be0*/  I2FP.F32.U32 R15, R13 ;  /* 0x0000000d000f7245 */ /* 0x000fe20000201000 */
[----:B----4-:R-:W-:Y:S01]  /*0bf0*/  HADD2.F32 R13, -RZ, R26.H0_H0 ;  /* 0x2000001aff0d7230 */ /* 0x010fe20000004100 */
[----:B------:R-:W-:-:S03]  /*0c00*/  I2FP.F32.U32 R23, R23 ;  /* 0x0000001700177245 */ /* 0x000fc60000201000 */
[----:B------:R-:W-:Y:S01]  /*0c10*/  FMUL.FTZ R15, R0, R15 ;  /* 0x0000000f000f7220 */ /* 0x000fe20000410000 */
[----:B------:R-:W-:-:S03]  /*0c20*/  FMUL.FTZ R20, R20, R13 ;  /* 0x0000000d14147220 */ /* 0x000fc60000410000 */
[----:B------:R-:W-:-:S04]  /*0c30*/  FFMA.FTZ R8, R8, R23, R15 ;  /* 0x0000001708087223 */ /* 0x000fc8000001000f */
[----:B------:R-:W-:Y:S01]  /*0c40*/  FFMA.FTZ R9, R20, R8, R9 ;  /* 0x0000000814097223 */ /* 0x000fe20000010009 */
[----:B------:R-:W-:Y:S06]  /*0c50*/  @!P0 BRA `(.L_x_2) ;  /* 0xfffffff400b08947 */ /* 0x000fec000383ffff */
.L_x_1:
[----:B------:R-:W-:Y:S05]  /*0c60*/  BSYNC.RECONVERGENT B0 ;  /* 0x0000000000007941 */ /* 0x000fea0003800200 */
.L_x_0:
[----:B------:R-:W0:Y:S01]  /*0c70*/  SHFL.BFLY PT, R0, R9, 0x10, 0x1f ;  /* 0x0e001f0009007f89 */ /* 0x000e2200000e0000 */
[----:B------:R-:W-:Y:S01]  /*0c80*/  ISETP.NE.AND P0, PT, R5, RZ, PT ;  /* 0x000000ff0500720c */ /* 0x000fe20003f05270 */
[----:B0-----:R-:W-:-:S05]  /*0c90*/  FADD.FTZ R0, R0, R9 ;  /* 0x0000000900007221 */ /* 0x001fca0000010000 */
[----:B------:R-:W0:Y:S02]  /*0ca0*/  SHFL.BFLY PT, R7, R0, 0x8, 0x1f ;  /* 0x0d001f0000077f89 */ /* 0x000e2400000e0000 */
[----:B0-----:R-:W-:-:S05]  /*0cb0*/  FADD.FTZ R7, R0, R7 ;  /* 0x0000000700077221 */ /* 0x001fca0000010000 */
[----:B------:R-:W0:Y:S02]  /*0cc0*/  SHFL.BFLY PT, R2, R7, 0x4, 0x1f ;  /* 0x0c801f0007027f89 */ /* 0x000e2400000e0000 */
[----:B0-----:R-:W-:-:S05]  /*0cd0*/  FADD.FTZ R2, R7, R2 ;  /* 0x0000000207027221 */ /* 0x001fca0000010000 */
[----:B------:R-:W0:Y:S02]  /*0ce0*/  SHFL.BFLY PT, R11, R2, 0x2, 0x1f ;  /* 0x0c401f00020b7f89 */ /* 0x000e2400000e0000 */
[----:B0-----:R-:W-:-:S05]  /*0cf0*/  FADD.FTZ R11, R2, R11 ;  /* 0x0000000b020b7221 */ /* 0x001fca0000010000 */
[----:B------:R0:W1:Y:S01]  /*0d00*/  SHFL.BFLY PT, R8, R11, 0x1, 0x1f ;  /* 0x0c201f000b087f89 */ /* 0x00006200000e0000 */
[----:B------:R-:W-:Y:S05]  /*0d10*/  @P0 EXIT ;  /* 0x000000000000094d */ /* 0x000fea0003800000 */
[----:B------:R-:W2:Y:S01]  /*0d20*/  LDC.64 R6, c[0x0][0x390] ;  /* 0x0000e400ff067b82 */ /* 0x000ea20000000a00 */
[----:B------:R-:W3:Y:S01]  /*0d30*/  LDCU UR4, c[0x0][0x3a8] ;  /* 0x00007500ff0477ac */ /* 0x000ee20008000800 */
[----:B-1----:R-:W-:-:S05]  /*0d40*/  FADD.FTZ R0, R11, R8 ;  /* 0x000000080b007221 */ /* 0x002fca0000010000 */
[----:B------:R-:W-:Y:S01]  /*0d50*/  F2FP.BF16.F32.PACK_AB R0, RZ, R0 ;  /* 0x00000000ff00723e */ /* 0x000fe200000010ff */
[----:B---3--:R-:W-:-:S04]  /*0d60*/  IMAD R3, R4, UR4, R3 ;  /* 0x0000000404037c24 */ /* 0x008fc8000f8e0203 */
[----:B--2---:R-:W-:-:S05]  /*0d70*/  IMAD.WIDE.U32 R2, R3, 0x2, R6 ;  /* 0x0000000203027825 */ /* 0x004fca00078e0006 */
[----:B------:R-:W-:Y:S01]  /*0d80*/  STG.E.U16 desc[UR6][R2.64], R0 ;  /* 0x0000000002007986 */ /* 0x000fe2000c101506 */
[----:B------:R-:W-:Y:S05]  /*0d90*/  EXIT ;  /* 0x000000000000794d */ /* 0x000fea0003800000 */
.L_x_3:
[----:B------:R-:W-:-:S00]  /*0da0*/  BRA `(.L_x_3) ;  /* 0xfffffffc00fc7947 */ /* 0x000fc0000383ffff */
[----:B------:R-:W-:-:S00]  /*0db0*/  NOP ;  /* 0x0000000000007918 */ /* 0x000fc00000000000 */
        /* <DEDUP_REMOVED lines=12> */
.L_x_1136:


//--------------------- .text._Z9moe_vec_qIN3c108BFloat16ELi256ELi8E12block_iq4_xsLi1EXadL_ZN45_INTERNAL_8d5cb472_14_gguf_kernel_cu_cd24131919vec_dot_iq4_xs_q8_1EPKvPK10block_q8_1RKiEEEvS5_S5_PT_PS9_iiii --------------------------
	.section	.text._Z9moe_vec_qIN3c108BFloat16ELi256ELi8E12block_iq4_xsLi1EXadL_ZN45_INTERNAL_8d5cb472_14_gguf_kernel_cu_cd24131919vec_dot_iq4_xs_q8_1EPKvPK10block_q8_1RKiEEEvS5_S5_PT_PS9_iiii,"ax",@progbits
	.align	128
.text._Z9moe_vec_qIN3c108BFloat16ELi256ELi8E12block_iq4_xsLi1EXadL_ZN45_INTERNAL_8d5cb472_14_gguf_kernel_cu_cd24131919vec_dot_iq4_xs_q8_1EPKvPK10block_q8_1RKiEEEvS5_S5_PT_PS9_iiii:
        .type           _Z9moe_vec_qIN3c108BFloat16ELi256ELi8E12block_iq4_xsLi1EXadL_ZN45_INTERNAL_8d5cb472_14_gguf_kernel_cu_cd24131919vec_dot_iq4_xs_q8_1EPKvPK10block_q8_1RKiEEEvS5_S5_PT_PS9_iiii,@function
        .size           _Z9moe_vec_qIN3c108BFloat16ELi256ELi8E12block_iq4_xsLi1EXadL_ZN45_INTERNAL_8d5cb472_14_gguf_kernel_cu_cd24131919vec_dot_iq4_xs_q8_1EPKvPK10block_q8_1RKiEEEvS5_S5_PT_PS9_iiii,(.L_x_1137 - _Z9moe_vec_qIN3c108BFloat16ELi256ELi8E12block_iq4_xsLi1EXadL_ZN45_INTERNAL_8d5cb472_14_gguf_kernel_cu_cd24131919vec_dot_iq4_xs_q8_1EPKvPK10block_q8_1RKiEEEvS5_S5_PT_PS9_iiii)
        .other          _Z9moe_vec_qIN3c108BFloat16ELi256ELi8E12block_iq4_xsLi1EXadL_ZN45_INTERNAL_8d5cb472_14_gguf_kernel_cu_cd24131919vec_dot_iq4_xs_q8_1EPKvPK10block_q8_1RKiEEEvS5_S5_PT_PS9_iiii,@"STO_CUDA_ENTRY STV_DEFAULT"
_Z9moe_vec_qIN3c108BFloat16ELi256ELi8E12block_iq4_xsLi1EXadL_ZN45_INTERNAL_8d5cb472_14_gguf_kernel_cu_cd24131919vec_dot_iq4_xs_q8_1EPKvPK10block_q8_1RKiEEEvS5_S5_PT_PS9_iiii:
        /* <DEDUP_REMOVED lines=15> */
[----:B-1----:R0:W5:Y:S01]  /*00f0*/  LDG.E R5, desc[UR6][R4.64] ;  /* 0x0000000604057981 */ /* 0x002162000c1e1900 */
[----:B--2---:R-:W1:Y:S01]  /*0100*/  I2F.U32.RP R2, UR8 ;  /* 0x0000000800027d06 */ /* 0x004e620008209000 */
[----:B------:R-:W-:Y:S01]  /*0110*/  USHF.R.S32.HI UR4, URZ, 0x1f, UR9 ;  /* 0x0000001fff047899 */ /* 0x000fe20008011409 */
[----:B------:R-:W-:Y:S01]  /*0120*/  ISETP.NE.U32.AND P2, PT, RZ, UR8, PT ;  /* 0x00000008ff007c0c */ /* 0x000fe2000bf45070 */
[----:B------:R-:W-:Y:S01]  /*0130*/  BSSY.RECONVERGENT B0, `(.L_x_4) ;  /* 0x000010d000007945 */ /* 0x000fe20003800200 */
[----:B------:R-:W-:Y:S01]  /*0140*/  IMAD.MOV.U32 R10, RZ, RZ, RZ ;  /* 0x000000ffff0a7224 */ /* 0x000fe200078e00ff */
[----:B------:R-:W-:-:S04]  /*0150*/  ULEA.HI UR4, UR4, UR9, URZ, 0x8 ;  /* 0x0000000904047291 */ /* 0x000fc8000f8f40ff */
[----:B------:R-:W-:-:S04]  /*0160*/  USHF.R.S32.HI UR4, URZ, 0x8, UR4 ;  /* 0x00000008ff047899 */ /* 0x000fc80008011404 */
[----:B------:R-:W-:Y:S01]  /*0170*/  UIMAD UR5, UR4, UR5, URZ ;  /* 0x00000005040572a4 */ /* 0x000fe2000f8e02ff */
[----:B-1----:R-:W1:Y:S02]  /*0180*/  MUFU.RCP R2, R2 ;  /* 0x0000000200027308 */ /* 0x002e640000001000 */
[----:B-1----:R-:W-:Y:S02]  /*0190*/  VIADD R6, R2, 0xffffffe ;  /* 0x0ffffffe02067836 */ /* 0x002fe40000000000 */
[----:B------:R-:W1:Y:S04]  /*01a0*/  S2R R2, SR_TID.X ;  /* 0x0000000000027919 */ /* 0x000e680000002100 */
[----:B------:R2:W4:Y:S02]  /*01b0*/  F2I.FTZ.U32.TRUNC.NTZ R7, R6 ;  /* 0x0000000600077305 */ /* 0x000524000021f000 */
[----:B--2---:R-:W-:-:S02]  /*01c0*/  IMAD.MOV.U32 R6, RZ, RZ, RZ ;  /* 0x000000ffff067224 */ /* 0x004fc400078e00ff */
[----:B----4-:R-:W-:-:S04]  /*01d0*/  IMAD.MOV R9, RZ, RZ, -R7 ;  /* 0x000000ffff097224 */ /* 0x010fc800078e0a07 */
[----:B------:R-:W-:-:S04]  /*01e0*/  IMAD R9, R9, UR8, RZ ;  /* 0x0000000809097c24 */ /* 0x000fc8000f8e02ff */
[----:B------:R-:W-:-:S06]  /*01f0*/  IMAD.HI.U32 R8, R7, R9, R6 ;  /* 0x0000000907087227 */ /* 0x000fcc00078e0006 */
[----:B------:R-:W-:Y:S01]  /*0200*/  IMAD.HI.U32 R8, R8, R3, RZ ;  /* 0x0000000308087227 */ /* 0x000fe200078e00ff */
[----:B-1----:R-:W-:-:S03]  /*0210*/  SHF.R.U32.HI R21, RZ, 0x3, R2 ;  /* 0x00000003ff157819 */ /* 0x002fc60000011602 */
[----:B0-----:R-:W-:-:S04]  /*0220*/  IMAD.MOV R4, RZ, RZ, -R8 ;  /* 0x000000ffff047224 */ /* 0x001fc800078e0a08 */
[----:B------:R-:W-:-:S05]  /*0230*/  IMAD R4, R4, UR8, R3 ;  /* 0x0000000804047c24 */ /* 0x000fca000f8e0203 */
[----:B------:R-:W-:-:S13]  /*0240*/  ISETP.GE.U32.AND P0, PT, R4, UR8, PT ;  /* 0x0000000804007c0c */ /* 0x000fda000bf06070 */
[----:B------:R-:W-:Y:S02]  /*0250*/  @P0 VIADD R4, R4, -UR8 ;  /* 0x8000000804040c36 */ /* 0x000fe40008000000 */
[----:B------:R-:W-:Y:S01]  /*0260*/  @P0 VIADD R8, R8, 0x1 ;  /* 0x0000000108080836 */ /* 0x000fe20000000000 */
[----:B------:R-:W-:Y:S02]  /*0270*/  ISETP.GE.U32.AND P0, PT, R21, UR4, PT ;  /* 0x0000000415007c0c */ /* 0x000fe4000bf06070 */
[----:B------:R-:W-:-:S13]  /*0280*/  ISETP.GE.U32.AND P1, PT, R4, UR8, PT ;  /* 0x0000000804007c0c */ /* 0x000fda000bf26070 */
[----:B------:R-:W-:Y:S01]  /*0290*/  @P1 VIADD R8, R8, 0x1 ;  /* 0x0000000108081836 */ /* 0x000fe20000000000 */
[----:B------:R-:W-:Y:S01]  /*02a0*/  @!P2 LOP3.LUT R8, RZ, UR8, RZ, 0x33, !PT ;  /* 0x00000008ff08ac12 */ /* 0x000fe2000f8e33ff */
[----:B------:R-:W0:Y:S04]  /*02b0*/  LDCU.64 UR8, c[0x4][0x48] ;  /* 0x01000900ff0877ac */ /* 0x000e280008000a00 */
[----:B------:R-:W-:-:S04]  /*02c0*/  IMAD R7, R8, UR10, RZ ;  /* 0x0000000a08077c24 */ /* 0x000fc8000f8e02ff */
[----:B---3--:R-:W-:-:S04]  /*02d0*/  IMAD.WIDE.U32 R12, R7, 0x4, R12 ;  /* 0x00000004070c7825 */ /* 0x008fc800078e000c */
[----:B-----5:R-:W-:Y:S01]  /*02e0*/  IMAD R5, R5, UR5, RZ ;  /* 0x0000000505057c24 */ /* 0x020fe2000f8e02ff */
[----:B0-----:R-:W-:Y:S06]  /*02f0*/  @P0 BRA `(.L_x_5) ;  /* 0x0000000c00c00947 */ /* 0x001fec0003800000 */
[C---:B------:R-:W-:Y:S02]  /*0300*/  IMAD.SHL.U32 R8, R2.reuse, 0x4, RZ ;  /* 0x0000000402087824 */ /* 0x040fe400078e00ff */
[----:B------:R-:W-:Y:S02]  /*0310*/  IMAD.SHL.U32 R9, R2, 0x2, RZ ;  /* 0x0000000202097824 */ /* 0x000fe400078e00ff */
[----:B------:R-:W-:Y:S01]  /*0320*/  IMAD.MOV.U32 R10, RZ, RZ, RZ ;  /* 0x000000ffff0a7224 */ /* 0x000fe200078e00ff */
[C---:B------:R-:W-:Y:S01]  /*0330*/  LOP3.LUT R7, R8.reuse, 0x1c, RZ, 0xc0, !PT ;  /* 0x0000001c08077812 */ /* 0x040fe200078ec0ff */
[----:B------:R-:W-:Y:S01]  /*0340*/  IMAD.SHL.U32 R4, R21, 0x8, RZ ;  /* 0x0000000815047824 */ /* 0x000fe200078e00ff */
[----:B------:R-:W-:Y:S01]  /*0350*/  LOP3.LUT R8, R8, 0x4, RZ, 0xc0, !PT ;  /* 0x0000000408087812 */ /* 0x000fe200078ec0ff */
[----:B------:R-:W-:Y:S01]  /*0360*/  IMAD R20, R0, UR4, R21 ;  /* 0x0000000400147c24 */ /* 0x000fe2000f8e0215 */
[----:B------:R-:W-:-:S07]  /*0370*/  LOP3.LUT R9, R9, 0xe, RZ, 0xc0, !PT ;  /* 0x0000000e09097812 */ /* 0x000fce00078ec0ff */
.L_x_6:
[----:B------:R-:W0:Y:S01]  /*0380*/  LDC.64 R16, c[0x0][0x380] ;  /* 0x0000e000ff107b82 */ /* 0x000e220000000a00 */
[----:B------:R-:W-:Y:S02]  /*0390*/  SHF.R.S32.HI R6, RZ, 0x1f, R20 ;  /* 0x0000001fff067819 */ /* 0x000fe40000011414 */
[----:B------:R-:W-:-:S04]  /*03a0*/  IADD3 R11, P0, PT, R5, R20, RZ ;  /* 0x00000014050b7210 */ /* 0x000fc80007f1e0ff */
[----:B------:R-:W-:Y:S01]  /*03b0*/  LEA.HI.X.SX32 R6, R5, R6, 0x1, P0 ;  /* 0x0000000605067211 */ /* 0x000fe200000f0eff */
[----:B0-----:R-:W-:-:S04]  /*03c0*/  IMAD.WIDE.U32 R16, R11, 0x88, R16 ;  /* 0x000000880b107825 */ /* 0x001fc800078e0010 */
[----:B------:R-:W-:-:S04]  /*03d0*/  IMAD R11, R6, 0x88, RZ ;  /* 0x00000088060b7824 */ /* 0x000fc800078e02ff */
[----:B------:R-:W-:Y:S02]  /*03e0*/  IMAD.IADD R17, R17, 0x1, R11 ;  /* 0x0000000111117824 */ /* 0x000fe400078e020b */
[----:B------:R-:W-:Y:S01]  /*03f0*/  IMAD.WIDE.U32 R14, R7, 0x4, R16 ;  /* 0x00000004070e7825 */ /* 0x000fe200078e0010 */
[----:B------:R-:W-:Y:S02]  /*0400*/  LOP3.LUT R27, R2, 0x7, RZ, 0xc0, !PT ;  /* 0x00000007021b7812 */ /* 0x000fe400078ec0ff */
[----:B------:R-:W2:Y:S04]  /*0410*/  LDG.E.U16.CONSTANT R26, desc[UR6][R16.64+0x2] ;  /* 0x00000206101a7981 */ /* 0x000ea8000c1e9500 */
[----:B------:R-:W3:Y:S01]  /*0420*/  LDG.E.CONSTANT R28, desc[UR6][R14.64+0x8] ;  /* 0x000008060e1c7981 */ /* 0x000ee2000c1e9900 */
[----:B------:R-:W-:-:S04]  /*0430*/  SHF.R.U32.HI R19, RZ, 0x1, R27 ;  /* 0x00000001ff137819 */ /* 0x000fc8000001161b */
[----:B------:R-:W-:Y:S02]  /*0440*/  IADD3 R18, P0, PT, R19, R16, RZ ;  /* 0x0000001013127210 */ /* 0x000fe40007f1e0ff */
[----:B---3--:R-:W-:Y:S02]  /*0450*/  SHF.R.U32.HI R6, RZ, 0x8, R28 ;  /* 0x00000008ff067819 */ /* 0x008fe4000001161c */
[----:B------:R-:W-:Y:S02]  /*0460*/  LOP3.LUT R24, R28, 0xf, RZ, 0xc0, !PT ;  /* 0x0000000f1c187812 */ /* 0x000fe400078ec0ff */
[----:B------:R-:W-:Y:S02]  /*0470*/  LOP3.LUT R6, R6, 0xf, RZ, 0xc0, !PT ;  /* 0x0000000f06067812 */ /* 0x000fe400078ec0ff */
[----:B------:R-:W-:Y:S02]  /*0480*/  IADD3 R24, P1, PT, R24, UR8, RZ ;  /* 0x0000000818187c10 */ /* 0x000fe4000ff3e0ff */
[----:B------:R-:W-:-:S02]  /*0490*/  IADD3 R22, P2, PT, R6, UR8, RZ ;  /* 0x0000000806167c10 */ /* 0x000fc4000ff5e0ff */
[----:B------:R-:W-:Y:S01]  /*04a0*/  SHF.R.U32.HI R11, RZ, 0x10, R28 ;  /* 0x00000010ff0b7819 */ /* 0x000fe2000001161c */
[----:B------:R-:W-:Y:S02]  /*04b0*/  IMAD.X R25, RZ, RZ, UR9, P1 ;  /* 0x00000009ff197e24 */ /* 0x000fe400088e06ff */
[----:B------:R-:W-:Y:S01]  /*04c0*/  IMAD.X R23, RZ, RZ, UR9, P2 ;  /* 0x00000009ff177e24 */ /* 0x000fe200090e06ff */
[----:B------:R-:W-:Y:S02]  /*04d0*/  LOP3.LUT R11, R11, 0xf, RZ, 0xc0, !PT ;  /* 0x0000000f0b0b7812 */ /* 0x000fe400078ec0ff */
[----:B------:R0:W3:Y:S04]  /*04e0*/  LDG.E.U8.CONSTANT R6, desc[UR6][R24.64] ;  /* 0x0000000618067981 */ /* 0x0000e8000c1e9100 */
[----:B------:R1:W3:Y:S01]  /*04f0*/  LDG.E.U8.CONSTANT R23, desc[UR6][R22.64] ;  /* 0x0000000616177981 */ /* 0x0002e2000c1e9100 */
[----:B0-----:R-:W-:-:S02]  /*0500*/  IADD3 R24, P1, PT, R11, UR8, RZ ;  /* 0x000000080b187c10 */ /* 0x001fc4000ff3e0ff */
[----:B------:R-:W-:Y:S01]  /*0510*/  SHF.R.U32.HI R29, RZ, 0x18, R28 ;  /* 0x00000018ff1d7819 */ /* 0x000fe2000001161c */
[----:B------:R0:W4:Y:S02]  /*0520*/  LDG.E.U16.CONSTANT R11, desc[UR6][R16.64] ;  /* 0x00000006100b7981 */ /* 0x000124000c1e9500 */
[----:B------:R-:W-:-:S05]  /*0530*/  IMAD.X R25, RZ, RZ, UR9, P1 ;  /* 0x00000009ff197e24 */ /* 0x000fca00088e06ff */
[----:B------:R-:W5:Y:S01]  /*0540*/  LDG.E.U8.CONSTANT R24, desc[UR6][R24.64] ;  /* 0x0000000618187981 */ /* 0x000f62000c1e9100 */
[----:B------:R-:W-:Y:S01]  /*0550*/  LOP3.LUT R29, R29, 0xf, RZ, 0xc0, !PT ;  /* 0x0000000f1d1d7812 */ /* 0x000fe200078ec0ff */
[----:B------:R-:W-:Y:S01]  /*0560*/  IMAD.X R19, RZ, RZ, R17, P0 ;  /* 0x000000ffff137224 */ /* 0x000fe200000e0611 */
[----:B-1----:R-:W-:Y:S02]  /*0570*/  SHF.R.U32.HI R22, RZ, 0x4, R28 ;  /* 0x00000004ff167819 */ /* 0x002fe4000001161c */
[----:B0-----:R-:W-:Y:S02]  /*0580*/  IADD3 R16, P0, PT, R29, UR8, RZ ;  /* 0x000000081d107c10 */ /* 0x001fe4000ff1e0ff */
[----:B------:R-:W-:Y:S01]  /*0590*/  LOP3.LUT R22, R22, 0xf, RZ, 0xc0, !PT ;  /* 0x0000000f16167812 */ /* 0x000fe200078ec0ff */
[----:B------:R0:W4:Y:S02]  /*05a0*/  LDG.E.U8.CONSTANT R25, desc[UR6][R18.64+0x4] ;  /* 0x0000040612197981 */ /* 0x000124000c1e9100 */
[----:B------:R-:W-:-:S05]  /*05b0*/  IMAD.X R17, RZ, RZ, UR9, P0 ;  /* 0x00000009ff117e24 */ /* 0x000fca00080e06ff */
[----:B------:R-:W2:Y:S01]  /*05c0*/  LDG.E.U8.CONSTANT R16, desc[UR6][R16.64] ;  /* 0x0000000610107981 */ /* 0x000ea2000c1e9100 */
[----:B0-----:R-:W-:Y:S02]  /*05d0*/  IADD3 R18, P0, PT, R22, UR8, RZ ;  /* 0x0000000816127c10 */ /* 0x001fe4000ff1e0ff */
[----:B------:R-:W-:-:S03]  /*05e0*/  SHF.R.U32.HI R22, RZ, 0xc, R28 ;  /* 0x0000000cff167819 */ /* 0x000fc6000001161c */
[----:B------:R-:W-:Y:S01]  /*05f0*/  IMAD.X R19, RZ, RZ, UR9, P0 ;  /* 0x00000009ff137e24 */ /* 0x000fe200080e06ff */
[----:B------:R-:W-:-:S04]  /*0600*/  LOP3.LUT R22, R22, 0xf, RZ, 0xc0, !PT ;  /* 0x0000000f16167812 */ /* 0x000fc800078ec0ff */
[----:B------:R0:W4:Y:S01]  /*0610*/  LDG.E.U8.CONSTANT R29, desc[UR6][R18.64] ;  /* 0x00000006121d7981 */ /* 0x000122000c1e9100 */
[----:B------:R-:W-:Y:S02]  /*0620*/  IADD3 R22, P0, PT, R22, UR8, RZ ;  /* 0x0000000816167c10 */ /* 0x000fe4000ff1e0ff */
[----:B0-----:R-:W-:-:S04]  /*0630*/  SHF.R.U32.HI R18, RZ, 0x14, R28 ;  /* 0x00000014ff127819 */ /* 0x001fc8000001161c */
[----:B------:R-:W-:Y:S01]  /*0640*/  LOP3.LUT R18, R18, 0xf, RZ, 0xc0, !PT ;  /* 0x0000000f12127812 */ /* 0x000fe200078ec0ff */
[----:B---3--:R-:W-:Y:S02]  /*0650*/  IMAD R17, R23, 0x100, R6 ;  /* 0x0000010017117824 */ /* 0x008fe400078e0206 */
[----:B------:R-:W-:Y:S01]  /*0660*/  IMAD.X R23, RZ, RZ, UR9, P0 ;  /* 0x00000009ff177e24 */ /* 0x000fe200080e06ff */
[----:B------:R-:W-:-:S04]  /*0670*/  IADD3 R18, P0, PT, R18, UR8, RZ ;  /* 0x0000000812127c10 */ /* 0x000fc8000ff1e0ff */
[----:B------:R0:W4:Y:S01]  /*0680*/  LDG.E.U8.CONSTANT R6, desc[UR6][R22.64] ;  /* 0x0000000616067981 */ /* 0x000122000c1e9100 */
[----:B------:R-:W-:-:S06]  /*0690*/  IMAD.X R19, RZ, RZ, UR9, P0 ;  /* 0x00000009ff137e24 */ /* 0x000fcc00080e06ff */
[----:B------:R-:W3:Y:S01]  /*06a0*/  LDG.E.U8.CONSTANT R19, desc[UR6][R18.64] ;  /* 0x0000000612137981 */ /* 0x000ee2000c1e9100 */
[----:B-----5:R-:W-:-:S03]  /*06b0*/  IMAD R17, R24, 0x10000, R17 ;  /* 0x0001000018117824 */ /* 0x020fc600078e0211 */
[----:B------:R-:W5:Y:S01]  /*06c0*/  LDG.E.CONSTANT R24, desc[UR6][R14.64+0xc] ;  /* 0x00000c060e187981 */ /* 0x000f62000c1e9900 */
[----:B0-----:R-:W-:-:S05]  /*06d0*/  LEA.HI R22, P0, R28, UR8, RZ, 0x4 ;  /* 0x000000081c167c11 */ /* 0x001fca000f8120ff */
[----:B------:R-:W-:-:S05]  /*06e0*/  IMAD.X R23, RZ, RZ, UR9, P0 ;  /* 0x00000009ff177e24 */ /* 0x000fca00080e06ff */
[----:B------:R-:W5:Y:S01]  /*06f0*/  LDG.E.U8.CONSTANT R22, desc[UR6][R22.64] ;  /* 0x0000000616167981 */ /* 0x000f62000c1e9100 */
[----:B----4-:R-:W-:Y:S02]  /*0700*/  IMAD R28, R6, 0x100, R29 ;  /* 0x00000100061c7824 */ /* 0x010fe400078e021d */
[----:B--2---:R-:W-:Y:S02]  /*0710*/  IMAD R6, R16, 0x1000000, R17 ;  /* 0x0100000010067824 */ /* 0x004fe400078e0211 */
[----:B---3--:R-:W-:Y:S01]  /*0720*/  IMAD R19, R19, 0x10000, R28 ;  /* 0x0001000013137824 */ /* 0x008fe200078e021c */
[----:B-----5:R-:W-:Y:S02]  /*0730*/  LOP3.LUT R29, R24, 0xf, RZ, 0xc0, !PT ;  /* 0x0000000f181d7812 */ /* 0x020fe400078ec0ff */
[----:B------:R-:W-:Y:S02]  /*0740*/  SHF.R.U32.HI R16, RZ, 0x8, R24 ;  /* 0x00000008ff107819 */ /* 0x000fe40000011618 */
[----:B------:R-:W-:-:S02]  /*0750*/  IADD3 R28, P0, PT, R29, UR8, RZ ;  /* 0x000000081d1c7c10 */ /* 0x000fc4000ff1e0ff */
[----:B------:R-:W-:-:S03]  /*0760*/  LOP3.LUT R16, R16, 0xf, RZ, 0xc0, !PT ;  /* 0x0000000f10107812 */ /* 0x000fc600078ec0ff */
[----:B------:R-:W-:Y:S01]  /*0770*/  IMAD.X R29, RZ, RZ, UR9, P0 ;  /* 0x00000009ff1d7e24 */ /* 0x000fe200080e06ff */
[----:B------:R-:W-:-:S04]  /*0780*/  IADD3 R16, P0, PT, R16, UR8, RZ ;  /* 0x0000000810107c10 */ /* 0x000fc8000ff1e0ff */
[----:B------:R-:W2:Y:S01]  /*0790*/  LDG.E.U8.CONSTANT R28, desc[UR6][R28.64] ;  /* 0x000000061c1c7981 */ /* 0x000ea2000c1e9100 */
[----:B------:R-:W-:-:S06]  /*07a0*/  IMAD.X R17, RZ, RZ, UR9, P0 ;  /* 0x00000009ff117e24 */ /* 0x000fcc00080e06ff */
[----:B------:R0:W2:Y:S01]  /*07b0*/  LDG.E.U8.CONSTANT R17, desc[UR6][R16.64] ;  /* 0x0000000610117981 */ /* 0x0000a2000c1e9100 */
[----:B------:R-:W-:-:S04]  /*07c0*/  SHF.R.U32.HI R18, RZ, 0x10, R24 ;  /* 0x00000010ff127819 */ /* 0x000fc80000011618 */
[----:B------:R-:W-:-:S04]  /*07d0*/  LOP3.LUT R18, R18, 0xf, RZ, 0xc0, !PT ;  /* 0x0000000f12127812 */ /* 0x000fc800078ec0ff */
[----:B------:R-:W-:Y:S01]  /*07e0*/  IADD3 R18, P0, PT, R18, UR8, RZ ;  /* 0x0000000812127c10 */ /* 0x000fe2000ff1e0ff */
[----:B0-----:R-:W-:Y:S01]  /*07f0*/  IMAD R16, R22, 0x1000000, R19 ;  /* 0x0100000016107824 */ /* 0x001fe200078e0213 */
[----:B------:R-:W-:-:S03]  /*0800*/  SHF.R.U32.HI R22, RZ, 0x18, R24 ;  /* 0x00000018ff167819 */ /* 0x000fc60000011618 */
[----:B------:R-:W-:Y:S01]  /*0810*/  IMAD.X R19, RZ, RZ, UR9, P0 ;  /* 0x00000009ff137e24 */ /* 0x000fe200080e06ff */
[----:B------:R-:W-:-:S04]  /*0820*/  LOP3.LUT R22, R22, 0xf, RZ, 0xc0, !PT ;  /* 0x0000000f16167812 */ /* 0x000fc800078ec0ff */
[----:B------:R-:W3:Y:S01]  /*0830*/  LDG.E.U8.CONSTANT R18, desc[UR6][R18.64] ;  /* 0x0000000612127981 */ /* 0x000ee2000c1e9100 */
[----:B------:R-:W-:-:S05]  /*0840*/  IADD3 R22, P0, PT, R22, UR8, RZ ;  /* 0x0000000816167c10 */ /* 0x000fca000ff1e0ff */
[----:B------:R-:W-:Y:S02]  /*0850*/  IMAD.X R23, RZ, RZ, UR9, P0 ;  /* 0x00000009ff177e24 */ /* 0x000fe400080e06ff */
[----:B--2---:R-:W-:-:S03]  /*0860*/  IMAD R29, R17, 0x100, R28 ;  /* 0x00000100111d7824 */ /* 0x004fc600078e021c */
[----:B------:R3:W2:Y:S01]  /*0870*/  LDG.E.U8.CONSTANT R17, desc[UR6][R22.64] ;  /* 0x0000000616117981 */ /* 0x0006a2000c1e9100 */
[----:B------:R-:W-:-:S04]  /*0880*/  SHF.R.U32.HI R28, RZ, 0x4, R24 ;  /* 0x00000004ff1c7819 */ /* 0x000fc80000011618 */
[----:B------:R-:W-:-:S04]  /*0890*/  LOP3.LUT R28, R28, 0xf, RZ, 0xc0, !PT ;  /* 0x0000000f1c1c7812 */ /* 0x000fc800078ec0ff */
[----:B------:R-:W-:Y:S01]  /*08a0*/  IADD3 R28, P0, PT, R28, UR8, RZ ;  /* 0x000000081c1c7c10 */ /* 0x000fe2000ff1e0ff */
[----:B---3--:R-:W-:Y:S01]  /*08b0*/  IMAD R22, R18, 0x10000, R29 ;  /* 0x0001000012167824 */ /* 0x008fe200078e021d */
[----:B------:R-:W-:-:S03]  /*08c0*/  SHF.R.U32.HI R18, RZ, 0xc, R24 ;  /* 0x0000000cff127819 */ /* 0x000fc60000011618 */
[----:B------:R-:W-:Y:S01]  /*08d0*/  IMAD.X R29, RZ, RZ, UR9, P0 ;  /* 0x00000009ff1d7e24 */ /* 0x000fe200080e06ff */
[----:B------:R-:W-:-:S04]  /*08e0*/  LOP3.LUT R18, R18, 0xf, RZ, 0xc0, !PT ;  /* 0x0000000f12127812 */ /* 0x000fc800078ec0ff */
[----:B------:R-:W3:Y:S01]  /*08f0*/  LDG.E.U8.CONSTANT R28, desc[UR6][R28.64] ;  /* 0x000000061c1c7981 */ /* 0x000ee2000c1e9100 */
[----:B------:R-:W-:-:S05]  /*0900*/  IADD3 R18, P0, PT, R18, UR8, RZ ;  /* 0x0000000812127c10 */ /* 0x000fca000ff1e0ff */
[----:B------:R-:W-:-:S06]  /*0910*/  IMAD.X R19, RZ, RZ, UR9, P0 ;  /* 0x00000009ff137e24 */ /* 0x000fcc00080e06ff */
[----:B------:R-:W3:Y:S01]  /*0920*/  LDG.E.U8.CONSTANT R19, desc[UR6][R18.64] ;  /* 0x0000000612137981 */ /* 0x000ee2000c1e9100 */
[----:B--2---:R-:W-:Y:S01]  /*0930*/  IMAD R17, R17, 0x1000000, R22 ;  /* 0x0100000011117824 */ /* 0x004fe200078e0216 */
[----:B------:R-:W-:-:S04]  /*0940*/  SHF.R.U32.HI R22, RZ, 0x14, R24 ;  /* 0x00000014ff167819 */ /* 0x000fc80000011618 */
[----:B------:R-:W-:-:S04]  /*0950*/  LOP3.LUT R22, R22, 0xf, RZ, 0xc0, !PT ;  /* 0x0000000f16167812 */ /* 0x000fc800078ec0ff */
[----:B------:R-:W-:-:S05]  /*0960*/  IADD3 R22, P0, PT, R22, UR8, RZ ;  /* 0x0000000816167c10 */ /* 0x000fca000ff1e0ff */
[----:B------:R-:W-:-:S06]  /*0970*/  IMAD.X R23, RZ, RZ, UR9, P0 ;  /* 0x00000009ff177e24 */ /* 0x000fcc00080e06ff */
[----:B------:R-:W2:Y:S01]  /*0980*/  LDG.E.U8.CONSTANT R23, desc[UR6][R22.64] ;  /* 0x0000000616177981 */ /* 0x000ea2000c1e9100 */
[----:B---3--:R-:W-:Y:S01]  /*0990*/  IMAD R18, R19, 0x100, R28 ;  /* 0x0000010013127824 */ /* 0x008fe200078e021c */
[----:B------:R-:W-:-:S05]  /*09a0*/  LEA.HI R28, P0, R24, UR8, RZ, 0x4 ;  /* 0x00000008181c7c11 */ /* 0x000fca000f8120ff */
[----:B------:R-:W-:Y:S01]  /*09b0*/  IMAD.X R29, RZ, RZ, UR9, P0 ;  /* 0x00000009ff1d7e24 */ /* 0x000fe200080e06ff */
[----:B------:R-:W-:-:S04]  /*09c0*/  IADD3 R24, P0, PT, R27, R4, RZ ;  /* 0x000000041b187210 */ /* 0x000fc80007f1e0ff */
[----:B------:R-:W-:Y:S01]  /*09d0*/  LEA.HI.X.SX32 R19, R4, RZ, 0x1, P0 ;  /* 0x000000ff04137211 */ /* 0x000fe200000f0eff */
[----:B------:R-:W3:Y:S01]  /*09e0*/  LDG.E.U8.CONSTANT R28, desc[UR6][R28.64] ;  /* 0x000000061c1c7981 */ /* 0x000ee2000c1e9100 */
[----:B--2---:R-:W-:-:S03]  /*09f0*/  IMAD R27, R23, 0x10000, R18 ;  /* 0x00010000171b7824 */ /* 0x004fc600078e0212 */
[----:B------:R-:W-:Y:S02]  /*0a00*/  IMAD R23, R19, 0x24, RZ ;  /* 0x0000002413177824 */ /* 0x000fe400078e02ff */
[----:B------:R-:W-:-:S04]  /*0a10*/  IMAD.WIDE.U32 R18, R24, 0x24, R12 ;  /* 0x0000002418127825 */ /* 0x000fc800078e000c */
[----:B------:R-:W-:-:S05]  /*0a20*/  IMAD.IADD R19, R19, 0x1, R23 ;  /* 0x0000000113137824 */ /* 0x000fca00078e0217 */
[----:B------:R-:W2:Y:S04]  /*0a30*/  LDG.E.CONSTANT R23, desc[UR6][R18.64+0x4] ;  /* 0x0000040612177981 */ /* 0x000ea8000c1e9900 */
[----:B------:R-:W4:Y:S04]  /*0a40*/  LDG.E.CONSTANT R22, desc[UR6][R18.64+0x8] ;  /* 0x0000080612167981 */ /* 0x000f28000c1e9900 */
[----:B------:R-:W5:Y:S01]  /*0a50*/  LDG.E.CONSTANT R24, desc[UR6][R18.64+0x18] ;  /* 0x0000180612187981 */ /* 0x000f62000c1e9900 */
[----:B--2---:R-:W-:-:S04]  /*0a60*/  IDP.4A.S8.S8 R6, R6, R23, RZ ;  /* 0x0000001706067226 */ /* 0x004fc800000006ff */
[----:B----4-:R-:W-:Y:S02]  /*0a70*/  IDP.4A.S8.S8 R6, R17, R22, R6 ;  /* 0x0000001611067226 */ /* 0x010fe40000000606 */
[----:B------:R-:W2:Y:S01]  /*0a80*/  LDG.E.CONSTANT R17, desc[UR6][R18.64+0x14] ;  /* 0x0000140612117981 */ /* 0x000ea2000c1e9900 */
[----:B---3--:R-:W-:-:S03]  /*0a90*/  IMAD R23, R28, 0x1000000, R27 ;  /* 0x010000001c177824 */ /* 0x008fc600078e021b */
[----:B------:R-:W3:Y:S04]  /*0aa0*/  LDG.E.CONSTANT R27, desc[UR6][R14.64+0x10] ;  /* 0x000010060e1b7981 */ /* 0x000ee8000c1e9900 */
[----:B------:R-:W4:Y:S01]  /*0ab0*/  LDG.E.CONSTANT R14, desc[UR6][R14.64+0x14] ;  /* 0x000014060e0e7981 */ /* 0x000f22000c1e9900 */
[----:B--2---:R-:W-:Y:S01]  /*0ac0*/  IDP.4A.S8.S8 R16, R16, R17, RZ ;  /* 0x0000001110107226 */ /* 0x004fe200000006ff */
[----:B---3--:R-:W-:-:S03]  /*0ad0*/  LOP3.LUT R22, R27, 0xf, RZ, 0xc0, !PT ;  /* 0x0000000f1b167812 */ /* 0x008fc600078ec0ff */
[----:B-----5:R-:W-:Y:S01]  /*0ae0*/  IDP.4A.S8.S8 R24, R23, R24, R16 ;  /* 0x0000001817187226 */ /* 0x020fe20000000610 */
[----:B------:R-:W-:Y:S02]  /*0af0*/  SHF.R.U32.HI R16, RZ, 0x8, R27 ;  /* 0x00000008ff107819 */ /* 0x000fe4000001161b */
[----:B------:R-:W-:Y:S02]  /*0b00*/  IADD3 R22, P0, PT, R22, UR8, RZ ;  /* 0x0000000816167c10 */ /* 0x000fe4000ff1e0ff */
        /* <DEDUP_REMOVED lines=8> */
[----:B0-----:R-:W-:Y:S01]  /*0b90*/  IADD3 R16, P0, PT, R28, UR8, RZ ;  /* 0x000000081c107c10 */ /* 0x001fe2000ff1e0ff */
[----:B--2---:R-:W-:-:S04]  /*0ba0*/  IMAD R29, R17, 0x100, R22 ;  /* 0x00000100111d7824 */ /* 0x004fc800078e0216 */
[----:B------:R-:W-:Y:S01]  /*0bb0*/  IMAD.X R17, RZ, RZ, UR9, P0 ;  /* 0x00000009ff117e24 */ /* 0x000fe200080e06ff */
[----:B------:R-:W-:Y:S01]  /*0bc0*/  SHF.R.U32.HI R28, RZ, 0x18, R27 ;  /* 0x00000018ff1c7819 */ /* 0x000fe2000001161b */
[----:B------:R-:W2:Y:S04]  /*0bd0*/  LDG.E.CONSTANT R22, desc[UR6][R18.64+0xc] ;  /* 0x00000c0612167981 */ /* 0x000ea8000c1e9900 */
[----:B------:R-:W3:Y:S01]  /*0be0*/  LDG.E.U8.CONSTANT R16, desc[UR6][R16.64] ;  /* 0x0000000610107981 */ /* 0x000ee2000c1e9100 */
[----:B------:R-:W-:-:S04]  /*0bf0*/  LOP3.LUT R28, R28, 0xf, RZ, 0xc0, !PT ;  /* 0x0000000f1c1c7812 */ /* 0x000fc800078ec0ff */
[----:B------:R-:W-:Y:S01]  /*0c00*/  IADD3 R28, P0, PT, R28, UR8, RZ ;  /* 0x000000081c1c7c10 */ /* 0x000fe2000ff1e0ff */
[----:B---3--:R-:W-:-:S04]  /*0c10*/  IMAD R23, R16, 0x10000, R29 ;  /* 0x0001000010177824 */ /* 0x008fc800078e021d */
[----:B------:R-:W-:-:S05]  /*0c20*/  IMAD.X R29, RZ, RZ, UR9, P0 ;  /* 0x00000009ff1d7e24 */ /* 0x000fca00080e06ff */
[----:B------:R-:W3:Y:S01]  /*0c30*/  LDG.E.U8.CONSTANT R28, desc[UR6][R28.64] ;  /* 0x000000061c1c7981 */ /* 0x000ee2000c1e9100 */
[----:B------:R-:W-:-:S04]  /*0c40*/  SHF.R.U32.HI R16, RZ, 0xc, R27 ;  /* 0x0000000cff107819 */ /* 0x000fc8000001161b */
[----:B------:R-:W-:Y:S01]  /*0c50*/  LOP3.LUT R16, R16, 0xf, RZ, 0xc0, !PT ;  /* 0x0000000f10107812 */ /* 0x000fe200078ec0ff */
[----:B---3--:R-:W-:-:S04]  /*0c60*/  IMAD R23, R28, 0x1000000, R23 ;  /* 0x010000001c177824 */ /* 0x008fc800078e0217 */
[----:B--2---:R-:W-:Y:S01]  /*0c70*/  IDP.4A.S8.S8 R6, R23, R22, R6 ;  /* 0x0000001617067226 */ /* 0x004fe20000000606 */
[----:B------:R-:W-:-:S04]  /*0c80*/  SHF.R.U32.HI R22, RZ, 0x4, R27 ;  /* 0x00000004ff167819 */ /* 0x000fc8000001161b */
[----:B------:R-:W-:-:S04]  /*0c90*/  LOP3.LUT R22, R22, 0xf, RZ, 0xc0, !PT ;  /* 0x0000000f16167812 */ /* 0x000fc800078ec0ff */
[----:B------:R-:W-:-:S05]  /*0ca0*/  IADD3 R22, P0, PT, R22, UR8, RZ ;  /* 0x0000000816167c10 */ /* 0x000fca000ff1e0ff */
[----:B------:R-:W-:Y:S01]  /*0cb0*/  IMAD.X R23, RZ, RZ, UR9, P0 ;  /* 0x00000009ff177e24 */ /* 0x000fe200080e06ff */
[----:B------:R-:W-:-:S04]  /*0cc0*/  IADD3 R16, P0, PT, R16, UR8, RZ ;  /* 0x0000000810107c10 */ /* 0x000fc8000ff1e0ff */
[----:B------:R-:W2:Y:S01]  /*0cd0*/  LDG.E.U8.CONSTANT R22, desc[UR6][R22.64] ;  /* 0x0000000616167981 */ /* 0x000ea2000c1e9100 */
[----:B------:R-:W-:-:S06]  /*0ce0*/  IMAD.X R17, RZ, RZ, UR9, P0 ;  /* 0x00000009ff117e24 */ /* 0x000fcc00080e06ff */
[----:B------:R0:W2:Y:S01]  /*0cf0*/  LDG.E.U8.CONSTANT R17, desc[UR6][R16.64] ;  /* 0x0000000610117981 */ /* 0x0000a2000c1e9100 */
[----:B------:R-:W-:-:S03]  /*0d00*/  SHF.R.U32.HI R28, RZ, 0x14, R27 ;  /* 0x00000014ff1c7819 */ /* 0x000fc6000001161b */
[----:B------:R-:W3:Y:S01]  /*0d10*/  LDG.E.CONSTANT R23, desc[UR6][R18.64+0x1c] ;  /* 0x00001c0612177981 */ /* 0x000ee2000c1e9900 */
[----:B------:R-:W-:-:S04]  /*0d20*/  LOP3.LUT R28, R28, 0xf, RZ, 0xc0, !PT ;  /* 0x0000000f1c1c7812 */ /* 0x000fc800078ec0ff */
[----:B------:R-:W-:-:S05]  /*0d30*/  IADD3 R28, P0, PT, R28, UR8, RZ ;  /* 0x000000081c1c7c10 */ /* 0x000fca000ff1e0ff */
[----:B------:R-:W-:Y:S01]  /*0d40*/  IMAD.X R29, RZ, RZ, UR9, P0 ;  /* 0x00000009ff1d7e24 */ /* 0x000fe200080e06ff */
[----:B0-----:R-:W-:-:S05]  /*0d50*/  LEA.HI R16, P0, R27, UR8, RZ, 0x4 ;  /* 0x000000081b107c11 */ /* 0x001fca000f8120ff */
[----:B------:R-:W5:Y:S01]  /*0d60*/  LDG.E.U8.CONSTANT R29, desc[UR6][R28.64] ;  /* 0x000000061c1d7981 */ /* 0x000f62000c1e9100 */
[----:B--2---:R-:W-:Y:S02]  /*0d70*/  IMAD R22, R17, 0x100, R22 ;  /* 0x0000010011167824 */ /* 0x004fe400078e0216 */
[----:B------:R-:W-:-:S05]  /*0d80*/  IMAD.X R17, RZ, RZ, UR9, P0 ;  /* 0x00000009ff117e24 */ /* 0x000fca00080e06ff */
[----:B------:R-:W2:Y:S01]  /*0d90*/  LDG.E.U8.CONSTANT R27, desc[UR6][R16.64] ;  /* 0x00000006101b7981 */ /* 0x000ea2000c1e9100 */
[----:B----4-:R-:W-:Y:S01]  /*0da0*/  LOP3.LUT R15, R14, 0xf, RZ, 0xc0, !PT ;  /* 0x0000000f0e0f7812 */ /* 0x010fe200078ec0ff */
[----:B-----5:R-:W-:-:S04]  /*0db0*/  IMAD R22, R29, 0x10000, R22 ;  /* 0x000100001d167824 */ /* 0x020fc800078e0216 */
[----:B--2---:R-:W-:Y:S01]  /*0dc0*/  IMAD R27, R27, 0x1000000, R22 ;  /* 0x010000001b1b7824 */ /* 0x004fe200078e0216 */
[----:B------:R-:W-:-:S04]  /*0dd0*/  SHF.R.U32.HI R22, RZ, 0x8, R14 ;  /* 0x00000008ff167819 */ /* 0x000fc8000001160e */
[----:B------:R-:W-:Y:S02]  /*0de0*/  LOP3.LUT R28, R22, 0xf, RZ, 0xc0, !PT ;  /* 0x0000000f161c7812 */ /* 0x000fe400078ec0ff */
[----:B------:R-:W-:Y:S02]  /*0df0*/  IADD3 R22, P0, PT, R15, UR8, RZ ;  /* 0x000000080f167c10 */ /* 0x000fe4000ff1e0ff */
[----:B------:R-:W-:Y:S01]  /*0e00*/  SHF.R.U32.HI R15, RZ, 0x10, R14 ;  /* 0x00000010ff0f7819 */ /* 0x000fe2000001160e */
[----:B---3--:R-:W-:Y:S01]  /*0e10*/  IDP.4A.S8.S8 R24, R27, R23, R24 ;  /* 0x000000171b187226 */ /* 0x008fe20000000618 */
[----:B------:R-:W-:Y:S02]  /*0e20*/  IADD3 R28, P1, PT, R28, UR8, RZ ;  /* 0x000000081c1c7c10 */ /* 0x000fe4000ff3e0ff */
[----:B------:R-:W-:Y:S01]  /*0e30*/  LOP3.LUT R15, R15, 0xf, RZ, 0xc0, !PT ;  /* 0x0000000f0f0f7812 */ /* 0x000fe200078ec0ff */
[----:B------:R-:W-:-:S03]  /*0e40*/  IMAD.X R23, RZ, RZ, UR9, P0 ;  /* 0x00000009ff177e24 */ /* 0x000fc600080e06ff */
[----:B------:R-:W-:Y:S01]  /*0e50*/  IADD3 R16, P0, PT, R15, UR8, RZ ;  /* 0x000000080f107c10 */ /* 0x000fe2000ff1e0ff */
[----:B------:R-:W-:Y:S01]  /*0e60*/  IMAD.X R29, RZ, RZ, UR9, P1 ;  /* 0x00000009ff1d7e24 */ /* 0x000fe200088e06ff */
[----:B------:R-:W-:Y:S01]  /*0e70*/  SHF.R.U32.HI R15, RZ, 0x18, R14 ;  /* 0x00000018ff0f7819 */ /* 0x000fe2000001160e */
[----:B------:R0:W2:Y:S02]  /*0e80*/  LDG.E.U8.CONSTANT R27, desc[UR6][R22.64] ;  /* 0x00000006161b7981 */ /* 0x0000a4000c1e9100 */
[----:B------:R-:W-:Y:S02]  /*0e90*/  IMAD.X R17, RZ, RZ, UR9, P0 ;  /* 0x00000009ff117e24 */ /* 0x000fe400080e06ff */
[----:B------:R-:W2:Y:S01]  /*0ea0*/  LDG.E.U8.CONSTANT R28, desc[UR6][R28.64] ;  /* 0x000000061c1c7981 */ /* 0x000ea2000c1e9100 */
[----:B------:R-:W-:-:S03]  /*0eb0*/  LOP3.LUT R15, R15, 0xf, RZ, 0xc0, !PT ;  /* 0x0000000f0f0f7812 */ /* 0x000fc600078ec0ff */
[----:B------:R1:W3:Y:S01]  /*0ec0*/  LDG.E.U8.CONSTANT R17, desc[UR6][R16.64] ;  /* 0x0000000610117981 */ /* 0x0002e2000c1e9100 */
[----:B0-----:R-:W-:-:S03]  /*0ed0*/  IADD3 R22, P0, PT, R15, UR8, RZ ;  /* 0x000000080f167c10 */ /* 0x001fc6000ff1e0ff */
[----:B------:R-:W4:Y:S02]  /*0ee0*/  LDG.E.CONSTANT R29, desc[UR6][R18.64+0x20] ;  /* 0x00002006121d7981 */ /* 0x000f24000c1e9900 */
[----:B------:R-:W-:-:S05]  /*0ef0*/  IMAD.X R23, RZ, RZ, UR9, P0 ;  /* 0x00000009ff177e24 */ /* 0x000fca00080e06ff */
[----:B------:R2:W5:Y:S01]  /*0f00*/  LDG.E.U8.CONSTANT R15, desc[UR6][R22.64] ;  /* 0x00000006160f7981 */ /* 0x000562000c1e9100 */
[----:B-1----:R-:W-:-:S04]  /*0f10*/  SHF.R.U32.HI R16, RZ, 0x4, R14 ;  /* 0x00000004ff107819 */ /* 0x002fc8000001160e */
[----:B------:R-:W-:-:S04]  /*0f20*/  LOP3.LUT R16, R16, 0xf, RZ, 0xc0, !PT ;  /* 0x0000000f10107812 */ /* 0x000fc800078ec0ff */
[----:B------:R-:W-:Y:S01]  /*0f30*/  IADD3 R16, P0, PT, R16, UR8, RZ ;  /* 0x0000000810107c10 */ /* 0x000fe2000ff1e0ff */
[----:B--2---:R-:W-:Y:S02]  /*0f40*/  IMAD R22, R28, 0x100, R27 ;  /* 0x000001001c167824 */ /* 0x004fe400078e021b */
[----:B------:R-:W2:Y:S02]  /*0f50*/  LDG.E.CONSTANT R27, desc[UR6][R18.64+0x10] ;  /* 0x00001006121b7981 */ /* 0x000ea4000c1e9900 */
[----:B---3--:R-:W-:Y:S01]  /*0f60*/  IMAD R23, R17, 0x10000, R22 ;  /* 0x0001000011177824 */ /* 0x008fe200078e0216 */
[----:B------:R-:W-:Y:S01]  /*0f70*/  SHF.R.U32.HI R22, RZ, 0xc, R14 ;  /* 0x0000000cff167819 */ /* 0x000fe2000001160e */
[----:B------:R-:W-:Y:S01]  /*0f80*/  IMAD.X R17, RZ, RZ, UR9, P0 ;  /* 0x00000009ff117e24 */ /* 0x000fe200080e06ff */
[----:B------:R5:W3:Y:S02]  /*0f90*/  LDG.E.U16.CONSTANT R28, desc[UR6][R18.64] ;  /* 0x00000006121c7981 */ /* 0x000ae4000c1e9500 */
[----:B------:R-:W-:-:S03]  /*0fa0*/  LOP3.LUT R22, R22, 0xf, RZ, 0xc0, !PT ;  /* 0x0000000f16167812 */ /* 0x000fc600078ec0ff */
[----:B------:R0:W4:Y:S01]  /*0fb0*/  LDG.E.U8.CONSTANT R17, desc[UR6][R16.64] ;  /* 0x0000000610117981 */ /* 0x000122000c1e9100 */
[----:B------:R-:W-:Y:S01]  /*0fc0*/  IADD3 R22, P0, PT, R22, UR8, RZ ;  /* 0x0000000816167c10 */ /* 0x000fe2000ff1e0ff */
[----:B-----5:R-:W-:-:S04]  /*0fd0*/  IMAD R18, R15, 0x1000000, R23 ;  /* 0x010000000f127824 */ /* 0x020fc800078e0217 */
[----:B------:R-:W-:-:S05]  /*0fe0*/  IMAD.X R23, RZ, RZ, UR9, P0 ;  /* 0x00000009ff177e24 */ /* 0x000fca00080e06ff */
[----:B------:R-:W4:Y:S01]  /*0ff0*/  LDG.E.U8.CONSTANT R22, desc[UR6][R22.64] ;  /* 0x0000000616167981 */ /* 0x000f22000c1e9100 */
[----:B------:R-:W-:-:S04]  /*1000*/  SHF.R.U32.HI R15, RZ, 0x14, R14 ;  /* 0x00000014ff0f7819 */ /* 0x000fc8000001160e */
[----:B------:R-:W-:-:S04]  /*1010*/  LOP3.LUT R15, R15, 0xf, RZ, 0xc0, !PT ;  /* 0x0000000f0f0f7812 */ /* 0x000fc800078ec0ff */
[----:B0-----:R-:W-:Y:S01]  /*1020*/  IADD3 R16, P0, PT, R15, UR8, RZ ;  /* 0x000000080f107c10 */ /* 0x001fe2000ff1e0ff */
[----:B----4-:R-:W-:-:S04]  /*1030*/  IMAD R19, R22, 0x100, R17 ;  /* 0x0000010016137824 */ /* 0x010fc800078e0211 */
[----:B------:R-:W-:Y:S01]  /*1040*/  IMAD.X R17, RZ, RZ, UR9, P0 ;  /* 0x00000009ff117e24 */ /* 0x000fe200080e06ff */
[----:B------:R-:W-:-:S04]  /*1050*/  LEA.HI R14, P0, R14, UR8, RZ, 0x4 ;  /* 0x000000080e0e7c11 */ /* 0x000fc8000f8120ff */
[----:B------:R-:W4:Y:S01]  /*1060*/  LDG.E.U8.CONSTANT R16, desc[UR6][R16.64] ;  /* 0x0000000610107981 */ /* 0x000f22000c1e9100 */
[----:B------:R-:W-:-:S05]  /*1070*/  IMAD.X R15, RZ, RZ, UR9, P0 ;  /* 0x00000009ff0f7e24 */ /* 0x000fca00080e06ff */
[----:B------:R3:W5:Y:S01]  /*1080*/  LDG.E.U8.CONSTANT R14, desc[UR6][R14.64] ;  /* 0x000000060e0e7981 */ /* 0x000762000c1e9100 */
[----:B------:R-:W-:Y:S02]  /*1090*/  SHF.R.U32.HI R26, RZ, R9, R26 ;  /* 0x00000009ff1a7219 */ /* 0x000fe4000001161a */
[----:B------:R-:W-:-:S03]  /*10a0*/  SHF.R.U32.HI R25, RZ, R8, R25 ;  /* 0x00000008ff197219 */ /* 0x000fc60000011619 */
[----:B------:R-:W-:Y:S01]  /*10b0*/  IMAD.SHL.U32 R26, R26, 0x10, RZ ;  /* 0x000000101a1a7824 */ /* 0x000fe200078e00ff */
[----:B------:R-:W-:Y:S01]  /*10c0*/  LOP3.LUT R25, R25, 0xf, RZ, 0xc0, !PT ;  /* 0x0000000f19197812 */ /* 0x000fe200078ec0ff */
[----:B------:R-:W-:-:S03]  /*10d0*/  VIADD R21, R21, 0x4 ;  /* 0x0000000415157836 */ /* 0x000fc60000000000 */
[----:B------:R-:W-:Y:S01]  /*10e0*/  LOP3.LUT R25, R25, 0x30, R26, 0xf8, !PT ;  /* 0x0000003019197812 */ /* 0x000fe200078ef81a */
[----:B--2---:R-:W-:Y:S01]  /*10f0*/  IDP.4A.S8.S8 R18, R18, R27, R6 ;  /* 0x0000001b12127226 */ /* 0x004fe20000000606 */
[----:B------:R-:W-:-:S03]  /*1100*/  ISETP.GE.U32.AND P0, PT, R21, UR4, PT ;  /* 0x0000000415007c0c */ /* 0x000fc6000bf06070 */
[----:B------:R-:W-:Y:S02]  /*1110*/  VIADD R25, R25, 0xffffffe0 ;  /* 0xffffffe019197836 */ /* 0x000fe40000000000 */
[----:B------:R-:W-:-:S03]  /*1120*/  HADD2.F32 R11, -RZ, R11.H0_H0 ;  /* 0x2000000bff0b7230 */ /* 0x000fc60000004100 */
[----:B------:R-:W-:Y:S01]  /*1130*/  I2FP.F32.S32 R6, R25 ;  /* 0x0000001900067245 */ /* 0x000fe20000201400 */
[----:B---3--:R-:W-:-:S04]  /*1140*/  HADD2.F32 R15, -RZ, R28.H0_H0 ;  /* 0x2000001cff0f7230 */ /* 0x008fc80000004100 */
[----:B------:R-:W-:-:S04]  /*1150*/  FMUL.FTZ R6, R11, R6 ;  /* 0x000000060b067220 */ /* 0x000fc80000410000 */
[----:B------:R-:W-:Y:S01]  /*1160*/  FMUL.FTZ R15, R6, R15 ;  /* 0x0000000f060f7220 */ /* 0x000fe20000410000 */
[----:B------:R-:W-:Y:S02]  /*1170*/  VIADD R20, R20, 0x4 ;  /* 0x0000000414147836 */ /* 0x000fe40000000000 */
[----:B------:R-:W-:Y:S02]  /*1180*/  VIADD R4, R4, 0x20 ;  /* 0x0000002004047836 */ /* 0x000fe40000000000 */
[----:B----4-:R-:W-:-:S04]  /*1190*/  IMAD R19, R16, 0x10000, R19 ;  /* 0x0001000010137824 */ /* 0x010fc800078e0213 */
[----:B-----5:R-:W-:-:S04]  /*11a0*/  IMAD R19, R14, 0x1000000, R19 ;  /* 0x010000000e137824 */ /* 0x020fc800078e0213 */
[----:B------:R-:W-:-:S04]  /*11b0*/  IDP.4A.S8.S8 R19, R19, R29, R24 ;  /* 0x0000001d13137226 */ /* 0x000fc80000000618 */
[----:B------:R-:W-:-:S05]  /*11c0*/  IMAD.IADD R18, R18, 0x1, R19 ;  /* 0x0000000112127824 */ /* 0x000fca00078e0213 */
[----:B------:R-:W-:-:S05]  /*11d0*/  I2FP.F32.S32 R18, R18 ;  /* 0x0000001200127245 */ /* 0x000fca0000201400 */
[----:B------:R-:W-:Y:S01]  /*11e0*/  FFMA.FTZ R10, R15, R18, R10 ;  /* 0x000000120f0a7223 */ /* 0x000fe2000001000a */
[----:B------:R-:W-:Y:S06]  /*11f0*/  @!P0 BRA `(.L_x_6) ;  /* 0xfffffff000608947 */ /* 0x000fec000383ffff */
.L_x_5:
[----:B------:R-:W-:Y:S05]  /*1200*/  BSYNC.RECONVERGENT B0 ;  /* 0x0000000000007941 */ /* 0x000fea0003800200 */
.L_x_4:
        /* <DEDUP_REMOVED lines=15> */
[----:B---3--:R-:W-:-:S03]  /*1300*/  IMAD R3, R3, UR4, R0 ;  /* 0x0000000403037c24 */ /* 0x008fc6000f8e0200 */
[----:B------:R-:W-:Y:S01]  /*1310*/  PRMT R0, R2, 0x7610, R0 ;  /* 0x0000761002007816 */ /* 0x000fe20000000000 */
[----:B--2---:R-:W-:-:S05]  /*1320*/  IMAD.WIDE.U32 R2, R3, 0x2, R4 ;  /* 0x0000000203027825 */ /* 0x004fca00078e0004 */
[----:B------:R-:W-:Y:S01]  /*1330*/  STG.E.U16 desc[UR6][R2.64], R0 ;  /* 0x0000000002007986 */ /* 0x000fe2000c101506 */
[----:B------:R-:W-:Y:S05]  /*1340*/  EXIT ;  /* 0x000000000000794d */ /* 0x000fea0003800000 */
.L_x_7:
        /* <DEDUP_REMOVED lines=11> */
.L_x_1137:


//--------------------- .text._Z9moe_vec_qIN3c108BFloat16ELi256ELi8E11block_iq2_sLi1EXadL_ZN45_INTERNAL_8d5cb472_14_gguf_kernel_cu_cd24131918vec_dot_iq2_s_q8_1EPKvPK10block_q8_1RKiEEEvS5_S5_PT_PS9_iiii --------------------------
	.section	.text._Z9moe_vec_qIN3c108BFloat16ELi256ELi8E11block_iq2_sLi1EXadL_ZN45_INTERNAL_8d5cb472_14_gguf_kernel_cu_cd24131918vec_dot_iq2_s_q8_1EPKvPK10block_q8_1RKiEEEvS5_S5_PT_PS9_iiii,"ax",@progbits
	.align	128
.text._Z9moe_vec_qIN3c108BFloat16ELi256ELi8E11block_iq2_sLi1EXadL_ZN45_INTERNAL_8d5cb472_14_gguf_kernel_cu_cd24131918vec_dot_iq2_s_q8_1EPKvPK10block_q8_1RKiEEEvS5_S5_PT_PS9_iiii:
        .type           _Z9moe_vec_qIN3c108BFloat16ELi256ELi8E11block_iq2_sLi1EXadL_ZN45_INTERNAL_8d5cb472_14_gguf_kernel_cu_cd24131918vec_dot_iq2_s_q8_1EPKvPK10block_q8_1RKiEEEvS5_S5_PT_PS9_iiii,@function
        .size           _Z9moe_vec_qIN3c108BFloat16ELi256ELi8E11block_iq2_sLi1EXadL_ZN45_INTERNAL_8d5cb472_14_gguf_kernel_cu_cd24131918vec_dot_iq2_s_q8_1EPKvPK10block_q8_1RKiEEEvS5_S5_PT_PS9_iiii,(.L_x_1138 - _Z9moe_vec_qIN3c108BFloat16ELi256ELi8E11block_iq2_sLi1EXadL_ZN45_INTERNAL_8d5cb472_14_gguf_kernel_cu_cd24131918vec_dot_iq2_s_q8_1EPKvPK10block_q8_1RKiEEEvS5_S5_PT_PS9_iiii)
        .other          _Z9moe_vec_qIN3c108BFloat16ELi256ELi8E11block_iq2_sLi1EXadL_ZN45_INTERNAL_8d5cb472_14_gguf_kernel_cu_cd24131918vec_dot_iq2_s_q8_1EPKvPK10block_q8_1RKiEEEvS5_S5_PT_PS9_iiii,@"STO_CUDA_ENTRY STV_DEFAULT"
_Z9moe_vec_qIN3c108BFloat16ELi256ELi8E11block_iq2_sLi1EXadL_ZN45_INTERNAL_8d5cb472_14_gguf_kernel_cu_cd24131918vec_dot_iq2_s_q8_1EPKvPK10block_q8_1RKiEEEvS5_S5_PT_PS9_iiii:
        /* <DEDUP_REMOVED lines=19> */
[----:B------:R-:W-:Y:S02]  /*0130*/  BSSY.RECONVERGENT B0, `(.L_x_8) ;  /* 0x00000cb000007945 */ /* 0x000fe40003800200 */
        /* <DEDUP_REMOVED lines=21> */
[----:B------:R-:W-:-:S05]  /*0290*/  @!P2 LOP3.LUT R8, RZ, UR10, RZ, 0x33, !PT ;  /* 0x0000000aff08ac12 */ /* 0x000fca000f8e33ff */
[----:B------:R-:W-:-:S04]  /*02a0*/  IMAD R7, R8, UR9, RZ ;  /* 0x0000000908077c24 */ /* 0x000fc8000f8e02ff */
[----:B---3--:R-:W-:-:S04]  /*02b0*/  IMAD.WIDE.U32 R10, R7, 0x4, R10 ;  /* 0x00000004070a7825 */ /* 0x008fc800078e000a */
[----:B------:R-:W-:Y:S02]  /*02c0*/  IMAD.MOV.U32 R7, RZ, RZ, RZ ;  /* 0x000000ffff077224 */ /* 0x000fe400078e00ff */
[----:B-----5:R-:W-:Y:S01]  /*02d0*/  IMAD R5, R5, UR5, RZ ;  /* 0x0000000505057c24 */ /* 0x020fe2000f8e02ff */
[----:B------:R-:W-:Y:S06]  /*02e0*/  @P0 BRA `(.L_x_9) ;  /* 0x0000000800bc0947 */ /* 0x000fec0003800000 */
[----:B------:R-:W-:Y:S02]  /*02f0*/  IMAD.SHL.U32 R6, R2, 0x4, RZ ;  /* 0x0000000402067824 */ /* 0x000fe400078e00ff */
[----:B------:R-:W-:Y:S02]  /*0300*/  IMAD.MOV.U32 R7, RZ, RZ, RZ ;  /* 0x000000ffff077224 */ /* 0x000fe400078e00ff */
[----:B------:R-:W-:Y:S01]  /*0310*/  IMAD.SHL.U32 R4, R9, 0x8, RZ ;  /* 0x0000000809047824 */ /* 0x000fe200078e00ff */
[----:B------:R-:W-:Y:S01]  /*0320*/  LOP3.LUT R6, R6, 0x1c, RZ, 0xc0, !PT ;  /* 0x0000001c06067812 */ /* 0x000fe200078ec0ff */
[----:B------:R-:W-:-:S07]  /*0330*/  IMAD R8, R0, UR4, R9 ;  /* 0x0000000400087c24 */ /* 0x000fce000f8e0209 */
.L_x_10:
[----:B------:R-:W0:Y:S01]  /*0340*/  LDC.64 R16, c[0x0][0x380] ;  /* 0x0000e000ff107b82 */ /* 0x000e220000000a00 */
[C---:B------:R-:W-:Y:S02]  /*0350*/  IADD3 R13, P0, PT, R5.reuse, R8, RZ ;  /* 0x00000008050d7210 */ /* 0x040fe40007f1e0ff */
[----:B------:R-:W-:Y:S02]  /*0360*/  SHF.R.S32.HI R12, RZ, 0x1f, R8 ;  /* 0x0000001fff0c7819 */ /* 0x000fe40000011408 */
[----:B------:R-:W-:Y:S02]  /*0370*/  LOP3.LUT R27, R2, 0x7, RZ, 0xc0, !PT ;  /* 0x00000007021b7812 */ /* 0x000fe400078ec0ff */
[----:B------:R-:W-:Y:S01]  /*0380*/  LEA.HI.X.SX32 R12, R5, R12, 0x1, P0 ;  /* 0x0000000c050c7211 */ /* 0x000fe200000f0eff */
[----:B------:R-:W1:Y:S01]  /*0390*/  LDC.64 R14, c[0x4][0x10] ;  /* 0x01000400ff0e7b82 */ /* 0x000e620000000a00 */
[----:B0-----:R-:W-:-:S04]  /*03a0*/  IMAD.WIDE.U32 R16, R13, 0x52, R16 ;  /* 0x000000520d107825 */ /* 0x001fc800078e0010 */
[----:B------:R-:W-:Y:S01]  /*03b0*/  IMAD R13, R12, 0x52, RZ ;  /* 0x000000520c0d7824 */ /* 0x000fe200078e02ff */
[----:B------:R-:W-:-:S03]  /*03c0*/  IADD3 R22, P0, PT, R6, R16, RZ ;  /* 0x0000001006167210 */ /* 0x000fc60007f1e0ff */
[----:B------:R-:W-:-:S04]  /*03d0*/  IMAD.IADD R17, R17, 0x1, R13 ;  /* 0x0000000111117824 */ /* 0x000fc800078e020d */
[--C-:B------:R-:W-:Y:S01]  /*03e0*/  IMAD.X R23, RZ, RZ, R17.reuse, P0 ;  /* 0x000000ffff177224 */ /* 0x100fe200000e0611 */
[----:B------:R-:W-:Y:S02]  /*03f0*/  IADD3 R12, P0, PT, R27, R16, RZ ;  /* 0x000000101b0c7210 */ /* 0x000fe40007f1e0ff */
[----:B------:R-:W2:Y:S04]  /*0400*/  LDG.E.U16.CONSTANT R16, desc[UR6][R16.64] ;  /* 0x0000000610107981 */ /* 0x000ea8000c1e9500 */
[----:B------:R-:W3:Y:S01]  /*0410*/  LDG.E.U8.CONSTANT R19, desc[UR6][R22.64+0x22] ;  /* 0x0000220616137981 */ /* 0x000ee2000c1e9100 */
[----:B------:R-:W-:-:S03]  /*0420*/  IMAD.X R13, RZ, RZ, R17, P0 ;  /* 0x000000ffff0d7224 */ /* 0x000fc600000e0611 */
[----:B------:R-:W4:Y:S04]  /*0430*/  LDG.E.U8.CONSTANT R18, desc[UR6][R22.64+0x2] ;  /* 0x0000020616127981 */ /* 0x000f28000c1e9100 */
[----:B------:R-:W5:Y:S01]  /*0440*/  LDG.E.U8.CONSTANT R21, desc[UR6][R12.64+0x42] ;  /* 0x000042060c157981 */ /* 0x000f62000c1e9100 */
[----:B---3--:R-:W-:Y:S02]  /*0450*/  LOP3.LUT R20, R19, 0xf, RZ, 0xc0, !PT ;  /* 0x0000000f13147812 */ /* 0x008fe400078ec0ff */
[----:B------:R-:W-:-:S03]  /*0460*/  SHF.R.U32.HI R19, RZ, 0x4, R19 ;  /* 0x00000004ff137819 */ /* 0x000fc60000011613 */
[----:B------:R-:W-:Y:S02]  /*0470*/  IMAD R24, R20, 0x1010101, RZ ;  /* 0x0101010114187824 */ /* 0x000fe400078e02ff */
[----:B------:R-:W-:Y:S01]  /*0480*/  IMAD R25, R19, 0x1010101, RZ ;  /* 0x0101010113197824 */ /* 0x000fe200078e02ff */
[----:B------:R0:W3:Y:S01]  /*0490*/  LDG.E.U8.CONSTANT R20, desc[UR6][R12.64+0x4a] ;  /* 0x00004a060c147981 */ /* 0x0000e2000c1e9100 */
[----:B-----5:R-:W-:Y:S01]  /*04a0*/  IMAD.SHL.U32 R19, R21, 0x100, RZ ;  /* 0x0000010015137824 */ /* 0x020fe200078e00ff */
[----:B------:R-:W-:-:S04]  /*04b0*/  LOP3.LUT R24, R24, 0x8040201, RZ, 0xc0, !PT ;  /* 0x0804020118187812 */ /* 0x000fc800078ec0ff */
[----:B----4-:R-:W-:Y:S02]  /*04c0*/  LOP3.LUT R19, R18, 0x300, R19, 0xf8, !PT ;  /* 0x0000030012137812 */ /* 0x010fe400078ef813 */
[----:B------:R-:W-:-:S04]  /*04d0*/  LOP3.LUT R18, R24, 0x88848281, RZ, 0x3c, !PT ;  /* 0x8884828118127812 */ /* 0x000fc800078e3cff */
[----:B------:R-:W-:Y:S01]  /*04e0*/  IADD3 R29, PT, PT, -R18, 0x1010100, RZ ;  /* 0x01010100121d7810 */ /* 0x000fe20007ffe1ff */
[----:B-1----:R-:W-:Y:S01]  /*04f0*/  IMAD.WIDE.U32 R18, R19, 0x8, R14 ;  /* 0x0000000813127825 */ /* 0x002fe200078e000e */
[----:B0-----:R-:W-:Y:S02]  /*0500*/  IADD3 R13, P0, PT, R27, R4, RZ ;  /* 0x000000041b0d7210 */ /* 0x001fe40007f1e0ff */
[----:B------:R-:W-:-:S03]  /*0510*/  LOP3.LUT R25, R25, 0x8040201, RZ, 0xc0, !PT ;  /* 0x0804020119197812 */ /* 0x000fc600078ec0ff */
[----:B------:R-:W4:Y:S01]  /*0520*/  LDG.E.64.CONSTANT R18, desc[UR6][R18.64] ;  /* 0x0000000612127981 */ /* 0x000f22000c1e9b00 */
[----:B------:R-:W-:Y:S02]  /*0530*/  LEA.HI.X.SX32 R12, R4, RZ, 0x1, P0 ;  /* 0x000000ff040c7211 */ /* 0x000fe400000f0eff */
[----:B------:R-:W-:-:S03]  /*0540*/  LOP3.LUT R26, R25, 0x88848281, RZ, 0x3c, !PT ;  /* 0x88848281191a7812 */ /* 0x000fc600078e3cff */
[----:B------:R-:W-:Y:S02]  /*0550*/  IMAD R27, R12, 0x24, RZ ;  /* 0x000000240c1b7824 */ /* 0x000fe400078e02ff */
[----:B------:R-:W-:Y:S01]  /*0560*/  IMAD.WIDE.U32 R12, R13, 0x24, R10 ;  /* 0x000000240d0c7825 */ /* 0x000fe200078e000a */
[----:B------:R-:W-:-:S03]  /*0570*/  IADD3 R26, PT, PT, -R26, 0x1010100, RZ ;  /* 0x010101001a1a7810 */ /* 0x000fc60007ffe1ff */
[----:B------:R-:W-:Y:S01]  /*0580*/  IMAD.IADD R13, R13, 0x1, R27 ;  /* 0x000000010d0d7824 */ /* 0x000fe200078e021b */
[----:B------:R-:W-:-:S04]  /*0590*/  LOP3.LUT R25, R26, 0xf7fbfdfe, R25, 0xe0, !PT ;  /* 0xf7fbfdfe1a197812 */ /* 0x000fc800078ee019 */
[----:B------:R-:W5:Y:S01]  /*05a0*/  LDG.E.CONSTANT R26, desc[UR6][R12.64+0x4] ;  /* 0x000004060c1a7981 */ /* 0x000f62000c1e9900 */
[----:B------:R-:W-:-:S04]  /*05b0*/  LOP3.LUT R24, R29, 0xf7fbfdfe, R24, 0xe0, !PT ;  /* 0xf7fbfdfe1d187812 */ /* 0x000fc800078ee018 */
[----:B------:R-:W-:Y:S02]  /*05c0*/  PRMT R29, R24, 0xba98, RZ ;  /* 0x0000ba98181d7816 */ /* 0x000fe400000000ff */
[----:B------:R-:W-:Y:S02]  /*05d0*/  PRMT R28, R25, 0xba98, RZ ;  /* 0x0000ba98191c7816 */ /* 0x000fe400000000ff */
[----:B------:R-:W-:Y:S02]  /*05e0*/  LOP3.LUT R27, R29, 0x7f7f7f7f, RZ, 0xc0, !PT ;  /* 0x7f7f7f7f1d1b7812 */ /* 0x000fe400078ec0ff */
[----:B----4-:R-:W-:Y:S02]  /*05f0*/  LOP3.LUT R24, R18, 0x80808080, R29, 0xde, !PT ;  /* 0x8080808012187812 */ /* 0x010fe400078ede1d */
[----:B------:R-:W-:-:S03]  /*0600*/  LOP3.LUT R25, R19, 0x80808080, R28, 0xde, !PT ;  /* 0x8080808013197812 */ /* 0x000fc600078ede1c */
[----:B------:R-:W-:Y:S01]  /*0610*/  IMAD.IADD R27, R24, 0x1, -R27 ;  /* 0x00000001181b7824 */ /* 0x000fe200078e0a1b */
[----:B------:R-:W-:-:S04]  /*0620*/  LOP3.LUT R24, R28, 0x7f7f7f7f, RZ, 0xc0, !PT ;  /* 0x7f7f7f7f1c187812 */ /* 0x000fc800078ec0ff */
[----:B------:R-:W-:Y:S01]  /*0630*/  LOP3.LUT R27, R27, 0x80808080, R18, 0xb4, !PT ;  /* 0x808080801b1b7812 */ /* 0x000fe200078eb412 */
[----:B------:R-:W-:Y:S01]  /*0640*/  IMAD.IADD R24, R25, 0x1, -R24 ;  /* 0x0000000119187824 */ /* 0x000fe200078e0a18 */
[----:B------:R-:W4:Y:S04]  /*0650*/  LDG.E.U8.CONSTANT R18, desc[UR6][R22.64+0x3] ;  /* 0x0000030616127981 */ /* 0x000f28000c1e9100 */
[----:B------:R-:W-:Y:S01]  /*0660*/  LOP3.LUT R24, R24, 0x80808080, R19, 0xb4, !PT ;  /* 0x8080808018187812 */ /* 0x000fe200078eb413 */
[----:B-----5:R-:W-:Y:S01]  /*0670*/  IDP.4A.S8.S8 R27, R27, R26, RZ ;  /* 0x0000001a1b1b7226 */ /* 0x020fe200000006ff */
[----:B------:R-:W5:Y:S04]  /*0680*/  LDG.E.CONSTANT R19, desc[UR6][R12.64+0x8] ;  /* 0x000008060c137981 */ /* 0x000f68000c1e9900 */
[----:B------:R-:W2:Y:S01]  /*0690*/  LDG.E.U8.CONSTANT R26, desc[UR6][R22.64+0x23] ;  /* 0x00002306161a7981 */ /* 0x000ea2000c1e9100 */
[----:B-----5:R-:W-:Y:S01]  /*06a0*/  IDP.4A.S8.S8 R24, R24, R19, R27 ;  /* 0x0000001318187226 */ /* 0x020fe2000000061b */
[----:B--2---:R-:W-:-:S05]  /*06b0*/  LOP3.LUT R19, R26, 0xf, RZ, 0xc0, !PT ;  /* 0x0000000f1a137812 */ /* 0x004fca00078ec0ff */
[----:B------:R-:W-:-:S05]  /*06c0*/  IMAD R19, R19, 0x1010101, RZ ;  /* 0x0101010113137824 */ /* 0x000fca00078e02ff */
[----:B------:R-:W-:-:S04]  /*06d0*/  LOP3.LUT R19, R19, 0x8040201, RZ, 0xc0, !PT ;  /* 0x0804020113137812 */ /* 0x000fc800078ec0ff */
[----:B------:R-:W-:-:S04]  /*06e0*/  LOP3.LUT R25, R19, 0x88848281, RZ, 0x3c, !PT ;  /* 0x8884828113197812 */ /* 0x000fc800078e3cff */
[----:B------:R-:W-:-:S04]  /*06f0*/  IADD3 R28, PT, PT, -R25, 0x1010100, RZ ;  /* 0x01010100191c7810 */ /* 0x000fc80007ffe1ff */
[----:B------:R-:W-:Y:S01]  /*0700*/  LOP3.LUT R25, R28, 0xf7fbfdfe, R19, 0xe0, !PT ;  /* 0xf7fbfdfe1c197812 */ /* 0x000fe200078ee013 */
[----:B------:R-:W-:-:S05]  /*0710*/  IMAD.SHL.U32 R19, R21, 0x40, RZ ;  /* 0x0000004015137824 */ /* 0x000fca00078e00ff */
[----:B----4-:R-:W-:-:S05]  /*0720*/  LOP3.LUT R19, R18, 0x300, R19, 0xf8, !PT ;  /* 0x0000030012137812 */ /* 0x010fca00078ef813 */
[----:B------:R-:W-:-:S06]  /*0730*/  IMAD.WIDE.U32 R18, R19, 0x8, R14 ;  /* 0x0000000813127825 */ /* 0x000fcc00078e000e */
[----:B------:R-:W2:Y:S01]  /*0740*/  LDG.E.64.CONSTANT R18, desc[UR6][R18.64] ;  /* 0x0000000612127981 */ /* 0x000ea2000c1e9b00 */
[----:B------:R-:W-:Y:S02]  /*0750*/  SHF.R.U32.HI R27, RZ, 0x4, R26 ;  /* 0x00000004ff1b7819 */ /* 0x000fe4000001161a */
[----:B------:R-:W-:-:S03]  /*0760*/  PRMT R29, R25, 0xba98, RZ ;  /* 0x0000ba98191d7816 */ /* 0x000fc600000000ff */
[----:B------:R-:W-:Y:S01]  /*0770*/  IMAD R27, R27, 0x1010101, RZ ;  /* 0x010101011b1b7824 */ /* 0x000fe200078e02ff */
[----:B------:R-:W-:-:S04]  /*0780*/  LOP3.LUT R25, R29, 0x7f7f7f7f, RZ, 0xc0, !PT ;  /* 0x7f7f7f7f1d197812 */ /* 0x000fc800078ec0ff */
[----:B------:R-:W-:Y:S02]  /*0790*/  LOP3.LUT R27, R27, 0x8040201, RZ, 0xc0, !PT ;  /* 0x080402011b1b7812 */ /* 0x000fe400078ec0ff */
[----:B--2---:R-:W-:-:S05]  /*07a0*/  LOP3.LUT R26, R18, 0x80808080, R29, 0xde, !PT ;  /* 0x80808080121a7812 */ /* 0x004fca00078ede1d */
[----:B------:R-:W-:Y:S01]  /*07b0*/  IMAD.IADD R25, R26, 0x1, -R25 ;  /* 0x000000011a197824 */ /* 0x000fe200078e0a19 */
[----:B------:R-:W-:-:S04]  /*07c0*/  LOP3.LUT R26, R27, 0x88848281, RZ, 0x3c, !PT ;  /* 0x888482811b1a7812 */ /* 0x000fc800078e3cff */
[----:B------:R-:W-:-:S04]  /*07d0*/  IADD3 R26, PT, PT, -R26, 0x1010100, RZ ;  /* 0x010101001a1a7810 */ /* 0x000fc80007ffe1ff */
[----:B------:R-:W-:-:S04]  /*07e0*/  LOP3.LUT R26, R26, 0xf7fbfdfe, R27, 0xe0, !PT ;  /* 0xf7fbfdfe1a1a7812 */ /* 0x000fc800078ee01b */
[----:B------:R-:W-:-:S04]  /*07f0*/  PRMT R28, R26, 0xba98, RZ ;  /* 0x0000ba981a1c7816 */ /* 0x000fc800000000ff */
[----:B------:R-:W-:Y:S02]  /*0800*/  LOP3.LUT R26, R28, 0x7f7f7f7f, RZ, 0xc0, !PT ;  /* 0x7f7f7f7f1c1a7812 */ /* 0x000fe400078ec0ff */
[----:B------:R-:W-:-:S05]  /*0810*/  LOP3.LUT R27, R19, 0x80808080, R28, 0xde, !PT ;  /* 0x80808080131b7812 */ /* 0x000fca00078ede1c */
[----:B------:R-:W-:Y:S02]  /*0820*/  IMAD.IADD R26, R27, 0x1, -R26 ;  /* 0x000000011b1a7824 */ /* 0x000fe400078e0a1a */
[----:B------:R-:W2:Y:S01]  /*0830*/  LDG.E.CONSTANT R27, desc[UR6][R12.64+0xc] ;  /* 0x00000c060c1b7981 */ /* 0x000ea2000c1e9900 */
[----:B------:R-:W-:-:S03]  /*0840*/  LOP3.LUT R25, R25, 0x80808080, R18, 0xb4, !PT ;  /* 0x8080808019197812 */ /* 0x000fc600078eb412 */
[----:B------:R-:W4:Y:S01]  /*0850*/  LDG.E.U8.CONSTANT R18, desc[UR6][R22.64+0x4] ;  /* 0x0000040616127981 */ /* 0x000f22000c1e9100 */
[----:B------:R-:W-:Y:S01]  /*0860*/  LOP3.LUT R26, R26, 0x80808080, R19, 0xb4, !PT ;  /* 0x808080801a1a7812 */ /* 0x000fe200078eb413 */
[----:B--2---:R-:W-:Y:S02]  /*0870*/  IDP.4A.S8.S8 R27, R25, R27, R24 ;  /* 0x0000001b191b7226 */ /* 0x004fe40000000618 */
[----:B------:R-:W2:Y:S04]  /*0880*/  LDG.E.U8.CONSTANT R25, desc[UR6][R22.64+0x24] ;  /* 0x0000240616197981 */ /* 0x000ea8000c1e9100 */
[----:B------:R-:W5:Y:S01]  /*0890*/  LDG.E.CONSTANT R24, desc[UR6][R12.64+0x10] ;  /* 0x000010060c187981 */ /* 0x000f62000c1e9900 */
[----:B------:R-:W-:-:S05]  /*08a0*/  IMAD.SHL.U32 R19, R21, 0x10, RZ ;  /* 0x0000001015137824 */ /* 0x000fca00078e00ff */
[----:B----4-:R-:W-:Y:S02]  /*08b0*/  LOP3.LUT R19, R18, 0x300, R19, 0xf8, !PT ;  /* 0x0000030012137812 */ /* 0x010fe400078ef813 */
[----:B--2---:R-:W-:-:S05]  /*08c0*/  LOP3.LUT R18, R25, 0xf, RZ, 0xc0, !PT ;  /* 0x0000000f19127812 */ /* 0x004fca00078ec0ff */
[----:B------:R-:W-:Y:S02]  /*08d0*/  IMAD R18, R18, 0x1010101, RZ ;  /* 0x0101010112127824 */ /* 0x000fe400078e02ff */
[----:B-----5:R-:W-:-:S03]  /*08e0*/  IDP.4A.S8.S8 R24, R26, R24, R27 ;  /* 0x000000181a187226 */ /* 0x020fc6000000061b */
[----:B------:R-:W-:-:S04]  /*08f0*/  LOP3.LUT R18, R18, 0x8040201, RZ, 0xc0, !PT ;  /* 0x0804020112127812 */ /* 0x000fc800078ec0ff */
[----:B------:R-:W-:-:S04]  /*0900*/  LOP3.LUT R26, R18, 0x88848281, RZ, 0x3c, !PT ;  /* 0x88848281121a7812 */ /* 0x000fc800078e3cff */
[----:B------:R-:W-:-:S04]  /*0910*/  IADD3 R27, PT, PT, -R26, 0x1010100, RZ ;  /* 0x010101001a1b7810 */ /* 0x000fc80007ffe1ff */
[----:B------:R-:W-:Y:S01]  /*0920*/  LOP3.LUT R26, R27, 0xf7fbfdfe, R18, 0xe0, !PT ;  /* 0xf7fbfdfe1b1a7812 */ /* 0x000fe200078ee012 */
        /* <DEDUP_REMOVED lines=11> */
[----:B------:R-:W-:Y:S02]  /*09e0*/  LOP3.LUT R27, R27, 0xf7fbfdfe, R26, 0xe0, !PT ;  /* 0xf7fbfdfe1b1b7812 */ /* 0x000fe400078ee01a */
[----:B------:R-:W-:Y:S01]  /*09f0*/  LOP3.LUT R25, R25, 0x80808080, R18, 0xb4, !PT ;  /* 0x8080808019197812 */ /* 0x000fe200078eb412 */
[----:B------:R-:W2:Y:S01]  /*0a00*/  LDG.E.CONSTANT R26, desc[UR6][R12.64+0x14] ;  /* 0x000014060c1a7981 */ /* 0x000ea2000c1e9900 */
[----:B------:R-:W-:-:S04]  /*0a10*/  PRMT R18, R27, 0xba98, RZ ;  /* 0x0000ba981b127816 */ /* 0x000fc800000000ff */
[----:B------:R-:W-:Y:S02]  /*0a20*/  LOP3.LUT R27, R18, 0x7f7f7f7f, RZ, 0xc0, !PT ;  /* 0x7f7f7f7f121b7812 */ /* 0x000fe400078ec0ff */
[----:B------:R-:W-:-:S05]  /*0a30*/  LOP3.LUT R18, R19, 0x80808080, R18, 0xde, !PT ;  /* 0x8080808013127812 */ /* 0x000fca00078ede12 */
[----:B------:R-:W-:Y:S02]  /*0a40*/  IMAD.IADD R18, R18, 0x1, -R27 ;  /* 0x0000000112127824 */ /* 0x000fe400078e0a1b */
[----:B------:R-:W4:Y:S03]  /*0a50*/  LDG.E.CONSTANT R27, desc[UR6][R12.64+0x18] ;  /* 0x000018060c1b7981 */ /* 0x000f26000c1e9900 */
[----:B------:R-:W-:Y:S02]  /*0a60*/  LOP3.LUT R18, R18, 0x80808080, R19, 0xb4, !PT ;  /* 0x8080808012127812 */ /* 0x000fe400078eb413 */
[----:B------:R-:W5:Y:S01]  /*0a70*/  LDG.E.U8.CONSTANT R19, desc[UR6][R22.64+0x5] ;  /* 0x0000050616137981 */ /* 0x000f62000c1e9100 */
[----:B--2---:R-:W-:-:S04]  /*0a80*/  IDP.4A.S8.S8 R25, R25, R26, RZ ;  /* 0x0000001a19197226 */ /* 0x004fc800000006ff */
[----:B----4-:R-:W-:Y:S02]  /*0a90*/  IDP.4A.S8.S8 R18, R18, R27, R25 ;  /* 0x0000001b12127226 */ /* 0x010fe40000000619 */
[----:B------:R-:W2:Y:S01]  /*0aa0*/  LDG.E.U8.CONSTANT R25, desc[UR6][R22.64+0x25] ;  /* 0x0000250616197981 */ /* 0x000ea2000c1e9100 */
[----:B------:R-:W-:-:S03]  /*0ab0*/  IMAD.SHL.U32 R26, R21, 0x4, RZ ;  /* 0x00000004151a7824 */ /* 0x000fc600078e00ff */
[----:B------:R-:W4:Y:S02]  /*0ac0*/  LDG.E.CONSTANT R21, desc[UR6][R12.64+0x1c] ;  /* 0x00001c060c157981 */ /* 0x000f24000c1e9900 */
[----:B-----5:R-:W-:Y:S02]  /*0ad0*/  LOP3.LUT R19, R19, 0x300, R26, 0xf8, !PT ;  /* 0x0000030013137812 */ /* 0x020fe400078ef81a */
[----:B------:R-:W5:Y:S03]  /*0ae0*/  LDG.E.U16.CONSTANT R26, desc[UR6][R12.64] ;  /* 0x000000060c1a7981 */ /* 0x000f66000c1e9500 */
[----:B------:R-:W-:Y:S02]  /*0af0*/  IMAD.WIDE.U32 R14, R19, 0x8, R14 ;  /* 0x00000008130e7825 */ /* 0x000fe400078e000e */
[----:B------:R0:W5:Y:S04]  /*0b00*/  LDG.E.CONSTANT R19, desc[UR6][R12.64+0x20] ;  /* 0x000020060c137981 */ /* 0x000168000c1e9900 */
[----:B------:R-:W3:Y:S01]  /*0b10*/  LDG.E.64.CONSTANT R14, desc[UR6][R14.64] ;  /* 0x000000060e0e7981 */ /* 0x000ee2000c1e9b00 */
[----:B------:R-:W-:-:S05]  /*0b20*/  VIADD R9, R9, 0x4 ;  /* 0x0000000409097836 */ /* 0x000fca0000000000 */
[----:B------:R-:W-:Y:S01]  /*0b30*/  ISETP.GE.U32.AND P0, PT, R9, UR4, PT ;  /* 0x0000000409007c0c */ /* 0x000fe2000bf06070 */
[----:B------:R-:W-:Y:S02]  /*0b40*/  HADD2.F32 R16, -RZ, R16.H0_H0 ;  /* 0x20000010ff107230 */ /* 0x000fe40000004100 */
[----:B------:R-:W-:Y:S02]  /*0b50*/  VIADD R8, R8, 0x4 ;  /* 0x0000000408087836 */ /* 0x000fe40000000000 */
[----:B------:R-:W-:Y:S01]  /*0b60*/  VIADD R4, R4, 0x20 ;  /* 0x0000002004047836 */ /* 0x000fe20000000000 */
[----:B--2---:R-:W-:Y:S02]  /*0b70*/  LOP3.LUT R27, R25, 0xf, RZ, 0xc0, !PT ;  /* 0x0000000f191b7812 */ /* 0x004fe400078ec0ff */
[----:B------:R-:W-:-:S03]  /*0b80*/  SHF.R.U32.HI R25, RZ, 0x4, R25 ;  /* 0x00000004ff197819 */ /* 0x000fc60000011619 */
[----:B------:R-:W-:Y:S02]  /*0b90*/  IMAD R27, R27, 0x1010101, RZ ;  /* 0x010101011b1b7824 */ /* 0x000fe400078e02ff */
[----:B------:R-:W-:-:S03]  /*0ba0*/  IMAD R25, R25, 0x1010101, RZ ;  /* 0x0101010119197824 */ /* 0x000fc600078e02ff */
[----:B------:R-:W-:Y:S02]  /*0bb0*/  LOP3.LUT R27, R27, 0x8040201, RZ, 0xc0, !PT ;  /* 0x080402011b1b7812 */ /* 0x000fe400078ec0ff */
[----:B------:R-:W-:Y:S02]  /*0bc0*/  LOP3.LUT R25, R25, 0x8040201, RZ, 0xc0, !PT ;  /* 0x0804020119197812 */ /* 0x000fe400078ec0ff */
[----:B------:R-:W-:Y:S02]  /*0bd0*/  LOP3.LUT R22, R27, 0x88848281, RZ, 0x3c, !PT ;  /* 0x888482811b167812 */ /* 0x000fe400078e3cff */
[----:B------:R-:W-:Y:S02]  /*0be0*/  LOP3.LUT R23, R25, 0x88848281, RZ, 0x3c, !PT ;  /* 0x8884828119177812 */ /* 0x000fe400078e3cff */
[----:B------:R-:W-:Y:S02]  /*0bf0*/  IADD3 R22, PT, PT, -R22, 0x1010100, RZ ;  /* 0x0101010016167810 */ /* 0x000fe40007ffe1ff */
[----:B------:R-:W-:-:S02]  /*0c00*/  IADD3 R28, PT, PT, -R23, 0x1010100, RZ ;  /* 0x01010100171c7810 */ /* 0x000fc40007ffe1ff */
[----:B------:R-:W-:Y:S02]  /*0c10*/  LOP3.LUT R22, R22, 0xf7fbfdfe, R27, 0xe0, !PT ;  /* 0xf7fbfdfe16167812 */ /* 0x000fe400078ee01b */
[----:B------:R-:W-:Y:S02]  /*0c20*/  LOP3.LUT R28, R28, 0xf7fbfdfe, R25, 0xe0, !PT ;  /* 0xf7fbfdfe1c1c7812 */ /* 0x000fe400078ee019 */
[----:B0-----:R-:W-:Y:S02]  /*0c30*/  PRMT R13, R22, 0xba98, RZ ;  /* 0x0000ba98160d7816 */ /* 0x001fe400000000ff */
[----:B------:R-:W-:Y:S02]  /*0c40*/  PRMT R28, R28, 0xba98, RZ ;  /* 0x0000ba981c1c7816 */ /* 0x000fe400000000ff */
[----:B------:R-:W-:Y:S02]  /*0c50*/  LOP3.LUT R12, R13, 0x7f7f7f7f, RZ, 0xc0, !PT ;  /* 0x7f7f7f7f0d0c7812 */ /* 0x000fe400078ec0ff */
[----:B---3--:R-:W-:-:S02]  /*0c60*/  LOP3.LUT R13, R14, 0x80808080, R13, 0xde, !PT ;  /* 0x808080800e0d7812 */ /* 0x008fc400078ede0d */
[----:B------:R-:W-:Y:S02]  /*0c70*/  LOP3.LUT R17, R28, 0x7f7f7f7f, RZ, 0xc0, !PT ;  /* 0x7f7f7f7f1c117812 */ /* 0x000fe400078ec0ff */
[----:B------:R-:W-:Y:S01]  /*0c80*/  LOP3.LUT R28, R15, 0x80808080, R28, 0xde, !PT ;  /* 0x808080800f1c7812 */ /* 0x000fe200078ede1c */
[----:B------:R-:W-:Y:S01]  /*0c90*/  IMAD.IADD R13, R13, 0x1, -R12 ;  /* 0x000000010d0d7824 */ /* 0x000fe200078e0a0c */
[----:B------:R-:W-:Y:S02]  /*0ca0*/  SHF.R.U32.HI R12, RZ, 0x4, R20 ;  /* 0x00000004ff0c7819 */ /* 0x000fe40000011614 */
[----:B------:R-:W-:Y:S01]  /*0cb0*/  LOP3.LUT R20, R20, 0xf, RZ, 0xc0, !PT ;  /* 0x0000000f14147812 */ /* 0x000fe200078ec0ff */
[----:B------:R-:W-:Y:S01]  /*0cc0*/  IMAD.IADD R28, R28, 0x1, -R17 ;  /* 0x000000011c1c7824 */ /* 0x000fe200078e0a11 */
[----:B------:R-:W-:Y:S02]  /*0cd0*/  LOP3.LUT R13, R13, 0x80808080, R14, 0xb4, !PT ;  /* 0x808080800d0d7812 */ /* 0x000fe400078eb40e */
[----:B------:R-:W-:-:S02]  /*0ce0*/  LOP3.LUT R12, R12, 0xffff, RZ, 0xc0, !PT ;  /* 0x0000ffff0c0c7812 */ /* 0x000fc400078ec0ff */
[----:B------:R-:W-:Y:S01]  /*0cf0*/  LOP3.LUT R28, R28, 0x80808080, R15, 0xb4, !PT ;  /* 0x808080801c1c7812 */ /* 0x000fe200078eb40f */
[----:B----4-:R-:W-:Y:S01]  /*0d00*/  IDP.4A.S8.S8 R13, R13, R21, R18 ;  /* 0x000000150d0d7226 */ /* 0x010fe20000000612 */
[----:B------:R-:W0:Y:S01]  /*0d10*/  I2F.U16 R20, R20 ;  /* 0x0000001400147306 */ /* 0x000e220000101000 */
[----:B------:R-:W-:Y:S02]  /*0d20*/  I2FP.F32.U32 R12, R12 ;  /* 0x0000000c000c7245 */ /* 0x000fe40000201000 */
[----:B-----5:R-:W-:-:S03]  /*0d30*/  IDP.4A.S8.S8 R13, R28, R19, R13 ;  /* 0x000000131c0d7226 */ /* 0x020fc6000000060d */
[----:B------:R-:W-:Y:S02]  /*0d40*/  FADD.FTZ R12, R12, 0.5 ;  /* 0x3f0000000c0c7421 */ /* 0x000fe40000010000 */
[----:B------:R-:W-:Y:S02]  /*0d50*/  I2FP.F32.S32 R13, R13 ;  /* 0x0000000d000d7245 */ /* 0x000fe40000201400 */
[----:B------:R-:W-:-:S03]  /*0d60*/  I2FP.F32.S32 R15, R24 ;  /* 0x00000018000f7245 */ /* 0x000fc60000201400 */
[----:B------:R-:W-:Y:S01]  /*0d70*/  FMUL.FTZ R17, R12, R13 ;  /* 0x0000000d0c117220 */ /* 0x000fe20000410000 */
[----:B------:R-:W-:Y:S02]  /*0d80*/  HADD2.F32 R13, -RZ, R26.H0_H0 ;  /* 0x2000001aff0d7230 */ /* 0x000fe40000004100 */
[----:B0-----:R-:W-:-:S03]  /*0d90*/  FADD.FTZ R12, R20, 0.5 ;  /* 0x3f000000140c7421 */ /* 0x001fc60000010000 */
[----:B------:R-:W-:Y:S01]  /*0da0*/  FMUL.FTZ.D4 R16, R16, R13 ;  /* 0x0000000d10107220 */ /* 0x000fe20000210000 */
[----:B------:R-:W-:-:S04]  /*0db0*/  FFMA.FTZ R12, R12, R15, R17 ;  /* 0x0000000f0c0c7223 */ /* 0x000fc80000010011 */
[----:B------:R-:W-:Y:S01]  /*0dc0*/  FFMA.FTZ R7, R16, R12, R7 ;  /* 0x0000000c10077223 */ /* 0x000fe20000010007 */
[----:B------:R-:W-:Y:S06]  /*0dd0*/  @!P0 BRA `(.L_x_10) ;  /* 0xfffffff400588947 */ /* 0x000fec000383ffff */
.L_x_9:
[----:B------:R-:W-:Y:S05]  /*0de0*/  BSYNC.RECONVERGENT B0 ;  /* 0x0000000000007941 */ /* 0x000fea0003800200 */
.L_x_8:
        /* <DEDUP_REMOVED lines=12> */
[----:B-1----:R-:W-:Y:S01]  /*0eb0*/  FADD.FTZ R2, R9, R2 ;  /* 0x0000000209027221 */ /* 0x002fe20000010000 */
[----:B------:R-:W-:-:S04]  /*0ec0*/  IMAD R3, R3, UR8, R0 ;  /* 0x0000000803037c24 */ /* 0x000fc8000f8e0200 */
[----:B------:R-:W-:Y:S01]  /*0ed0*/  F2FP.BF16.F32.PACK_AB R0, RZ, R2 ;  /* 0x00000002ff00723e */ /* 0x000fe200000010ff */
[----:B--2---:R-:W-:-:S05]  /*0ee0*/  IMAD.WIDE.U32 R2, R3, 0x2, R4 ;  /* 0x0000000203027825 */ /* 0x004fca00078e0004 */
[----:B------:R-:W-:Y:S01]  /*0ef0*/  STG.E.U16 desc[UR6][R2.64], R0 ;  /* 0x0000000002007986 */ /* 0x000fe2000c101506 */
[----:B------:R-:W-:Y:S05]  /*0f00*/  EXIT ;  /* 0x000000000000794d */ /* 0x000fea0003800000 */
.L_x_11:
        /* <DEDUP_REMOVED lines=15> */
.L_x_1138:


//--------------------- .text._Z9moe_vec_qIN3c108BFloat16ELi256ELi8E11block_iq3_sLi1EXadL_ZN45_INTERNAL_8d5cb472_14_gguf_kernel_cu_cd24131918vec_dot_iq3_s_q8_1EPKvPK10block_q8_1RKiEEEvS5_S5_PT_PS9_iiii --------------------------
	.section	.text._Z9moe_vec_qIN3c108BFloat16ELi256ELi8E11block_iq3_sLi1EXadL_ZN45_INTERNAL_8d5cb472_14_gguf_kernel_cu_cd24131918vec_dot_iq3_s_q8_1EPKvPK10block_q8_1RKiEEEvS5_S5_PT_PS9_iiii,"ax",@progbits
	.align	128
.text._Z9moe_vec_qIN3c108BFloat16ELi256ELi8E11block_iq3_sLi1EXadL_ZN45_INTERNAL_8d5cb472_14_gguf_kernel_cu_cd24131918vec_dot_iq3_s_q8_1EPKvPK10block_q8_1RKiEEEvS5_S5_PT_PS9_iiii:
        .type           _Z9moe_vec_qIN3c108BFloat16ELi256ELi8E11block_iq3_sLi1EXadL_ZN45_INTERNAL_8d5cb472_14_gguf_kernel_cu_cd24131918vec_dot_iq3_s_q8_1EPKvPK10block_q8_1RKiEEEvS5_S5_PT_PS9_iiii,@function
        .size           _Z9moe_vec_qIN3c108BFloat16ELi256ELi8E11block_iq3_sLi1EXadL_ZN45_INTERNAL_8d5cb472_14_gguf_kernel_cu_cd24131918vec_dot_iq3_s_q8_1EPKvPK10block_q8_1RKiEEEvS5_S5_PT_PS9_iiii,(.L_x_1139 - _Z9moe_vec_qIN3c108BFloat16ELi256ELi8E11block_iq3_sLi1EXadL_ZN45_INTERNAL_8d5cb472_14_gguf_kernel_cu_cd24131918vec_dot_iq3_s_q8_1EPKvPK10block_q8_1RKiEEEvS5_S5_PT_PS9_iiii)
        .other          _Z9moe_vec_qIN3c108BFloat16ELi256ELi8E11block_iq3_sLi1EXadL_ZN45_INTERNAL_8d5cb472_14_gguf_kernel_cu_cd24131918vec_dot_iq3_s_q8_1EPKvPK10block_q8_1RKiEEEvS5_S5_PT_PS9_iiii,@"STO_CUDA_ENTRY STV_DEFAULT"
_Z9moe_vec_qIN3c108BFloat16ELi256ELi8E11block_iq3_sLi1EXadL_ZN45_INTERNAL_8d5cb472_14_gguf_kernel_cu_cd24131918vec_dot_iq3_s_q8_1EPKvPK10block_q8_1RKiEEEvS5_S5_PT_PS9_iiii:
        /* <DEDUP_REMOVED lines=8> */
[----:B------:R-:W0:Y:S01]  /*0080*/  S2UR UR12, SR_CTAID.Z ;  /* 0x00000000000c79c3 */ /* 0x000e220000002700 */
[----:B------:R-:W0:Y:S01]  /*0090*/  LDCU.64 UR4, c[0x0][0x398] ;  /* 0x00007300ff0477ac */ /* 0x000e220008000a00 */
[----:B------:R-:W1:Y:S01]  /*00a0*/  LDCU.64 UR10, c[0x0][0x358] ;  /* 0x00006b00ff0a77ac */ /* 0x000e620008000a00 */
[----:B------:R-:W2:Y:S01]  /*00b0*/  LDCU.64 UR14, c[0x0][0x3a0] ;  /* 0x00007400ff0e77ac */ /* 0x000ea20008000a00 */
[----:B------:R-:W3:Y:S01]  /*00c0*/  LDCU UR9, c[0x0][0x3ac] ;  /* 0x00007580ff0977ac */ /* 0x000ee20008000800 */
[----:B0-----:R-:W-:-:S06]  /*00d0*/  UIMAD.WIDE.U32 UR4, UR12, 0x4, UR4 ;  /* 0x000000040c0478a5 */ /* 0x001fcc000f8e0004 */
[----:B------:R-:W-:Y:S02]  /*00e0*/  IMAD.U32 R3, RZ, RZ, UR5 ;  /* 0x00000005ff037e24 */ /* 0x000fe4000f8e00ff */
[----:B------:R-:W-:-:S05]  /*00f0*/  IMAD.U32 R2, RZ, RZ, UR4 ;  /* 0x00000004ff027e24 */ /* 0x000fca000f8e00ff */
[----:B-1----:R0:W4:Y:S01]  /*0100*/  LDG.E R3, desc[UR10][R2.64] ;  /* 0x0000000a02037981 */ /* 0x002122000c1e1900 */
[----:B--2---:R-:W1:Y:S01]  /*0110*/  I2F.U32.RP R4, UR14 ;  /* 0x0000000e00047d06 */ /* 0x004e620008209000 */
[----:B------:R-:W-:Y:S01]  /*0120*/  UMOV UR4, URZ ;  /* 0x000000ff00047c82 */ /* 0x000fe20008000000 */
[----:B------:R-:W-:Y:S01]  /*0130*/  UISETP.NE.U32.AND UP2, UPT, UR14, URZ, UPT ;  /* 0x000000ff0e00728c */ /* 0x000fe2000bf45070 */
[----:B------:R-:W-:Y:S01]  /*0140*/  BSSY.RECONVERGENT B0, `(.L_x_12) ;  /* 0x00000e8000007945 */ /* 0x000fe20003800200 */
[----:B------:R-:W-:Y:S01]  /*0150*/  IMAD.MOV.U32 R6, RZ, RZ, RZ ;  /* 0x000000ffff067224 */ /* 0x000fe200078e00ff */
[----:B0-----:R-:W0:Y:S03]  /*0160*/  S2R R2, SR_TID.X ;  /* 0x0000000000027919 */ /* 0x001e260000002100 */
[----:B-1----:R-:W1:Y:S02]  /*0170*/  MUFU.RCP R4, R4 ;  /* 0x0000000400047308 */ /* 0x002e640000001000 */
[----:B-1----:R-:W-:-:S06]  /*0180*/  VIADD R5, R4, 0xffffffe ;  /* 0x0ffffffe04057836 */ /* 0x002fcc0000000000 */
[----:B------:R-:W1:Y:S01]  /*0190*/  F2I.FTZ.U32.TRUNC.NTZ R5, R5 ;  /* 0x0000000500057305 */ /* 0x000e62000021f000 */
[----:B0-----:R-:W-:Y:S02]  /*01a0*/  SHF.R.U32.HI R23, RZ, 0x3, R2 ;  /* 0x00000003ff177819 */ /* 0x001fe40000011602 */
[----:B-1----:R-:W-:-:S13]  /*01b0*/  R2UR UR5, R5 ;  /* 0x00000000050572ca */ /* 0x002fda00000e0000 */
[----:B------:R-:W-:-:S04]  /*01c0*/  UIADD3 UR6, UPT, UPT, URZ, -UR5, URZ ;  /* 0x80000005ff067290 */ /* 0x000fc8000fffe0ff */
[----:B------:R-:W-:-:S04]  /*01d0*/  UIMAD UR6, UR6, UR14, URZ ;  /* 0x0000000e060672a4 */ /* 0x000fc8000f8e02ff */
[----:B------:R-:W-:-:S04]  /*01e0*/  UIMAD.WIDE.U32 UR4, UR5, UR6, UR4 ;  /* 0x00000006050472a5 */ /* 0x000fc8000f8e0004 */
[----:B------:R-:W-:-:S07]  /*01f0*/  UIMAD.WIDE.U32 UR4, UR5, UR12, URZ ;  /* 0x0000000c050472a5 */ /* 0x000fce000f8e00ff */
[----:B------:R-:W-:Y:S02]  /*0200*/  UMOV UR8, UR5 ;  /* 0x0000000500087c82 */ /* 0x000fe40008000000 */
[----:B------:R-:W-:Y:S02]  /*0210*/  UIADD3 UR6, UPT, UPT, -UR8, URZ, URZ ;  /* 0x000000ff08067290 */ /* 0x000fe4000fffe1ff */
[----:B------:R-:W0:Y:S02]  /*0220*/  LDCU.64 UR4, c[0x0][0x388] ;  /* 0x00007100ff0477ac */ /* 0x000e240008000a00 */
[----:B------:R-:W-:-:S04]  /*0230*/  UIMAD UR6, UR14, UR6, UR12 ;  /* 0x000000060e0672a4 */ /* 0x000fc8000f8e020c */
[----:B------:R-:W-:-:S11]  /*0240*/  UISETP.GE.U32.AND UP0, UPT, UR6, UR14, UPT ;  /* 0x0000000e0600728c */ /* 0x000fd6000bf06070 */
[----:B------:R-:W-:Y:S02]  /*0250*/  @UP0 UIADD3 UR6, UPT, UPT, UR6, -UR14, URZ ;  /* 0x8000000e06060290 */ /* 0x000fe4000fffe0ff */
[----:B------:R-:W-:Y:S02]  /*0260*/  @UP0 UIADD3 UR8, UPT, UPT, UR8, 0x1, URZ ;  /* 0x0000000108080890 */ /* 0x000fe4000fffe0ff */
[----:B------:R-:W-:Y:S02]  /*0270*/  UISETP.GE.U32.AND UP1, UPT, UR6, UR14, UPT ;  /* 0x0000000e0600728c */ /* 0x000fe4000bf26070 */
[----:B------:R-:W-:-:S04]  /*0280*/  USHF.R.S32.HI UR6, URZ, 0x1f, UR15 ;  /* 0x0000001fff067899 */ /* 0x000fc8000801140f */
[----:B------:R-:W-:-:S04]  /*0290*/  ULEA.HI UR6, UR6, UR15, URZ, 0x8 ;  /* 0x0000000f06067291 */ /* 0x000fc8000f8f40ff */
[----:B------:R-:W-:Y:S02]  /*02a0*/  USHF.R.S32.HI UR6, URZ, 0x8, UR6 ;  /* 0x00000008ff067899 */ /* 0x000fe40008011406 */
[----:B------:R-:W-:Y:S02]  /*02b0*/  @UP1 UIADD3 UR8, UPT, UPT, UR8, 0x1, URZ ;  /* 0x0000000108081890 */ /* 0x000fe4000fffe0ff */
[----:B------:R-:W-:Y:S02]  /*02c0*/  @!UP2 ULOP3.LUT UR8, URZ, UR14, URZ, 0x33, !UPT ;  /* 0x0000000eff08a292 */ /* 0x000fe4000f8e33ff */
[----:B------:R-:W-:Y:S01]  /*02d0*/  ISETP.GE.U32.AND P0, PT, R23, UR6, PT ;  /* 0x0000000617007c0c */ /* 0x000fe2000bf06070 */
[----:B------:R-:W-:Y:S02]  /*02e0*/  UIMAD UR7, UR6, UR7, URZ ;  /* 0x00000007060772a4 */ /* 0x000fe4000f8e02ff */
[----:B---3--:R-:W-:-:S04]  /*02f0*/  UIMAD UR8, UR8, UR9, URZ ;  /* 0x00000009080872a4 */ /* 0x008fc8000f8e02ff */
[----:B0-----:R-:W-:Y:S01]  /*0300*/  UIMAD.WIDE.U32 UR4, UR8, 0x4, UR4 ;  /* 0x00000004080478a5 */ /* 0x001fe2000f8e0004 */
[----:B----4-:R-:W-:-:S05]  /*0310*/  IMAD R4, R3, UR7, RZ ;  /* 0x0000000703047c24 */ /* 0x010fca000f8e02ff */
[----:B------:R-:W-:Y:S06]  /*0320*/  @P0 BRA `(.L_x_13) ;  /* 0x0000000c00240947 */ /* 0x000fec0003800000 */
[----:B------:R-:W-:Y:S02]  /*0330*/  IMAD.MOV.U32 R6, RZ, RZ, RZ ;  /* 0x000000ffff067224 */ /* 0x000fe400078e00ff */
[----:B------:R-:W-:Y:S02]  /*0340*/  IMAD.SHL.U32 R3, R23, 0x8, RZ ;  /* 0x0000000817037824 */ /* 0x000fe400078e00ff */
[----:B------:R-:W-:-:S07]  /*0350*/  IMAD R7, R0, UR6, R23 ;  /* 0x0000000600077c24 */ /* 0x000fce000f8e0217 */
.L_x_14:
[----:B------:R-:W0:Y:S01]  /*0360*/  LDC.64 R16, c[0x0][0x380] ;  /* 0x0000e000ff107b82 */ /* 0x000e220000000a00 */
[----:B------:R-:W-:Y:S01]  /*0370*/  IADD3 R9, P0, PT, R4, R7, RZ ;  /* 0x0000000704097210 */ /* 0x000fe20007f1e0ff */
[----:B------:R-:W-:Y:S01]  /*0380*/  IMAD.SHL.U32 R10, R2, 0x8, RZ ;  /* 0x00000008020a7824 */ /* 0x000fe200078e00ff */
[----:B------:R-:W-:-:S04]  /*0390*/  SHF.R.S32.HI R5, RZ, 0x1f, R7 ;  /* 0x0000001fff057819 */ /* 0x000fc80000011407 */
[----:B------:R-:W-:Y:S01]  /*03a0*/  LEA.HI.X.SX32 R8, R4, R5, 0x1, P0 ;  /* 0x0000000504087211 */ /* 0x000fe200000f0eff */
[----:B------:R-:W1:Y:S01]  /*03b0*/  LDC.64 R12, c[0x4][0x20] ;  /* 0x01000800ff0c7b82 */ /* 0x000e620000000a00 */
[----:B------:R-:W-:Y:S02]  /*03c0*/  LOP3.LUT R5, R2, 0x7, RZ, 0xc0, !PT ;  /* 0x0000000702057812 */ /* 0x000fe400078ec0ff */
[----:B------:R-:W-:Y:S01]  /*03d0*/  LOP3.LUT R15, R10, 0x38, RZ, 0xc0, !PT ;  /* 0x000000380a0f7812 */ /* 0x000fe200078ec0ff */
[----:B0-----:R-:W-:-:S04]  /*03e0*/  IMAD.WIDE.U32 R16, R9, 0x6e, R16 ;  /* 0x0000006e09107825 */ /* 0x001fc800078e0010 */
[----:B------:R-:W-:Y:S01]  /*03f0*/  IMAD R9, R8, 0x6e, RZ ;  /* 0x0000006e08097824 */ /* 0x000fe200078e02ff */
[-C--:B------:R-:W-:Y:S02]  /*0400*/  IADD3 R10, P1, PT, R5, R16.reuse, RZ ;  /* 0x00000010050a7210 */ /* 0x080fe40007f3e0ff */
[----:B------:R-:W-:Y:S01]  /*0410*/  IADD3 R14, P0, PT, R15, R16, RZ ;  /* 0x000000100f0e7210 */ /* 0x000fe20007f1e0ff */
[----:B------:R-:W-:-:S04]  /*0420*/  IMAD.IADD R17, R17, 0x1, R9 ;  /* 0x0000000111117824 */ /* 0x000fc800078e0209 */
[--C-:B------:R-:W-:Y:S02]  /*0430*/  IMAD.X R11, RZ, RZ, R17.reuse, P1 ;  /* 0x000000ffff0b7224 */ /* 0x100fe400008e0611 */
[----:B------:R-:W-:-:S03]  /*0440*/  IMAD.X R15, RZ, RZ, R17, P0 ;  /* 0x000000ffff0f7224 */ /* 0x000fc600000e0611 */
[----:B------:R-:W2:Y:S04]  /*0450*/  LDG.E.U8.CONSTANT R22, desc[UR10][R10.64+0x42] ;  /* 0x0000420a0a167981 */ /* 0x000ea8000c1e9100 */
[----:B------:R-:W3:Y:S04]  /*0460*/  LDG.E.U8.CONSTANT R18, desc[UR10][R14.64+0x2] ;  /* 0x0000020a0e127981 */ /* 0x000ee8000c1e9100 */
[----:B------:R-:W4:Y:S01]  /*0470*/  LDG.E.U8.CONSTANT R25, desc[UR10][R14.64+0x3] ;  /* 0x0000030a0e197981 */ /* 0x000f22000c1e9100 */
[----:B------:R-:W-:-:S05]  /*0480*/  IMAD.SHL.U32 R8, R2, 0x4, RZ ;  /* 0x0000000402087824 */ /* 0x000fca00078e00ff */
[----:B------:R-:W-:-:S04]  /*0490*/  LOP3.LUT R9, R8, 0x1c, RZ, 0xc0, !PT ;  /* 0x0000001c08097812 */ /* 0x000fc800078ec0ff */
[----:B------:R-:W-:-:S05]  /*04a0*/  IADD3 R8, P0, PT, R9, R16, RZ ;  /* 0x0000001009087210 */ /* 0x000fca0007f1e0ff */
[----:B------:R-:W-:-:S05]  /*04b0*/  IMAD.X R9, RZ, RZ, R17, P0 ;  /* 0x000000ffff097224 */ /* 0x000fca00000e0611 */
[----:B------:R-:W5:Y:S01]  /*04c0*/  LDG.E.U8.CONSTANT R24, desc[UR10][R8.64+0x4a] ;  /* 0x00004a0a08187981 */ /* 0x000f62000c1e9100 */
[C---:B--2---:R-:W-:Y:S02]  /*04d0*/  IMAD.SHL.U32 R19, R22.reuse, 0x100, RZ ;  /* 0x0000010016137824 */ /* 0x044fe400078e00ff */
[----:B------:R-:W-:-:S03]  /*04e0*/  IMAD.SHL.U32 R10, R22, 0x80, RZ ;  /* 0x00000080160a7824 */ /* 0x000fc600078e00ff */
[----:B---3--:R-:W-:Y:S02]  /*04f0*/  LOP3.LUT R19, R18, 0x100, R19, 0xf8, !PT ;  /* 0x0000010012137812 */ /* 0x008fe400078ef813 */
[----:B------:R-:W2:Y:S01]  /*0500*/  LDG.E.U8.CONSTANT R18, desc[UR10][R14.64+0x4] ;  /* 0x0000040a0e127981 */ /* 0x000ea2000c1e9100 */
[----:B----4-:R-:W-:Y:S02]  /*0510*/  LOP3.LUT R11, R25, 0x100, R10, 0xf8, !PT ;  /* 0x00000100190b7812 */ /* 0x010fe400078ef80a */
[----:B-1----:R-:W-:-:S04]  /*0520*/  IMAD.WIDE.U32 R20, R19, 0x4, R12 ;  /* 0x0000000413147825 */ /* 0x002fc800078e000c */
[----:B------:R-:W-:Y:S02]  /*0530*/  IMAD.WIDE.U32 R10, R11, 0x4, R12 ;  /* 0x000000040b0a7825 */ /* 0x000fe400078e000c */
[----:B------:R0:W3:Y:S04]  /*0540*/  LDG.E.CONSTANT R21, desc[UR10][R20.64] ;  /* 0x0000000a14157981 */ /* 0x0000e8000c1e9900 */
[----:B------:R1:W4:Y:S01]  /*0550*/  LDG.E.CONSTANT R19, desc[UR10][R10.64] ;  /* 0x0000000a0a137981 */ /* 0x000322000c1e9900 */
[----:B-----5:R-:W-:-:S05]  /*0560*/  LOP3.LUT R25, R24, 0xf, RZ, 0xc0, !PT ;  /* 0x0000000f18197812 */ /* 0x020fca00078ec0ff */
[----:B------:R-:W-:Y:S01]  /*0570*/  IMAD R25, R25, 0x1010101, RZ ;  /* 0x0101010119197824 */ /* 0x000fe200078e02ff */
[----:B------:R-:W-:-:S04]  /*0580*/  SHF.R.U32.HI R26, RZ, 0x4, R24 ;  /* 0x00000004ff1a7819 */ /* 0x000fc80000011618 */
[----:B------:R-:W-:Y:S01]  /*0590*/  LOP3.LUT R25, R25, 0x8040201, RZ, 0xc0, !PT ;  /* 0x0804020119197812 */ /* 0x000fe200078ec0ff */
[----:B------:R-:W-:-:S03]  /*05a0*/  IMAD R27, R26, 0x1010101, RZ ;  /* 0x010101011a1b7824 */ /* 0x000fc600078e02ff */
[----:B------:R-:W-:Y:S02]  /*05b0*/  LOP3.LUT R24, R25, 0x88848281, RZ, 0x3c, !PT ;  /* 0x8884828119187812 */ /* 0x000fe400078e3cff */
[----:B0-----:R-:W-:Y:S02]  /*05c0*/  LOP3.LUT R20, R27, 0x8040201, RZ, 0xc0, !PT ;  /* 0x080402011b147812 */ /* 0x001fe400078ec0ff */
[----:B------:R-:W-:Y:S02]  /*05d0*/  IADD3 R26, PT, PT, -R24, 0x1010100, RZ ;  /* 0x01010100181a7810 */ /* 0x000fe40007ffe1ff */
[----:B------:R-:W-:Y:S01]  /*05e0*/  IADD3 R24, P0, PT, R5, R3, RZ ;  /* 0x0000000305187210 */ /* 0x000fe20007f1e0ff */
[----:B-1----:R-:W-:Y:S01]  /*05f0*/  IMAD.MOV.U32 R11, RZ, RZ, 0x24 ;  /* 0x00000024ff0b7424 */ /* 0x002fe200078e00ff */
[----:B------:R-:W-:Y:S02]  /*0600*/  LOP3.LUT R5, R26, 0xf7fbfdfe, R25, 0xe0, !PT ;  /* 0xf7fbfdfe1a057812 */ /* 0x000fe400078ee019 */
[----:B------:R-:W-:Y:S01]  /*0610*/  LOP3.LUT R25, R20, 0x88848281, RZ, 0x3c, !PT ;  /* 0x8884828114197812 */ /* 0x000fe200078e3cff */
[----:B------:R-:W-:Y:S01]  /*0620*/  IMAD.WIDE.U32 R10, R24, R11, UR4 ;  /* 0x00000004180a7e25 */ /* 0x000fe2000f8e000b */
[----:B------:R-:W-:-:S02]  /*0630*/  PRMT R24, R5, 0xba98, RZ ;  /* 0x0000ba9805187816 */ /* 0x000fc400000000ff */
[----:B------:R-:W-:Y:S02]  /*0640*/  IADD3 R25, PT, PT, -R25, 0x1010100, RZ ;  /* 0x0101010019197810 */ /* 0x000fe40007ffe1ff */
[----:B------:R-:W-:Y:S02]  /*0650*/  LEA.HI.X.SX32 R26, R3, RZ, 0x1, P0 ;  /* 0x000000ff031a7211 */ /* 0x000fe400000f0eff */
[----:B------:R-:W-:Y:S02]  /*0660*/  LOP3.LUT R20, R25, 0xf7fbfdfe, R20, 0xe0, !PT ;  /* 0xf7fbfdfe19147812 */ /* 0x000fe400078ee014 */
[----:B------:R-:W-:Y:S01]  /*0670*/  LOP3.LUT R5, R24, 0x7f7f7f7f, RZ, 0xc0, !PT ;  /* 0x7f7f7f7f18057812 */ /* 0x000fe200078ec0ff */
[----:B------:R-:W-:Y:S01]  /*0680*/  IMAD R27, R26, 0x24, RZ ;  /* 0x000000241a1b7824 */ /* 0x000fe200078e02ff */
[----:B------:R-:W-:-:S03]  /*0690*/  PRMT R20, R20, 0xba98, RZ ;  /* 0x0000ba9814147816 */ /* 0x000fc600000000ff */
[----:B------:R-:W-:Y:S01]  /*06a0*/  IMAD.IADD R11, R11, 0x1, R27 ;  /* 0x000000010b0b7824 */ /* 0x000fe200078e021b */
[----:B---3--:R-:W-:-:S05]  /*06b0*/  LOP3.LUT R24, R21, 0x80808080, R24, 0xde, !PT ;  /* 0x8080808015187812 */ /* 0x008fca00078ede18 */
[----:B------:R-:W-:Y:S01]  /*06c0*/  IMAD.IADD R24, R24, 0x1, -R5 ;  /* 0x0000000118187824 */ /* 0x000fe200078e0a05 */
[----:B------:R-:W-:Y:S02]  /*06d0*/  LOP3.LUT R5, R20, 0x7f7f7f7f, RZ, 0xc0, !PT ;  /* 0x7f7f7f7f14057812 */ /* 0x000fe400078ec0ff */
[----:B----4-:R-:W-:Y:S02]  /*06e0*/  LOP3.LUT R20, R19, 0x80808080, R20, 0xde, !PT ;  /* 0x8080808013147812 */ /* 0x010fe400078ede14 */
[----:B------:R-:W-:Y:S02]  /*06f0*/  LOP3.LUT R21, R24, 0x80808080, R21, 0xb4, !PT ;  /* 0x8080808018157812 */ /* 0x000fe400078eb415 */
[----:B------:R-:W3:Y:S01]  /*0700*/  LDG.E.CONSTANT R24, desc[UR10][R10.64+0x4] ;  /* 0x0000040a0a187981 */ /* 0x000ee2000c1e9900 */
[----:B------:R-:W-:-:S03]  /*0710*/  IMAD.IADD R26, R20, 0x1, -R5 ;  /* 0x00000001141a7824 */ /* 0x000fc600078e0a05 */
[----:B------:R-:W4:Y:S04]  /*0720*/  LDG.E.U8.CONSTANT R5, desc[UR10][R8.64+0x4b] ;  /* 0x00004b0a08057981 */ /* 0x000f28000c1e9100 */
[----:B------:R-:W5:Y:S01]  /*0730*/  LDG.E.CONSTANT R20, desc[UR10][R10.64+0x8] ;  /* 0x0000080a0a147981 */ /* 0x000f62000c1e9900 */
[----:B------:R-:W-:Y:S01]  /*0740*/  LOP3.LUT R27, R26, 0x80808080, R19, 0xb4, !PT ;  /* 0x808080801a1b7812 */ /* 0x000fe200078eb413 */
[----:B------:R-:W-:Y:S02]  /*0750*/  IMAD.SHL.U32 R19, R22, 0x40, RZ ;  /* 0x0000004016137824 */ /* 0x000fe400078e00ff */
[----:B------:R-:W5:Y:S03]  /*0760*/  LDG.E.U8.CONSTANT R26, desc[UR10][R14.64+0x5] ;  /* 0x0000050a0e1a7981 */ /* 0x000f66000c1e9100 */
[----:B--2---:R-:W-:-:S05]  /*0770*/  LOP3.LUT R19, R18, 0x100, R19, 0xf8, !PT ;  /* 0x0000010012137812 */ /* 0x004fca00078ef813 */
[----:B------:R-:W-:-:S05]  /*0780*/  IMAD.WIDE.U32 R18, R19, 0x4, R12 ;  /* 0x0000000413127825 */ /* 0x000fca00078e000c */
[----:B------:R0:W2:Y:S02]  /*0790*/  LDG.E.CONSTANT R25, desc[UR10][R18.64] ;  /* 0x0000000a12197981 */ /* 0x0000a4000c1e9900 */
[----:B0-----:R-:W-:Y:S02]  /*07a0*/  IMAD.SHL.U32 R19, R22, 0x20, RZ ;  /* 0x0000002016137824 */ /* 0x001fe400078e00ff */
[----:B---3--:R-:W-:Y:S01]  /*07b0*/  IDP.4A.S8.S8 R24, R21, R24, RZ ;  /* 0x0000001815187226 */ /* 0x008fe200000006ff */
[----:B----4-:R-:W-:Y:S02]  /*07c0*/  LOP3.LUT R21, R5, 0xf, RZ, 0xc0, !PT ;  /* 0x0000000f05157812 */ /* 0x010fe400078ec0ff */
[----:B------:R-:W-:-:S03]  /*07d0*/  SHF.R.U32.HI R5, RZ, 0x4, R5 ;  /* 0x00000004ff057819 */ /* 0x000fc60000011605 */
[----:B------:R-:W-:Y:S02]  /*07e0*/  IMAD R21, R21, 0x1010101, RZ ;  /* 0x0101010115157824 */ /* 0x000fe400078e02ff */
[----:B-----5:R-:W-:Y:S02]  /*07f0*/  IDP.4A.S8.S8 R24, R27, R20, R24 ;  /* 0x000000141b187226 */ /* 0x020fe40000000618 */
[----:B------:R-:W-:Y:S01]  /*0800*/  IMAD R27, R5, 0x1010101, RZ ;  /* 0x01010101051b7824 */ /* 0x000fe200078e02ff */
[----:B------:R-:W-:-:S04]  /*0810*/  LOP3.LUT R21, R21, 0x8040201, RZ, 0xc0, !PT ;  /* 0x0804020115157812 */ /* 0x000fc800078ec0ff */
[----:B------:R-:W-:Y:S02]  /*0820*/  LOP3.LUT R5, R21, 0x88848281, RZ, 0x3c, !PT ;  /* 0x8884828115057812 */ /* 0x000fe400078e3cff */
[----:B------:R-:W-:Y:S02]  /*0830*/  LOP3.LUT R27, R27, 0x8040201, RZ, 0xc0, !PT ;  /* 0x080402011b1b7812 */ /* 0x000fe400078ec0ff */
[----:B------:R-:W-:Y:S02]  /*0840*/  IADD3 R20, PT, PT, -R5, 0x1010100, RZ ;  /* 0x0101010005147810 */ /* 0x000fe40007ffe1ff */
[----:B------:R-:W-:Y:S02]  /*0850*/  LOP3.LUT R5, R27, 0x88848281, RZ, 0x3c, !PT ;  /* 0x888482811b057812 */ /* 0x000fe400078e3cff */
[----:B------:R-:W-:Y:S02]  /*0860*/  LOP3.LUT R20, R20, 0xf7fbfdfe, R21, 0xe0, !PT ;  /* 0xf7fbfdfe14147812 */ /* 0x000fe400078ee015 */
[----:B------:R-:W-:-:S02]  /*0870*/  IADD3 R18, PT, PT, -R5, 0x1010100, RZ ;  /* 0x0101010005127810 */ /* 0x000fc40007ffe1ff */
[----:B------:R-:W-:Y:S02]  /*0880*/  LOP3.LUT R19, R26, 0x100, R19, 0xf8, !PT ;  /* 0x000001001a137812 */ /* 0x000fe400078ef813 */
[----:B------:R-:W-:Y:S01]  /*0890*/  LOP3.LUT R5, R18, 0xf7fbfdfe, R27, 0xe0, !PT ;  /* 0xf7fbfdfe12057812 */ /* 0x000fe200078ee01b */
[----:B------:R-:W3:Y:S01]  /*08a0*/  LDG.E.U8.CONSTANT R26, desc[UR10][R14.64+0x6] ;  /* 0x0000060a0e1a7981 */ /* 0x000ee2000c1e9100 */
[----:B------:R-:W-:Y:S01]  /*08b0*/  PRMT R20, R20, 0xba98, RZ ;  /* 0x0000ba9814147816 */ /* 0x000fe200000000ff */
[----:B------:R-:W-:Y:S02]  /*08c0*/  IMAD.WIDE.U32 R18, R19, 0x4, R12 ;  /* 0x0000000413127825 */ /* 0x000fe400078e000c */
[----:B------:R-:W4:Y:S01]  /*08d0*/  LDG.E.U8.CONSTANT R27, desc[UR10][R14.64+0x8] ;  /* 0x0000080a0e1b7981 */ /* 0x000f22000c1e9100 */
[----:B------:R-:W-:Y:S02]  /*08e0*/  LOP3.LUT R21, R20, 0x7f7f7f7f, RZ, 0xc0, !PT ;  /* 0x7f7f7f7f14157812 */ /* 0x000fe400078ec0ff */
[----:B--2---:R-:W-:Y:S01]  /*08f0*/  LOP3.LUT R20, R25, 0x80808080, R20, 0xde, !PT ;  /* 0x8080808019147812 */ /* 0x004fe200078ede14 */
[----:B------:R-:W2:Y:S04]  /*0900*/  LDG.E.CONSTANT R18, desc[UR10][R18.64] ;  /* 0x0000000a12127981 */ /* 0x000ea8000c1e9900 */
[----:B------:R-:W-:-:S02]  /*0910*/  IMAD.IADD R20, R20, 0x1, -R21 ;  /* 0x0000000114147824 */ /* 0x000fc400078e0a15 */
[----:B------:R-:W5:Y:S03]  /*0920*/  LDG.E.CONSTANT R21, desc[UR10][R10.64+0xc] ;  /* 0x00000c0a0a157981 */ /* 0x000f66000c1e9900 */
[----:B------:R-:W-:Y:S02]  /*0930*/  LOP3.LUT R25, R20, 0x80808080, R25, 0xb4, !PT ;  /* 0x8080808014197812 */ /* 0x000fe400078eb419 */
[----:B------:R-:W4:Y:S01]  /*0940*/  LDG.E.U8.CONSTANT R20, desc[UR10][R14.64+0x7] ;  /* 0x0000070a0e147981 */ /* 0x000f22000c1e9100 */
[----:B------:R-:W-:-:S04]  /*0950*/  PRMT R5, R5, 0xba98, RZ ;  /* 0x0000ba9805057816 */ /* 0x000fc800000000ff */
[----:B------:R-:W-:Y:S02]  /*0960*/  LOP3.LUT R28, R5, 0x7f7f7f7f, RZ, 0xc0, !PT ;  /* 0x7f7f7f7f051c7812 */ /* 0x000fe400078ec0ff */
[----:B--2---:R-:W-:Y:S01]  /*0970*/  LOP3.LUT R5, R18, 0x80808080, R5, 0xde, !PT ;  /* 0x8080808012057812 */ /* 0x004fe200078ede05 */
[----:B-----5:R-:W-:-:S04]  /*0980*/  IDP.4A.S8.S8 R24, R25, R21, R24 ;  /* 0x0000001519187226 */ /* 0x020fc80000000618 */
[----:B------:R-:W-:Y:S02]  /*0990*/  IMAD.IADD R25, R5, 0x1, -R28 ;  /* 0x0000000105197824 */ /* 0x000fe400078e0a1c */
[----:B------:R-:W-:Y:S01]  /*09a0*/  IMAD.SHL.U32 R5, R22, 0x10, RZ ;  /* 0x0000001016057824 */ /* 0x000fe200078e00ff */
[----:B------:R-:W2:Y:S04]  /*09b0*/  LDG.E.U8.CONSTANT R28, desc[UR10][R14.64+0x9] ;  /* 0x0000090a0e1c7981 */ /* 0x000ea8000c1e9100 */
[----:B---3--:R-:W-:Y:S02]  /*09c0*/  LOP3.LUT R21, R26, 0x100, R5, 0xf8, !PT ;  /* 0x000001001a157812 */ /* 0x008fe400078ef805 */
[----:B------:R-:W3:Y:S04]  /*09d0*/  LDG.E.CONSTANT R26, desc[UR10][R10.64+0x10] ;  /* 0x0000100a0a1a7981 */ /* 0x000ee8000c1e9900 */
[----:B------:R-:W5:Y:S01]  /*09e0*/  LDG.E.U8.CONSTANT R5, desc[UR10][R8.64+0x4c] ;  /* 0x00004c0a08057981 */ /* 0x000f62000c1e9100 */
[----:B------:R-:W-:Y:S01]  /*09f0*/  LOP3.LUT R25, R25, 0x80808080, R18, 0xb4, !PT ;  /* 0x8080808019197812 */ /* 0x000fe200078eb412 */
[----:B------:R-:W-:-:S06]  /*0a00*/  IMAD.WIDE.U32 R18, R21, 0x4, R12 ;  /* 0x0000000415127825 */ /* 0x000fcc00078e000c */
[----:B------:R0:W2:Y:S01]  /*0a10*/  LDG.E.CONSTANT R18, desc[UR10][R18.64] ;  /* 0x0000000a12127981 */ /* 0x0000a2000c1e9900 */
[----:B------:R-:W-:-:S05]  /*0a20*/  IMAD.SHL.U32 R21, R22, 0x8, RZ ;  /* 0x0000000816157824 */ /* 0x000fca00078e00ff */
[----:B----4-:R-:W-:-:S05]  /*0a30*/  LOP3.LUT R21, R20, 0x100, R21, 0xf8, !PT ;  /* 0x0000010014157812 */ /* 0x010fca00078ef815 */
[----:B------:R-:W-:-:S06]  /*0a40*/  IMAD.WIDE.U32 R20, R21, 0x4, R12 ;  /* 0x0000000415147825 */ /* 0x000fcc00078e000c */
[----:B------:R2:W4:Y:S01]  /*0a50*/  LDG.E.CONSTANT R20, desc[UR10][R20.64] ;  /* 0x0000000a14147981 */ /* 0x000522000c1e9900 */
[----:B---3--:R-:W-:Y:S01]  /*0a60*/  IDP.4A.S8.S8 R24, R25, R26, R24 ;  /* 0x0000001a19187226 */ /* 0x008fe20000000618 */
[----:B-----5:R-:W-:Y:S02]  /*0a70*/  LOP3.LUT R25, R5, 0xf, RZ, 0xc0, !PT ;  /* 0x0000000f05197812 */ /* 0x020fe400078ec0ff */
[----:B------:R-:W-:-:S03]  /*0a80*/  SHF.R.U32.HI R5, RZ, 0x4, R5 ;  /* 0x00000004ff057819 */ /* 0x000fc60000011605 */
[----:B------:R-:W-:Y:S02]  /*0a90*/  IMAD R25, R25, 0x1010101, RZ ;  /* 0x0101010119197824 */ /* 0x000fe400078e02ff */
[----:B0-----:R-:W-:-:S03]  /*0aa0*/  IMAD R19, R5, 0x1010101, RZ ;  /* 0x0101010105137824 */ /* 0x001fc600078e02ff */
[----:B------:R-:W-:-:S04]  /*0ab0*/  LOP3.LUT R25, R25, 0x8040201, RZ, 0xc0, !PT ;  /* 0x0804020119197812 */ /* 0x000fc800078ec0ff */
[----:B------:R-:W-:Y:S02]  /*0ac0*/  LOP3.LUT R5, R25, 0x88848281, RZ, 0x3c, !PT ;  /* 0x8884828119057812 */ /* 0x000fe400078e3cff */
[----:B------:R-:W-:Y:S02]  /*0ad0*/  LOP3.LUT R19, R19, 0x8040201, RZ, 0xc0, !PT ;  /* 0x0804020113137812 */ /* 0x000fe400078ec0ff */
[----:B------:R-:W-:Y:S02]  /*0ae0*/  IADD3 R26, PT, PT, -R5, 0x1010100, RZ ;  /* 0x01010100051a7810 */ /* 0x000fe40007ffe1ff */
[----:B------:R-:W-:Y:S01]  /*0af0*/  LOP3.LUT R14, R19, 0x88848281, RZ, 0x3c, !PT ;  /* 0x88848281130e7812 */ /* 0x000fe200078e3cff */
[----:B------:R0:W3:Y:S01]  /*0b00*/  LDG.E.U8.CONSTANT R5, desc[UR10][R8.64+0x4d] ;  /* 0x00004d0a08057981 */ /* 0x0000e2000c1e9100 */
[----:B------:R-:W-:Y:S02]  /*0b10*/  LOP3.LUT R26, R26, 0xf7fbfdfe, R25, 0xe0, !PT ;  /* 0xf7fbfdfe1a1a7812 */ /* 0x000fe400078ee019 */
[----:B------:R-:W-:-:S02]  /*0b20*/  IADD3 R14, PT, PT, -R14, 0x1010100, RZ ;  /* 0x010101000e0e7810 */ /* 0x000fc40007ffe1ff */
[----:B------:R-:W-:Y:S02]  /*0b30*/  PRMT R15, R26, 0xba98, RZ ;  /* 0x0000ba981a0f7816 */ /* 0x000fe400000000ff */
[----:B------:R-:W-:Y:S02]  /*0b40*/  LOP3.LUT R19, R14, 0xf7fbfdfe, R19, 0xe0, !PT ;  /* 0xf7fbfdfe0e137812 */ /* 0x000fe400078ee013 */
[----:B------:R-:W-:Y:S02]  /*0b50*/  LOP3.LUT R14, R15, 0x7f7f7f7f, RZ, 0xc0, !PT ;  /* 0x7f7f7f7f0f0e7812 */ /* 0x000fe400078ec0ff */
[----:B--2---:R-:W-:-:S05]  /*0b60*/  LOP3.LUT R21, R18, 0x80808080, R15, 0xde, !PT ;  /* 0x8080808012157812 */ /* 0x004fca00078ede0f */
[----:B------:R-:W-:Y:S02]  /*0b70*/  IMAD.IADD R21, R21, 0x1, -R14 ;  /* 0x0000000115157824 */ /* 0x000fe400078e0a0e */
[----:B------:R-:W-:-:S05]  /*0b80*/  IMAD.SHL.U32 R14, R22, 0x4, RZ ;  /* 0x00000004160e7824 */ /* 0x000fca00078e00ff */
[----:B------:R-:W-:Y:S02]  /*0b90*/  LOP3.LUT R15, R27, 0x100, R14, 0xf8, !PT ;  /* 0x000001001b0f7812 */ /* 0x000fe400078ef80e */
[----:B------:R-:W-:Y:S01]  /*0ba0*/  LOP3.LUT R14, R2, 0x7, RZ, 0xc0, !PT ;  /* 0x00000007020e7812 */ /* 0x000fe200078ec0ff */
[----:B------:R-:W-:Y:S01]  /*0bb0*/  IMAD.SHL.U32 R25, R22, 0x2, RZ ;  /* 0x0000000216197824 */ /* 0x000fe200078e00ff */
[----:B------:R-:W-:Y:S01]  /*0bc0*/  PRMT R19, R19, 0xba98, RZ ;  /* 0x0000ba9813137816 */ /* 0x000fe200000000ff */
[----:B------:R-:W2:Y:S01]  /*0bd0*/  LDG.E.CONSTANT R22, desc[UR10][R10.64+0x20] ;  /* 0x0000200a0a167981 */ /* 0x000ea2000c1e9900 */
[----:B0-----:R-:W-:Y:S01]  /*0be0*/  SHF.R.U32.HI R9, RZ, 0x1, R14 ;  /* 0x00000001ff097819 */ /* 0x001fe2000001160e */
[----:B------:R-:W-:Y:S01]  /*0bf0*/  IMAD.WIDE.U32 R14, R15, 0x4, R12 ;  /* 0x000000040f0e7825 */ /* 0x000fe200078e000c */
[----:B------:R-:W-:Y:S02]  /*0c00*/  LOP3.LUT R25, R28, 0x100, R25, 0xf8, !PT ;  /* 0x000001001c197812 */ /* 0x000fe400078ef819 */
[----:B------:R-:W-:-:S02]  /*0c10*/  IADD3 R8, P0, PT, R9, R16, RZ ;  /* 0x0000001009087210 */ /* 0x000fc40007f1e0ff */
[----:B------:R-:W-:Y:S01]  /*0c20*/  LOP3.LUT R21, R21, 0x80808080, R18, 0xb4, !PT ;  /* 0x8080808015157812 */ /* 0x000fe200078eb412 */
[----:B------:R-:W5:Y:S01]  /*0c30*/  LDG.E.CONSTANT R14, desc[UR10][R14.64] ;  /* 0x0000000a0e0e7981 */ /* 0x000f62000c1e9900 */
[----:B------:R-:W-:Y:S01]  /*0c40*/  IMAD.WIDE.U32 R12, R25, 0x4, R12 ;  /* 0x00000004190c7825 */ /* 0x000fe200078e000c */
[----:B------:R-:W-:Y:S02]  /*0c50*/  LOP3.LUT R18, R19, 0x7f7f7f7f, RZ, 0xc0, !PT ;  /* 0x7f7f7f7f13127812 */ /* 0x000fe400078ec0ff */
[----:B------:R-:W2:Y:S01]  /*0c60*/  LDG.E.U16.CONSTANT R16, desc[UR10][R16.64] ;  /* 0x0000000a10107981 */ /* 0x000ea2000c1e9500 */
[----:B------:R-:W-:Y:S01]  /*0c70*/  IMAD.X R9, RZ, RZ, R17, P0 ;  /* 0x000000ffff097224 */ /* 0x000fe200000e0611 */
[----:B----4-:R-:W-:Y:S02]  /*0c80*/  LOP3.LUT R19, R20, 0x80808080, R19, 0xde, !PT ;  /* 0x8080808014137812 */ /* 0x010fe400078ede13 */
[----:B------:R-:W4:Y:S04]  /*0c90*/  LDG.E.CONSTANT R12, desc[UR10][R12.64] ;  /* 0x0000000a0c0c7981 */ /* 0x000f28000c1e9900 */
[----:B------:R-:W2:Y:S01]  /*0ca0*/  LDG.E.U8.CONSTANT R8, desc[UR10][R8.64+0x6a] ;  /* 0x00006a0a08087981 */ /* 0x000ea2000c1e9100 */
[----:B------:R-:W-:-:S03]  /*0cb0*/  IMAD.IADD R19, R19, 0x1, -R18 ;  /* 0x0000000113137824 */ /* 0x000fc600078e0a12 */
[----:B------:R-:W4:Y:S02]  /*0cc0*/  LDG.E.CONSTANT R18, desc[UR10][R10.64+0x14] ;  /* 0x0000140a0a127981 */ /* 0x000f24000c1e9900 */
[----:B------:R-:W-:Y:S02]  /*0cd0*/  LOP3.LUT R20, R19, 0x80808080, R20, 0xb4, !PT ;  /* 0x8080808013147812 */ /* 0x000fe400078eb414 */
[----:B------:R-:W4:Y:S04]  /*0ce0*/  LDG.E.CONSTANT R19, desc[UR10][R10.64+0x18] ;  /* 0x0000180a0a137981 */ /* 0x000f28000c1e9900 */
[----:B------:R-:W4:Y:S04]  /*0cf0*/  LDG.E.CONSTANT R15, desc[UR10][R10.64+0x1c] ;  /* 0x00001c0a0a0f7981 */ /* 0x000f28000c1e9900 */
[----:B------:R0:W4:Y:S02]  /*0d00*/  LDG.E.U16.CONSTANT R25, desc[UR10][R10.64] ;  /* 0x0000000a0a197981 */ /* 0x000124000c1e9500 */
[----:B0-----:R-:W-:-:S05]  /*0d10*/  IMAD.SHL.U32 R11, R2, 0x4, RZ ;  /* 0x00000004020b7824 */ /* 0x001fca00078e00ff */
[----:B------:R-:W-:Y:S01]  /*0d20*/  LOP3.LUT R11, R11, 0x4, RZ, 0xc0, !PT ;  /* 0x000000040b0b7812 */ /* 0x000fe200078ec0ff */
[----:B------:R-:W-:-:S05]  /*0d30*/  VIADD R23, R23, 0x4 ;  /* 0x0000000417177836 */ /* 0x000fca0000000000 */
[----:B------:R-:W-:Y:S01]  /*0d40*/  ISETP.GE.U32.AND P0, PT, R23, UR6, PT ;  /* 0x0000000617007c0c */ /* 0x000fe2000bf06070 */
[----:B------:R-:W-:Y:S02]  /*0d50*/  VIADD R7, R7, 0x4 ;  /* 0x0000000407077836 */ /* 0x000fe40000000000 */
[----:B------:R-:W-:Y:S01]  /*0d60*/  VIADD R3, R3, 0x20 ;  /* 0x0000002003037836 */ /* 0x000fe20000000000 */
[----:B---3--:R-:W-:Y:S02]  /*0d70*/  LOP3.LUT R9, R5, 0xf, RZ, 0xc0, !PT ;  /* 0x0000000f05097812 */ /* 0x008fe400078ec0ff */
[----:B------:R-:W-:-:S03]  /*0d80*/  SHF.R.U32.HI R5, RZ, 0x4, R5 ;  /* 0x00000004ff057819 */ /* 0x000fc60000011605 */
[----:B------:R-:W-:Y:S02]  /*0d90*/  IMAD R9, R9, 0x1010101, RZ ;  /* 0x0101010109097824 */ /* 0x000fe400078e02ff */
[----:B------:R-:W-:-:S03]  /*0da0*/  IMAD R13, R5, 0x1010101, RZ ;  /* 0x01010101050d7824 */ /* 0x000fc600078e02ff */
[----:B------:R-:W-:Y:S02]  /*0db0*/  LOP3.LUT R9, R9, 0x8040201, RZ, 0xc0, !PT ;  /* 0x0804020109097812 */ /* 0x000fe400078ec0ff */
[----:B------:R-:W-:Y:S02]  /*0dc0*/  LOP3.LUT R13, R13, 0x8040201, RZ, 0xc0, !PT ;  /* 0x080402010d0d7812 */ /* 0x000fe400078ec0ff */
[----:B------:R-:W-:-:S04]  /*0dd0*/  LOP3.LUT R5, R9, 0x88848281, RZ, 0x3c, !PT ;  /* 0x8884828109057812 */ /* 0x000fc800078e3cff */
[----:B------:R-:W-:Y:S02]  /*0de0*/  IADD3 R26, PT, PT, -R5, 0x1010100, RZ ;  /* 0x01010100051a7810 */ /* 0x000fe40007ffe1ff */
[----:B------:R-:W-:Y:S02]  /*0df0*/  LOP3.LUT R5, R13, 0x88848281, RZ, 0x3c, !PT ;  /* 0x888482810d057812 */ /* 0x000fe400078e3cff */
[----:B------:R-:W-:Y:S02]  /*0e00*/  LOP3.LUT R26, R26, 0xf7fbfdfe, R9, 0xe0, !PT ;  /* 0xf7fbfdfe1a1a7812 */ /* 0x000fe400078ee009 */
[----:B------:R-:W-:Y:S02]  /*0e10*/  IADD3 R10, PT, PT, -R5, 0x1010100, RZ ;  /* 0x01010100050a7810 */ /* 0x000fe40007ffe1ff */
[----:B------:R-:W-:Y:S02]  /*0e20*/  PRMT R5, R26, 0xba98, RZ ;  /* 0x0000ba981a057816 */ /* 0x000fe400000000ff */
[----:B------:R-:W-:-:S02]  /*0e30*/  LOP3.LUT R10, R10, 0xf7fbfdfe, R13, 0xe0, !PT ;  /* 0xf7fbfdfe0a0a7812 */ /* 0x000fc400078ee00d */
[----:B------:R-:W-:Y:S02]  /*0e40*/  LOP3.LUT R26, R5, 0x7f7f7f7f, RZ, 0xc0, !PT ;  /* 0x7f7f7f7f051a7812 */ /* 0x000fe400078ec0ff */
[----:B-----5:R-:W-:Y:S02]  /*0e50*/  LOP3.LUT R9, R14, 0x80808080, R5, 0xde, !PT ;  /* 0x808080800e097812 */ /* 0x020fe400078ede05 */
[----:B------:R-:W-:-:S03]  /*0e60*/  PRMT R5, R10, 0xba98, RZ ;  /* 0x0000ba980a057816 */ /* 0x000fc600000000ff */
[----:B------:R-:W-:Y:S01]  /*0e70*/  IMAD.IADD R9, R9, 0x1, -R26 ;  /* 0x0000000109097824 */ /* 0x000fe200078e0a1a */
[----:B--2---:R-:W-:Y:S02]  /*0e80*/  SHF.R.U32.HI R11, RZ, R11, R8 ;  /* 0x0000000bff0b7219 */ /* 0x004fe40000011608 */
[----:B------:R-:W-:Y:S02]  /*0e90*/  LOP3.LUT R8, R5, 0x7f7f7f7f, RZ, 0xc0, !PT ;  /* 0x7f7f7f7f05087812 */ /* 0x000fe400078ec0ff */
[----:B----4-:R-:W-:Y:S01]  /*0ea0*/  LOP3.LUT R5, R12, 0x80808080, R5, 0xde, !PT ;  /* 0x808080800c057812 */ /* 0x010fe200078ede05 */
[----:B------:R-:W-:Y:S01]  /*0eb0*/  IDP.4A.S8.S8 R18, R21, R18, R24 ;  /* 0x0000001215127226 */ /* 0x000fe20000000618 */
[----:B------:R-:W-:Y:S02]  /*0ec0*/  LOP3.LUT R11, R11, 0xf, RZ, 0xc0, !PT ;  /* 0x0000000f0b0b7812 */ /* 0x000fe400078ec0ff */
[----:B------:R-:W-:Y:S01]  /*0ed0*/  LOP3.LUT R9, R9, 0x80808080, R14, 0xb4, !PT ;  /* 0x8080808009097812 */ /* 0x000fe200078eb40e */
[----:B------:R-:W-:Y:S01]  /*0ee0*/  IMAD.IADD R5, R5, 0x1, -R8 ;  /* 0x0000000105057824 */ /* 0x000fe200078e0a08 */
[----:B------:R-:W-:Y:S01]  /*0ef0*/  I2FP.F32.U32 R11, R11 ;  /* 0x0000000b000b7245 */ /* 0x000fe20000201000 */
[----:B------:R-:W-:-:S03]  /*0f00*/  IDP.4A.S8.S8 R18, R20, R19, R18 ;  /* 0x0000001314127226 */ /* 0x000fc60000000612 */
[----:B------:R-:W-:Y:S01]  /*0f10*/  LOP3.LUT R5, R5, 0x80808080, R12, 0xb4, !PT ;  /* 0x8080808005057812 */ /* 0x000fe200078eb40c */
[----:B------:R-:W-:Y:S02]  /*0f20*/  IDP.4A.S8.S8 R9, R9, R15, R18 ;  /* 0x0000000f09097226 */ /* 0x000fe40000000612 */
[----:B------:R-:W-:Y:S01]  /*0f30*/  FADD.FTZ R11, R11, 0.5 ;  /* 0x3f0000000b0b7421 */ /* 0x000fe20000010000 */
[----:B------:R-:W-:Y:S02]  /*0f40*/  HADD2.F32 R16, -RZ, R16.H0_H0 ;  /* 0x20000010ff107230 */ /* 0x000fe40000004100 */
[----:B------:R-:W-:Y:S02]  /*0f50*/  IDP.4A.S8.S8 R5, R5, R22, R9 ;  /* 0x0000001605057226 */ /* 0x000fe40000000609 */
[----:B------:R-:W-:Y:S02]  /*0f60*/  HADD2.F32 R8, -RZ, R25.H0_H0 ;  /* 0x20000019ff087230 */ /* 0x000fe40000004100 */
[----:B------:R-:W-:Y:S01]  /*0f70*/  FMUL.FTZ R11, R16, R11 ;  /* 0x0000000b100b7220 */ /* 0x000fe20000410000 */
[----:B------:R-:W-:-:S03]  /*0f80*/  I2FP.F32.S32 R5, R5 ;  /* 0x0000000500057245 */ /* 0x000fc60000201400 */
[----:B------:R-:W-:-:S04]  /*0f90*/  FMUL.FTZ.D2 R11, R11, R8 ;  /* 0x000000080b0b7220 */ /* 0x000fc80000310000 */
[----:B------:R-:W-:Y:S01]  /*0fa0*/  FFMA.FTZ R6, R11, R5, R6 ;  /* 0x000000050b067223 */ /* 0x000fe20000010006 */
[----:B------:R-:W-:Y:S06]  /*0fb0*/  @!P0 BRA `(.L_x_14) ;  /* 0xfffffff000e88947 */ /* 0x000fec000383ffff */
.L_x_13:
[----:B------:R-:W-:Y:S05]  /*0fc0*/  BSYNC.RECONVERGENT B0 ;  /* 0x0000000000007941 */ /* 0x000fea0003800200 */
.L_x_12:
        /* <DEDUP_REMOVED lines=11> */
[----:B------:R-:W2:Y:S01]  /*1080*/  LDCU UR4, c[0x0][0x3a8] ;  /* 0x00007500ff0477ac */ /* 0x000ea20008000800 */
[----:B------:R-:W3:Y:S01]  /*1090*/  LDC.64 R2, c[0x0][0x390] ;  /* 0x0000e400ff027b82 */ /* 0x000ee20000000a00 */
[----:B-1----:R-:W-:-:S05]  /*10a0*/  FADD.FTZ R4, R8, R7 ;  /* 0x0000000708047221 */ /* 0x002fca0000010000 */
[----:B------:R-:W-:Y:S01]  /*10b0*/  F2FP.BF16.F32.PACK_AB R4, RZ, R4 ;  /* 0x00000004ff04723e */ /* 0x000fe200000010ff */
[----:B--2---:R-:W-:-:S04]  /*10c0*/  IMAD.U32 R5, RZ, RZ, UR4 ;  /* 0x00000004ff057e24 */ /* 0x004fc8000f8e00ff */
[----:B------:R-:W-:-:S04]  /*10d0*/  IMAD R5, R5, UR12, R0 ;  /* 0x0000000c05057c24 */ /* 0x000fc8000f8e0200 */
[----:B---3--:R-:W-:-:S05]  /*10e0*/  IMAD.WIDE.U32 R2, R5, 0x2, R2 ;  /* 0x0000000205027825 */ /* 0x008fca00078e0002 */
[----:B------:R-:W-:Y:S01]  /*10f0*/  STG.E.U16 desc[UR10][R2.64], R4 ;  /* 0x0000000402007986 */ /* 0x000fe2000c10150a */
[----:B------:R-:W-:Y:S05]  /*1100*/  EXIT ;  /* 0x000000000000794d */ /* 0x000fea0003800000 */
.L_x_15:
        /* <DEDUP_REMOVED lines=15> */
.L_x_1139:


//--------------------- .text._Z9moe_vec_qIN3c108BFloat16ELi32ELi4E12block_iq4_nlLi2EXadL_ZN45_INTERNAL_8d5cb472_14_gguf_kernel_cu_cd24131919vec_dot_iq4_nl_q8_1EPKvPK10block_q8_1RKiEEEvS5_S5_PT_PS9_iiii --------------------------
	.section	.text._Z9moe_vec_qIN3c108BFloat16ELi32ELi4E12block_iq4_nlLi2EXadL_ZN45_INTERNAL_8d5cb472_14_gguf_kernel_cu_cd24131919vec_dot_iq4_nl_q8_1EPKvPK10block_q8_1RKiEEEvS5_S5_PT_PS9_iiii,"ax",@progbits
	.align	128
.text._Z9moe_vec_qIN3c108BFloat16ELi32ELi4E12block_iq4_nlLi2EXadL_ZN45_INTERNAL_8d5cb472_14_gguf_kernel_cu_cd24131919vec_dot_iq4_nl_q8_1EPKvPK10block_q8_1RKiEEEvS5_S5_PT_PS9_iiii:
        .type           _Z9moe_vec_qIN3c108BFloat16ELi32ELi4E12block_iq4_nlLi2EXadL_ZN45_INTERNAL_8d5cb472_14_gguf_kernel_cu_cd24131919vec_dot_iq4_nl_q8_1EPKvPK10block_q8_1RKiEEEvS5_S5_PT_PS9_iiii,@function
        .size           _Z9moe_vec_qIN3c108BFloat16ELi32ELi4E12block_iq4_nlLi2EXadL_ZN45_INTERNAL_8d5cb472_14_gguf_kernel_cu_cd24131919vec_dot_iq4_nl_q8_1EPKvPK10block_q8_1RKiEEEvS5_S5_PT_PS9_iiii,(.L_x_1140 - _Z9moe_vec_qIN3c108BFloat16ELi32ELi4E12block_iq4_nlLi2EXadL_ZN45_INTERNAL_8d5cb472_14_gguf_kernel_cu_cd24131919vec_dot_iq4_nl_q8_1EPKvPK10block_q8_1RKiEEEvS5_S5_PT_PS9_iiii)
        .other          _Z9moe_vec_qIN3c108BFloat16ELi32ELi4E12block_iq4_nlLi2EXadL_ZN45_INTERNAL_8d5cb472_14_gguf_kernel_cu_cd24131919vec_dot_iq4_nl_q8_1EPKvPK10block_q8_1RKiEEEvS5_S5_PT_PS9_iiii,@"STO_CUDA_ENTRY STV_DEFAULT"
_Z9moe_vec_qIN3c108BFloat16ELi32ELi4E12block_iq4_nlLi2EXadL_ZN45_INTERNAL_8d5cb472_14_gguf_kernel_cu_cd24131919vec_dot_iq4_nl_q8_1EPKvPK10block_q8_1RKiEEEvS5_S5_PT_PS9_iiii:
        /* <DEDUP_REMOVED lines=33> */
[----:B------:R-:W-:-:S04]  /*0210*/  IMAD.MOV R9, RZ, RZ, -R7 ;  /* 0x000000ffff097224 */ /* 0x000fc800078e0a07 */
[----:B0-----:R-:W-:-:S05]  /*0220*/  IMAD R4, R9, UR8, R2 ;  /* 0x0000000809047c24 */ /* 0x001fca000f8e0202 */
[----:B------:R-:W-:-:S13]  /*0230*/  ISETP.GE.U32.AND P0, PT, R4, UR8, PT ;  /* 0x0000000804007c0c */ /* 0x000fda000bf06070 */
[----:B------:R-:W-:Y:S01]  /*0240*/  @P0 IADD3 R4, PT, PT, R4, -UR8, RZ ;  /* 0x8000000804040c10 */ /* 0x000fe2000fffe0ff */
[----:B------:R-:W-:Y:S01]  /*0250*/  @P0 VIADD R7, R7, 0x1 ;  /* 0x0000000107070836 */ /* 0x000fe20000000000 */
[----:B------:R-:W-:Y:S02]  /*0260*/  ISETP.GE.U32.AND P0, PT, R11, UR4, PT ;  /* 0x000000040b007c0c */ /* 0x000fe4000bf06070 */
[----:B------:R-:W-:Y:S01]  /*0270*/  ISETP.GE.U32.AND P1, PT, R4, UR8, PT ;  /* 0x0000000804007c0c */ /* 0x000fe2000bf26070 */
[----:B------:R-:W-:-:S12]  /*0280*/  IMAD.MOV.U32 R4, RZ, RZ, RZ ;  /* 0x000000ffff047224 */ /* 0x000fd800078e00ff */
[----:B------:R-:W-:Y:S01]  /*0290*/  @P1 VIADD R7, R7, 0x1 ;  /* 0x0000000107071836 */ /* 0x000fe20000000000 */
[----:B------:R-:W-:Y:S01]  /*02a0*/  @!P2 LOP3.LUT R7, RZ, UR8, RZ, 0x33, !PT ;  /* 0x00000008ff07ac12 */ /* 0x000fe2000f8e33ff */
[----:B------:R-:W0:Y:S04]  /*02b0*/  LDCU.64 UR8, c[0x4][0x48] ;  /* 0x01000900ff0877ac */ /* 0x000e280008000a00 */
[----:B------:R-:W-:-:S04]  /*02c0*/  IMAD R7, R7, UR10, RZ ;  /* 0x0000000a07077c24 */ /* 0x000fc8000f8e02ff */
[----:B---3--:R-:W-:-:S04]  /*02d0*/  IMAD.WIDE.U32 R12, R7, 0x4, R12 ;  /* 0x00000004070c7825 */ /* 0x008fc800078e000c */
[----:B-----5:R-:W-:Y:S01]  /*02e0*/  IMAD R5, R5, UR5, RZ ;  /* 0x0000000505057c24 */ /* 0x020fe2000f8e02ff */
[----:B0-----:R-:W-:Y:S06]  /*02f0*/  @P0 BRA `(.L_x_17) ;  /* 0x0000000400fc0947 */ /* 0x001fec0003800000 */
[C---:B------:R-:W-:Y:S01]  /*0300*/  IMAD.SHL.U32 R7, R3.reuse, 0x2, RZ ;  /* 0x0000000203077824 */ /* 0x040fe200078e00ff */
[----:B------:R-:W-:Y:S01]  /*0310*/  SHF.L.U32 R8, R3, 0x2, RZ ;  /* 0x0000000203087819 */ /* 0x000fe200000006ff */
[----:B------:R-:W-:Y:S02]  /*0320*/  IMAD.MOV.U32 R4, RZ, RZ, RZ ;  /* 0x000000ffff047224 */ /* 0x000fe400078e00ff */
[----:B------:R-:W-:Y:S01]  /*0330*/  IMAD R9, R0, UR4, R11 ;  /* 0x0000000400097c24 */ /* 0x000fe2000f8e020b */
[----:B------:R-:W-:Y:S02]  /*0340*/  LOP3.LUT R7, R7, 0x2, RZ, 0xc0, !PT ;  /* 0x0000000207077812 */ /* 0x000fe400078ec0ff */
[----:B------:R-:W-:-:S07]  /*0350*/  LOP3.LUT R8, R8, 0x4, RZ, 0xc0, !PT ;  /* 0x0000000408087812 */ /* 0x000fce00078ec0ff */
.L_x_18:
[----:B------:R-:W0:Y:S01]  /*0360*/  LDC.64 R18, c[0x0][0x380] ;  /* 0x0000e000ff127b82 */ /* 0x000e220000000a00 */
[----:B------:R-:W-:Y:S02]  /*0370*/  SHF.R.S32.HI R6, RZ, 0x1f, R9 ;  /* 0x0000001fff067819 */ /* 0x000fe40000011409 */
[----:B------:R-:W-:-:S04]  /*0380*/  IADD3 R15, P0, PT, R5, R9, RZ ;  /* 0x00000009050f7210 */ /* 0x000fc80007f1e0ff */
[----:B------:R-:W-:Y:S01]  /*0390*/  LEA.HI.X.SX32 R6, R5, R6, 0x1, P0 ;  /* 0x0000000605067211 */ /* 0x000fe200000f0eff */
[----:B0-----:R-:W-:-:S04]  /*03a0*/  IMAD.WIDE.U32 R18, R15, 0x12, R18 ;  /* 0x000000120f127825 */ /* 0x001fc800078e0012 */
[----:B------:R-:W-:-:S04]  /*03b0*/  IMAD R15, R6, 0x12, RZ ;  /* 0x00000012060f7824 */ /* 0x000fc800078e02ff */
[----:B------:R-:W-:Y:S02]  /*03c0*/  IMAD.IADD R19, R19, 0x1, R15 ;  /* 0x0000000113137824 */ /* 0x000fe400078e020f */
[----:B------:R-:W-:-:S05]  /*03d0*/  IMAD.WIDE.U32 R14, R8, 0x2, R18 ;  /* 0x00000002080e7825 */ /* 0x000fca00078e0012 */
[----:B------:R-:W2:Y:S04]  /*03e0*/  LDG.E.U16.CONSTANT R10, desc[UR6][R14.64+0x2] ;  /* 0x000002060e0a7981 */ /* 0x000ea8000c1e9500 */
[----:B------:R0:W3:Y:S01]  /*03f0*/  LDG.E.U16.CONSTANT R6, desc[UR6][R14.64+0x4] ;  /* 0x000004060e067981 */ /* 0x0000e2000c1e9500 */
[----:B------:R-:W-:-:S05]  /*0400*/  IMAD.WIDE.U32 R20, R8, 0x2, R18 ;  /* 0x0000000208147825 */ /* 0x000fca00078e0012 */
[----:B------:R-:W4:Y:S04]  /*0410*/  LDG.E.U16.CONSTANT R16, desc[UR6][R20.64+0x6] ;  /* 0x0000060614107981 */ /* 0x000f28000c1e9500 */
[----:B------:R3:W5:Y:S01]  /*0420*/  LDG.E.U16.CONSTANT R17, desc[UR6][R20.64+0x8] ;  /* 0x0000080614117981 */ /* 0x000762000c1e9500 */
[----:B--2---:R-:W-:Y:S02]  /*0430*/  LOP3.LUT R24, R10, 0xf, RZ, 0xc0, !PT ;  /* 0x0000000f0a187812 */ /* 0x004fe400078ec0ff */
[----:B------:R-:W-:Y:S02]  /*0440*/  SHF.R.U32.HI R22, RZ, 0x8, R10 ;  /* 0x00000008ff167819 */ /* 0x000fe4000001160a */
[----:B------:R-:W-:Y:S02]  /*0450*/  IADD3 R24, P0, PT, R24, UR8, RZ ;  /* 0x0000000818187c10 */ /* 0x000fe4000ff1e0ff */
[----:B------:R-:W-:-:S02]  /*0460*/  SHF.R.U64 R28, R10, 0xc, RZ ;  /* 0x0000000c0a1c7819 */ /* 0x000fc400000012ff */
[----:B------:R-:W-:Y:S01]  /*0470*/  LOP3.LUT R22, R22, 0xf, RZ, 0xc0, !PT ;  /* 0x0000000f16167812 */ /* 0x000fe200078ec0ff */
[----:B------:R-:W-:Y:S01]  /*0480*/  IMAD.X R25, RZ, RZ, UR9, P0 ;  /* 0x00000009ff197e24 */ /* 0x000fe200080e06ff */
[----:B------:R-:W-:Y:S02]  /*0490*/  SHF.R.U32.HI R10, RZ, 0x4, R10 ;  /* 0x00000004ff0a7819 */ /* 0x000fe4000001160a */
[----:B------:R-:W-:Y:S02]  /*04a0*/  IADD3 R28, P1, PT, R28, UR8, RZ ;  /* 0x000000081c1c7c10 */ /* 0x000fe4000ff3e0ff */
[----:B0-----:R-:W-:Y:S01]  /*04b0*/  IADD3 R14, P0, PT, R22, UR8, RZ ;  /* 0x00000008160e7c10 */ /* 0x001fe2000ff1e0ff */
[----:B------:R-:W2:Y:S01]  /*04c0*/  LDG.E.U8.CONSTANT R24, desc[UR6][R24.64] ;  /* 0x0000000618187981 */ /* 0x000ea2000c1e9100 */
[----:B------:R-:W-:Y:S01]  /*04d0*/  LOP3.LUT R10, R10, 0xf, RZ, 0xc0, !PT ;  /* 0x0000000f0a0a7812 */ /* 0x000fe200078ec0ff */
[----:B------:R-:W-:Y:S01]  /*04e0*/  IMAD.X R29, RZ, RZ, UR9, P1 ;  /* 0x00000009ff1d7e24 */ /* 0x000fe200088e06ff */
[----:B------:R-:W-:-:S02]  /*04f0*/  IADD3.X R15, PT, PT, RZ, UR9, RZ, P0, !PT ;  /* 0x00000009ff0f7c10 */ /* 0x000fc400087fe4ff */
[----:B------:R-:W-:Y:S02]  /*0500*/  IADD3 R22, P1, PT, R10, UR8, RZ ;  /* 0x000000080a167c10 */ /* 0x000fe4000ff3e0ff */
[----:B---3--:R-:W-:Y:S01]  /*0510*/  LOP3.LUT R20, R6, 0xf, RZ, 0xc0, !PT ;  /* 0x0000000f06147812 */ /* 0x008fe200078ec0ff */
[----:B------:R0:W2:Y:S01]  /*0520*/  LDG.E.U8.CONSTANT R21, desc[UR6][R14.64] ;  /* 0x000000060e157981 */ /* 0x0000a2000c1e9100 */
[--C-:B------:R-:W-:Y:S02]  /*0530*/  SHF.R.U32.HI R10, RZ, 0x8, R6.reuse ;  /* 0x00000008ff0a7819 */ /* 0x100fe40000011606 */
[----:B------:R-:W-:Y:S01]  /*0540*/  SHF.R.U32.HI R26, RZ, 0x4, R6 ;  /* 0x00000004ff1a7819 */ /* 0x000fe20000011606 */
[----:B------:R-:W-:Y:S01]  /*0550*/  IMAD.X R23, RZ, RZ, UR9, P1 ;  /* 0x00000009ff177e24 */ /* 0x000fe200088e06ff */
[----:B------:R-:W-:Y:S01]  /*0560*/  LOP3.LUT R10, R10, 0xf, RZ, 0xc0, !PT ;  /* 0x0000000f0a0a7812 */ /* 0x000fe200078ec0ff */
[----:B------:R-:W3:Y:S01]  /*0570*/  LDG.E.U8.CONSTANT R28, desc[UR6][R28.64] ;  /* 0x000000061c1c7981 */ /* 0x000ee2000c1e9100 */
[----:B------:R-:W-:-:S02]  /*0580*/  LOP3.LUT R26, R26, 0xf, RZ, 0xc0, !PT ;  /* 0x0000000f1a1a7812 */ /* 0x000fc400078ec0ff */
[----:B0-----:R-:W-:Y:S02]  /*0590*/  IADD3 R14, P0, PT, R20, UR8, RZ ;  /* 0x00000008140e7c10 */ /* 0x001fe4000ff1e0ff */
[----:B------:R-:W-:Y:S01]  /*05a0*/  SHF.R.U32.HI R6, RZ, 0xc, R6 ;  /* 0x0000000cff067819 */ /* 0x000fe20000011606 */
[----:B------:R0:W3:Y:S01]  /*05b0*/  LDG.E.U8.CONSTANT R20, desc[UR6][R22.64] ;  /* 0x0000000616147981 */ /* 0x0000e2000c1e9100 */
[----:B------:R-:W-:Y:S01]  /*05c0*/  IADD3 R26, P1, PT, R26, UR8, RZ ;  /* 0x000000081a1a7c10 */ /* 0x000fe2000ff3e0ff */
[----:B------:R-:W-:Y:S01]  /*05d0*/  IMAD.X R15, RZ, RZ, UR9, P0 ;  /* 0x00000009ff0f7e24 */ /* 0x000fe200080e06ff */
[----:B------:R-:W-:-:S03]  /*05e0*/  LOP3.LUT R6, R6, 0xffff, RZ, 0xc0, !PT ;  /* 0x0000ffff06067812 */ /* 0x000fc600078ec0ff */
[----:B------:R-:W-:Y:S01]  /*05f0*/  IMAD.X R27, RZ, RZ, UR9, P1 ;  /* 0x00000009ff1b7e24 */ /* 0x000fe200088e06ff */
[----:B------:R1:W3:Y:S01]  /*0600*/  LDG.E.U8.CONSTANT R29, desc[UR6][R14.64] ;  /* 0x000000060e1d7981 */ /* 0x0002e2000c1e9100 */
[----:B0-----:R-:W-:Y:S02]  /*0610*/  IADD3 R22, P0, PT, R10, UR8, RZ ;  /* 0x000000080a167c10 */ /* 0x001fe4000ff1e0ff */
[----:B----4-:R-:W-:-:S03]  /*0620*/  LOP3.LUT R25, R16, 0xf, RZ, 0xc0, !PT ;  /* 0x0000000f10197812 */ /* 0x010fc600078ec0ff */
[----:B------:R-:W-:Y:S01]  /*0630*/  IMAD.X R23, RZ, RZ, UR9, P0 ;  /* 0x00000009ff177e24 */ /* 0x000fe200080e06ff */
[----:B-1----:R-:W-:Y:S02]  /*0640*/  IADD3 R14, P0, PT, R6, UR8, RZ ;  /* 0x00000008060e7c10 */ /* 0x002fe4000ff1e0ff */
[----:B------:R-:W-:Y:S01]  /*0650*/  SHF.R.U32.HI R10, RZ, 0x8, R16 ;  /* 0x00000008ff0a7819 */ /* 0x000fe20000011610 */
[----:B------:R0:W4:Y:S01]  /*0660*/  LDG.E.U8.CONSTANT R6, desc[UR6][R26.64] ;  /* 0x000000061a067981 */ /* 0x000122000c1e9100 */
[----:B------:R-:W-:Y:S02]  /*0670*/  IADD3.X R15, PT, PT, RZ, UR9, RZ, P0, !PT ;  /* 0x00000009ff0f7c10 */ /* 0x000fe400087fe4ff */
[----:B------:R-:W-:Y:S01]  /*0680*/  LOP3.LUT R10, R10, 0xf, RZ, 0xc0, !PT ;  /* 0x0000000f0a0a7812 */ /* 0x000fe200078ec0ff */
[----:B------:R-:W4:Y:S01]  /*0690*/  LDG.E.U8.CONSTANT R23, desc[UR6][R22.64] ;  /* 0x0000000616177981 */ /* 0x000f22000c1e9100 */
[----:B0-----:R-:W-:-:S03]  /*06a0*/  IADD3 R26, P0, PT, R25, UR8, RZ ;  /* 0x00000008191a7c10 */ /* 0x001fc6000ff1e0ff */
[----:B------:R0:W4:Y:S02]  /*06b0*/  LDG.E.U8.CONSTANT R22, desc[UR6][R14.64] ;  /* 0x000000060e167981 */ /* 0x000124000c1e9100 */
[----:B------:R-:W-:-:S05]  /*06c0*/  IMAD.X R27, RZ, RZ, UR9, P0 ;  /* 0x00000009ff1b7e24 */ /* 0x000fca00080e06ff */
[----:B------:R-:W4:Y:S01]  /*06d0*/  LDG.E.U8.CONSTANT R25, desc[UR6][R26.64] ;  /* 0x000000061a197981 */ /* 0x000f22000c1e9100 */
[----:B0-----:R-:W-:Y:S02]  /*06e0*/  IADD3 R14, P0, PT, R10, UR8, RZ ;  /* 0x000000080a0e7c10 */ /* 0x001fe4000ff1e0ff */
[----:B-----5:R-:W-:-:S03]  /*06f0*/  LOP3.LUT R10, R17, 0xf, RZ, 0xc0, !PT ;  /* 0x0000000f110a7812 */ /* 0x020fc600078ec0ff */
[----:B------:R-:W-:-:S05]  /*0700*/  IMAD.X R15, RZ, RZ, UR9, P0 ;  /* 0x00000009ff0f7e24 */ /* 0x000fca00080e06ff */
[----:B------:R0:W5:Y:S02]  /*0710*/  LDG.E.U8.CONSTANT R27, desc[UR6][R14.64] ;  /* 0x000000060e1b7981 */ /* 0x000164000c1e9100 */
[----:B0-----:R-:W-:Y:S02]  /*0720*/  IADD3 R14, P0, PT, R10, UR8, RZ ;  /* 0x000000080a0e7c10 */ /* 0x001fe4000ff1e0ff */
[----:B------:R-:W5:Y:S03]  /*0730*/  LDG.E.U16.CONSTANT R10, desc[UR6][R18.64] ;  /* 0x00000006120a7981 */ /* 0x000f66000c1e9500 */
[----:B------:R-:W-:-:S05]  /*0740*/  IMAD.X R15, RZ, RZ, UR9, P0 ;  /* 0x00000009ff0f7e24 */ /* 0x000fca00080e06ff */
[----:B------:R0:W5:Y:S02]  /*0750*/  LDG.E.U8.CONSTANT R26, desc[UR6][R14.64] ;  /* 0x000000060e1a7981 */ /* 0x000164000c1e9100 */
[----:B0-----:R-:W-:-:S04]  /*0760*/  IMAD.WIDE R14, R11, 0x24, R12 ;  /* 0x000000240b0e7825 */ /* 0x001fc800078e020c */
[----:B--2---:R-:W-:Y:S01]  /*0770*/  IMAD R24, R21, 0x100, R24 ;  /* 0x0000010015187824 */ /* 0x004fe200078e0218 */
[----:B------:R-:W-:-:S04]  /*0780*/  SHF.R.U32.HI R21, RZ, 0x8, R17 ;  /* 0x00000008ff157819 */ /* 0x000fc80000011611 */
[----:B------:R-:W-:-:S04]  /*0790*/  LOP3.LUT R18, R21, 0xf, RZ, 0xc0, !PT ;  /* 0x0000000f15127812 */ /* 0x000fc800078ec0ff */
[----:B------:R-:W-:Y:S02]  /*07a0*/  IADD3 R18, P0, PT, R18, UR8, RZ ;  /* 0x0000000812127c10 */ /* 0x000fe4000ff1e0ff */
[----:B---3--:R-:W-:Y:S02]  /*07b0*/  LEA R21, R28, R20, 0x8 ;  /* 0x000000141c157211 */ /* 0x008fe400078e40ff */
[----:B------:R-:W-:Y:S02]  /*07c0*/  SHF.R.U32.HI R28, RZ, 0x4, R16 ;  /* 0x00000004ff1c7819 */ /* 0x000fe40000011610 */
[----:B------:R-:W-:Y:S01]  /*07d0*/  IADD3.X R19, PT, PT, RZ, UR9, RZ, P0, !PT ;  /* 0x00000009ff137c10 */ /* 0x000fe200087fe4ff */
[----:B------:R-:W-:Y:S01]  /*07e0*/  IMAD R24, R29, 0x10000, R24 ;  /* 0x000100001d187824 */ /* 0x000fe200078e0218 */
[----:B------:R-:W-:Y:S01]  /*07f0*/  LOP3.LUT R28, R28, 0xf, RZ, 0xc0, !PT ;  /* 0x0000000f1c1c7812 */ /* 0x000fe200078ec0ff */
[----:B----4-:R-:W-:Y:S02]  /*0800*/  IMAD R21, R6, 0x10000, R21 ;  /* 0x0001000006157824 */ /* 0x010fe400078e0215 */
[----:B------:R0:W2:Y:S01]  /*0810*/  LDG.E.U16.CONSTANT R6, desc[UR6][R14.64] ;  /* 0x000000060e067981 */ /* 0x0000a2000c1e9500 */
[----:B------:R-:W-:-:S03]  /*0820*/  IMAD R23, R23, 0x1000000, R24 ;  /* 0x0100000017177824 */ /* 0x000fc600078e0218 */
[----:B------:R-:W3:Y:S01]  /*0830*/  LDG.E.U8.CONSTANT R24, desc[UR6][R18.64] ;  /* 0x0000000612187981 */ /* 0x000ee2000c1e9100 */
[----:B0-----:R-:W-:-:S04]  /*0840*/  IMAD.WIDE.U32 R14, R7, 0x4, R14 ;  /* 0x00000004070e7825 */ /* 0x001fc800078e000e */
[----:B------:R-:W-:Y:S01]  /*0850*/  IMAD R22, R22, 0x1000000, R21 ;  /* 0x0100000016167824 */ /* 0x000fe200078e0215 */
[----:B------:R-:W4:Y:S04]  /*0860*/  LDG.E.CONSTANT R20, desc[UR6][R14.64+0x4] ;  /* 0x000004060e147981 */ /* 0x000f28000c1e9900 */
[----:B------:R-:W4:Y:S04]  /*0870*/  LDG.E.CONSTANT R21, desc[UR6][R14.64+0x8] ;  /* 0x000008060e157981 */ /* 0x000f28000c1e9900 */
[----:B------:R-:W4:Y:S04]  /*0880*/  LDG.E.CONSTANT R18, desc[UR6][R14.64+0x14] ;  /* 0x000014060e127981 */ /* 0x000f28000c1e9900 */
[----:B------:R0:W4:Y:S02]  /*0890*/  LDG.E.CONSTANT R19, desc[UR6][R14.64+0x18] ;  /* 0x000018060e137981 */ /* 0x000124000c1e9900 */
[----:B0-----:R-:W-:-:S02]  /*08a0*/  IADD3 R14, P0, PT, R28, UR8, RZ ;  /* 0x000000081c0e7c10 */ /* 0x001fc4000ff1e0ff */
[----:B------:R-:W-:-:S03]  /*08b0*/  SHF.R.U32.HI R28, RZ, 0x4, R17 ;  /* 0x00000004ff1c7819 */ /* 0x000fc60000011611 */
[----:B------:R-:W-:Y:S01]  /*08c0*/  IMAD.X R15, RZ, RZ, UR9, P0 ;  /* 0x00000009ff0f7e24 */ /* 0x000fe200080e06ff */
[----:B------:R-:W-:Y:S01]  /*08d0*/  LOP3.LUT R28, R28, 0xf, RZ, 0xc0, !PT ;  /* 0x0000000f1c1c7812 */ /* 0x000fe200078ec0ff */
[----:B-----5:R-:W-:-:S03]  /*08e0*/  IMAD R27, R27, 0x100, R25 ;  /* 0x000001001b1b7824 */ /* 0x020fc600078e0219 */
[----:B------:R0:W5:Y:S01]  /*08f0*/  LDG.E.U8.CONSTANT R25, desc[UR6][R14.64] ;  /* 0x000000060e197981 */ /* 0x000162000c1e9100 */
[----:B------:R-:W-:Y:S02]  /*0900*/  SHF.R.U32.HI R17, RZ, 0xc, R17 ;  /* 0x0000000cff117819 */ /* 0x000fe40000011611 */
[----:B0-----:R-:W-:Y:S02]  /*0910*/  IADD3 R14, P0, PT, R28, UR8, RZ ;  /* 0x000000081c0e7c10 */ /* 0x001fe4000ff1e0ff */
[----:B------:R-:W-:-:S03]  /*0920*/  LOP3.LUT R17, R17, 0xffff, RZ, 0xc0, !PT ;  /* 0x0000ffff11117812 */ /* 0x000fc600078ec0ff */
[----:B------:R-:W-:Y:S01]  /*0930*/  IMAD.X R15, RZ, RZ, UR9, P0 ;  /* 0x00000009ff0f7e24 */ /* 0x000fe200080e06ff */
[----:B------:R-:W-:-:S04]  /*0940*/  LEA R26, R26, R27, 0x10 ;  /* 0x0000001b1a1a7211 */ /* 0x000fc800078e80ff */
[----:B------:R0:W5:Y:S01]  /*0950*/  LDG.E.U8.CONSTANT R27, desc[UR6][R14.64] ;  /* 0x000000060e1b7981 */ /* 0x000162000c1e9100 */
[----:B------:R-:W-:Y:S02]  /*0960*/  SHF.R.U64 R16, R16, 0xc, RZ ;  /* 0x0000000c10107819 */ /* 0x000fe400000012ff */
[----:B0-----:R-:W-:-:S05]  /*0970*/  IADD3 R14, P0, PT, R17, UR8, RZ ;  /* 0x00000008110e7c10 */ /* 0x001fca000ff1e0ff */
[----:B------:R-:W-:Y:S01]  /*0980*/  IMAD.X R15, RZ, RZ, UR9, P0 ;  /* 0x00000009ff0f7e24 */ /* 0x000fe200080e06ff */
[----:B------:R-:W-:-:S04]  /*0990*/  IADD3 R16, P0, PT, R16, UR8, RZ ;  /* 0x0000000810107c10 */ /* 0x000fc8000ff1e0ff */
[----:B------:R2:W5:Y:S01]  /*09a0*/  LDG.E.U8.CONSTANT R28, desc[UR6][R14.64] ;  /* 0x000000060e1c7981 */ /* 0x000562000c1e9100 */
[----:B------:R-:W-:-:S05]  /*09b0*/  IMAD.X R17, RZ, RZ, UR9, P0 ;  /* 0x00000009ff117e24 */ /* 0x000fca00080e06ff */
[----:B------:R-:W5:Y:S01]  /*09c0*/  LDG.E.U8.CONSTANT R16, desc[UR6][R16.64] ;  /* 0x0000000610107981 */ /* 0x000f62000c1e9100 */
[----:B------:R-:W-:-:S05]  /*09d0*/  VIADD R11, R11, 0x10 ;  /* 0x000000100b0b7836 */ /* 0x000fca0000000000 */
[----:B------:R-:W-:Y:S01]  /*09e0*/  ISETP.GE.U32.AND P0, PT, R11, UR4, PT ;  /* 0x000000040b007c0c */ /* 0x000fe2000bf06070 */
[----:B------:R-:W-:Y:S02]  /*09f0*/  HADD2.F32 R10, -RZ, R10.H0_H0 ;  /* 0x2000000aff0a7230 */ /* 0x000fe40000004100 */
[----:B------:R-:W-:Y:S02]  /*0a00*/  VIADD R9, R9, 0x10 ;  /* 0x0000001009097836 */ /* 0x000fe40000000000 */
[----:B---3--:R-:W-:Y:S02]  /*0a10*/  IMAD R24, R24, 0x1000000, R26 ;  /* 0x0100000018187824 */ /* 0x008fe400078e021a */
[----:B--2---:R-:W-:Y:S02]  /*0a20*/  HADD2.F32 R15, -RZ, R6.H0_H0 ;  /* 0x20000006ff0f7230 */ /* 0x004fe40000004100 */
[----:B----4-:R-:W-:-:S04]  /*0a30*/  IDP.4A.S8.S8 R20, R23, R20, RZ ;  /* 0x0000001417147226 */ /* 0x010fc800000006ff */
[----:B------:R-:W-:Y:S02]  /*0a40*/  IDP.4A.S8.S8 R20, R24, R21, R20 ;  /* 0x0000001518147226 */ /* 0x000fe40000000614 */
[----:B------:R-:W-:Y:S02]  /*0a50*/  IDP.4A.S8.S8 R18, R22, R18, RZ ;  /* 0x0000001216127226 */ /* 0x000fe400000006ff */
[----:B------:R-:W-:Y:S01]  /*0a60*/  FMUL.FTZ R15, R10, R15 ;  /* 0x0000000f0a0f7220 */ /* 0x000fe20000410000 */
[----:B-----5:R-:W-:-:S05]  /*0a70*/  LEA R25, R16, R25, 0x8 ;  /* 0x0000001910197211 */ /* 0x020fca00078e40ff */
[----:B------:R-:W-:-:S04]  /*0a80*/  IMAD R25, R27, 0x10000, R25 ;  /* 0x000100001b197824 */ /* 0x000fc800078e0219 */
[----:B------:R-:W-:-:S04]  /*0a90*/  IMAD R25, R28, 0x1000000, R25 ;  /* 0x010000001c197824 */ /* 0x000fc800078e0219 */
[----:B------:R-:W-:-:S05]  /*0aa0*/  IDP.4A.S8.S8 R19, R25, R19, R18 ;  /* 0x0000001319137226 */ /* 0x000fca0000000612 */
[----:B------:R-:W-:-:S04]  /*0ab0*/  IADD3 R19, PT, PT, R20, R19, RZ ;  /* 0x0000001314137210 */ /* 0x000fc80007ffe0ff */
[----:B------:R-:W-:-:S05]  /*0ac0*/  I2FP.F32.S32 R19, R19 ;  /* 0x0000001300137245 */ /* 0x000fca0000201400 */
[----:B------:R-:W-:Y:S01]  /*0ad0*/  FFMA.FTZ R4, R15, R19, R4 ;  /* 0x000000130f047223 */ /* 0x000fe20000010004 */
[----:B------:R-:W-:Y:S06]  /*0ae0*/  @!P0 BRA `(.L_x_18) ;  /* 0xfffffff8001c8947 */ /* 0x000fec000383ffff */
.L_x_17:
[----:B------:R-:W-:Y:S05]  /*0af0*/  BSYNC.RECONVERGENT B0 ;  /* 0x0000000000007941 */ /* 0x000fea0003800200 */
.L_x_16:
        /* <DEDUP_REMOVED lines=20> */
.L_x_19:
        /* <DEDUP_REMOVED lines=12> */
.L_x_1140:


//--------------------- .text._Z9moe_vec_qIN3c108BFloat16ELi256ELi8E11block_iq1_sLi1EXadL_ZN45_INTERNAL_8d5cb472_14_gguf_kernel_cu_cd24131918vec_dot_iq1_s_q8_1EPKvPK10block_q8_1RKiEEEvS5_S5_PT_PS9_iiii --------------------------
	.section	.text._Z9moe_vec_qIN3c108BFloat16ELi256ELi8E11block_iq1_sLi1EXadL_ZN45_INTERNAL_8d5cb472_14_gguf_kernel_cu_cd24131918vec_dot_iq1_s_q8_1EPKvPK10block_q8_1RKiEEEvS5_S5_PT_PS9_iiii,"ax",@progbits
	.align	128
.text._Z9moe_vec_qIN3c108BFloat16ELi256ELi8E11block_iq1_sLi1EXadL_ZN45_INTERNAL_8d5cb472_14_gguf_kernel_cu_cd24131918vec_dot_iq1_s_q8_1EPKvPK10block_q8_1RKiEEEvS5_S5_PT_PS9_iiii:
        .type           _Z9moe_vec_qIN3c108BFloat16ELi256ELi8E11block_iq1_sLi1EXadL_ZN45_INTERNAL_8d5cb472_14_gguf_kernel_cu_cd24131918vec_dot_iq1_s_q8_1EPKvPK10block_q8_1RKiEEEvS5_S5_PT_PS9_iiii,@function
        .size           _Z9moe_vec_qIN3c108BFloat16ELi256ELi8E11block_iq1_sLi1EXadL_ZN45_INTERNAL_8d5cb472_14_gguf_kernel_cu_cd24131918vec_dot_iq1_s_q8_1EPKvPK10block_q8_1RKiEEEvS5_S5_PT_PS9_iiii,(.L_x_1141 - _Z9moe_vec_qIN3c108BFloat16ELi256ELi8E11block_iq1_sLi1EXadL_ZN45_INTERNAL_8d5cb472_14_gguf_kernel_cu_cd24131918vec_dot_iq1_s_q8_1EPKvPK10block_q8_1RKiEEEvS5_S5_PT_PS9_iiii)
        .other          _Z9moe_vec_qIN3c108BFloat16ELi256ELi8E11block_iq1_sLi1EXadL_ZN45_INTERNAL_8d5cb472_14_gguf_kernel_cu_cd24131918vec_dot_iq1_s_q8_1EPKvPK10block_q8_1RKiEEEvS5_S5_PT_PS9_iiii,@"STO_CUDA_ENTRY STV_DEFAULT"
_Z9moe_vec_qIN3c108BFloat16ELi256ELi8E11block_iq1_sLi1EXadL_ZN45_INTERNAL_8d5cb472_14_gguf_kernel_cu_cd24131918vec_dot_iq1_s_q8_1EPKvPK10block_q8_1RKiEEEvS5_S5_PT_PS9_iiii:
        /* <DEDUP_REMOVED lines=32> */
[----:B------:R-:W-:-:S05]  /*0200*/  IMAD.HI.U32 R8, R8, R3, RZ ;  /* 0x0000000308087227 */ /* 0x000fca00078e00ff */
[----:B0-----:R-:W-:-:S05]  /*0210*/  IADD3 R4, PT, PT, -R8, RZ, RZ ;  /* 0x000000ff08047210 */ /* 0x001fca0007ffe1ff */
[----:B------:R-:W-:-:S05]  /*0220*/  IMAD R4, R4, UR10, R3 ;  /* 0x0000000a04047c24 */ /* 0x000fca000f8e0203 */
[----:B------:R-:W-:-:S13]  /*0230*/  ISETP.GE.U32.AND P0, PT, R4, UR10, PT ;  /* 0x0000000a04007c0c */ /* 0x000fda000bf06070 */
[----:B------:R-:W-:Y:S02]  /*0240*/  @P0 VIADD R4, R4, -UR10 ;  /* 0x8000000a04040c36 */ /* 0x000fe40008000000 */
[----:B------:R-:W-:-:S03]  /*0250*/  @P0 VIADD R8, R8, 0x1 ;  /* 0x0000000108080836 */ /* 0x000fc60000000000 */
[----:B------:R-:W-:Y:S02]  /*0260*/  ISETP.GE.U32.AND P1, PT, R4, UR10, PT ;  /* 0x0000000a04007c0c */ /* 0x000fe4000bf26070 */
[----:B-1----:R-:W-:-:S04]  /*0270*/  SHF.R.U32.HI R4, RZ, 0x3, R2 ;  /* 0x00000003ff047819 */ /* 0x002fc80000011602 */
[----:B------:R-:W-:-:S07]  /*0280*/  ISETP.GE.U32.AND P0, PT, R4, UR4, PT ;  /* 0x0000000404007c0c */ /* 0x000fce000bf06070 */
[----:B------:R-:W-:Y:S02]  /*0290*/  @P1 IADD3 R8, PT, PT, R8, 0x1, RZ ;  /* 0x0000000108081810 */ /* 0x000fe40007ffe0ff */
[----:B------:R-:W-:-:S05]  /*02a0*/  @!P2 LOP3.LUT R8, RZ, UR10, RZ, 0x33, !PT ;  /* 0x0000000aff08ac12 */ /* 0x000fca000f8e33ff */
[----:B------:R-:W-:-:S04]  /*02b0*/  IMAD R7, R8, UR9, RZ ;  /* 0x0000000908077c24 */ /* 0x000fc8000f8e02ff */
[----:B---3--:R-:W-:-:S04]  /*02c0*/  IMAD.WIDE.U32 R10, R7, 0x4, R10 ;  /* 0x00000004070a7825 */ /* 0x008fc800078e000a */
[----:B-----5:R-:W-:Y:S01]  /*02d0*/  IMAD R5, R5, UR5, RZ ;  /* 0x0000000505057c24 */ /* 0x020fe2000f8e02ff */
[----:B------:R-:W-:Y:S06]  /*02e0*/  @P0 BRA `(.L_x_21) ;  /* 0x0000001000180947 */ /* 0x000fec0003800000 */
[----:B------:R-:W-:Y:S01]  /*02f0*/  LOP3.LUT R6, RZ, R4, RZ, 0x33, !PT ;  /* 0x00000004ff067212 */ /* 0x000fe200078e33ff */
[----:B------:R-:W-:Y:S01]  /*0300*/  BSSY.RECONVERGENT B1, `(.L_x_22) ;  /* 0x000005e000017945 */ /* 0x000fe20003800200 */
[----:B------:R-:W-:Y:S01]  /*0310*/  SHF.L.U32 R8, R2, 0x1, RZ ;  /* 0x0000000102087819 */ /* 0x000fe200000006ff */
[----:B------:R-:W-:Y:S01]  /*0320*/  IMAD R9, R0, UR4, RZ ;  /* 0x0000000400097c24 */ /* 0x000fe2000f8e02ff */
[----:B------:R-:W-:Y:S01]  /*0330*/  LOP3.LUT R7, R2, 0x7, RZ, 0xc0, !PT ;  /* 0x0000000702077812 */ /* 0x000fe200078ec0ff */
[----:B------:R-:W-:Y:S01]  /*0340*/  VIADD R6, R6, UR4 ;  /* 0x0000000406067c36 */ /* 0x000fe20008000000 */
[----:B------:R-:W-:Y:S01]  /*0350*/  LOP3.LUT R8, R8, 0xe, RZ, 0xc0, !PT ;  /* 0x0000000e08087812 */ /* 0x000fe200078ec0ff */
[----:B------:R-:W-:-:S03]  /*0360*/  IMAD.MOV.U32 R23, RZ, RZ, RZ ;  /* 0x000000ffff177224 */ /* 0x000fc600078e00ff */
[C---:B------:R-:W-:Y:S02]  /*0370*/  LOP3.LUT P0, RZ, R6.reuse, 0x4, RZ, 0xc0, !PT ;  /* 0x0000000406ff7812 */ /* 0x040fe4000780c0ff */
[----:B------:R-:W-:Y:S02]  /*0380*/  ISETP.GE.U32.AND P1, PT, R6, 0x4, PT ;  /* 0x000000040600780c */ /* 0x000fe40003f26070 */
[----:B------:R-:W-:-:S09]  /*0390*/  SHF.R.S32.HI R6, RZ, 0x1f, R5 ;  /* 0x0000001fff067819 */ /* 0x000fd20000011405 */
[----:B------:R-:W-:Y:S05]  /*03a0*/  @P0 BRA `(.L_x_23) ;  /* 0x00000004004c0947 */ /* 0x000fea0003800000 */
[----:B------:R-:W0:Y:S01]  /*03b0*/  LDC.64 R12, c[0x0][0x380] ;  /* 0x0000e000ff0c7b82 */ /* 0x000e220000000a00 */
[----:B------:R-:W-:-:S05]  /*03c0*/  IMAD.IADD R14, R4, 0x1, R9 ;  /* 0x00000001040e7824 */ /* 0x000fca00078e0209 */
[----:B------:R-:W-:Y:S02]  /*03d0*/  IADD3 R15, P0, PT, R5, R14, RZ ;  /* 0x0000000e050f7210 */ /* 0x000fe40007f1e0ff */
[----:B------:R-:W1:Y:S02]  /*03e0*/  LDC.64 R16, c[0x4][0x28] ;  /* 0x01000a00ff107b82 */ /* 0x000e640000000a00 */
[----:B------:R-:W-:Y:S01]  /*03f0*/  LEA.HI.X.SX32 R14, R14, R6, 0x1, P0 ;  /* 0x000000060e0e7211 */ /* 0x000fe200000f0eff */
[----:B0-----:R-:W-:-:S04]  /*0400*/  IMAD.WIDE.U32 R12, R15, 0x32, R12 ;  /* 0x000000320f0c7825 */ /* 0x001fc800078e000c */
[----:B------:R-:W-:-:S05]  /*0410*/  IMAD R15, R14, 0x32, RZ ;  /* 0x000000320e0f7824 */ /* 0x000fca00078e02ff */
[----:B------:R-:W-:-:S03]  /*0420*/  IADD3 R13, PT, PT, R13, R15, RZ ;  /* 0x0000000f0d0d7210 */ /* 0x000fc60007ffe0ff */
[----:B------:R-:W-:-:S06]  /*0430*/  IMAD.WIDE.U32 R24, R7, 0x2, R12 ;  /* 0x0000000207187825 */ /* 0x000fcc00078e000c */
[----:B------:R-:W2:Y:S01]  /*0440*/  LDG.E.U16.CONSTANT R24, desc[UR6][R24.64+0x22] ;  /* 0x0000220618187981 */ /* 0x000ea2000c1e9500 */
[----:B------:R-:W-:Y:S01]  /*0450*/  IMAD.WIDE.U32 R14, R8, 0x2, R12 ;  /* 0x00000002080e7825 */ /* 0x000fe200078e000c */
[----:B------:R-:W-:Y:S02]  /*0460*/  LOP3.LUT R19, R2, 0x3f8, RZ, 0xc0, !PT ;  /* 0x000003f802137812 */ /* 0x000fe400078ec0ff */
[----:B------:R-:W3:Y:S04]  /*0470*/  LDG.E.U16.CONSTANT R12, desc[UR6][R12.64] ;  /* 0x000000060c0c7981 */ /* 0x000ee8000c1e9500 */
[----:B------:R-:W4:Y:S04]  /*0480*/  LDG.E.U16.CONSTANT R22, desc[UR6][R14.64+0x2] ;  /* 0x000002060e167981 */ /* 0x000f28000c1e9500 */
[----:B------:R-:W5:Y:S01]  /*0490*/  LDG.E.U16.CONSTANT R14, desc[UR6][R14.64+0x4] ;  /* 0x000004060e0e7981 */ /* 0x000f62000c1e9500 */
[----:B--2---:R-:W-:-:S05]  /*04a0*/  IMAD.SHL.U32 R18, R24, 0x100, RZ ;  /* 0x0000010018127824 */ /* 0x004fca00078e00ff */
[----:B------:R-:W-:-:S04]  /*04b0*/  LOP3.LUT R21, R18, 0x700, RZ, 0xc0, !PT ;  /* 0x0000070012157812 */ /* 0x000fc800078ec0ff */
[----:B----4-:R-:W-:Y:S02]  /*04c0*/  LOP3.LUT R23, R21, 0xff, R22, 0xf8, !PT ;  /* 0x000000ff15177812 */ /* 0x010fe400078ef816 */
[----:B------:R-:W-:-:S03]  /*04d0*/  LOP3.LUT R21, R19, 0x7, R2, 0xf8, !PT ;  /* 0x0000000713157812 */ /* 0x000fc600078ef802 */
[----:B-1----:R-:W-:-:S04]  /*04e0*/  IMAD.WIDE.U32 R18, R23, 0x8, R16 ;  /* 0x0000000817127825 */ /* 0x002fc800078e0010 */
[----:B------:R-:W-:Y:S02]  /*04f0*/  IMAD.WIDE.U32 R20, R21, 0x24, R10 ;  /* 0x0000002415147825 */ /* 0x000fe400078e000a */
[----:B------:R0:W2:Y:S04]  /*0500*/  LDG.E.CONSTANT R18, desc[UR6][R18.64] ;  /* 0x0000000612127981 */ /* 0x0000a8000c1e9900 */
[----:B------:R-:W4:Y:S01]  /*0510*/  LDG.E.CONSTANT R25, desc[UR6][R20.64+0x4] ;  /* 0x0000040614197981 */ /* 0x000f22000c1e9900 */
[----:B------:R-:W-:Y:S01]  /*0520*/  IMAD.SHL.U32 R23, R24, 0x20, RZ ;  /* 0x0000002018177824 */ /* 0x000fe200078e00ff */
[----:B------:R-:W-:Y:S02]  /*0530*/  SHF.R.U32.HI R22, RZ, 0x8, R22 ;  /* 0x00000008ff167819 */ /* 0x000fe40000011616 */
[----:B------:R-:W3:Y:S02]  /*0540*/  LDG.E.CONSTANT R27, desc[UR6][R20.64+0x8] ;  /* 0x00000806141b7981 */ /* 0x000ee4000c1e9900 */
[----:B------:R-:W-:-:S02]  /*0550*/  LOP3.LUT R23, R22, 0x700, R23, 0xf8, !PT ;  /* 0x0000070016177812 */ /* 0x000fc400078ef817 */
[----:B------:R-:W3:Y:S03]  /*0560*/  LDG.E.CONSTANT R26, desc[UR6][R20.64+0xc] ;  /* 0x00000c06141a7981 */ /* 0x000ee6000c1e9900 */
[----:B------:R-:W-:-:S06]  /*0570*/  IMAD.WIDE.U32 R22, R23, 0x8, R16 ;  /* 0x0000000817167825 */ /* 0x000fcc00078e0010 */
[----:B------:R-:W3:Y:S01]  /*0580*/  LDG.E.CONSTANT R22, desc[UR6][R22.64] ;  /* 0x0000000616167981 */ /* 0x000ee2000c1e9900 */
[----:B0-----:R-:W-:-:S04]  /*0590*/  SHF.L.U32 R19, R24, 0x2, RZ ;  /* 0x0000000218137819 */ /* 0x001fc800000006ff */
[----:B------:R-:W-:-:S04]  /*05a0*/  LOP3.LUT R19, R19, 0x700, RZ, 0xc0, !PT ;  /* 0x0000070013137812 */ /* 0x000fc800078ec0ff */
[----:B-----5:R-:W-:Y:S02]  /*05b0*/  LOP3.LUT R15, R19, 0xff, R14, 0xf8, !PT ;  /* 0x000000ff130f7812 */ /* 0x020fe400078ef80e */
[----:B------:R-:W-:Y:S02]  /*05c0*/  SHF.R.U32.HI R19, RZ, 0x1, R24 ;  /* 0x00000001ff137819 */ /* 0x000fe40000011618 */
[----:B--2---:R-:W-:Y:S02]  /*05d0*/  LOP3.LUT R28, R18, 0xf0f0f0f, RZ, 0xc0, !PT ;  /* 0x0f0f0f0f121c7812 */ /* 0x004fe400078ec0ff */
[----:B------:R-:W-:-:S03]  /*05e0*/  SHF.R.U32.HI R18, RZ, 0x4, R18 ;  /* 0x00000004ff127819 */ /* 0x000fc60000011612 */
[----:B----4-:R-:W-:Y:S01]  /*05f0*/  IDP.4A.S8.S8 R25, R28, R25, RZ ;  /* 0x000000191c197226 */ /* 0x010fe200000006ff */
[----:B------:R-:W-:Y:S01]  /*0600*/  LOP3.LUT R18, R18, 0xf0f0f0f, RZ, 0xc0, !PT ;  /* 0x0f0f0f0f12127812 */ /* 0x000fe200078ec0ff */
[----:B------:R-:W2:Y:S04]  /*0610*/  LDG.E.CONSTANT R28, desc[UR6][R20.64] ;  /* 0x00000006141c7981 */ /* 0x000ea8000c1e9900 */
[----:B---3--:R-:W-:Y:S01]  /*0620*/  IDP.4A.S8.S8 R27, R18, R27, R25 ;  /* 0x0000001b121b7226 */ /* 0x008fe20000000619 */
[----:B------:R-:W-:Y:S01]  /*0630*/  SHF.R.U32.HI R18, RZ, 0x8, R14 ;  /* 0x00000008ff127819 */ /* 0x000fe2000001160e */
[----:B------:R-:W-:-:S03]  /*0640*/  IMAD.WIDE.U32 R14, R15, 0x8, R16 ;  /* 0x000000080f0e7825 */ /* 0x000fc600078e0010 */
[----:B------:R-:W-:Y:S02]  /*0650*/  LOP3.LUT R25, R18, 0x700, R19, 0xf8, !PT ;  /* 0x0000070012197812 */ /* 0x000fe400078ef813 */
[----:B------:R-:W3:Y:S04]  /*0660*/  LDG.E.CONSTANT R18, desc[UR6][R20.64+0x10] ;  /* 0x0000100614127981 */ /* 0x000ee8000c1e9900 */
[----:B------:R-:W4:Y:S01]  /*0670*/  LDG.E.CONSTANT R14, desc[UR6][R14.64] ;  /* 0x000000060e0e7981 */ /* 0x000f22000c1e9900 */
[----:B------:R-:W-:-:S03]  /*0680*/  IMAD.WIDE.U32 R16, R25, 0x8, R16 ;  /* 0x0000000819107825 */ /* 0x000fc600078e0010 */
[----:B------:R-:W5:Y:S01]  /*0690*/  LDG.E.CONSTANT R19, desc[UR6][R20.64+0x14] ;  /* 0x0000140614137981 */ /* 0x000f62000c1e9900 */
[----:B------:R-:W-:-:S03]  /*06a0*/  LOP3.LUT R23, R22, 0xf0f0f0f, RZ, 0xc0, !PT ;  /* 0x0f0f0f0f16177812 */ /* 0x000fc600078ec0ff */
[----:B------:R-:W2:Y:S04]  /*06b0*/  LDG.E.CONSTANT R25, desc[UR6][R20.64+0x18] ;  /* 0x0000180614197981 */ /* 0x000ea8000c1e9900 */
[----:B------:R0:W2:Y:S01]  /*06c0*/  LDG.E.CONSTANT R16, desc[UR6][R16.64] ;  /* 0x0000000610107981 */ /* 0x0000a2000c1e9900 */
[----:B------:R-:W-:-:S03]  /*06d0*/  IDP.4A.S8.S8 R23, R23, R26, R27 ;  /* 0x0000001a17177226 */ /* 0x000fc6000000061b */
[----:B------:R-:W2:Y:S04]  /*06e0*/  LDG.E.CONSTANT R26, desc[UR6][R20.64+0x1c] ;  /* 0x00001c06141a7981 */ /* 0x000ea8000c1e9900 */
[----:B------:R-:W2:Y:S01]  /*06f0*/  LDG.E.CONSTANT R27, desc[UR6][R20.64+0x20] ;  /* 0x00002006141b7981 */ /* 0x000ea2000c1e9900 */
[----:B------:R-:W-:-:S04]  /*0700*/  SHF.R.U32.HI R22, RZ, 0x4, R22 ;  /* 0x00000004ff167819 */ /* 0x000fc80000011616 */
[----:B------:R-:W-:Y:S02]  /*0710*/  LOP3.LUT R22, R22, 0xf0f0f0f, RZ, 0xc0, !PT ;  /* 0x0f0f0f0f16167812 */ /* 0x000fe400078ec0ff */
[----:B0-----:R-:W-:Y:S02]  /*0720*/  LOP3.LUT R17, R24, 0x8000, RZ, 0xc0, !PT ;  /* 0x0000800018117812 */ /* 0x001fe400078ec0ff */
[----:B------:R-:W-:Y:S02]  /*0730*/  SHF.R.U32.HI R24, RZ, 0xb, R24 ;  /* 0x0000000bff187819 */ /* 0x000fe40000011618 */
[----:B------:R-:W-:Y:S02]  /*0740*/  I2FP.F32.U32 R17, R17 ;  /* 0x0000001100117245 */ /* 0x000fe40000201000 */
[----:B------:R-:W-:-:S04]  /*0750*/  LOP3.LUT R24, R24, 0xe, RZ, 0xc0, !PT ;  /* 0x0000000e18187812 */ /* 0x000fc800078ec0ff */
[----:B------:R-:W-:Y:S01]  /*0760*/  LOP3.LUT R24, R24, 0x1, RZ, 0xfc, !PT ;  /* 0x0000000118187812 */ /* 0x000fe200078efcff */
[----:B------:R-:W-:Y:S02]  /*0770*/  HADD2.F32 R12, -RZ, R12.H0_H0 ;  /* 0x2000000cff0c7230 */ /* 0x000fe40000004100 */
[----:B------:R-:W-:Y:S02]  /*0780*/  VIADD R4, R4, 0x4 ;  /* 0x0000000404047836 */ /* 0x000fe40000000000 */
[----:B---3--:R-:W-:Y:S01]  /*0790*/  IDP.4A.S8.S8 R18, R22, R18, R23 ;  /* 0x0000001216127226 */ /* 0x008fe20000000617 */
[----:B----4-:R-:W-:Y:S02]  /*07a0*/  LOP3.LUT R15, R14, 0xf0f0f0f, RZ, 0xc0, !PT ;  /* 0x0f0f0f0f0e0f7812 */ /* 0x010fe400078ec0ff */
[----:B------:R-:W-:-:S03]  /*07b0*/  SHF.R.U32.HI R14, RZ, 0x4, R14 ;  /* 0x00000004ff0e7819 */ /* 0x000fc6000001160e */
[----:B-----5:R-:W-:Y:S01]  /*07c0*/  IDP.4A.S8.S8 R15, R15, R19, R18 ;  /* 0x000000130f0f7226 */ /* 0x020fe20000000612 */
[----:B------:R-:W-:-:S05]  /*07d0*/  LOP3.LUT R14, R14, 0xf0f0f0f, RZ, 0xc0, !PT ;  /* 0x0f0f0f0f0e0e7812 */ /* 0x000fca00078ec0ff */
[----:B--2---:R-:W-:Y:S01]  /*07e0*/  IDP.4A.S8.S8 R15, R14, R25, R15 ;  /* 0x000000190e0f7226 */ /* 0x004fe2000000060f */
[----:B------:R-:W-:Y:S02]  /*07f0*/  LOP3.LUT R14, R16, 0xf0f0f0f, RZ, 0xc0, !PT ;  /* 0x0f0f0f0f100e7812 */ /* 0x000fe400078ec0ff */
[----:B------:R-:W-:Y:S01]  /*0800*/  SHF.R.U32.HI R16, RZ, 0x4, R16 ;  /* 0x00000004ff107819 */ /* 0x000fe20000011610 */
[----:B------:R-:W-:Y:S02]  /*0810*/  IMAD.MOV.U32 R18, RZ, RZ, 0x37000000 ;  /* 0x37000000ff127424 */ /* 0x000fe400078e00ff */
[----:B------:R-:W-:Y:S01]  /*0820*/  IDP.4A.S8.S8 R14, R14, R26, R15 ;  /* 0x0000001a0e0e7226 */ /* 0x000fe2000000060f */
[----:B------:R-:W-:Y:S01]  /*0830*/  LOP3.LUT R16, R16, 0xf0f0f0f, RZ, 0xc0, !PT ;  /* 0x0f0f0f0f10107812 */ /* 0x000fe200078ec0ff */
[----:B------:R-:W-:-:S04]  /*0840*/  FFMA.FTZ R17, R17, -R18, -0.875 ;  /* 0xbf60000011117423 */ /* 0x000fc80000010812 */
[----:B------:R-:W-:Y:S02]  /*0850*/  IDP.4A.S8.S8 R14, R16, R27, R14 ;  /* 0x0000001b100e7226 */ /* 0x000fe4000000060e */
[--C-:B------:R-:W-:Y:S01]  /*0860*/  HADD2.F32 R16, -RZ, R28.reuse.H1_H1 ;  /* 0x3000001cff107230 */ /* 0x100fe20000004100 */
[----:B------:R-:W-:Y:S01]  /*0870*/  I2FP.F32.U32 R23, R24 ;  /* 0x0000001800177245 */ /* 0x000fe20000201000 */
[----:B------:R-:W-:Y:S01]  /*0880*/  HADD2.F32 R28, -RZ, R28.H0_H0 ;  /* 0x2000001cff1c7230 */ /* 0x000fe20000004100 */
[----:B------:R-:W-:Y:S02]  /*0890*/  I2FP.F32.S32 R13, R14 ;  /* 0x0000000e000d7245 */ /* 0x000fe40000201400 */
[----:B------:R-:W-:Y:S01]  /*08a0*/  FMUL.FTZ R17, R17, R16 ;  /* 0x0000001011117220 */ /* 0x000fe20000410000 */
[----:B------:R-:W-:-:S03]  /*08b0*/  FMUL.FTZ R23, R12, R23 ;  /* 0x000000170c177220 */ /* 0x000fc60000410000 */
[----:B------:R-:W-:-:S04]  /*08c0*/  FFMA.FTZ R28, R28, R13, R17 ;  /* 0x0000000d1c1c7223 */ /* 0x000fc80000010011 */
[----:B------:R-:W-:-:S07]  /*08d0*/  FFMA.FTZ R23, R23, R28, RZ ;  /* 0x0000001c17177223 */ /* 0x000fce00000100ff */
.L_x_23:
[----:B------:R-:W-:Y:S05]  /*08e0*/  BSYNC.RECONVERGENT B1 ;  /* 0x0000000000017941 */ /* 0x000fea0003800200 */
.L_x_22:
[----:B------:R-:W-:Y:S05]  /*08f0*/  @!P1 BRA `(.L_x_21) ;  /* 0x0000000800949947 */ /* 0x000fea0003800000 */
[----:B------:R-:W-:Y:S01]  /*0900*/  IADD3 R9, PT, PT, R9, R4, RZ ;  /* 0x0000000409097210 */ /* 0x000fe20007ffe0ff */
[C---:B------:R-:W-:Y:S02]  /*0910*/  VIADD R22, R4.reuse, 0x4 ;  /* 0x0000000404167836 */ /* 0x040fe40000000000 */
[----:B------:R-:W-:-:S07]  /*0920*/  IMAD.SHL.U32 R4, R4, 0x8, RZ ;  /* 0x0000000804047824 */ /* 0x000fce00078e00ff */
.L_x_24:
[----:B------:R-:W0:Y:S01]  /*0930*/  LDC.64 R12, c[0x0][0x380] ;  /* 0x0000e000ff0c7b82 */ /* 0x000e220000000a00 */
[----:B------:R-:W-:-:S04]  /*0940*/  IADD3 R15, P0, PT, R5, R9, RZ ;  /* 0x00000009050f7210 */ /* 0x000fc80007f1e0ff */
[----:B------:R-:W-:-:S05]  /*0950*/  LEA.HI.X.SX32 R16, R9, R6, 0x1, P0 ;  /* 0x0000000609107211 */ /* 0x000fca00000f0eff */
[----:B------:R-:W-:Y:S02]  /*0960*/  IMAD R17, R16, 0x32, RZ ;  /* 0x0000003210117824 */ /* 0x000fe400078e02ff */
[----:B0-----:R-:W-:-:S05]  /*0970*/  IMAD.WIDE.U32 R14, R15, 0x32, R12 ;  /* 0x000000320f0e7825 */ /* 0x001fca00078e000c */
[----:B------:R-:W-:Y:S02]  /*0980*/  IADD3 R15, PT, PT, R15, R17, RZ ;  /* 0x000000110f0f7210 */ /* 0x000fe40007ffe0ff */
[----:B------:R-:W0:Y:S01]  /*0990*/  LDC.64 R16, c[0x4][0x28] ;  /* 0x01000a00ff107b82 */ /* 0x000e220000000a00 */
[----:B------:R-:W-:-:S06]  /*09a0*/  IMAD.WIDE.U32 R24, R7, 0x2, R14 ;  /* 0x0000000207187825 */ /* 0x000fcc00078e000e */
[----:B------:R-:W2:Y:S01]  /*09b0*/  LDG.E.U16.CONSTANT R25, desc[UR6][R24.64+0x22] ;  /* 0x0000220618197981 */ /* 0x000ea2000c1e9500 */
[----:B------:R-:W-:-:S05]  /*09c0*/  IMAD.WIDE.U32 R20, R8, 0x2, R14 ;  /* 0x0000000208147825 */ /* 0x000fca00078e000e */
[----:B------:R-:W3:Y:S04]  /*09d0*/  LDG.E.U16.CONSTANT R28, desc[UR6][R20.64+0x2] ;  /* 0x00000206141c7981 */ /* 0x000ee8000c1e9500 */
[----:B------:R1:W4:Y:S01]  /*09e0*/  LDG.E.U16.CONSTANT R24, desc[UR6][R20.64+0x4] ;  /* 0x0000040614187981 */ /* 0x000322000c1e9500 */
[----:B--2---:R-:W-:-:S05]  /*09f0*/  IMAD.SHL.U32 R18, R25, 0x100, RZ ;  /* 0x0000010019127824 */ /* 0x004fca00078e00ff */
[----:B------:R-:W-:-:S04]  /*0a00*/  LOP3.LUT R19, R18, 0x700, RZ, 0xc0, !PT ;  /* 0x0000070012137812 */ /* 0x000fc800078ec0ff */
[----:B---3--:R-:W-:-:S05]  /*0a10*/  LOP3.LUT R19, R19, 0xff, R28, 0xf8, !PT ;  /* 0x000000ff13137812 */ /* 0x008fca00078ef81c */
[----:B0-----:R-:W-:-:S04]  /*0a20*/  IMAD.WIDE.U32 R26, R19, 0x8, R16 ;  /* 0x00000008131a7825 */ /* 0x001fc800078e0010 */
[----:B------:R-:W-:Y:S02]  /*0a30*/  IMAD.WIDE R18, R4, 0x24, R10 ;  /* 0x0000002404127825 */ /* 0x000fe400078e020a */
[----:B------:R-:W2:Y:S02]  /*0a40*/  LDG.E.CONSTANT R26, desc[UR6][R26.64] ;  /* 0x000000061a1a7981 */ /* 0x000ea4000c1e9900 */
[----:B------:R-:W-:-:S05]  /*0a50*/  IMAD.WIDE.U32 R18, R7, 0x24, R18 ;  /* 0x0000002407127825 */ /* 0x000fca00078e0012 */
[----:B------:R-:W3:Y:S04]  /*0a60*/  LDG.E.CONSTANT R20, desc[UR6][R18.64+0x8] ;  /* 0x0000080612147981 */ /* 0x000ee8000c1e9900 */
[----:B------:R-:W5:Y:S01]  /*0a70*/  LDG.E.CONSTANT R27, desc[UR6][R18.64+0x4] ;  /* 0x00000406121b7981 */ /* 0x000f62000c1e9900 */
[----:B------:R-:W-:Y:S02]  /*0a80*/  SHF.R.U32.HI R28, RZ, 0x8, R28 ;  /* 0x00000008ff1c7819 */ /* 0x000fe4000001161c */
[----:B--2---:R-:W-:-:S05]  /*0a90*/  LOP3.LUT R29, R26, 0xf0f0f0f, RZ, 0xc0, !PT ;  /* 0x0f0f0f0f1a1d7812 */ /* 0x004fca00078ec0ff */
[----:B-----5:R-:W-:Y:S01]  /*0aa0*/  IDP.4A.S8.S8 R27, R29, R27, RZ ;  /* 0x0000001b1d1b7226 */ /* 0x020fe200000006ff */
[----:B------:R-:W-:-:S04]  /*0ab0*/  SHF.R.U32.HI R29, RZ, 0x4, R26 ;  /* 0x00000004ff1d7819 */ /* 0x000fc8000001161a */
[----:B------:R-:W-:-:S05]  /*0ac0*/  LOP3.LUT R29, R29, 0xf0f0f0f, RZ, 0xc0, !PT ;  /* 0x0f0f0f0f1d1d7812 */ /* 0x000fca00078ec0ff */
[----:B---3--:R-:W-:Y:S02]  /*0ad0*/  IDP.4A.S8.S8 R29, R29, R20, R27 ;  /* 0x000000141d1d7226 */ /* 0x008fe4000000061b */
[----:B------:R-:W-:-:S05]  /*0ae0*/  IMAD.SHL.U32 R27, R25, 0x20, RZ ;  /* 0x00000020191b7824 */ /* 0x000fca00078e00ff */
[----:B------:R-:W-:Y:S02]  /*0af0*/  LOP3.LUT R27, R28, 0x700, R27, 0xf8, !PT ;  /* 0x000007001c1b7812 */ /* 0x000fe400078ef81b */
[----:B------:R-:W2:Y:S03]  /*0b00*/  LDG.E.CONSTANT R28, desc[UR6][R18.64+0x14] ;  /* 0x00001406121c7981 */ /* 0x000ea6000c1e9900 */
[----:B-1----:R-:W-:Y:S02]  /*0b10*/  IMAD.WIDE.U32 R20, R27, 0x8, R16 ;  /* 0x000000081b147825 */ /* 0x002fe400078e0010 */
[----:B------:R-:W3:Y:S04]  /*0b20*/  LDG.E.CONSTANT R27, desc[UR6][R18.64+0xc] ;  /* 0x00000c06121b7981 */ /* 0x000ee8000c1e9900 */
[----:B------:R-:W5:Y:S02]  /*0b30*/  LDG.E.CONSTANT R20, desc[UR6][R20.64] ;  /* 0x0000000614147981 */ /* 0x000f64000c1e9900 */
[----:B-----5:R-:W-:-:S05]  /*0b40*/  LOP3.LUT R26, R20, 0xf0f0f0f, RZ, 0xc0, !PT ;  /* 0x0f0f0f0f141a7812 */ /* 0x020fca00078ec0ff */
[----:B---3--:R-:W-:Y:S02]  /*0b50*/  IDP.4A.S8.S8 R29, R26, R27, R29 ;  /* 0x0000001b1a1d7226 */ /* 0x008fe4000000061d */
[----:B------:R-:W3:Y:S01]  /*0b60*/  LDG.E.CONSTANT R27, desc[UR6][R18.64+0x10] ;  /* 0x00001006121b7981 */ /* 0x000ee2000c1e9900 */
[----:B------:R-:W-:-:S04]  /*0b70*/  SHF.R.U32.HI R26, RZ, 0x4, R20 ;  /* 0x00000004ff1a7819 */ /* 0x000fc80000011614 */
[----:B------:R-:W-:-:S05]  /*0b80*/  LOP3.LUT R26, R26, 0xf0f0f0f, RZ, 0xc0, !PT ;  /* 0x0f0f0f0f1a1a7812 */ /* 0x000fca00078ec0ff */
[----:B---3--:R-:W-:Y:S01]  /*0b90*/  IDP.4A.S8.S8 R26, R26, R27, R29 ;  /* 0x0000001b1a1a7226 */ /* 0x008fe2000000061d */
[----:B------:R-:W-:-:S04]  /*0ba0*/  SHF.L.U32 R27, R25, 0x2, RZ ;  /* 0x00000002191b7819 */ /* 0x000fc800000006ff */
[----:B------:R-:W-:-:S04]  /*0bb0*/  LOP3.LUT R27, R27, 0x700, RZ, 0xc0, !PT ;  /* 0x000007001b1b7812 */ /* 0x000fc800078ec0ff */
[----:B----4-:R-:W-:-:S05]  /*0bc0*/  LOP3.LUT R27, R27, 0xff, R24, 0xf8, !PT ;  /* 0x000000ff1b1b7812 */ /* 0x010fca00078ef818 */
[----:B------:R-:W-:-:S06]  /*0bd0*/  IMAD.WIDE.U32 R20, R27, 0x8, R16 ;  /* 0x000000081b147825 */ /* 0x000fcc00078e0010 */
[----:B------:R-:W3:Y:S02]  /*0be0*/  LDG.E.CONSTANT R20, desc[UR6][R20.64] ;  /* 0x0000000614147981 */ /* 0x000ee4000c1e9900 */
[----:B---3--:R-:W-:-:S05]  /*0bf0*/  LOP3.LUT R27, R20, 0xf0f0f0f, RZ, 0xc0, !PT ;  /* 0x0f0f0f0f141b7812 */ /* 0x008fca00078ec0ff */
[----:B--2---:R-:W-:Y:S02]  /*0c00*/  IDP.4A.S8.S8 R28, R27, R28, R26 ;  /* 0x0000001c1b1c7226 */ /* 0x004fe4000000061a */
[----:B------:R-:W2:Y:S01]  /*0c10*/  LDG.E.CONSTANT R27, desc[UR6][R18.64+0x18] ;  /* 0x00001806121b7981 */ /* 0x000ea2000c1e9900 */
[----:B------:R-:W-:-:S04]  /*0c20*/  SHF.R.U32.HI R26, RZ, 0x4, R20 ;  /* 0x00000004ff1a7819 */ /* 0x000fc80000011614 */
[----:B------:R-:W-:Y:S02]  /*0c30*/  LOP3.LUT R26, R26, 0xf0f0f0f, RZ, 0xc0, !PT ;  /* 0x0f0f0f0f1a1a7812 */ /* 0x000fe400078ec0ff */
[----:B------:R-:W-:-:S03]  /*0c40*/  SHF.R.U32.HI R24, RZ, 0x8, R24 ;  /* 0x00000008ff187819 */ /* 0x000fc60000011618 */
[----:B--2---:R-:W-:Y:S01]  /*0c50*/  IDP.4A.S8.S8 R26, R26, R27, R28 ;  /* 0x0000001b1a1a7226 */ /* 0x004fe2000000061c */
[----:B------:R-:W-:Y:S01]  /*0c60*/  SHF.R.U32.HI R27, RZ, 0x1, R25 ;  /* 0x00000001ff1b7819 */ /* 0x000fe20000011619 */
[----:B------:R-:W2:Y:S03]  /*0c70*/  LDG.E.CONSTANT R28, desc[UR6][R18.64] ;  /* 0x00000006121c7981 */ /* 0x000ea6000c1e9900 */
[----:B------:R-:W-:Y:S02]  /*0c80*/  LOP3.LUT R27, R24, 0x700, R27, 0xf8, !PT ;  /* 0x00000700181b7812 */ /* 0x000fe400078ef81b */
[----:B------:R-:W3:Y:S03]  /*0c90*/  LDG.E.CONSTANT R24, desc[UR6][R18.64+0x20] ;  /* 0x0000200612187981 */ /* 0x000ee6000c1e9900 */
[----:B------:R-:W-:-:S02]  /*0ca0*/  IMAD.WIDE.U32 R20, R27, 0x8, R16 ;  /* 0x000000081b147825 */ /* 0x000fc400078e0010 */
[----:B------:R2:W4:Y:S04]  /*0cb0*/  LDG.E.U16.CONSTANT R27, desc[UR6][R14.64] ;  /* 0x000000060e1b7981 */ /* 0x000528000c1e9500 */
[----:B------:R-:W5:Y:S04]  /*0cc0*/  LDG.E.CONSTANT R20, desc[UR6][R20.64] ;  /* 0x0000000614147981 */ /* 0x000f68000c1e9900 */
[----:B------:R-:W2:Y:S01]  /*0cd0*/  LDG.E.CONSTANT R21, desc[UR6][R18.64+0x1c] ;  /* 0x00001c0612157981 */ /* 0x000ea2000c1e9900 */
[----:B-----5:R-:W-:-:S05]  /*0ce0*/  LOP3.LUT R29, R20, 0xf0f0f0f, RZ, 0xc0, !PT ;  /* 0x0f0f0f0f141d7812 */ /* 0x020fca00078ec0ff */
[----:B--2---:R-:W-:Y:S01]  /*0cf0*/  IDP.4A.S8.S8 R21, R29, R21, R26 ;  /* 0x000000151d157226 */ /* 0x004fe2000000061a */
[----:B------:R-:W-:-:S04]  /*0d00*/  SHF.R.U32.HI R26, RZ, 0x4, R20 ;  /* 0x00000004ff1a7819 */ /* 0x000fc80000011614 */
[----:B------:R-:W-:-:S05]  /*0d10*/  LOP3.LUT R29, R26, 0xf0f0f0f, RZ, 0xc0, !PT ;  /* 0x0f0f0f0f1a1d7812 */ /* 0x000fca00078ec0ff */
[----:B---3--:R-:W-:Y:S01]  /*0d20*/  IDP.4A.S8.S8 R26, R29, R24, R21 ;  /* 0x000000181d1a7226 */ /* 0x008fe20000000615 */
[----:B------:R-:W-:-:S04]  /*0d30*/  LOP3.LUT R24, R25, 0x8000, RZ, 0xc0, !PT ;  /* 0x0000800019187812 */ /* 0x000fc800078ec0ff */
[----:B------:R-:W-:Y:S01]  /*0d40*/  I2FP.F32.U32 R21, R24 ;  /* 0x0000001800157245 */ /* 0x000fe20000201000 */
[----:B------:R-:W-:Y:S02]  /*0d50*/  IMAD.MOV.U32 R24, RZ, RZ, 0x37000000 ;  /* 0x37000000ff187424 */ /* 0x000fe400078e00ff */
[--C-:B------:R-:W-:Y:S02]  /*0d60*/  HADD2.F32 R14, -RZ, R28.reuse.H1_H1 ;  /* 0x3000001cff0e7230 */ /* 0x100fe40000004100 */
[----:B------:R-:W-:Y:S01]  /*0d70*/  FFMA.FTZ R21, R21, -R24, -0.875 ;  /* 0xbf60000015157423 */ /* 0x000fe20000010818 */
[----:B------:R-:W-:Y:S01]  /*0d80*/  HADD2.F32 R28, -RZ, R28.H0_H0 ;  /* 0x2000001cff1c7230 */ /* 0x000fe20000004100 */
[----:B------:R-:W-:Y:S02]  /*0d90*/  I2FP.F32.S32 R15, R26 ;  /* 0x0000001a000f7245 */ /* 0x000fe40000201400 */
[----:B------:R-:W-:Y:S01]  /*0da0*/  FMUL.FTZ R21, R21, R14 ;  /* 0x0000000e15157220 */ /* 0x000fe20000410000 */
[----:B------:R-:W-:-:S03]  /*0db0*/  VIADD R14, R9, 0x4 ;  /* 0x00000004090e7836 */ /* 0x000fc60000000000 */
[----:B------:R-:W-:Y:S02]  /*0dc0*/  FFMA.FTZ R26, R28, R15, R21 ;  /* 0x0000000f1c1a7223 */ /* 0x000fe40000010015 */
[----:B------:R-:W-:-:S04]  /*0dd0*/  IADD3 R15, P0, PT, R5, R14, RZ ;  /* 0x0000000e050f7210 */ /* 0x000fc80007f1e0ff */
[----:B------:R-:W-:Y:S01]  /*0de0*/  LEA.HI.X.SX32 R14, R14, R6, 0x1, P0 ;  /* 0x000000060e0e7211 */ /* 0x000fe200000f0eff */
[----:B------:R-:W-:Y:S01]  /*0df0*/  IMAD.WIDE.U32 R12, R15, 0x32, R12 ;  /* 0x000000320f0c7825 */ /* 0x000fe200078e000c */
[----:B------:R-:W-:-:S03]  /*0e00*/  SHF.R.U32.HI R25, RZ, 0xb, R25 ;  /* 0x0000000bff197819 */ /* 0x000fc60000011619 */
[----:B------:R-:W-:Y:S01]  /*0e10*/  IMAD R15, R14, 0x32, RZ ;  /* 0x000000320e0f7824 */ /* 0x000fe200078e02ff */
[----:B------:R-:W-:-:S04]  /*0e20*/  LOP3.LUT R25, R25, 0xe, RZ, 0xc0, !PT ;  /* 0x0000000e19197812 */ /* 0x000fc800078ec0ff */
[----:B------:R-:W-:Y:S02]  /*0e30*/  IADD3 R13, PT, PT, R13, R15, RZ ;  /* 0x0000000f0d0d7210 */ /* 0x000fe40007ffe0ff */
[----:B------:R-:W-:Y:S01]  /*0e40*/  LOP3.LUT R25, R25, 0x1, RZ, 0xfc, !PT ;  /* 0x0000000119197812 */ /* 0x000fe200078efcff */
[----:B------:R-:W-:-:S03]  /*0e50*/  IMAD.WIDE.U32 R14, R7, 0x2, R12 ;  /* 0x00000002070e7825 */ /* 0x000fc600078e000c */
[----:B------:R-:W-:Y:S01]  /*0e60*/  I2FP.F32.U32 R20, R25 ;  /* 0x0000001900147245 */ /* 0x000fe20000201000 */
[----:B----4-:R-:W-:Y:S01]  /*0e70*/  HADD2.F32 R27, -RZ, R27.H0_H0 ;  /* 0x2000001bff1b7230 */ /* 0x010fe20000004100 */
[----:B------:R-:W2:Y:S04]  /*0e80*/  LDG.E.U16.CONSTANT R25, desc[UR6][R14.64+0x22] ;  /* 0x000022060e197981 */ /* 0x000ea8000c1e9500 */
[----:B------:R-:W-:Y:S01]  /*0e90*/  FMUL.FTZ R28, R27, R20 ;  /* 0x000000141b1c7220 */ /* 0x000fe20000410000 */
[----:B------:R-:W-:Y:S02]  /*0ea0*/  IMAD.WIDE.U32 R20, R8, 0x2, R12 ;  /* 0x0000000208147825 */ /* 0x000fe400078e000c */
[----:B------:R-:W3:Y:S04]  /*0eb0*/  LDG.E.U16.CONSTANT R12, desc[UR6][R12.64] ;  /* 0x000000060c0c7981 */ /* 0x000ee8000c1e9500 */
[----:B------:R-:W4:Y:S01]  /*0ec0*/  LDG.E.U16.CONSTANT R29, desc[UR6][R20.64+0x2] ;  /* 0x00000206141d7981 */ /* 0x000f22000c1e9500 */
[----:B------:R-:W-:-:S03]  /*0ed0*/  FFMA.FTZ R23, R28, R26, R23 ;  /* 0x0000001a1c177223 */ /* 0x000fc60000010017 */
[----:B------:R0:W5:Y:S01]  /*0ee0*/  LDG.E.U16.CONSTANT R28, desc[UR6][R20.64+0x4] ;  /* 0x00000406141c7981 */ /* 0x000162000c1e9500 */
[----:B--2---:R-:W-:-:S05]  /*0ef0*/  IMAD.SHL.U32 R26, R25, 0x100, RZ ;  /* 0x00000100191a7824 */ /* 0x004fca00078e00ff */
[----:B------:R-:W-:-:S04]  /*0f00*/  LOP3.LUT R26, R26, 0x700, RZ, 0xc0, !PT ;  /* 0x000007001a1a7812 */ /* 0x000fc800078ec0ff */
[----:B----4-:R-:W-:-:S05]  /*0f10*/  LOP3.LUT R27, R26, 0xff, R29, 0xf8, !PT ;  /* 0x000000ff1a1b7812 */ /* 0x010fca00078ef81d */
[----:B------:R-:W-:-:S06]  /*0f20*/  IMAD.WIDE.U32 R26, R27, 0x8, R16 ;  /* 0x000000081b1a7825 */ /* 0x000fcc00078e0010 */
[----:B------:R-:W2:Y:S04]  /*0f30*/  LDG.E.CONSTANT R26, desc[UR6][R26.64] ;  /* 0x000000061a1a7981 */ /* 0x000ea8000c1e9900 */
[----:B------:R-:W4:Y:S01]  /*0f40*/  LDG.E.CONSTANT R27, desc[UR6][R18.64+0x484] ;  /* 0x00048406121b7981 */ /* 0x000f22000c1e9900 */
[----:B------:R-:W-:Y:S02]  /*0f50*/  SHF.R.U32.HI R29, RZ, 0x8, R29 ;  /* 0x00000008ff1d7819 */ /* 0x000fe4000001161d */
[----:B--2---:R-:W-:-:S05]  /*0f60*/  LOP3.LUT R14, R26, 0xf0f0f0f, RZ, 0xc0, !PT ;  /* 0x0f0f0f0f1a0e7812 */ /* 0x004fca00078ec0ff */
[----:B----4-:R-:W-:Y:S02]  /*0f70*/  IDP.4A.S8.S8 R27, R14, R27, RZ ;  /* 0x0000001b0e1b7226 */ /* 0x010fe400000006ff */
[----:B------:R-:W-:-:S05]  /*0f80*/  IMAD.SHL.U32 R14, R25, 0x20, RZ ;  /* 0x00000020190e7824 */ /* 0x000fca00078e00ff */
[----:B------:R-:W-:-:S05]  /*0f90*/  LOP3.LUT R15, R29, 0x700, R14, 0xf8, !PT ;  /* 0x000007001d0f7812 */ /* 0x000fca00078ef80e */
[----:B------:R-:W-:-:S05]  /*0fa0*/  IMAD.WIDE.U32 R14, R15, 0x8, R16 ;  /* 0x000000080f0e7825 */ /* 0x000fca00078e0010 */
[----:B------:R-:W2:Y:S04]  /*0fb0*/  LDG.E.CONSTANT R29, desc[UR6][R14.64] ;  /* 0x000000060e1d7981 */ /* 0x000ea8000c1e9900 */
[----:B------:R-:W4:Y:S04]  /*0fc0*/  LDG.E.CONSTANT R15, desc[UR6][R18.64+0x488] ;  /* 0x00048806120f7981 */ /* 0x000f28000c1e9900 */
[----:B------:R-:W3:Y:S01]  /*0fd0*/  LDG.E.CONSTANT R14, desc[UR6][R18.64+0x48c] ;  /* 0x00048c06120e7981 */ /* 0x000ee2000c1e9900 */
[----:B------:R-:W-:Y:S02]  /*0fe0*/  SHF.R.U32.HI R26, RZ, 0x4, R26 ;  /* 0x00000004ff1a7819 */ /* 0x000fe4000001161a */
[----:B0-----:R-:W-:-:S02]  /*0ff0*/  SHF.L.U32 R21, R25, 0x2, RZ ;  /* 0x0000000219157819 */ /* 0x001fc400000006ff */
[----:B------:R-:W-:Y:S02]  /*1000*/  LOP3.LUT R26, R26, 0xf0f0f0f, RZ, 0xc0, !PT ;  /* 0x0f0f0f0f1a1a7812 */ /* 0x000fe400078ec0ff */
[----:B------:R-:W-:-:S04]  /*1010*/  LOP3.LUT R21, R21, 0x700, RZ, 0xc0, !PT ;  /* 0x0000070015157812 */ /* 0x000fc800078ec0ff */
[----:B-----5:R-:W-:Y:S02]  /*1020*/  LOP3.LUT R21, R21, 0xff, R28, 0xf8, !PT ;  /* 0x000000ff15157812 */ /* 0x020fe400078ef81c */
[----:B--2---:R-:W-:Y:S01]  /*1030*/  LOP3.LUT R20, R29, 0xf0f0f0f, RZ, 0xc0, !PT ;  /* 0x0f0f0f0f1d147812 */ /* 0x004fe200078ec0ff */
[----:B----4-:R-:W-:Y:S02]  /*1040*/  IDP.4A.S8.S8 R27, R26, R15, R27 ;  /* 0x0000000f1a1b7226 */ /* 0x010fe4000000061b */
[----:B------:R-:W2:Y:S02]  /*1050*/  LDG.E.CONSTANT R26, desc[UR6][R18.64+0x490] ;  /* 0x00049006121a7981 */ /* 0x000ea4000c1e9900 */
[----:B---3--:R-:W-:Y:S02]  /*1060*/  IDP.4A.S8.S8 R20, R20, R14, R27 ;  /* 0x0000000e14147226 */ /* 0x008fe4000000061b */
[----:B------:R-:W-:Y:S01]  /*1070*/  IMAD.WIDE.U32 R14, R21, 0x8, R16 ;  /* 0x00000008150e7825 */ /* 0x000fe200078e0010 */
[----:B------:R-:W-:Y:S01]  /*1080*/  SHF.R.U32.HI R29, RZ, 0x4, R29 ;  /* 0x00000004ff1d7819 */ /* 0x000fe2000001161d */
[----:B------:R-:W3:Y:S04]  /*1090*/  LDG.E.CONSTANT R21, desc[UR6][R18.64+0x494] ;  /* 0x0004940612157981 */ /* 0x000ee8000c1e9900 */
[----:B------:R-:W4:Y:S01]  /*10a0*/  LDG.E.CONSTANT R14, desc[UR6][R14.64] ;  /* 0x000000060e0e7981 */ /* 0x000f22000c1e9900 */
[----:B------:R-:W-:-:S02]  /*10b0*/  LOP3.LUT R29, R29, 0xf0f0f0f, RZ, 0xc0, !PT ;  /* 0x0f0f0f0f1d1d7812 */ /* 0x000fc400078ec0ff */
[----:B------:R-:W-:Y:S01]  /*10c0*/  SHF.R.U32.HI R28, RZ, 0x8, R28 ;  /* 0x00000008ff1c7819 */ /* 0x000fe2000001161c */
[----:B------:R-:W5:Y:S04]  /*10d0*/  LDG.E.CONSTANT R27, desc[UR6][R18.64+0x480] ;  /* 0x00048006121b7981 */ /* 0x000f68000c1e9900 */
[----:B------:R-:W5:Y:S01]  /*10e0*/  LDG.E.CONSTANT R15, desc[UR6][R18.64+0x498] ;  /* 0x00049806120f7981 */ /* 0x000f62000c1e9900 */
[----:B--2---:R-:W-:Y:S01]  /*10f0*/  IDP.4A.S8.S8 R20, R29, R26, R20 ;  /* 0x0000001a1d147226 */ /* 0x004fe20000000614 */
[----:B----4-:R-:W-:-:S05]  /*1100*/  LOP3.LUT R26, R14, 0xf0f0f0f, RZ, 0xc0, !PT ;  /* 0x0f0f0f0f0e1a7812 */ /* 0x010fca00078ec0ff */
[----:B---3--:R-:W-:Y:S01]  /*1110*/  IDP.4A.S8.S8 R20, R26, R21, R20 ;  /* 0x000000151a147226 */ /* 0x008fe20000000614 */
[----:B------:R-:W-:Y:S01]  /*1120*/  SHF.R.U32.HI R21, RZ, 0x1, R25 ;  /* 0x00000001ff157819 */ /* 0x000fe20000011619 */
[----:B------:R-:W2:Y:S03]  /*1130*/  LDG.E.CONSTANT R26, desc[UR6][R18.64+0x4a0] ;  /* 0x0004a006121a7981 */ /* 0x000ea6000c1e9900 */
[----:B------:R-:W-:-:S05]  /*1140*/  LOP3.LUT R21, R28, 0x700, R21, 0xf8, !PT ;  /* 0x000007001c157812 */ /* 0x000fca00078ef815 */
[----:B------:R-:W-:Y:S02]  /*1150*/  IMAD.WIDE.U32 R16, R21, 0x8, R16 ;  /* 0x0000000815107825 */ /* 0x000fe400078e0010 */
[----:B------:R-:W3:Y:S04]  /*1160*/  LDG.E.CONSTANT R21, desc[UR6][R18.64+0x49c] ;  /* 0x00049c0612157981 */ /* 0x000ee8000c1e9900 */
[----:B------:R-:W4:Y:S01]  /*1170*/  LDG.E.CONSTANT R16, desc[UR6][R16.64] ;  /* 0x0000000610107981 */ /* 0x000f22000c1e9900 */
[----:B------:R-:W-:-:S04]  /*1180*/  SHF.R.U32.HI R14, RZ, 0x4, R14 ;  /* 0x00000004ff0e7819 */ /* 0x000fc8000001160e */
[----:B------:R-:W-:Y:S02]  /*1190*/  LOP3.LUT R14, R14, 0xf0f0f0f, RZ, 0xc0, !PT ;  /* 0x0f0f0f0f0e0e7812 */ /* 0x000fe400078ec0ff */
[----:B------:R-:W-:-:S03]  /*11a0*/  LOP3.LUT R28, R25, 0x8000, RZ, 0xc0, !PT ;  /* 0x00008000191c7812 */ /* 0x000fc600078ec0ff */
[----:B-----5:R-:W-:Y:S01]  /*11b0*/  IDP.4A.S8.S8 R14, R14, R15, R20 ;  /* 0x0000000f0e0e7226 */ /* 0x020fe20000000614 */
[----:B------:R-:W-:Y:S01]  /*11c0*/  SHF.R.U32.HI R25, RZ, 0xb, R25 ;  /* 0x0000000bff197819 */ /* 0x000fe20000011619 */
[----:B------:R-:W-:Y:S01]  /*11d0*/  VIADD R13, R22, 0x4 ;  /* 0x00000004160d7836 */ /* 0x000fe20000000000 */
[----:B------:R-:W-:Y:S02]  /*11e0*/  I2FP.F32.U32 R29, R28 ;  /* 0x0000001c001d7245 */ /* 0x000fe40000201000 */
[----:B------:R-:W-:Y:S02]  /*11f0*/  LOP3.LUT R25, R25, 0xe, RZ, 0xc0, !PT ;  /* 0x0000000e19197812 */ /* 0x000fe400078ec0ff */
[----:B------:R-:W-:Y:S01]  /*1200*/  ISETP.GE.U32.AND P0, PT, R13, UR4, PT ;  /* 0x000000040d007c0c */ /* 0x000fe2000bf06070 */
[----:B------:R-:W-:Y:S01]  /*1210*/  FFMA.FTZ R29, R29, -R24, -0.875 ;  /* 0xbf6000001d1d7423 */ /* 0x000fe20000010818 */
[----:B------:R-:W-:Y:S01]  /*1220*/  LOP3.LUT R25, R25, 0x1, RZ, 0xfc, !PT ;  /* 0x0000000119197812 */ /* 0x000fe200078efcff */
[----:B------:R-:W-:-:S03]  /*1230*/  HADD2.F32 R12, -RZ, R12.H0_H0 ;  /* 0x2000000cff0c7230 */ /* 0x000fc60000004100 */
[----:B------:R-:W-:Y:S01]  /*1240*/  I2FP.F32.U32 R25, R25 ;  /* 0x0000001900197245 */ /* 0x000fe20000201000 */
[----:B------:R-:W-:-:S04]  /*1250*/  VIADD R22, R22, 0x8 ;  /* 0x0000000816167836 */ /* 0x000fc80000000000 */
[----:B------:R-:W-:Y:S01]  /*1260*/  FMUL.FTZ R12, R12, R25 ;  /* 0x000000190c0c7220 */ /* 0x000fe20000410000 */
[----:B------:R-:W-:Y:S01]  /*1270*/  IADD3 R4, PT, PT, R4, 0x40, RZ ;  /* 0x0000004004047810 */ /* 0x000fe20007ffe0ff */
[----:B------:R-:W-:Y:S01]  /*1280*/  VIADD R9, R9, 0x8 ;  /* 0x0000000809097836 */ /* 0x000fe20000000000 */
[----:B----4-:R-:W-:Y:S02]  /*1290*/  LOP3.LUT R15, R16, 0xf0f0f0f, RZ, 0xc0, !PT ;  /* 0x0f0f0f0f100f7812 */ /* 0x010fe400078ec0ff */
[----:B------:R-:W-:-:S03]  /*12a0*/  SHF.R.U32.HI R20, RZ, 0x4, R16 ;  /* 0x00000004ff147819 */ /* 0x000fc60000011610 */
[----:B---3--:R-:W-:Y:S01]  /*12b0*/  IDP.4A.S8.S8 R14, R15, R21, R14 ;  /* 0x000000150f0e7226 */ /* 0x008fe2000000060e */
[----:B------:R-:W-:Y:S01]  /*12c0*/  LOP3.LUT R17, R20, 0xf0f0f0f, RZ, 0xc0, !PT ;  /* 0x0f0f0f0f14117812 */ /* 0x000fe200078ec0ff */
[----:B------:R-:W-:-:S04]  /*12d0*/  HADD2.F32 R16, -RZ, R27.H1_H1 ;  /* 0x3000001bff107230 */ /* 0x000fc80000004100 */
[----:B--2---:R-:W-:Y:S02]  /*12e0*/  IDP.4A.S8.S8 R14, R17, R26, R14 ;  /* 0x0000001a110e7226 */ /* 0x004fe4000000060e */
[----:B------:R-:W-:Y:S01]  /*12f0*/  FMUL.FTZ R16, R29, R16 ;  /* 0x000000101d107220 */ /* 0x000fe20000410000 */
[----:B------:R-:W-:Y:S02]  /*1300*/  HADD2.F32 R27, -RZ, R27.H0_H0 ;  /* 0x2000001bff1b7230 */ /* 0x000fe40000004100 */
[----:B------:R-:W-:-:S05]  /*1310*/  I2FP.F32.S32 R14, R14 ;  /* 0x0000000e000e7245 */ /* 0x000fca0000201400 */
[----:B------:R-:W-:-:S04]  /*1320*/  FFMA.FTZ R14, R27, R14, R16 ;  /* 0x0000000e1b0e7223 */ /* 0x000fc80000010010 */
[----:B------:R-:W-:Y:S01]  /*1330*/  FFMA.FTZ R23, R12, R14, R23 ;  /* 0x0000000e0c177223 */ /* 0x000fe20000010017 */
[----:B------:R-:W-:Y:S06]  /*1340*/  @!P0 BRA `(.L_x_24) ;  /* 0xfffffff400788947 */ /* 0x000fec000383ffff */
.L_x_21:
[----:B------:R-:W-:Y:S05]  /*1350*/  BSYNC.RECONVERGENT B0 ;  /* 0x0000000000007941 */ /* 0x000fea0003800200 */
.L_x_20:
        /* <DEDUP_REMOVED lines=18> */
.L_x_25:
        /* <DEDUP_REMOVED lines=16> */
.L_x_1141:


//--------------------- .text._Z9moe_vec_qIN3c108BFloat16ELi256ELi8E13block_iq3_xxsLi1EXadL_ZN45_INTERNAL_8d5cb472_14_gguf_kernel_cu_cd24131920vec_dot_iq3_xxs_q8_1EPKvPK10block_q8_1RKiEEEvS5_S5_PT_PS9_iiii --------------------------
	.section	.text._Z9moe_vec_qIN3c108BFloat16ELi256ELi8E13block_iq3_xxsLi1EXadL_ZN45_INTERNAL_8d5cb472_14_gguf_kernel_cu_cd24131920vec_dot_iq3_xxs_q8_1EPKvPK10block_q8_1RKiEEEvS5_S5_PT_PS9_iiii,"ax",@progbits
	.align	128
.text._Z9moe_vec_qIN3c108BFloat16ELi256ELi8E13block_iq3_xxsLi1EXadL_ZN45_INTERNAL_8d5cb472_14_gguf_kernel_cu_cd24131920vec_dot_iq3_xxs_q8_1EPKvPK10block_q8_1RKiEEEvS5_S5_PT_PS9_iiii:
        .type           _Z9moe_vec_qIN3c108BFloat16ELi256ELi8E13block_iq3_xxsLi1EXadL_ZN45_INTERNAL_8d5cb472_14_gguf_kernel_cu_cd24131920vec_dot_iq3_xxs_q8_1EPKvPK10block_q8_1RKiEEEvS5_S5_PT_PS9_iiii,@function
        .size           _Z9moe_vec_qIN3c108BFloat16ELi256ELi8E13block_iq3_xxsLi1EXadL_ZN45_INTERNAL_8d5cb472_14_gguf_kernel_cu_cd24131920vec_dot_iq3_xxs_q8_1EPKvPK10block_q8_1RKiEEEvS5_S5_PT_PS9_iiii,(.L_x_1142 - _Z9moe_vec_qIN3c108BFloat16ELi256ELi8E13block_iq3_xxsLi1EXadL_ZN45_INTERNAL_8d5cb472_14_gguf_kernel_cu_cd24131920vec_dot_iq3_xxs_q8_1EPKvPK10block_q8_1RKiEEEvS5_S5_PT_PS9_iiii)
        .other          _Z9moe_vec_qIN3c108BFloat16ELi256ELi8E13block_iq3_xxsLi1EXadL_ZN45_INTERNAL_8d5cb472_14_gguf_kernel_cu_cd24131920vec_dot_iq3_xxs_q8_1EPKvPK10block_q8_1RKiEEEvS5_S5_PT_PS9_iiii,@"STO_CUDA_ENTRY STV_DEFAULT"
_Z9moe_vec_qIN3c108BFloat16ELi256ELi8E13block_iq3_xxsLi1EXadL_ZN45_INTERNAL_8d5cb472_14_gguf_kernel_cu_cd24131920vec_dot_iq3_xxs_q8_1EPKvPK10block_q8_1RKiEEEvS5_S5_PT_PS9_iiii:
        /* <DEDUP_REMOVED lines=32> */
[----:B-1----:R-:W-:-:S04]  /*0200*/  SHF.R.U32.HI R9, RZ, 0x3, R2 ;  /* 0x00000003ff097819 */ /* 0x002fc80000011602 */
[----:B0-----:R-:W-:-:S05]  /*0210*/  IADD3 R4, PT, PT, -R8, RZ, RZ ;  /* 0x000000ff08047210 */ /* 0x001fca0007ffe1ff */
[----:B------:R-:W-:-:S05]  /*0220*/  IMAD R4, R4, UR8, R3 ;  /* 0x0000000804047c24 */ /* 0x000fca000f8e0203 */
[----:B------:R-:W-:-:S13]  /*0230*/  ISETP.GE.U32.AND P0, PT, R4, UR8, PT ;  /* 0x0000000804007c0c */ /* 0x000fda000bf06070 */
[----:B------:R-:W-:Y:S02]  /*0240*/  @P0 VIADD R4, R4, -UR8 ;  /* 0x8000000804040c36 */ /* 0x000fe40008000000 */
[----:B------:R-:W-:Y:S01]  /*0250*/  @P0 VIADD R8, R8, 0x1 ;  /* 0x0000000108080836 */ /* 0x000fe20000000000 */
[----:B------:R-:W-:Y:S02]  /*0260*/  ISETP.GE.U32.AND P0, PT, R9, UR4, PT ;  /* 0x0000000409007c0c */ /* 0x000fe4000bf06070 */
[----:B------:R-:W-:-:S13]  /*0270*/  ISETP.GE.U32.AND P1, PT, R4, UR8, PT ;  /* 0x0000000804007c0c */ /* 0x000fda000bf26070 */
[----:B------:R-:W-:Y:S02]  /*0280*/  @P1 IADD3 R8, PT, PT, R8, 0x1, RZ ;  /* 0x0000000108081810 */ /* 0x000fe40007ffe0ff */
[----:B------:R-:W-:Y:S01]  /*0290*/  @!P2 LOP3.LUT R8, RZ, UR8, RZ, 0x33, !PT ;  /* 0x00000008ff08ac12 */ /* 0x000fe2000f8e33ff */
[----:B------:R-:W0:Y:S04]  /*02a0*/  LDCU.64 UR8, c[0x4][0x38] ;  /* 0x01000700ff0877ac */ /* 0x000e280008000a00 */
[----:B------:R-:W-:Y:S02]  /*02b0*/  IMAD R7, R8, UR10, RZ ;  /* 0x0000000a08077c24 */ /* 0x000fe4000f8e02ff */
[----:B------:R-:W-:Y:S02]  /*02c0*/  IMAD.MOV.U32 R8, RZ, RZ, RZ ;  /* 0x000000ffff087224 */ /* 0x000fe400078e00ff */
[----:B---3--:R-:W-:-:S04]  /*02d0*/  IMAD.WIDE.U32 R10, R7, 0x4, R10 ;  /* 0x00000004070a7825 */ /* 0x008fc800078e000a */
[----:B-----5:R-:W-:Y:S01]  /*02e0*/  IMAD R5, R5, UR5, RZ ;  /* 0x0000000505057c24 */ /* 0x020fe2000f8e02ff */
[----:B0-----:R-:W-:Y:S06]  /*02f0*/  @P0 BRA `(.L_x_27) ;  /* 0x00000008001c0947 */ /* 0x001fec0003800000 */
[C---:B------:R-:W-:Y:S01]  /*0300*/  IMAD.SHL.U32 R6, R2.reuse, 0x8, RZ ;  /* 0x0000000802067824 */ /* 0x040fe200078e00ff */
[----:B------:R-:W-:Y:S01]  /*0310*/  SHF.L.U32 R7, R2, 0x1, RZ ;  /* 0x0000000102077819 */ /* 0x000fe200000006ff */
[----:B------:R-:W-:Y:S02]  /*0320*/  IMAD.MOV.U32 R8, RZ, RZ, RZ ;  /* 0x000000ffff087224 */ /* 0x000fe400078e00ff */
[----:B------:R-:W-:Y:S01]  /*0330*/  IMAD.SHL.U32 R4, R9, 0x8, RZ ;  /* 0x0000000809047824 */ /* 0x000fe200078e00ff */
[----:B------:R-:W-:Y:S01]  /*0340*/  LOP3.LUT R6, R6, 0x38, RZ, 0xc0, !PT ;  /* 0x0000003806067812 */ /* 0x000fe200078ec0ff */
[----:B------:R-:W-:Y:S01]  /*0350*/  IMAD R22, R0, UR4, R9 ;  /* 0x0000000400167c24 */ /* 0x000fe2000f8e0209 */
[----:B------:R-:W-:-:S07]  /*0360*/  LOP3.LUT R7, R7, 0xe, RZ, 0xc0, !PT ;  /* 0x0000000e07077812 */ /* 0x000fce00078ec0ff */
.L_x_28:
[----:B------:R-:W0:Y:S01]  /*0370*/  LDC.64 R12, c[0x0][0x380] ;  /* 0x0000e000ff0c7b82 */ /* 0x000e220000000a00 */
[----:B------:R-:W-:Y:S02]  /*0380*/  SHF.R.S32.HI R14, RZ, 0x1f, R22 ;  /* 0x0000001fff0e7819 */ /* 0x000fe40000011416 */
[----:B------:R-:W-:-:S04]  /*0390*/  IADD3 R15, P0, PT, R5, R22, RZ ;  /* 0x00000016050f7210 */ /* 0x000fc80007f1e0ff */
[----:B------:R-:W-:Y:S01]  /*03a0*/  LEA.HI.X.SX32 R14, R5, R14, 0x1, P0 ;  /* 0x0000000e050e7211 */ /* 0x000fe200000f0eff */
[----:B------:R-:W1:Y:S01]  /*03b0*/  LDC.64 R20, c[0x4][0x18] ;  /* 0x01000600ff147b82 */ /* 0x000e620000000a00 */
[----:B0-----:R-:W-:-:S04]  /*03c0*/  IMAD.WIDE.U32 R12, R15, 0x62, R12 ;  /* 0x000000620f0c7825 */ /* 0x001fc800078e000c */
[----:B------:R-:W-:-:S05]  /*03d0*/  IMAD R15, R14, 0x62, RZ ;  /* 0x000000620e0f7824 */ /* 0x000fca00078e02ff */
[----:B------:R-:W-:-:S03]  /*03e0*/  IADD3 R13, PT, PT, R13, R15, RZ ;  /* 0x0000000f0d0d7210 */ /* 0x000fc60007ffe0ff */
[----:B------:R-:W-:Y:S01]  /*03f0*/  IMAD.WIDE.U32 R26, R7, 0x2, R12 ;  /* 0x00000002071a7825 */ /* 0x000fe200078e000c */
[----:B------:R-:W-:Y:S02]  /*0400*/  IADD3 R28, P0, PT, R6, R12, RZ ;  /* 0x0000000c061c7210 */ /* 0x000fe40007f1e0ff */
[----:B------:R-:W2:Y:S04]  /*0410*/  LDG.E.U16.CONSTANT R12, desc[UR6][R12.64] ;  /* 0x000000060c0c7981 */ /* 0x000ea8000c1e9500 */
[----:B------:R-:W3:Y:S01]  /*0420*/  LDG.E.U16.CONSTANT R24, desc[UR6][R26.64+0x42] ;  /* 0x000042061a187981 */ /* 0x000ee2000c1e9500 */
[----:B------:R-:W-:-:S05]  /*0430*/  IMAD.X R29, RZ, RZ, R13, P0 ;  /* 0x000000ffff1d7224 */ /* 0x000fca00000e060d */
[----:B------:R-:W1:Y:S04]  /*0440*/  LDG.E.U8.CONSTANT R19, desc[UR6][R28.64+0x2] ;  /* 0x000002061c137981 */ /* 0x000e68000c1e9100 */
[----:B------:R-:W4:Y:S01]  /*0450*/  LDG.E.U8.CONSTANT R17, desc[UR6][R28.64+0x3] ;  /* 0x000003061c117981 */ /* 0x000f22000c1e9100 */
[----:B---3--:R-:W-:-:S05]  /*0460*/  IMAD.SHL.U32 R14, R24, 0x8, RZ ;  /* 0x00000008180e7824 */ /* 0x008fca00078e00ff */
[----:B------:R-:W-:Y:S01]  /*0470*/  LOP3.LUT R14, R14, 0x3f8, RZ, 0xc0, !PT ;  /* 0x000003f80e0e7812 */ /* 0x000fe200078ec0ff */
[----:B-1----:R-:W-:-:S03]  /*0480*/  IMAD.WIDE.U32 R18, R19, 0x4, R20 ;  /* 0x0000000413127825 */ /* 0x002fc600078e0014 */
[----:B------:R-:W-:-:S03]  /*0490*/  IADD3 R14, P0, PT, R14, UR8, RZ ;  /* 0x000000080e0e7c10 */ /* 0x000fc6000ff1e0ff */
[----:B------:R-:W3:Y:S01]  /*04a0*/  LDG.E.CONSTANT R19, desc[UR6][R18.64] ;  /* 0x0000000612137981 */ /* 0x000ee2000c1e9900 */
[----:B------:R-:W-:-:S06]  /*04b0*/  IADD3.X R15, PT, PT, RZ, UR9, RZ, P0, !PT ;  /* 0x00000009ff0f7c10 */ /* 0x000fcc00087fe4ff */
[----:B------:R-:W3:Y:S02]  /*04c0*/  LDG.E.64.CONSTANT R14, desc[UR6][R14.64] ;  /* 0x000000060e0e7981 */ /* 0x000ee4000c1e9b00 */
[C---:B---3--:R-:W-:Y:S02]  /*04d0*/  LOP3.LUT R25, R14.reuse, 0x80808080, R19, 0xde, !PT ;  /* 0x808080800e197812 */ /* 0x048fe400078ede13 */
[----:B------:R-:W-:-:S05]  /*04e0*/  LOP3.LUT R16, R14, 0x7f7f7f7f, RZ, 0xc0, !PT ;  /* 0x7f7f7f7f0e107812 */ /* 0x000fca00078ec0ff */
[----:B------:R-:W-:Y:S02]  /*04f0*/  IMAD.IADD R25, R25, 0x1, -R16 ;  /* 0x0000000119197824 */ /* 0x000fe400078e0a10 */
[----:B----4-:R-:W-:-:S06]  /*0500*/  IMAD.WIDE.U32 R16, R17, 0x4, R20 ;  /* 0x0000000411107825 */ /* 0x010fcc00078e0014 */
[----:B------:R-:W3:Y:S01]  /*0510*/  LDG.E.CONSTANT R16, desc[UR6][R16.64] ;  /* 0x0000000610107981 */ /* 0x000ee2000c1e9900 */
[----:B------:R-:W-:Y:S02]  /*0520*/  LOP3.LUT R18, R2, 0x7, RZ, 0xc0, !PT ;  /* 0x0000000702127812 */ /* 0x000fe400078ec0ff */
[----:B------:R-:W-:Y:S02]  /*0530*/  LOP3.LUT R14, R15, 0x7f7f7f7f, RZ, 0xc0, !PT ;  /* 0x7f7f7f7f0f0e7812 */ /* 0x000fe400078ec0ff */
[----:B------:R-:W-:Y:S01]  /*0540*/  LOP3.LUT R19, R25, 0x80808080, R19, 0xb4, !PT ;  /* 0x8080808019137812 */ /* 0x000fe200078eb413 */
[----:B------:R-:W4:Y:S01]  /*0550*/  LDG.E.U8.CONSTANT R17, desc[UR6][R28.64+0x4] ;  /* 0x000004061c117981 */ /* 0x000f22000c1e9100 */
[----:B---3--:R-:W-:Y:S02]  /*0560*/  LOP3.LUT R23, R15, 0x80808080, R16, 0xde, !PT ;  /* 0x808080800f177812 */ /* 0x008fe400078ede10 */
[----:B------:R-:W-:-:S03]  /*0570*/  IADD3 R15, P0, PT, R18, R4, RZ ;  /* 0x00000004120f7210 */ /* 0x000fc60007f1e0ff */
[----:B------:R-:W-:Y:S01]  /*0580*/  IMAD.IADD R23, R23, 0x1, -R14 ;  /* 0x0000000117177824 */ /* 0x000fe200078e0a0e */
[----:B------:R-:W-:-:S05]  /*0590*/  LEA.HI.X.SX32 R14, R4, RZ, 0x1, P0 ;  /* 0x000000ff040e7211 */ /* 0x000fca00000f0eff */
[----:B------:R-:W-:Y:S02]  /*05a0*/  IMAD R25, R14, 0x24, RZ ;  /* 0x000000240e197824 */ /* 0x000fe400078e02ff */
[----:B------:R-:W-:-:S05]  /*05b0*/  IMAD.WIDE.U32 R14, R15, 0x24, R10 ;  /* 0x000000240f0e7825 */ /* 0x000fca00078e000a */
[----:B------:R-:W-:-:S05]  /*05c0*/  IADD3 R15, PT, PT, R15, R25, RZ ;  /* 0x000000190f0f7210 */ /* 0x000fca0007ffe0ff */
[----:B------:R-:W3:Y:S04]  /*05d0*/  LDG.E.CONSTANT R25, desc[UR6][R14.64+0x4] ;  /* 0x000004060e197981 */ /* 0x000ee8000c1e9900 */
[----:B------:R-:W5:Y:S01]  /*05e0*/  LDG.E.CONSTANT R18, desc[UR6][R14.64+0x8] ;  /* 0x000008060e127981 */ /* 0x000f62000c1e9900 */
[----:B------:R-:W-:Y:S02]  /*05f0*/  LOP3.LUT R23, R23, 0x80808080, R16, 0xb4, !PT ;  /* 0x8080808017177812 */ /* 0x000fe400078eb410 */
[----:B------:R-:W-:-:S04]  /*0600*/  SHF.R.U32.HI R16, RZ, 0x4, R24 ;  /* 0x00000004ff107819 */ /* 0x000fc80000011618 */
[----:B------:R-:W-:-:S04]  /*0610*/  LOP3.LUT R16, R16, 0x3f8, RZ, 0xc0, !PT ;  /* 0x000003f810107812 */ /* 0x000fc800078ec0ff */
[----:B------:R-:W-:Y:S01]  /*0620*/  IADD3 R16, P0, PT, R16, UR8, RZ ;  /* 0x0000000810107c10 */ /* 0x000fe2000ff1e0ff */
[----:B---3--:R-:W-:-:S04]  /*0630*/  IDP.4A.S8.S8 R19, R19, R25, RZ ;  /* 0x0000001913137226 */ /* 0x008fc800000006ff */
[----:B-----5:R-:W-:Y:S02]  /*0640*/  IDP.4A.S8.S8 R18, R23, R18, R19 ;  /* 0x0000001217127226 */ /* 0x020fe40000000613 */
[----:B------:R4:W3:Y:S02]  /*0650*/  LDG.E.U16.CONSTANT R23, desc[UR6][R26.64+0x44] ;  /* 0x000044061a177981 */ /* 0x0008e4000c1e9500 */
[----:B----4-:R-:W-:-:S04]  /*0660*/  IMAD.WIDE.U32 R26, R17, 0x4, R20 ;  /* 0x00000004111a7825 */ /* 0x010fc800078e0014 */
[----:B------:R-:W-:Y:S01]  /*0670*/  IMAD.X R17, RZ, RZ, UR9, P0 ;  /* 0x00000009ff117e24 */ /* 0x000fe200080e06ff */
[----:B------:R-:W4:Y:S05]  /*0680*/  LDG.E.CONSTANT R19, desc[UR6][R26.64] ;  /* 0x000000061a137981 */ /* 0x000f2a000c1e9900 */
[----:B------:R-:W4:Y:S04]  /*0690*/  LDG.E.64.CONSTANT R16, desc[UR6][R16.64] ;  /* 0x0000000610107981 */ /* 0x000f28000c1e9b00 */
[----:B------:R-:W5:Y:S04]  /*06a0*/  LDG.E.U8.CONSTANT R27, desc[UR6][R28.64+0x5] ;  /* 0x000005061c1b7981 */ /* 0x000f68000c1e9100 */
[----:B------:R-:W2:Y:S01]  /*06b0*/  LDG.E.CONSTANT R26, desc[UR6][R14.64+0x10] ;  /* 0x000010060e1a7981 */ /* 0x000ea2000c1e9900 */
[----:B----4-:R-:W-:-:S02]  /*06c0*/  LOP3.LUT R25, R16, 0x80808080, R19, 0xde, !PT ;  /* 0x8080808010197812 */ /* 0x010fc400078ede13 */
[----:B------:R-:W-:-:S05]  /*06d0*/  LOP3.LUT R16, R16, 0x7f7f7f7f, RZ, 0xc0, !PT ;  /* 0x7f7f7f7f10107812 */ /* 0x000fca00078ec0ff */
[----:B------:R-:W-:Y:S02]  /*06e0*/  IMAD.IADD R25, R25, 0x1, -R16 ;  /* 0x0000000119197824 */ /* 0x000fe400078e0a10 */
[----:B------:R-:W4:Y:S03]  /*06f0*/  LDG.E.CONSTANT R16, desc[UR6][R14.64+0xc] ;  /* 0x00000c060e107981 */ /* 0x000f26000c1e9900 */
[----:B------:R-:W-:-:S05]  /*0700*/  LOP3.LUT R25, R25, 0x80808080, R19, 0xb4, !PT ;  /* 0x8080808019197812 */ /* 0x000fca00078eb413 */
[----:B----4-:R-:W-:Y:S02]  /*0710*/  IDP.4A.S8.S8 R25, R25, R16, R18 ;  /* 0x0000001019197226 */ /* 0x010fe40000000612 */
[----:B-----5:R-:W-:Y:S02]  /*0720*/  IMAD.WIDE.U32 R18, R27, 0x4, R20 ;  /* 0x000000041b127825 */ /* 0x020fe400078e0014 */
[----:B------:R-:W4:Y:S04]  /*0730*/  LDG.E.U8.CONSTANT R27, desc[UR6][R28.64+0x6] ;  /* 0x000006061c1b7981 */ /* 0x000f28000c1e9100 */
[----:B------:R-:W5:Y:S01]  /*0740*/  LDG.E.CONSTANT R18, desc[UR6][R18.64] ;  /* 0x0000000612127981 */ /* 0x000f62000c1e9900 */
[C---:B------:R-:W-:Y:S02]  /*0750*/  LOP3.LUT R16, R17.reuse, 0x7f7f7f7f, RZ, 0xc0, !PT ;  /* 0x7f7f7f7f11107812 */ /* 0x040fe400078ec0ff */
[----:B-----5:R-:W-:-:S04]  /*0760*/  LOP3.LUT R17, R17, 0x80808080, R18, 0xde, !PT ;  /* 0x8080808011117812 */ /* 0x020fc800078ede12 */
[----:B------:R-:W-:Y:S01]  /*0770*/  IADD3 R17, PT, PT, R17, -R16, RZ ;  /* 0x8000001011117210 */ /* 0x000fe20007ffe0ff */
[----:B---3--:R-:W-:Y:S02]  /*0780*/  IMAD R16, R23, 0x10000, R24 ;  /* 0x0001000017107824 */ /* 0x008fe400078e0218 */
[----:B------:R-:W3:Y:S03]  /*0790*/  LDG.E.CONSTANT R24, desc[UR6][R14.64+0x14] ;  /* 0x000014060e187981 */ /* 0x000ee6000c1e9900 */
[----:B------:R-:W-:-:S04]  /*07a0*/  SHF.R.U32.HI R16, RZ, 0xb, R16 ;  /* 0x0000000bff107819 */ /* 0x000fc80000011610 */
[----:B------:R-:W-:Y:S02]  /*07b0*/  LOP3.LUT R16, R16, 0x3f8, RZ, 0xc0, !PT ;  /* 0x000003f810107812 */ /* 0x000fe400078ec0ff */
[----:B------:R-:W-:Y:S02]  /*07c0*/  LOP3.LUT R17, R17, 0x80808080, R18, 0xb4, !PT ;  /* 0x8080808011117812 */ /* 0x000fe400078eb412 */
[----:B------:R-:W-:Y:S01]  /*07d0*/  IADD3 R16, P0, PT, R16, UR8, RZ ;  /* 0x0000000810107c10 */ /* 0x000fe2000ff1e0ff */
[----:B----4-:R-:W-:Y:S02]  /*07e0*/  IMAD.WIDE.U32 R18, R27, 0x4, R20 ;  /* 0x000000041b127825 */ /* 0x010fe400078e0014 */
[----:B------:R-:W4:Y:S02]  /*07f0*/  LDG.E.U8.CONSTANT R27, desc[UR6][R28.64+0x7] ;  /* 0x000007061c1b7981 */ /* 0x000f24000c1e9100 */
[----:B--2---:R-:W-:Y:S02]  /*0800*/  IDP.4A.S8.S8 R25, R17, R26, R25 ;  /* 0x0000001a11197226 */ /* 0x004fe40000000619 */
[----:B------:R-:W-:Y:S01]  /*0810*/  IMAD.X R17, RZ, RZ, UR9, P0 ;  /* 0x00000009ff117e24 */ /* 0x000fe200080e06ff */
[----:B------:R-:W2:Y:S05]  /*0820*/  LDG.E.CONSTANT R19, desc[UR6][R18.64] ;  /* 0x0000000612137981 */ /* 0x000eaa000c1e9900 */
[----:B------:R-:W2:Y:S02]  /*0830*/  LDG.E.64.CONSTANT R16, desc[UR6][R16.64] ;  /* 0x0000000610107981 */ /* 0x000ea4000c1e9b00 */
[----:B--2---:R-:W-:-:S02]  /*0840*/  LOP3.LUT R26, R16, 0x80808080, R19, 0xde, !PT ;  /* 0x80808080101a7812 */ /* 0x004fc400078ede13 */
[----:B------:R-:W-:-:S04]  /*0850*/  LOP3.LUT R16, R16, 0x7f7f7f7f, RZ, 0xc0, !PT ;  /* 0x7f7f7f7f10107812 */ /* 0x000fc800078ec0ff */
[----:B------:R-:W-:-:S04]  /*0860*/  IADD3 R26, PT, PT, R26, -R16, RZ ;  /* 0x800000101a1a7210 */ /* 0x000fc80007ffe0ff */
[----:B------:R-:W-:Y:S02]  /*0870*/  LOP3.LUT R26, R26, 0x80808080, R19, 0xb4, !PT ;  /* 0x808080801a1a7812 */ /* 0x000fe400078eb413 */
[----:B------:R-:W2:Y:S03]  /*0880*/  LDG.E.U8.CONSTANT R19, desc[UR6][R28.64+0x8] ;  /* 0x000008061c137981 */ /* 0x000ea6000c1e9100 */
[----:B---3--:R-:W-:Y:S02]  /*0890*/  IDP.4A.S8.S8 R24, R26, R24, R25 ;  /* 0x000000181a187226 */ /* 0x008fe40000000619 */
[----:B------:R0:W3:Y:S01]  /*08a0*/  LDG.E.U8.CONSTANT R25, desc[UR6][R28.64+0x9] ;  /* 0x000009061c197981 */ /* 0x0000e2000c1e9100 */
[----:B----4-:R-:W-:-:S05]  /*08b0*/  IMAD.WIDE.U32 R26, R27, 0x4, R20 ;  /* 0x000000041b1a7825 */ /* 0x010fca00078e0014 */
[----:B------:R2:W4:Y:S01]  /*08c0*/  LDG.E.CONSTANT R16, desc[UR6][R26.64] ;  /* 0x000000061a107981 */ /* 0x000522000c1e9900 */
[----:B------:R-:W-:-:S04]  /*08d0*/  SHF.R.U32.HI R18, RZ, 0x2, R23 ;  /* 0x00000002ff127819 */ /* 0x000fc80000011617 */
[----:B------:R-:W-:-:S04]  /*08e0*/  LOP3.LUT R18, R18, 0x3f8, RZ, 0xc0, !PT ;  /* 0x000003f812127812 */ /* 0x000fc800078ec0ff */
[----:B------:R-:W-:Y:S02]  /*08f0*/  IADD3 R18, P0, PT, R18, UR8, RZ ;  /* 0x0000000812127c10 */ /* 0x000fe4000ff1e0ff */
[----:B0-----:R-:W-:Y:S01]  /*0900*/  LOP3.LUT R28, R17, 0x7f7f7f7f, RZ, 0xc0, !PT ;  /* 0x7f7f7f7f111c7812 */ /* 0x001fe200078ec0ff */
[----:B--2---:R-:W-:-:S04]  /*0910*/  IMAD.WIDE.U32 R26, R19, 0x4, R20 ;  /* 0x00000004131a7825 */ /* 0x004fc800078e0014 */
[----:B------:R-:W-:Y:S02]  /*0920*/  IMAD.X R19, RZ, RZ, UR9, P0 ;  /* 0x00000009ff137e24 */ /* 0x000fe400080e06ff */
[----:B---3--:R-:W-:Y:S01]  /*0930*/  IMAD.WIDE.U32 R20, R25, 0x4, R20 ;  /* 0x0000000419147825 */ /* 0x008fe200078e0014 */
[----:B------:R-:W2:Y:S04]  /*0940*/  LDG.E.CONSTANT R27, desc[UR6][R26.64] ;  /* 0x000000061a1b7981 */ /* 0x000ea8000c1e9900 */
[----:B------:R-:W2:Y:S01]  /*0950*/  LDG.E.64.CONSTANT R18, desc[UR6][R18.64] ;  /* 0x0000000612127981 */ /* 0x000ea2000c1e9b00 */
[----:B----4-:R-:W-:-:S03]  /*0960*/  LOP3.LUT R17, R17, 0x80808080, R16, 0xde, !PT ;  /* 0x8080808011117812 */ /* 0x010fc600078ede10 */
[----:B------:R-:W3:Y:S02]  /*0970*/  LDG.E.CONSTANT R20, desc[UR6][R20.64] ;  /* 0x0000000614147981 */ /* 0x000ee4000c1e9900 */
[----:B------:R-:W-:Y:S02]  /*0980*/  IMAD.IADD R29, R17, 0x1, -R28 ;  /* 0x00000001111d7824 */ /* 0x000fe400078e0a1c */
[----:B------:R-:W4:Y:S04]  /*0990*/  LDG.E.CONSTANT R17, desc[UR6][R14.64+0x18] ;  /* 0x000018060e117981 */ /* 0x000f28000c1e9900 */
[----:B------:R-:W5:Y:S04]  /*09a0*/  LDG.E.CONSTANT R28, desc[UR6][R14.64+0x1c] ;  /* 0x00001c060e1c7981 */ /* 0x000f68000c1e9900 */
[----:B------:R-:W5:Y:S04]  /*09b0*/  LDG.E.CONSTANT R25, desc[UR6][R14.64+0x20] ;  /* 0x000020060e197981 */ /* 0x000f68000c1e9900 */
[----:B------:R-:W5:Y:S01]  /*09c0*/  LDG.E.U16.CONSTANT R26, desc[UR6][R14.64] ;  /* 0x000000060e1a7981 */ /* 0x000f62000c1e9500 */
[----:B------:R-:W-:Y:S01]  /*09d0*/  LOP3.LUT R16, R29, 0x80808080, R16, 0xb4, !PT ;  /* 0x808080801d107812 */ /* 0x000fe200078eb410 */
[----:B------:R-:W-:Y:S01]  /*09e0*/  VIADD R9, R9, 0x4 ;  /* 0x0000000409097836 */ /* 0x000fe20000000000 */
[----:B------:R-:W-:-:S04]  /*09f0*/  SHF.R.U32.HI R23, RZ, 0xc, R23 ;  /* 0x0000000cff177819 */ /* 0x000fc80000011617 */
[----:B------:R-:W-:Y:S02]  /*0a00*/  I2FP.F32.U32 R23, R23 ;  /* 0x0000001700177245 */ /* 0x000fe40000201000 */
[----:B------:R-:W-:Y:S01]  /*0a10*/  ISETP.GE.U32.AND P0, PT, R9, UR4, PT ;  /* 0x0000000409007c0c */ /* 0x000fe2000bf06070 */
[----:B------:R-:W-:Y:S02]  /*0a20*/  HADD2.F32 R12, -RZ, R12.H0_H0 ;  /* 0x2000000cff0c7230 */ /* 0x000fe40000004100 */
[----:B------:R-:W-:-:S04]  /*0a30*/  FADD.FTZ R23, R23, 0.5 ;  /* 0x3f00000017177421 */ /* 0x000fc80000010000 */
[----:B------:R-:W-:Y:S01]  /*0a40*/  FMUL.FTZ R12, R12, R23 ;  /* 0x000000170c0c7220 */ /* 0x000fe20000410000 */
[----:B------:R-:W-:Y:S01]  /*0a50*/  IADD3 R22, PT, PT, R22, 0x4, RZ ;  /* 0x0000000416167810 */ /* 0x000fe20007ffe0ff */
[----:B------:R-:W-:Y:S01]  /*0a60*/  VIADD R4, R4, 0x20 ;  /* 0x0000002004047836 */ /* 0x000fe20000000000 */
[C---:B--2---:R-:W-:Y:S02]  /*0a70*/  LOP3.LUT R29, R18.reuse, 0x80808080, R27, 0xde, !PT ;  /* 0x80808080121d7812 */ /* 0x044fe400078ede1b */
[----:B------:R-:W-:Y:S02]  /*0a80*/  LOP3.LUT R18, R18, 0x7f7f7f7f, RZ, 0xc0, !PT ;  /* 0x7f7f7f7f12127812 */ /* 0x000fe400078ec0ff */
[C---:B---3--:R-:W-:Y:S02]  /*0a90*/  LOP3.LUT R21, R19.reuse, 0x80808080, R20, 0xde, !PT ;  /* 0x8080808013157812 */ /* 0x048fe400078ede14 */
[----:B------:R-:W-:Y:S02]  /*0aa0*/  LOP3.LUT R19, R19, 0x7f7f7f7f, RZ, 0xc0, !PT ;  /* 0x7f7f7f7f13137812 */ /* 0x000fe400078ec0ff */
[----:B------:R-:W-:Y:S01]  /*0ab0*/  IADD3 R18, PT, PT, R29, -R18, RZ ;  /* 0x800000121d127210 */ /* 0x000fe20007ffe0ff */
[----:B----4-:R-:W-:-:S02]  /*0ac0*/  IDP.4A.S8.S8 R17, R16, R17, R24 ;  /* 0x0000001110117226 */ /* 0x010fc40000000618 */
[----:B------:R-:W-:Y:S01]  /*0ad0*/  IMAD.IADD R19, R21, 0x1, -R19 ;  /* 0x0000000115137824 */ /* 0x000fe200078e0a13 */
[----:B------:R-:W-:-:S04]  /*0ae0*/  LOP3.LUT R18, R18, 0x80808080, R27, 0xb4, !PT ;  /* 0x8080808012127812 */ /* 0x000fc800078eb41b */
[----:B------:R-:W-:Y:S01]  /*0af0*/  LOP3.LUT R20, R19, 0x80808080, R20, 0xb4, !PT ;  /* 0x8080808013147812 */ /* 0x000fe200078eb414 */
[----:B-----5:R-:W-:Y:S02]  /*0b00*/  IDP.4A.S8.S8 R17, R18, R28, R17 ;  /* 0x0000001c12117226 */ /* 0x020fe40000000611 */
[----:B------:R-:W-:Y:S02]  /*0b10*/  HADD2.F32 R13, -RZ, R26.H0_H0 ;  /* 0x2000001aff0d7230 */ /* 0x000fe40000004100 */
[----:B------:R-:W-:-:S03]  /*0b20*/  IDP.4A.S8.S8 R17, R20, R25, R17 ;  /* 0x0000001914117226 */ /* 0x000fc60000000611 */
[----:B------:R-:W-:Y:S02]  /*0b30*/  FMUL.FTZ.D2 R13, R12, R13 ;  /* 0x0000000d0c0d7220 */ /* 0x000fe40000310000 */
[----:B------:R-:W-:-:S05]  /*0b40*/  I2FP.F32.S32 R17, R17 ;  /* 0x0000001100117245 */ /* 0x000fca0000201400 */
[----:B------:R-:W-:Y:S01]  /*0b50*/  FFMA.FTZ R8, R13, R17, R8 ;  /* 0x000000110d087223 */ /* 0x000fe20000010008 */
[----:B------:R-:W-:Y:S06]  /*0b60*/  @!P0 BRA `(.L_x_28) ;  /* 0xfffffff800008947 */ /* 0x000fec000383ffff */
.L_x_27:
[----:B------:R-:W-:Y:S05]  /*0b70*/  BSYNC.RECONVERGENT B0 ;  /* 0x0000000000007941 */ /* 0x000fea0003800200 */
.L_x_26:
        /* <DEDUP_REMOVED lines=20> */
.L_x_29:
        /* <DEDUP_REMOVED lines=12> */
.L_x_1142:


//--------------------- .text._Z9moe_vec_qIN3c108BFloat16ELi256ELi8E12block_iq2_xsLi1EXadL_ZN45_INTERNAL_8d5cb472_14_gguf_kernel_cu_cd24131919vec_dot_iq2_xs_q8_1EPKvPK10block_q8_1RKiEEEvS5_S5_PT_PS9_iiii --------------------------
	.section	.text._Z9moe_vec_qIN3c108BFloat16ELi256ELi8E12block_iq2_xsLi1EXadL_ZN45_INTERNAL_8d5cb472_14_gguf_kernel_cu_cd24131919vec_dot_iq2_xs_q8_1EPKvPK10block_q8_1RKiEEEvS5_S5_PT_PS9_iiii,"ax",@progbits
	.align	128
.text._Z9moe_vec_qIN3c108BFloat16ELi256ELi8E12block_iq2_xsLi1EXadL_ZN45_INTERNAL_8d5cb472_14_gguf_kernel_cu_cd24131919vec_dot_iq2_xs_q8_1EPKvPK10block_q8_1RKiEEEvS5_S5_PT_PS9_iiii:
        .type           _Z9moe_vec_qIN3c108BFloat16ELi256ELi8E12block_iq2_xsLi1EXadL_ZN45_INTERNAL_8d5cb472_14_gguf_kernel_cu_cd24131919vec_dot_iq2_xs_q8_1EPKvPK10block_q8_1RKiEEEvS5_S5_PT_PS9_iiii,@function
        .size           _Z9moe_vec_qIN3c108BFloat16ELi256ELi8E12block_iq2_xsLi1EXadL_ZN45_INTERNAL_8d5cb472_14_gguf_kernel_cu_cd24131919vec_dot_iq2_xs_q8_1EPKvPK10block_q8_1RKiEEEvS5_S5_PT_PS9_iiii,(.L_x_1143 - _Z9moe_vec_qIN3c108BFloat16ELi256ELi8E12block_iq2_xsLi1EXadL_ZN45_INTERNAL_8d5cb472_14_gguf_kernel_cu_cd24131919vec_dot_iq2_xs_q8_1EPKvPK10block_q8_1RKiEEEvS5_S5_PT_PS9_iiii)
        .other          _Z9moe_vec_qIN3c108BFloat16ELi256ELi8E12block_iq2_xsLi1EXadL_ZN45_INTERNAL_8d5cb472_14_gguf_kernel_cu_cd24131919vec_dot_iq2_xs_q8_1EPKvPK10block_q8_1RKiEEEvS5_S5_PT_PS9_iiii,@"STO_CUDA_ENTRY STV_DEFAULT"
_Z9moe_vec_qIN3c108BFloat16ELi256ELi8E12block_iq2_xsLi1EXadL_ZN45_INTERNAL_8d5cb472_14_gguf_kernel_cu_cd24131919vec_dot_iq2_xs_q8_1EPKvPK10block_q8_1RKiEEEvS5_S5_PT_PS9_iiii:
        /* <DEDUP_REMOVED lines=11> */
[----:B------:R-:W2:Y:S01]  /*00b0*/  LDCU.64 UR10, c[0x0][0x3a0] ;  /* 0x00007400ff0a77ac */ /* 0x000ea20008000a00 */
[----:B------:R-:W3:Y:S01]  /*00c0*/  LDCU UR9, c[0x0][0x3ac] ;  /* 0x00007580ff0977ac */ /* 0x000ee20008000800 */
[----:B------:R-:W4:Y:S01]  /*00d0*/  LDCU.64 UR12, c[0x4][0x8] ;  /* 0x01000100ff0c77ac */ /* 0x000f220008000a00 */
        /* <DEDUP_REMOVED lines=12> */
[----:B------:R2:W3:Y:S02]  /*01a0*/  F2I.FTZ.U32.TRUNC.NTZ R7, R6 ;  /* 0x0000000600077305 */ /* 0x0004e4000021f000 */
[----:B--2---:R-:W-:-:S02]  /*01b0*/  IMAD.MOV.U32 R6, RZ, RZ, RZ ;  /* 0x000000ffff067224 */ /* 0x004fc400078e00ff */
[----:B---3--:R-:W-:-:S04]  /*01c0*/  IMAD.MOV R9, RZ, RZ, -R7 ;  /* 0x000000ffff097224 */ /* 0x008fc800078e0a07 */
[----:B------:R-:W-:-:S04]  /*01d0*/  IMAD R9, R9, UR10, RZ ;  /* 0x0000000a09097c24 */ /* 0x000fc8000f8e02ff */
[----:B------:R-:W-:-:S04]  /*01e0*/  IMAD.HI.U32 R8, R7, R9, R6 ;  /* 0x0000000907087227 */ /* 0x000fc800078e0006 */
[----:B------:R-:W-:Y:S02]  /*01f0*/  IMAD.MOV.U32 R7, RZ, RZ, RZ ;  /* 0x000000ffff077224 */ /* 0x000fe400078e00ff */
[----:B------:R-:W-:Y:S01]  /*0200*/  IMAD.HI.U32 R8, R8, R3, RZ ;  /* 0x0000000308087227 */ /* 0x000fe200078e00ff */
[----:B-1----:R-:W-:-:S03]  /*0210*/  SHF.R.U32.HI R25, RZ, 0x3, R2 ;  /* 0x00000003ff197819 */ /* 0x002fc60000011602 */
[----:B------:R-:W-:-:S04]  /*0220*/  IMAD.MOV R10, RZ, RZ, -R8 ;  /* 0x000000ffff0a7224 */ /* 0x000fc800078e0a08 */
[----:B0-----:R-:W-:Y:S02]  /*0230*/  IMAD R5, R10, UR10, R3 ;  /* 0x0000000a0a057c24 */ /* 0x001fe4000f8e0203 */
[----:B------:R-:W0:Y:S03]  /*0240*/  LDC.64 R10, c[0x0][0x388] ;  /* 0x0000e200ff0a7b82 */ /* 0x000e260000000a00 */
[----:B------:R-:W-:-:S13]  /*0250*/  ISETP.GE.U32.AND P0, PT, R5, UR10, PT ;  /* 0x0000000a05007c0c */ /* 0x000fda000bf06070 */
[----:B------:R-:W-:Y:S02]  /*0260*/  @P0 VIADD R5, R5, -UR10 ;  /* 0x8000000a05050c36 */ /* 0x000fe40008000000 */
[----:B------:R-:W-:Y:S01]  /*0270*/  @P0 VIADD R8, R8, 0x1 ;  /* 0x0000000108080836 */ /* 0x000fe20000000000 */
[----:B------:R-:W-:Y:S02]  /*0280*/  ISETP.GE.U32.AND P0, PT, R25, UR4, PT ;  /* 0x0000000419007c0c */ /* 0x000fe4000bf06070 */
[----:B------:R-:W-:-:S13]  /*0290*/  ISETP.GE.U32.AND P1, PT, R5, UR10, PT ;  /* 0x0000000a05007c0c */ /* 0x000fda000bf26070 */
[----:B------:R-:W-:Y:S01]  /*02a0*/  @P1 VIADD R8, R8, 0x1 ;  /* 0x0000000108081836 */ /* 0x000fe20000000000 */
[----:B------:R-:W-:Y:S01]  /*02b0*/  @!P2 LOP3.LUT R8, RZ, UR10, RZ, 0x33, !PT ;  /* 0x0000000aff08ac12 */ /* 0x000fe2000f8e33ff */
[----:B------:R-:W1:Y:S04]  /*02c0*/  LDCU.64 UR10, c[0x4][0x30] ;  /* 0x01000600ff0a77ac */ /* 0x000e680008000a00 */
[----:B------:R-:W-:-:S04]  /*02d0*/  IMAD R5, R8, UR9, RZ ;  /* 0x0000000908057c24 */ /* 0x000fc8000f8e02ff */
[----:B0-----:R-:W-:-:S04]  /*02e0*/  IMAD.WIDE.U32 R10, R5, 0x4, R10 ;  /* 0x00000004050a7825 */ /* 0x001fc800078e000a */
[----:B-----5:R-:W-:Y:S01]  /*02f0*/  IMAD R4, R4, UR5, RZ ;  /* 0x0000000504047c24 */ /* 0x020fe2000f8e02ff */
[----:B-1--4-:R-:W-:Y:S06]  /*0300*/  @P0 BRA `(.L_x_31) ;  /* 0x0000001000c80947 */ /* 0x012fec0003800000 */
[C---:B------:R-:W-:Y:S01]  /*0310*/  IMAD.SHL.U32 R6, R2.reuse, 0x4, RZ ;  /* 0x0000000402067824 */ /* 0x040fe200078e00ff */
[----:B------:R-:W-:Y:S01]  /*0320*/  LOP3.LUT R5, R2, 0x7, RZ, 0xc0, !PT ;  /* 0x0000000702057812 */ /* 0x000fe200078ec0ff */
[----:B------:R-:W-:Y:S02]  /*0330*/  IMAD.MOV.U32 R7, RZ, RZ, RZ ;  /* 0x000000ffff077224 */ /* 0x000fe400078e00ff */
[----:B------:R-:W-:Y:S01]  /*0340*/  IMAD.SHL.U32 R2, R25, 0x8, RZ ;  /* 0x0000000819027824 */ /* 0x000fe200078e00ff */
[----:B------:R-:W-:Y:S01]  /*0350*/  LOP3.LUT R6, R6, 0x1c, RZ, 0xc0, !PT ;  /* 0x0000001c06067812 */ /* 0x000fe200078ec0ff */
[----:B------:R-:W-:-:S07]  /*0360*/  IMAD R9, R0, UR4, R25 ;  /* 0x0000000400097c24 */ /* 0x000fce000f8e0219 */
.L_x_32:
[----:B------:R-:W0:Y:S01]  /*0370*/  LDC.64 R16, c[0x0][0x380] ;  /* 0x0000e000ff107b82 */ /* 0x000e220000000a00 */
[----:B------:R-:W-:Y:S02]  /*0380*/  SHF.R.S32.HI R13, RZ, 0x1f, R9 ;  /* 0x0000001fff0d7819 */ /* 0x000fe40000011409 */
[----:B------:R-:W-:-:S04]  /*0390*/  IADD3 R15, P0, PT, R4, R9, RZ ;  /* 0x00000009040f7210 */ /* 0x000fc80007f1e0ff */
[----:B------:R-:W-:-:S05]  /*03a0*/  LEA.HI.X.SX32 R13, R4, R13, 0x1, P0 ;  /* 0x0000000d040d7211 */ /* 0x000fca00000f0eff */
[----:B------:R-:W-:Y:S02]  /*03b0*/  IMAD R13, R13, 0x4a, RZ ;  /* 0x0000004a0d0d7824 */ /* 0x000fe400078e02ff */
[----:B0-----:R-:W-:-:S04]  /*03c0*/  IMAD.WIDE.U32 R16, R15, 0x4a, R16 ;  /* 0x0000004a0f107825 */ /* 0x001fc800078e0010 */
[----:B------:R-:W-:Y:S02]  /*03d0*/  IMAD.IADD R17, R17, 0x1, R13 ;  /* 0x0000000111117824 */ /* 0x000fe400078e020d */
[----:B------:R-:W-:-:S05]  /*03e0*/  IMAD.WIDE.U32 R18, R6, 0x2, R16 ;  /* 0x0000000206127825 */ /* 0x000fca00078e0010 */
[----:B------:R-:W2:Y:S01]  /*03f0*/  LDG.E.U16.CONSTANT R8, desc[UR6][R18.64+0x2] ;  /* 0x0000020612087981 */ /* 0x000ea2000c1e9500 */
[----:B------:R-:W-:-:S05]  /*0400*/  IADD3 R15, P0, PT, R5, R2, RZ ;  /* 0x00000002050f7210 */ /* 0x000fca0007f1e0ff */
[----:B------:R-:W-:Y:S01]  /*0410*/  IMAD.WIDE.U32 R14, R15, 0x24, R10 ;  /* 0x000000240f0e7825 */ /* 0x000fe200078e000a */
[----:B--2---:R-:W-:-:S03]  /*0420*/  SHF.R.U32.HI R12, RZ, 0x9, R8 ;  /* 0x00000009ff0c7819 */ /* 0x004fc60000011608 */
[----:B------:R-:W-:Y:S01]  /*0430*/  IMAD.SHL.U32 R8, R8, 0x8, RZ ;  /* 0x0000000808087824 */ /* 0x000fe200078e00ff */
[----:B------:R-:W-:-:S04]  /*0440*/  LOP3.LUT R12, R12, 0xffff, RZ, 0xc0, !PT ;  /* 0x0000ffff0c0c7812 */ /* 0x000fc800078ec0ff */
[----:B------:R-:W-:Y:S02]  /*0450*/  LOP3.LUT R8, R8, 0xff8, RZ, 0xc0, !PT ;  /* 0x00000ff808087812 */ /* 0x000fe400078ec0ff */
[----:B------:R-:W-:Y:S02]  /*0460*/  IADD3 R22, P1, PT, R12, UR10, RZ ;  /* 0x0000000a0c167c10 */ /* 0x000fe4000ff3e0ff */
[----:B------:R-:W-:Y:S02]  /*0470*/  LEA.HI.X.SX32 R12, R2, RZ, 0x1, P0 ;  /* 0x000000ff020c7211 */ /* 0x000fe400000f0eff */
[----:B------:R-:W-:Y:S01]  /*0480*/  IADD3 R20, P0, PT, R8, UR12, RZ ;  /* 0x0000000c08147c10 */ /* 0x000fe2000ff1e0ff */
[----:B------:R-:W-:Y:S02]  /*0490*/  IMAD.X R23, RZ, RZ, UR11, P1 ;  /* 0x0000000bff177e24 */ /* 0x000fe400088e06ff */
[----:B------:R-:W-:Y:S02]  /*04a0*/  IMAD R13, R12, 0x24, RZ ;  /* 0x000000240c0d7824 */ /* 0x000fe400078e02ff */
[----:B------:R-:W-:Y:S01]  /*04b0*/  IMAD.X R21, RZ, RZ, UR13, P0 ;  /* 0x0000000dff157e24 */ /* 0x000fe200080e06ff */
[----:B------:R-:W2:Y:S01]  /*04c0*/  LDG.E.U8.CONSTANT R24, desc[UR6][R22.64] ;  /* 0x0000000616187981 */ /* 0x000ea2000c1e9100 */
[----:B------:R-:W-:-:S04]  /*04d0*/  IMAD.IADD R15, R15, 0x1, R13 ;  /* 0x000000010f0f7824 */ /* 0x000fc800078e020d */
[----:B------:R-:W3:Y:S04]  /*04e0*/  LDG.E.64.CONSTANT R20, desc[UR6][R20.64] ;  /* 0x0000000614147981 */ /* 0x000ee8000c1e9b00 */
[----:B------:R-:W4:Y:S04]  /*04f0*/  LDG.E.U8.CONSTANT R27, desc[UR6][R14.64+0x5] ;  /* 0x000005060e1b7981 */ /* 0x000f28000c1e9100 */
[----:B------:R-:W5:Y:S01]  /*0500*/  LDG.E.U8.CONSTANT R26, desc[UR6][R14.64+0x4] ;  /* 0x000004060e1a7981 */ /* 0x000f62000c1e9100 */
[----:B------:R-:W-:-:S03]  /*0510*/  IADD3 R12, P0, PT, R5, R16, RZ ;  /* 0x00000010050c7210 */ /* 0x000fc60007f1e0ff */
[----:B------:R-:W5:Y:S02]  /*0520*/  LDG.E.U8.CONSTANT R22, desc[UR6][R14.64+0x6] ;  /* 0x000006060e167981 */ /* 0x000f64000c1e9100 */
[----:B------:R-:W-:Y:S02]  /*0530*/  IMAD.X R13, RZ, RZ, R17, P0 ;  /* 0x000000ffff0d7224 */ /* 0x000fe400000e0611 */
[----:B------:R-:W5:Y:S04]  /*0540*/  LDG.E.U16.CONSTANT R16, desc[UR6][R16.64] ;  /* 0x0000000610107981 */ /* 0x000f68000c1e9500 */
[----:B------:R3:W5:Y:S04]  /*0550*/  LDG.E.U8.CONSTANT R8, desc[UR6][R12.64+0x42] ;  /* 0x000042060c087981 */ /* 0x000768000c1e9100 */
[----:B------:R-:W5:Y:S01]  /*0560*/  LDG.E.U8.CONSTANT R13, desc[UR6][R14.64+0x7] ;  /* 0x000007060e0d7981 */ /* 0x000f62000c1e9100 */
[----:B---3--:R-:W-:-:S02]  /*0570*/  PRMT R12, R20, 0x7771, RZ ;  /* 0x00007771140c7816 */ /* 0x008fc400000000ff */
[----:B----4-:R-:W-:-:S05]  /*0580*/  PRMT R27, R27, 0x8880, RZ ;  /* 0x000088801b1b7816 */ /* 0x010fca00000000ff */
[----:B------:R-:W-:Y:S02]  /*0590*/  IMAD R27, R27, R12, RZ ;  /* 0x0000000c1b1b7224 */ /* 0x000fe400078e02ff */
[----:B------:R-:W3:Y:S01]  /*05a0*/  LDG.E.U8.CONSTANT R12, desc[UR6][R14.64+0x8] ;  /* 0x000008060e0c7981 */ /* 0x000ee2000c1e9100 */
[----:B--2---:R-:W-:-:S04]  /*05b0*/  PRMT R23, R24, 0x8880, RZ ;  /* 0x0000888018177816 */ /* 0x004fc800000000ff */
[----:B------:R-:W-:Y:S02]  /*05c0*/  PRMT R23, R23, 0x7710, RZ ;  /* 0x0000771017177816 */ /* 0x000fe400000000ff */
[----:B-----5:R-:W-:Y:S02]  /*05d0*/  PRMT R28, R26, 0x8880, RZ ;  /* 0x000088801a1c7816 */ /* 0x020fe400000000ff */
[----:B------:R-:W-:-:S04]  /*05e0*/  LOP3.LUT R26, R23, 0x1, RZ, 0xc0, !PT ;  /* 0x00000001171a7812 */ /* 0x000fc800078ec0ff */
[----:B------:R-:W-:-:S04]  /*05f0*/  ISETP.NE.U32.AND P0, PT, R26, 0x1, PT ;  /* 0x000000011a00780c */ /* 0x000fc80003f05070 */
[----:B------:R-:W-:Y:S01]  /*0600*/  R2P PR, R23, 0x7e ;  /* 0x0000007e17007804 */ /* 0x000fe20000000000 */
[----:B------:R-:W-:Y:S01]  /*0610*/  IMAD.MOV.U32 R26, RZ, RZ, R28 ;  /* 0x000000ffff1a7224 */ /* 0x000fe200078e001c */
[----:B------:R-:W-:Y:S02]  /*0620*/  PRMT R29, R20, 0x7770, RZ ;  /* 0x00007770141d7816 */ /* 0x000fe400000000ff */
[----:B------:R-:W-:Y:S02]  /*0630*/  PRMT R22, R22, 0x8880, RZ ;  /* 0x0000888016167816 */ /* 0x000fe400000000ff */
[----:B------:R-:W-:Y:S01]  /*0640*/  PRMT R23, R20, 0x7772, RZ ;  /* 0x0000777214177816 */ /* 0x000fe200000000ff */
[----:B------:R-:W-:-:S04]  /*0650*/  IMAD R26, R26, R29, RZ ;  /* 0x0000001d1a1a7224 */ /* 0x000fc800078e02ff */
[----:B------:R-:W-:Y:S02]  /*0660*/  IMAD R22, R22, R23, RZ ;  /* 0x0000001716167224 */ /* 0x000fe400078e02ff */
[----:B------:R-:W-:Y:S02]  /*0670*/  @P1 IMAD.MOV R27, RZ, RZ, -R27 ;  /* 0x000000ffff1b1224 */ /* 0x000fe400078e0a1b */
[----:B------:R-:W-:Y:S02]  /*0680*/  @P2 IMAD.MOV R22, RZ, RZ, -R22 ;  /* 0x000000ffff162224 */ /* 0x000fe400078e0a16 */
[----:B------:R-:W-:Y:S01]  /*0690*/  @!P0 IMAD.MOV R26, RZ, RZ, -R26 ;  /* 0x000000ffff1a8224 */ /* 0x000fe200078e0a1a */
[----:B------:R-:W-:Y:S02]  /*06a0*/  PRMT R23, R20, 0x7773, RZ ;  /* 0x0000777314177816 */ /* 0x000fe400000000ff */
[----:B------:R-:W2:Y:S02]  /*06b0*/  LDG.E.U8.CONSTANT R20, desc[UR6][R14.64+0xa] ;  /* 0x00000a060e147981 */ /* 0x000ea4000c1e9100 */
[----:B------:R-:W-:-:S02]  /*06c0*/  IADD3 R26, PT, PT, R22, R27, R26 ;  /* 0x0000001b161a7210 */ /* 0x000fc40007ffe01a */
[----:B------:R-:W-:Y:S02]  /*06d0*/  PRMT R22, R13, 0x8880, RZ ;  /* 0x000088800d167816 */ /* 0x000fe400000000ff */
[----:B------:R-:W4:Y:S01]  /*06e0*/  LDG.E.U8.CONSTANT R13, desc[UR6][R14.64+0x9] ;  /* 0x000009060e0d7981 */ /* 0x000f22000c1e9100 */
[----:B------:R-:W-:Y:S02]  /*06f0*/  PRMT R27, R21, 0x7770, RZ ;  /* 0x00007770151b7816 */ /* 0x000fe400000000ff */
[----:B---3--:R-:W-:-:S05]  /*0700*/  PRMT R12, R12, 0x8880, RZ ;  /* 0x000088800c0c7816 */ /* 0x008fca00000000ff */
[----:B------:R-:W-:Y:S02]  /*0710*/  IMAD R27, R12, R27, RZ ;  /* 0x0000001b0c1b7224 */ /* 0x000fe400078e02ff */
[----:B------:R-:W3:Y:S01]  /*0720*/  LDG.E.U16.CONSTANT R12, desc[UR6][R18.64+0x4] ;  /* 0x00000406120c7981 */ /* 0x000ee2000c1e9500 */
[----:B------:R-:W-:Y:S02]  /*0730*/  IMAD R23, R22, R23, RZ ;  /* 0x0000001716177224 */ /* 0x000fe400078e02ff */
[----:B------:R-:W-:Y:S02]  /*0740*/  @P4 IMAD.MOV R27, RZ, RZ, -R27 ;  /* 0x000000ffff1b4224 */ /* 0x000fe400078e0a1b */
[----:B------:R-:W-:-:S05]  /*0750*/  @P3 IMAD.MOV R23, RZ, RZ, -R23 ;  /* 0x000000ffff173224 */ /* 0x000fca00078e0a17 */
[----:B------:R-:W-:Y:S02]  /*0760*/  IADD3 R26, PT, PT, R27, R23, R26 ;  /* 0x000000171b1a7210 */ /* 0x000fe40007ffe01a */
[C---:B------:R-:W-:Y:S01]  /*0770*/  PRMT R23, R21.reuse, 0x7772, RZ ;  /* 0x0000777215177816 */ /* 0x040fe200000000ff */
[----:B------:R-:W5:Y:S01]  /*0780*/  LDG.E.U8.CONSTANT R27, desc[UR6][R14.64+0xc] ;  /* 0x00000c060e1b7981 */ /* 0x000f62000c1e9100 */
[----:B--2---:R-:W-:Y:S02]  /*0790*/  PRMT R22, R20, 0x8880, RZ ;  /* 0x0000888014167816 */ /* 0x004fe400000000ff */
[----:B------:R-:W-:Y:S02]  /*07a0*/  PRMT R20, R21, 0x7771, RZ ;  /* 0x0000777115147816 */ /* 0x000fe400000000ff */
[----:B----4-:R-:W-:-:S05]  /*07b0*/  PRMT R13, R13, 0x8880, RZ ;  /* 0x000088800d0d7816 */ /* 0x010fca00000000ff */
[----:B------:R-:W-:Y:S02]  /*07c0*/  IMAD R13, R13, R20, RZ ;  /* 0x000000140d0d7224 */ /* 0x000fe400078e02ff */
[----:B------:R-:W-:Y:S02]  /*07d0*/  IMAD R20, R22, R23, RZ ;  /* 0x0000001716147224 */ /* 0x000fe400078e02ff */
[----:B------:R-:W-:Y:S02]  /*07e0*/  @P5 IMAD.MOV R13, RZ, RZ, -R13 ;  /* 0x000000ffff0d5224 */ /* 0x000fe400078e0a0d */
[----:B------:R-:W-:-:S05]  /*07f0*/  @P6 IMAD.MOV R20, RZ, RZ, -R20 ;  /* 0x000000ffff146224 */ /* 0x000fca00078e0a14 */
[----:B------:R-:W-:Y:S02]  /*0800*/  IADD3 R20, PT, PT, R20, R13, R26 ;  /* 0x0000000d14147210 */ /* 0x000fe40007ffe01a */
[----:B------:R-:W2:Y:S01]  /*0810*/  LDG.E.U8.CONSTANT R26, desc[UR6][R14.64+0xb] ;  /* 0x00000b060e1a7981 */ /* 0x000ea2000c1e9100 */
[----:B---3--:R-:W-:-:S04]  /*0820*/  SHF.R.U32.HI R22, RZ, 0x9, R12 ;  /* 0x00000009ff167819 */ /* 0x008fc8000001160c */
[----:B------:R-:W-:-:S04]  /*0830*/  LOP3.LUT R22, R22, 0xffff, RZ, 0xc0, !PT ;  /* 0x0000ffff16167812 */ /* 0x000fc800078ec0ff */
[----:B------:R-:W-:-:S05]  /*0840*/  IADD3 R22, P0, PT, R22, UR10, RZ ;  /* 0x0000000a16167c10 */ /* 0x000fca000ff1e0ff */
[----:B------:R-:W-:-:S05]  /*0850*/  IMAD.X R23, RZ, RZ, UR11, P0 ;  /* 0x0000000bff177e24 */ /* 0x000fca00080e06ff */
[----:B------:R0:W3:Y:S01]  /*0860*/  LDG.E.U8.CONSTANT R22, desc[UR6][R22.64] ;  /* 0x0000000616167981 */ /* 0x0000e2000c1e9100 */
[----:B------:R-:W-:-:S05]  /*0870*/  IMAD.SHL.U32 R12, R12, 0x8, RZ ;  /* 0x000000080c0c7824 */ /* 0x000fca00078e00ff */
[----:B------:R-:W-:-:S04]  /*0880*/  LOP3.LUT R12, R12, 0xff8, RZ, 0xc0, !PT ;  /* 0x00000ff80c0c7812 */ /* 0x000fc800078ec0ff */
[----:B------:R-:W-:-:S05]  /*0890*/  IADD3 R12, P0, PT, R12, UR12, RZ ;  /* 0x0000000c0c0c7c10 */ /* 0x000fca000ff1e0ff */
[----:B------:R-:W-:Y:S01]  /*08a0*/  IMAD.X R13, RZ, RZ, UR13, P0 ;  /* 0x0000000dff0d7e24 */ /* 0x000fe200080e06ff */
[----:B------:R-:W-:-:S05]  /*08b0*/  PRMT R24, R24, 0x8880, RZ ;  /* 0x0000888018187816 */ /* 0x000fca00000000ff */
[----:B------:R-:W4:Y:S01]  /*08c0*/  LDG.E.64.CONSTANT R12, desc[UR6][R12.64] ;  /* 0x000000060c0c7981 */ /* 0x000f22000c1e9b00 */
[----:B------:R-:W-:Y:S02]  /*08d0*/  ISETP.GE.AND P0, PT, R24, RZ, PT ;  /* 0x000000ff1800720c */ /* 0x000fe40003f06270 */
[----:B------:R-:W-:Y:S02]  /*08e0*/  PRMT R24, R21, 0x7773, RZ ;  /* 0x0000777315187816 */ /* 0x000fe400000000ff */
[----:B--2---:R-:W-:-:S05]  /*08f0*/  PRMT R29, R26, 0x8880, RZ ;  /* 0x000088801a1d7816 */ /* 0x004fca00000000ff */
[----:B------:R-:W-:-:S04]  /*0900*/  IMAD R29, R29, R24, RZ ;  /* 0x000000181d1d7224 */ /* 0x000fc800078e02ff */
[----:B0-----:R-:W-:-:S04]  /*0910*/  IMAD.MOV R23, RZ, RZ, -R29 ;  /* 0x000000ffff177224 */ /* 0x001fc800078e0a1d */
[----:B------:R-:W-:Y:S01]  /*0920*/  @!P0 IMAD.MOV.U32 R29, RZ, RZ, R23 ;  /* 0x000000ffff1d8224 */ /* 0x000fe200078e0017 */
[----:B---3--:R-:W-:-:S04]  /*0930*/  PRMT R21, R22, 0x8880, RZ ;  /* 0x0000888016157816 */ /* 0x008fc800000000ff */
[----:B------:R-:W-:-:S04]  /*0940*/  PRMT R21, R21, 0x7710, RZ ;  /* 0x0000771015157816 */ /* 0x000fc800000000ff */
[----:B------:R-:W-:-:S04]  /*0950*/  LOP3.LUT R23, R21, 0x1, RZ, 0xc0, !PT ;  /* 0x0000000115177812 */ /* 0x000fc800078ec0ff */
[----:B------:R-:W-:Y:S02]  /*0960*/  ISETP.NE.U32.AND P0, PT, R23, 0x1, PT ;  /* 0x000000011700780c */ /* 0x000fe40003f05070 */
[----:B------:R-:W2:Y:S01]  /*0970*/  LDG.E.U8.CONSTANT R23, desc[UR6][R14.64+0xd] ;  /* 0x00000d060e177981 */ /* 0x000ea2000c1e9100 */
[----:B-----5:R-:W-:Y:S02]  /*0980*/  PRMT R24, R27, 0x8880, RZ ;  /* 0x000088801b187816 */ /* 0x020fe400000000ff */
[----:B----4-:R-:W-:-:S05]  /*0990*/  PRMT R27, R12, 0x7770, RZ ;  /* 0x000077700c1b7816 */ /* 0x010fca00000000ff */
[----:B------:R-:W-:-:S04]  /*09a0*/  IMAD R24, R24, R27, RZ ;  /* 0x0000001b18187224 */ /* 0x000fc800078e02ff */
[----:B------:R-:W-:-:S05]  /*09b0*/  @!P0 IMAD.MOV R24, RZ, RZ, -R24 ;  /* 0x000000ffff188224 */ /* 0x000fca00078e0a18 */
[----:B------:R-:W-:Y:S02]  /*09c0*/  IADD3 R26, PT, PT, R24, R29, R20 ;  /* 0x0000001d181a7210 */ /* 0x000fe40007ffe014 */
[----:B------:R-:W3:Y:S01]  /*09d0*/  LDG.E.U8.CONSTANT R24, desc[UR6][R14.64+0xe] ;  /* 0x00000e060e187981 */ /* 0x000ee2000c1e9100 */
[----:B------:R-:W-:Y:S02]  /*09e0*/  PRMT R20, R12, 0x7771, RZ ;  /* 0x000077710c147816 */ /* 0x000fe400000000ff */
[----:B--2---:R-:W-:Y:S02]  /*09f0*/  PRMT R27, R23, 0x8880, RZ ;  /* 0x00008880171b7816 */ /* 0x004fe400000000ff */
[----:B------:R-:W2:Y:S03]  /*0a00*/  LDG.E.U8.CONSTANT R23, desc[UR6][R14.64+0x10] ;  /* 0x000010060e177981 */ /* 0x000ea6000c1e9100 */
[----:B------:R-:W-:-:S02]  /*0a10*/  IMAD R27, R27, R20, RZ ;  /* 0x000000141b1b7224 */ /* 0x000fc400078e02ff */
[----:B------:R-:W4:Y:S01]  /*0a20*/  LDG.E.U8.CONSTANT R20, desc[UR6][R14.64+0xf] ;  /* 0x00000f060e147981 */ /* 0x000f22000c1e9100 */
[----:B------:R-:W-:Y:S02]  /*0a30*/  R2P PR, R21, 0x7e ;  /* 0x0000007e15007804 */ /* 0x000fe40000000000 */
[----:B---3--:R-:W-:Y:S02]  /*0a40*/  PRMT R21, R24, 0x8880, RZ ;  /* 0x0000888018157816 */ /* 0x008fe400000000ff */
[----:B------:R-:W-:-:S09]  /*0a50*/  PRMT R24, R12, 0x7772, RZ ;  /* 0x000077720c187816 */ /* 0x000fd200000000ff */
[----:B------:R-:W-:Y:S02]  /*0a60*/  @P1 IMAD.MOV R27, RZ, RZ, -R27 ;  /* 0x000000ffff1b1224 */ /* 0x000fe400078e0a1b */
[----:B------:R-:W-:Y:S02]  /*0a70*/  IMAD R21, R21, R24, RZ ;  /* 0x0000001815157224 */ /* 0x000fe400078e02ff */
[----:B------:R-:W3:Y:S02]  /*0a80*/  LDG.E.U8.CONSTANT R24, desc[UR6][R14.64+0x12] ;  /* 0x000012060e187981 */ /* 0x000ee4000c1e9100 */
[----:B------:R-:W-:-:S05]  /*0a90*/  @P2 IMAD.MOV R21, RZ, RZ, -R21 ;  /* 0x000000ffff152224 */ /* 0x000fca00078e0a15 */
[----:B------:R-:W-:Y:S02]  /*0aa0*/  IADD3 R21, PT, PT, R21, R27, R26 ;  /* 0x0000001b15157210 */ /* 0x000fe40007ffe01a */
[----:B------:R-:W-:Y:S01]  /*0ab0*/  PRMT R27, R12, 0x7773, RZ ;  /* 0x000077730c1b7816 */ /* 0x000fe200000000ff */
[----:B------:R-:W5:Y:S01]  /*0ac0*/  LDG.E.U8.CONSTANT R26, desc[UR6][R14.64+0x11] ;  /* 0x000011060e1a7981 */ /* 0x000f62000c1e9100 */
[----:B--2---:R-:W-:Y:S02]  /*0ad0*/  PRMT R23, R23, 0x8880, RZ ;  /* 0x0000888017177816 */ /* 0x004fe400000000ff */
[----:B----4-:R-:W-:-:S05]  /*0ae0*/  PRMT R20, R20, 0x8880, RZ ;  /* 0x0000888014147816 */ /* 0x010fca00000000ff */
[----:B------:R-:W-:Y:S02]  /*0af0*/  IMAD R12, R20, R27, RZ ;  /* 0x0000001b140c7224 */ /* 0x000fe400078e02ff */
[----:B------:R-:W-:Y:S01]  /*0b00*/  IMAD.MOV.U32 R20, RZ, RZ, R23 ;  /* 0x000000ffff147224 */ /* 0x000fe200078e0017 */
[----:B------:R-:W-:-:S05]  /*0b10*/  PRMT R23, R13, 0x7770, RZ ;  /* 0x000077700d177816 */ /* 0x000fca00000000ff */
[----:B------:R-:W-:Y:S02]  /*0b20*/  IMAD R20, R20, R23, RZ ;  /* 0x0000001714147224 */ /* 0x000fe400078e02ff */
[----:B------:R-:W2:Y:S01]  /*0b30*/  LDG.E.U16.CONSTANT R23, desc[UR6][R18.64+0x6] ;  /* 0x0000060612177981 */ /* 0x000ea2000c1e9500 */
[----:B------:R-:W-:Y:S01]  /*0b40*/  PRMT R27, R13, 0x7771, RZ ;  /* 0x000077710d1b7816 */ /* 0x000fe200000000ff */
[----:B------:R-:W-:Y:S02]  /*0b50*/  @P3 IMAD.MOV R12, RZ, RZ, -R12 ;  /* 0x000000ffff0c3224 */ /* 0x000fe400078e0a0c */
[----:B------:R-:W-:-:S05]  /*0b60*/  @P4 IMAD.MOV R20, RZ, RZ, -R20 ;  /* 0x000000ffff144224 */ /* 0x000fca00078e0a14 */
[----:B------:R-:W-:Y:S02]  /*0b70*/  IADD3 R21, PT, PT, R20, R12, R21 ;  /* 0x0000000c14157210 */ /* 0x000fe40007ffe015 */
[----:B---3--:R-:W-:Y:S01]  /*0b80*/  PRMT R24, R24, 0x8880, RZ ;  /* 0x0000888018187816 */ /* 0x008fe200000000ff */
[----:B------:R-:W3:Y:S01]  /*0b90*/  LDG.E.U8.CONSTANT R12, desc[UR6][R14.64+0x13] ;  /* 0x000013060e0c7981 */ /* 0x000ee2000c1e9100 */
[----:B-----5:R-:W-:-:S05]  /*0ba0*/  PRMT R26, R26, 0x8880, RZ ;  /* 0x000088801a1a7816 */ /* 0x020fca00000000ff */
[----:B------:R-:W-:Y:S01]  /*0bb0*/  IMAD R26, R26, R27, RZ ;  /* 0x0000001b1a1a7224 */ /* 0x000fe200078e02ff */
[----:B------:R-:W-:-:S05]  /*0bc0*/  PRMT R27, R13, 0x7772, RZ ;  /* 0x000077720d1b7816 */ /* 0x000fca00000000ff */
[----:B------:R-:W-:Y:S02]  /*0bd0*/  IMAD R24, R24, R27, RZ ;  /* 0x0000001b18187224 */ /* 0x000fe400078e02ff */
[----:B------:R-:W-:Y:S02]  /*0be0*/  @P5 IMAD.MOV R26, RZ, RZ, -R26 ;  /* 0x000000ffff1a5224 */ /* 0x000fe400078e0a1a */
[----:B------:R-:W-:Y:S01]  /*0bf0*/  @P6 IMAD.MOV R24, RZ, RZ, -R24 ;  /* 0x000000ffff186224 */ /* 0x000fe200078e0a18 */
[----:B------:R-:W-:-:S04]  /*0c00*/  PRMT R27, R22, 0x8880, RZ ;  /* 0x00008880161b7816 */ /* 0x000fc800000000ff */
[----:B------:R-:W-:Y:S02]  /*0c10*/  IADD3 R24, PT, PT, R24, R26, R21 ;  /* 0x0000001a18187210 */ /* 0x000fe40007ffe015 */
[----:B------:R-:W4:Y:S01]  /*0c20*/  LDG.E.U8.CONSTANT R26, desc[UR6][R14.64+0x14] ;  /* 0x000014060e1a7981 */ /* 0x000f22000c1e9100 */
[----:B--2---:R-:W-:Y:S01]  /*0c30*/  SHF.R.U32.HI R20, RZ, 0x9, R23 ;  /* 0x00000009ff147819 */ /* 0x004fe20000011617 */
[----:B------:R-:W-:-:S03]  /*0c40*/  IMAD.SHL.U32 R23, R23, 0x8, RZ ;  /* 0x0000000817177824 */ /* 0x000fc600078e00ff */
[----:B------:R-:W-:Y:S02]  /*0c50*/  LOP3.LUT R20, R20, 0xffff, RZ, 0xc0, !PT ;  /* 0x0000ffff14147812 */ /* 0x000fe400078ec0ff */
[----:B------:R-:W-:Y:S02]  /*0c60*/  LOP3.LUT R23, R23, 0xff8, RZ, 0xc0, !PT ;  /* 0x00000ff817177812 */ /* 0x000fe400078ec0ff */
[----:B------:R-:W-:-:S05]  /*0c70*/  IADD3 R20, P0, PT, R20, UR10, RZ ;  /* 0x0000000a14147c10 */ /* 0x000fca000ff1e0ff */
[----:B------:R-:W-:Y:S01]  /*0c80*/  IMAD.X R21, RZ, RZ, UR11, P0 ;  /* 0x0000000bff157e24 */ /* 0x000fe200080e06ff */
[----:B------:R-:W-:-:S04]  /*0c90*/  IADD3 R22, P0, PT, R23, UR12, RZ ;  /* 0x0000000c17167c10 */ /* 0x000fc8000ff1e0ff */
[----:B------:R-:W2:Y:S01]  /*0ca0*/  LDG.E.U8.CONSTANT R20, desc[UR6][R20.64] ;  /* 0x0000000614147981 */ /* 0x000ea2000c1e9100 */
[----:B------:R-:W-:Y:S01]  /*0cb0*/  IMAD.X R23, RZ, RZ, UR13, P0 ;  /* 0x0000000dff177e24 */ /* 0x000fe200080e06ff */
[----:B------:R-:W-:Y:S02]  /*0cc0*/  ISETP.GE.AND P0, PT, R27, RZ, PT ;  /* 0x000000ff1b00720c */ /* 0x000fe40003f06270 */
[----:B------:R-:W5:Y:S04]  /*0cd0*/  LDG.E.U8.CONSTANT R27, desc[UR6][R14.64+0x15] ;  /* 0x000015060e1b7981 */ /* 0x000f68000c1e9100 */
[----:B------:R-:W5:Y:S01]  /*0ce0*/  LDG.E.64.CONSTANT R22, desc[UR6][R22.64] ;  /* 0x0000000616167981 */ /* 0x000f62000c1e9b00 */
[----:B---3--:R-:W-:Y:S02]  /*0cf0*/  PRMT R12, R12, 0x8880, RZ ;  /* 0x000088800c0c7816 */ /* 0x008fe400000000ff */
[----:B------:R-:W-:-:S05]  /*0d00*/  PRMT R13, R13, 0x7773, RZ ;  /* 0x000077730d0d7816 */ /* 0x000fca00000000ff */
[----:B------:R-:W-:-:S04]  /*0d10*/  IMAD R13, R12, R13, RZ ;  /* 0x0000000d0c0d7224 */ /* 0x000fc800078e02ff */
[----:B------:R-:W-:-:S04]  /*0d20*/  IMAD.MOV R12, RZ, RZ, -R13 ;  /* 0x000000ffff0c7224 */ /* 0x000fc800078e0a0d */
[----:B------:R-:W-:-:S04]  /*0d30*/  @!P0 IMAD.MOV.U32 R13, RZ, RZ, R12 ;  /* 0x000000ffff0d8224 */ /* 0x000fc800078e000c */
[----:B------:R-:W-:Y:S01]  /*0d40*/  IMAD.IADD R24, R24, 0x1, R13 ;  /* 0x0000000118187824 */ /* 0x000fe200078e020d */
[----:B----4-:R-:W-:Y:S02]  /*0d50*/  PRMT R13, R26, 0x8880, RZ ;  /* 0x000088801a0d7816 */ /* 0x010fe400000000ff */
[----:B--2---:R-:W-:Y:S02]  /*0d60*/  PRMT R12, R20, 0x8880, RZ ;  /* 0x00008880140c7816 */ /* 0x004fe400000000ff */
[----:B-----5:R-:W-:Y:S02]  /*0d70*/  PRMT R27, R27, 0x8880, RZ ;  /* 0x000088801b1b7816 */ /* 0x020fe400000000ff */
[----:B------:R-:W-:Y:S02]  /*0d80*/  PRMT R26, R22, 0x7770, RZ ;  /* 0x00007770161a7816 */ /* 0x000fe400000000ff */
[----:B------:R-:W-:-:S03]  /*0d90*/  PRMT R12, R12, 0x7710, RZ ;  /* 0x000077100c0c7816 */ /* 0x000fc600000000ff */
[----:B------:R-:W-:Y:S01]  /*0da0*/  IMAD R13, R13, R26, RZ ;  /* 0x0000001a0d0d7224 */ /* 0x000fe200078e02ff */
[----:B------:R-:W-:Y:S01]  /*0db0*/  LOP3.LUT R21, R12, 0x1, RZ, 0xc0, !PT ;  /* 0x000000010c157812 */ /* 0x000fe200078ec0ff */
[----:B------:R-:W-:Y:S02]  /*0dc0*/  IMAD.MOV.U32 R26, RZ, RZ, R27 ;  /* 0x000000ffff1a7224 */ /* 0x000fe400078e001b */
[----:B------:R-:W2:Y:S01]  /*0dd0*/  LDG.E.U8.CONSTANT R27, desc[UR6][R14.64+0x16] ;  /* 0x000016060e1b7981 */ /* 0x000ea2000c1e9100 */
[----:B------:R-:W-:Y:S02]  /*0de0*/  ISETP.NE.U32.AND P0, PT, R21, 0x1, PT ;  /* 0x000000011500780c */ /* 0x000fe40003f05070 */
[----:B------:R-:W-:-:S05]  /*0df0*/  PRMT R21, R22, 0x7771, RZ ;  /* 0x0000777116157816 */ /* 0x000fca00000000ff */
[----:B------:R-:W-:Y:S02]  /*0e00*/  IMAD R26, R26, R21, RZ ;  /* 0x000000151a1a7224 */ /* 0x000fe400078e02ff */
[----:B------:R-:W3:Y:S01]  /*0e10*/  LDG.E.U8.CONSTANT R21, desc[UR6][R14.64+0x17] ;  /* 0x000017060e157981 */ /* 0x000ee2000c1e9100 */
[----:B------:R-:W-:-:S03]  /*0e20*/  R2P PR, R12, 0x7e ;  /* 0x0000007e0c007804 */ /* 0x000fc60000000000 */
[----:B------:R-:W4:Y:S01]  /*0e30*/  LDG.E.U8.CONSTANT R12, desc[UR6][R14.64+0x18] ;  /* 0x000018060e0c7981 */ /* 0x000f22000c1e9100 */
[----:B------:R-:W-:Y:S01]  /*0e40*/  PRMT R28, R22, 0x7772, RZ ;  /* 0x00007772161c7816 */ /* 0x000fe200000000ff */
[----:B------:R-:W-:-:S08]  /*0e50*/  @!P0 IMAD.MOV R13, RZ, RZ, -R13 ;  /* 0x000000ffff0d8224 */ /* 0x000fd000078e0a0d */
[----:B------:R-:W-:Y:S01]  /*0e60*/  @P1 IMAD.MOV R26, RZ, RZ, -R26 ;  /* 0x000000ffff1a1224 */ /* 0x000fe200078e0a1a */
[----:B--2---:R-:W-:-:S05]  /*0e70*/  PRMT R27, R27, 0x8880, RZ ;  /* 0x000088801b1b7816 */ /* 0x004fca00000000ff */
[----:B------:R-:W-:-:S04]  /*0e80*/  IMAD R27, R27, R28, RZ ;  /* 0x0000001c1b1b7224 */ /* 0x000fc800078e02ff */
[----:B------:R-:W-:Y:S01]  /*0e90*/  @P2 IMAD.MOV R27, RZ, RZ, -R27 ;  /* 0x000000ffff1b2224 */ /* 0x000fe200078e0a1b */
[----:B---3--:R-:W-:-:S04]  /*0ea0*/  PRMT R21, R21, 0x8880, RZ ;  /* 0x0000888015157816 */ /* 0x008fc800000000ff */
[----:B------:R-:W-:Y:S02]  /*0eb0*/  IADD3 R13, PT, PT, R27, R26, R13 ;  /* 0x0000001a1b0d7210 */ /* 0x000fe40007ffe00d */
[----:B----4-:R-:W-:Y:S01]  /*0ec0*/  PRMT R26, R12, 0x8880, RZ ;  /* 0x000088800c1a7816 */ /* 0x010fe200000000ff */
[----:B------:R-:W-:Y:S01]  /*0ed0*/  IMAD.MOV.U32 R12, RZ, RZ, R21 ;  /* 0x000000ffff0c7224 */ /* 0x000fe200078e0015 */
[----:B------:R-:W-:Y:S02]  /*0ee0*/  PRMT R21, R22, 0x7773, RZ ;  /* 0x0000777316157816 */ /* 0x000fe400000000ff */
[----:B------:R-:W-:-:S03]  /*0ef0*/  PRMT R27, R23, 0x7770, RZ ;  /* 0x00007770171b7816 */ /* 0x000fc600000000ff */
[----:B------:R-:W-:Y:S02]  /*0f00*/  IMAD R22, R12, R21, RZ ;  /* 0x000000150c167224 */ /* 0x000fe400078e02ff */
[----:B------:R-:W-:Y:S01]  /*0f10*/  IMAD R21, R26, R27, RZ ;  /* 0x0000001b1a157224 */ /* 0x000fe200078e02ff */
[----:B------:R-:W2:Y:S04]  /*0f20*/  LDG.E.U16.CONSTANT R12, desc[UR6][R18.64+0x8] ;  /* 0x00000806120c7981 */ /* 0x000ea8000c1e9500 */
[----:B------:R-:W3:Y:S01]  /*0f30*/  LDG.E.U8.CONSTANT R26, desc[UR6][R14.64+0x19] ;  /* 0x000019060e1a7981 */ /* 0x000ee2000c1e9100 */
[----:B------:R-:W-:-:S03]  /*0f40*/  @P3 IMAD.MOV R22, RZ, RZ, -R22 ;  /* 0x000000ffff163224 */ /* 0x000fc600078e0a16 */
[----:B------:R-:W4:Y:S01]  /*0f50*/  LDG.E.U8.CONSTANT R27, desc[UR6][R14.64+0x1a] ;  /* 0x00001a060e1b7981 */ /* 0x000f22000c1e9100 */
[----:B------:R-:W-:-:S05]  /*0f60*/  @P4 IMAD.MOV R21, RZ, RZ, -R21 ;  /* 0x000000ffff154224 */ /* 0x000fca00078e0a15 */
[----:B------:R-:W-:Y:S02]  /*0f70*/  IADD3 R21, PT, PT, R21, R22, R13 ;  /* 0x0000001615157210 */ /* 0x000fe40007ffe00d */
[----:B------:R-:W-:Y:S02]  /*0f80*/  PRMT R13, R23, 0x7771, RZ ;  /* 0x00007771170d7816 */ /* 0x000fe400000000ff */
[----:B--2---:R-:W-:Y:S02]  /*0f90*/  SHF.R.U32.HI R28, RZ, 0x9, R12 ;  /* 0x00000009ff1c7819 */ /* 0x004fe4000001160c */
[----:B---3--:R-:W-:Y:S02]  /*0fa0*/  PRMT R26, R26, 0x8880, RZ ;  /* 0x000088801a1a7816 */ /* 0x008fe400000000ff */
[----:B------:R-:W-:-:S03]  /*0fb0*/  LOP3.LUT R28, R28, 0xffff, RZ, 0xc0, !PT ;  /* 0x0000ffff1c1c7812 */ /* 0x000fc600078ec0ff */
[----:B------:R-:W-:Y:S01]  /*0fc0*/  IMAD.MOV.U32 R22, RZ, RZ, R26 ;  /* 0x000000ffff167224 */ /* 0x000fe200078e001a */
[----:B------:R-:W-:-:S03]  /*0fd0*/  IADD3 R18, P0, PT, R28, UR10, RZ ;  /* 0x0000000a1c127c10 */ /* 0x000fc6000ff1e0ff */
[----:B------:R-:W-:Y:S02]  /*0fe0*/  IMAD R22, R22, R13, RZ ;  /* 0x0000000d16167224 */ /* 0x000fe400078e02ff */
[----:B------:R-:W2:Y:S01]  /*0ff0*/  LDG.E.U8.CONSTANT R13, desc[UR6][R14.64+0x1b] ;  /* 0x00001b060e0d7981 */ /* 0x000ea2000c1e9100 */
[----:B------:R-:W-:-:S05]  /*1000*/  IMAD.X R19, RZ, RZ, UR11, P0 ;  /* 0x0000000bff137e24 */ /* 0x000fca00080e06ff */
[----:B------:R-:W3:Y:S01]  /*1010*/  LDG.E.U8.CONSTANT R18, desc[UR6][R18.64] ;  /* 0x0000000612127981 */ /* 0x000ee2000c1e9100 */
[----:B----4-:R-:W-:Y:S01]  /*1020*/  PRMT R27, R27, 0x8880, RZ ;  /* 0x000088801b1b7816 */ /* 0x010fe200000000ff */
[----:B------:R-:W-:-:S04]  /*1030*/  IMAD.SHL.U32 R12, R12, 0x8, RZ ;  /* 0x000000080c0c7824 */ /* 0x000fc800078e00ff */
[----:B------:R-:W-:Y:S01]  /*1040*/  IMAD.MOV.U32 R26, RZ, RZ, R27 ;  /* 0x000000ffff1a7224 */ /* 0x000fe200078e001b */
[----:B------:R-:W-:Y:S02]  /*1050*/  PRMT R27, R23, 0x7772, RZ ;  /* 0x00007772171b7816 */ /* 0x000fe400000000ff */
[----:B------:R-:W-:Y:S01]  /*1060*/  LOP3.LUT R12, R12, 0xff8, RZ, 0xc0, !PT ;  /* 0x00000ff80c0c7812 */ /* 0x000fe200078ec0ff */
[----:B------:R-:W-:Y:S01]  /*1070*/  @P5 IMAD.MOV R22, RZ, RZ, -R22 ;  /* 0x000000ffff165224 */ /* 0x000fe200078e0a16 */
[----:B------:R-:W-:Y:S01]  /*1080*/  PRMT R20, R20, 0x8880, RZ ;  /* 0x0000888014147816 */ /* 0x000fe200000000ff */
[----:B------:R-:W-:Y:S01]  /*1090*/  IMAD R26, R26, R27, RZ ;  /* 0x0000001b1a1a7224 */ /* 0x000fe200078e02ff */
[----:B------:R-:W-:Y:S01]  /*10a0*/  IADD3 R12, P1, PT, R12, UR12, RZ ;  /* 0x0000000c0c0c7c10 */ /* 0x000fe2000ff3e0ff */
[----:B------:R-:W4:Y:S02]  /*10b0*/  LDG.E.U8.CONSTANT R19, desc[UR6][R14.64+0x1c] ;  /* 0x00001c060e137981 */ /* 0x000f24000c1e9100 */
[----:B------:R-:W-:Y:S01]  /*10c0*/  @P6 IMAD.MOV R26, RZ, RZ, -R26 ;  /* 0x000000ffff1a6224 */ /* 0x000fe200078e0a1a */
[----:B------:R-:W-:-:S04]  /*10d0*/  ISETP.GE.AND P0, PT, R20, RZ, PT ;  /* 0x000000ff1400720c */ /* 0x000fc80003f06270 */
[----:B------:R-:W-:Y:S02]  /*10e0*/  IADD3 R20, PT, PT, R26, R22, R21 ;  /* 0x000000161a147210 */ /* 0x000fe40007ffe015 */
[----:B------:R-:W-:Y:S02]  /*10f0*/  PRMT R22, R23, 0x7773, RZ ;  /* 0x0000777317167816 */ /* 0x000fe400000000ff */
[----:B--2---:R-:W-:Y:S01]  /*1100*/  PRMT R27, R13, 0x8880, RZ ;  /* 0x000088800d1b7816 */ /* 0x004fe200000000ff */
[----:B------:R-:W-:Y:S01]  /*1110*/  IMAD.X R13, RZ, RZ, UR13, P1 ;  /* 0x0000000dff0d7e24 */ /* 0x000fe200088e06ff */
[----:B---3--:R-:W-:-:S05]  /*1120*/  PRMT R21, R18, 0x8880, RZ ;  /* 0x0000888012157816 */ /* 0x008fca00000000ff */
[----:B------:R-:W2:Y:S01]  /*1130*/  LDG.E.64.CONSTANT R12, desc[UR6][R12.64] ;  /* 0x000000060c0c7981 */ /* 0x000ea2000c1e9b00 */
[----:B------:R-:W-:Y:S01]  /*1140*/  IMAD R27, R27, R22, RZ ;  /* 0x000000161b1b7224 */ /* 0x000fe200078e02ff */
[----:B------:R-:W-:-:S03]  /*1150*/  PRMT R21, R21, 0x7710, RZ ;  /* 0x0000771015157816 */ /* 0x000fc600000000ff */
[----:B------:R-:W-:Y:S01]  /*1160*/  IMAD.MOV R23, RZ, RZ, -R27 ;  /* 0x000000ffff177224 */ /* 0x000fe200078e0a1b */
[----:B------:R-:W-:-:S03]  /*1170*/  LOP3.LUT R22, R21, 0x1, RZ, 0xc0, !PT ;  /* 0x0000000115167812 */ /* 0x000fc600078ec0ff */
[----:B------:R-:W-:Y:S01]  /*1180*/  @!P0 IMAD.MOV.U32 R27, RZ, RZ, R23 ;  /* 0x000000ffff1b8224 */ /* 0x000fe200078e0017 */
[----:B------:R-:W-:Y:S01]  /*1190*/  ISETP.NE.U32.AND P0, PT, R22, 0x1, PT ;  /* 0x000000011600780c */ /* 0x000fe20003f05070 */
[----:B------:R-:W3:Y:S04]  /*11a0*/  LDG.E.U8.CONSTANT R23, desc[UR6][R14.64+0x1e] ;  /* 0x00001e060e177981 */ /* 0x000ee8000c1e9100 */
[----:B------:R-:W5:Y:S01]  /*11b0*/  LDG.E.U8.CONSTANT R22, desc[UR6][R14.64+0x1d] ;  /* 0x00001d060e167981 */ /* 0x000f62000c1e9100 */
[----:B----4-:R-:W-:Y:S02]  /*11c0*/  PRMT R19, R19, 0x8880, RZ ;  /* 0x0000888013137816 */ /* 0x010fe400000000ff */
[----:B------:R-:W-:Y:S02]  /*11d0*/  R2P PR, R21, 0x7e ;  /* 0x0000007e15007804 */ /* 0x000fe40000000000 */
[----:B--2---:R-:W-:-:S05]  /*11e0*/  PRMT R26, R12, 0x7770, RZ ;  /* 0x000077700c1a7816 */ /* 0x004fca00000000ff */
[----:B------:R-:W-:-:S04]  /*11f0*/  IMAD R19, R19, R26, RZ ;  /* 0x0000001a13137224 */ /* 0x000fc800078e02ff */
[----:B------:R-:W-:Y:S01]  /*1200*/  @!P0 IMAD.MOV R19, RZ, RZ, -R19 ;  /* 0x000000ffff138224 */ /* 0x000fe200078e0a13 */
[----:B------:R-:W-:Y:S02]  /*1210*/  PRMT R26, R12, 0x7772, RZ ;  /* 0x000077720c1a7816 */ /* 0x000fe400000000ff */
[----:B---3--:R-:W-:Y:S02]  /*1220*/  PRMT R23, R23, 0x8880, RZ ;  /* 0x0000888017177816 */ /* 0x008fe400000000ff */
[----:B------:R-:W-:Y:S02]  /*1230*/  IADD3 R19, PT, PT, R19, R27, R20 ;  /* 0x0000001b13137210 */ /* 0x000fe40007ffe014 */
[----:B-----5:R-:W-:Y:S02]  /*1240*/  PRMT R20, R22, 0x8880, RZ ;  /* 0x0000888016147816 */ /* 0x020fe400000000ff */
[----:B------:R-:W-:Y:S01]  /*1250*/  PRMT R21, R12, 0x7771, RZ ;  /* 0x000077710c157816 */ /* 0x000fe200000000ff */
[----:B------:R-:W2:Y:S01]  /*1260*/  LDG.E.U8.CONSTANT R22, desc[UR6][R14.64+0x1f] ;  /* 0x00001f060e167981 */ /* 0x000ea2000c1e9100 */
[----:B------:R-:W-:-:S03]  /*1270*/  IMAD R26, R23, R26, RZ ;  /* 0x0000001a171a7224 */ /* 0x000fc600078e02ff */
[----:B------:R-:W-:Y:S01]  /*1280*/  IMAD R20, R20, R21, RZ ;  /* 0x0000001514147224 */ /* 0x000fe200078e02ff */
[----:B------:R-:W3:Y:S01]  /*1290*/  LDG.E.U8.CONSTANT R23, desc[UR6][R14.64+0x20] ;  /* 0x000020060e177981 */ /* 0x000ee2000c1e9100 */
[----:B------:R-:W-:Y:S02]  /*12a0*/  @P2 IMAD.MOV R26, RZ, RZ, -R26 ;  /* 0x000000ffff1a2224 */ /* 0x000fe400078e0a1a */
[----:B------:R-:W-:Y:S01]  /*12b0*/  @P1 IMAD.MOV R20, RZ, RZ, -R20 ;  /* 0x000000ffff141224 */ /* 0x000fe200078e0a14 */
[----:B------:R-:W4:Y:S04]  /*12c0*/  LDG.E.U8.CONSTANT R21, desc[UR6][R14.64+0x22] ;  /* 0x000022060e157981 */ /* 0x000f28000c1e9100 */
[----:B------:R-:W-:Y:S01]  /*12d0*/  IADD3 R19, PT, PT, R26, R20, R19 ;  /* 0x000000141a137210 */ /* 0x000fe20007ffe013 */
[----:B------:R-:W5:Y:S04]  /*12e0*/  LDG.E.U16.CONSTANT R27, desc[UR6][R14.64] ;  /* 0x000000060e1b7981 */ /* 0x000f68000c1e9500 */
[----:B------:R-:W5:Y:S04]  /*12f0*/  LDG.E.U8.CONSTANT R20, desc[UR6][R14.64+0x23] ;  /* 0x000023060e147981 */ /* 0x000f68000c1e9100 */
[----:B------:R0:W5:Y:S01]  /*1300*/  LDG.E.U8.CONSTANT R26, desc[UR6][R14.64+0x21] ;  /* 0x000021060e1a7981 */ /* 0x000162000c1e9100 */
[----:B------:R-:W-:Y:S01]  /*1310*/  PRMT R29, R18, 0x8880, RZ ;  /* 0x00008880121d7816 */ /* 0x000fe200000000ff */
[----:B------:R-:W-:-:S02]  /*1320*/  VIADD R25, R25, 0x4 ;  /* 0x0000000419197836 */ /* 0x000fc40000000000 */
[----:B------:R-:W-:Y:S02]  /*1330*/  HADD2.F32 R16, -RZ, R16.H0_H0 ;  /* 0x20000010ff107230 */ /* 0x000fe40000004100 */
[----:B------:R-:W-:Y:S02]  /*1340*/  VIADD R9, R9, 0x4 ;  /* 0x0000000409097836 */ /* 0x000fe40000000000 */
[----:B------:R-:W-:Y:S01]  /*1350*/  VIADD R2, R2, 0x20 ;  /* 0x0000002002027836 */ /* 0x000fe20000000000 */
[----:B--2---:R-:W-:Y:S02]  /*1360*/  PRMT R22, R22, 0x8880, RZ ;  /* 0x0000888016167816 */ /* 0x004fe400000000ff */
[----:B---3--:R-:W-:Y:S02]  /*1370*/  PRMT R28, R23, 0x8880, RZ ;  /* 0x00008880171c7816 */ /* 0x008fe400000000ff */
[----:B------:R-:W-:Y:S01]  /*1380*/  PRMT R23, R12, 0x7773, RZ ;  /* 0x000077730c177816 */ /* 0x000fe200000000ff */
[----:B------:R-:W-:Y:S01]  /*1390*/  IMAD.MOV.U32 R12, RZ, RZ, R29 ;  /* 0x000000ffff0c7224 */ /* 0x000fe200078e001d */
[----:B------:R-:W-:Y:S01]  /*13a0*/  PRMT R29, R13, 0x7770, RZ ;  /* 0x000077700d1d7816 */ /* 0x000fe200000000ff */
[----:B------:R-:W-:-:S02]  /*13b0*/  IMAD.MOV.U32 R18, RZ, RZ, R22 ;  /* 0x000000ffff127224 */ /* 0x000fc400078e0016 */
[----:B------:R-:W-:Y:S01]  /*13c0*/  IMAD.MOV.U32 R22, RZ, RZ, R28 ;  /* 0x000000ffff167224 */ /* 0x000fe200078e001c */
[----:B----4-:R-:W-:Y:S02]  /*13d0*/  PRMT R21, R21, 0x8880, RZ ;  /* 0x0000888015157816 */ /* 0x010fe400000000ff */
[----:B------:R-:W-:Y:S01]  /*13e0*/  ISETP.GE.AND P0, PT, R12, RZ, PT ;  /* 0x000000ff0c00720c */ /* 0x000fe20003f06270 */
[----:B------:R-:W-:Y:S02]  /*13f0*/  IMAD R12, R18, R23, RZ ;  /* 0x00000017120c7224 */ /* 0x000fe400078e02ff */
[----:B0-----:R-:W-:Y:S01]  /*1400*/  IMAD R14, R22, R29, RZ ;  /* 0x0000001d160e7224 */ /* 0x001fe200078e02ff */
[----:B-----5:R-:W-:Y:S02]  /*1410*/  PRMT R17, R20, 0x8880, RZ ;  /* 0x0000888014117816 */ /* 0x020fe400000000ff */
[----:B------:R-:W-:Y:S02]  /*1420*/  PRMT R18, R13, 0x7771, RZ ;  /* 0x000077710d127816 */ /* 0x000fe400000000ff */
[----:B------:R-:W-:-:S02]  /*1430*/  PRMT R15, R26, 0x8880, RZ ;  /* 0x000088801a0f7816 */ /* 0x000fc400000000ff */
[C---:B------:R-:W-:Y:S02]  /*1440*/  PRMT R20, R13.reuse, 0x7772, RZ ;  /* 0x000077720d147816 */ /* 0x040fe400000000ff */
[----:B------:R-:W-:Y:S01]  /*1450*/  PRMT R22, R13, 0x7773, RZ ;  /* 0x000077730d167816 */ /* 0x000fe200000000ff */
[----:B------:R-:W-:Y:S02]  /*1460*/  IMAD.MOV.U32 R13, RZ, RZ, R21 ;  /* 0x000000ffff0d7224 */ /* 0x000fe400078e0015 */
[----:B------:R-:W-:Y:S02]  /*1470*/  @P3 IMAD.MOV R12, RZ, RZ, -R12 ;  /* 0x000000ffff0c3224 */ /* 0x000fe400078e0a0c */
[----:B------:R-:W-:Y:S02]  /*1480*/  @P4 IMAD.MOV R14, RZ, RZ, -R14 ;  /* 0x000000ffff0e4224 */ /* 0x000fe400078e0a0e */
[----:B------:R-:W-:Y:S02]  /*1490*/  IMAD R18, R15, R18, RZ ;  /* 0x000000120f127224 */ /* 0x000fe400078e02ff */
[----:B------:R-:W-:Y:S01]  /*14a0*/  IMAD R13, R13, R20, RZ ;  /* 0x000000140d0d7224 */ /* 0x000fe200078e02ff */
[----:B------:R-:W-:Y:S01]  /*14b0*/  IADD3 R19, PT, PT, R14, R12, R19 ;  /* 0x0000000c0e137210 */ /* 0x000fe20007ffe013 */
[----:B------:R-:W-:Y:S01]  /*14c0*/  IMAD R22, R17, R22, RZ ;  /* 0x0000001611167224 */ /* 0x000fe200078e02ff */
[----:B------:R-:W-:Y:S01]  /*14d0*/  SHF.R.U32.HI R12, RZ, 0x4, R8 ;  /* 0x00000004ff0c7819 */ /* 0x000fe20000011608 */
[----:B------:R-:W-:Y:S01]  /*14e0*/  @P5 IMAD.MOV R18, RZ, RZ, -R18 ;  /* 0x000000ffff125224 */ /* 0x000fe200078e0a12 */
[----:B------:R-:W-:Y:S01]  /*14f0*/  LOP3.LUT R8, R8, 0xf, RZ, 0xc0, !PT ;  /* 0x0000000f08087812 */ /* 0x000fe200078ec0ff */
[----:B------:R-:W-:-:S02]  /*1500*/  @P6 IMAD.MOV R13, RZ, RZ, -R13 ;  /* 0x000000ffff0d6224 */ /* 0x000fc400078e0a0d */
[----:B------:R-:W-:Y:S01]  /*1510*/  IMAD.MOV R14, RZ, RZ, -R22 ;  /* 0x000000ffff0e7224 */ /* 0x000fe200078e0a16 */
[----:B------:R-:W-:Y:S02]  /*1520*/  LOP3.LUT R12, R12, 0xffff, RZ, 0xc0, !PT ;  /* 0x0000ffff0c0c7812 */ /* 0x000fe400078ec0ff */
[----:B------:R-:W-:Y:S01]  /*1530*/  IADD3 R19, PT, PT, R13, R18, R19 ;  /* 0x000000120d137210 */ /* 0x000fe20007ffe013 */
[----:B------:R-:W-:Y:S01]  /*1540*/  @!P0 IMAD.MOV.U32 R22, RZ, RZ, R14 ;  /* 0x000000ffff168224 */ /* 0x000fe200078e000e */
[----:B------:R-:W0:Y:S01]  /*1550*/  I2F.U16 R8, R8 ;  /* 0x0000000800087306 */ /* 0x000e220000101000 */
[----:B------:R-:W-:Y:S02]  /*1560*/  I2FP.F32.U32 R12, R12 ;  /* 0x0000000c000c7245 */ /* 0x000fe40000201000 */
[----:B------:R-:W-:Y:S01]  /*1570*/  IMAD.IADD R19, R19, 0x1, R22 ;  /* 0x0000000113137824 */ /* 0x000fe200078e0216 */
[----:B------:R-:W-:Y:S02]  /*1580*/  ISETP.GE.U32.AND P0, PT, R25, UR4, PT ;  /* 0x0000000419007c0c */ /* 0x000fe4000bf06070 */
[----:B------:R-:W-:-:S02]  /*1590*/  FADD.FTZ R12, R12, 0.5 ;  /* 0x3f0000000c0c7421 */ /* 0x000fc40000010000 */
[----:B------:R-:W-:Y:S01]  /*15a0*/  I2FP.F32.S32 R19, R19 ;  /* 0x0000001300137245 */ /* 0x000fe20000201400 */
[----:B------:R-:W-:Y:S01]  /*15b0*/  HADD2.F32 R27, -RZ, R27.H0_H0 ;  /* 0x2000001bff1b7230 */ /* 0x000fe20000004100 */
[----:B------:R-:W-:-:S03]  /*15c0*/  I2FP.F32.S32 R13, R24 ;  /* 0x00000018000d7245 */ /* 0x000fc60000201400 */
[----:B------:R-:W-:Y:S01]  /*15d0*/  FMUL.FTZ R19, R12, R19 ;  /* 0x000000130c137220 */ /* 0x000fe20000410000 */
[----:B0-----:R-:W-:Y:S01]  /*15e0*/  FADD.FTZ R12, R8, 0.5 ;  /* 0x3f000000080c7421 */ /* 0x001fe20000010000 */
[----:B------:R-:W-:-:S03]  /*15f0*/  FMUL.FTZ.D4 R16, R16, R27 ;  /* 0x0000001b10107220 */ /* 0x000fc60000210000 */
[----:B------:R-:W-:-:S04]  /*1600*/  FFMA.FTZ R12, R12, R13, R19 ;  /* 0x0000000d0c0c7223 */ /* 0x000fc80000010013 */
[----:B------:R-:W-:Y:S01]  /*1610*/  FFMA.FTZ R7, R16, R12, R7 ;  /* 0x0000000c10077223 */ /* 0x000fe20000010007 */
[----:B------:R-:W-:Y:S06]  /*1620*/  @!P0 BRA `(.L_x_32) ;  /* 0xffffffec00508947 */ /* 0x000fec000383ffff */
.L_x_31:
[----:B------:R-:W-:Y:S05]  /*1630*/  BSYNC.RECONVERGENT B0 ;  /* 0x0000000000007941 */ /* 0x000fea0003800200 */
.L_x_30:
[----:B------:R-:W0:Y:S01]  /*1640*/  SHFL.BFLY PT, R2, R7, 0x10, 0x1f ;  /* 0x0e001f0007027f89 */ /* 0x000e2200000e0000 */
[----:B------:R-:W1:Y:S01]  /*1650*/  S2R R6, SR_TID.X ;  /* 0x0000000000067919 */ /* 0x000e620000002100 */
[----:B0-----:R-:W-:-:S05]  /*1660*/  FADD.FTZ R2, R2, R7 ;  /* 0x0000000702027221 */ /* 0x001fca0000010000 */
[----:B------:R-:W0:Y:S01]  /*1670*/  SHFL.BFLY PT, R5, R2, 0x8, 0x1f ;  /* 0x0d001f0002057f89 */ /* 0x000e2200000e0000 */
[----:B-1----:R-:W-:Y:S01]  /*1680*/  ISETP.NE.AND P0, PT, R6, RZ, PT ;  /* 0x000000ff0600720c */ /* 0x002fe20003f05270 */
        /* <DEDUP_REMOVED lines=14> */
.L_x_33:
        /* <DEDUP_REMOVED lines=9> */
.L_x_1143:


//--------------------- .text._Z9moe_vec_qIN3c108BFloat16ELi256ELi8E13block_iq2_xxsLi1EXadL_ZN45_INTERNAL_8d5cb472_14_gguf_kernel_cu_cd24131920vec_dot_iq2_xxs_q8_1EPKvPK10block_q8_1RKiEEEvS5_S5_PT_PS9_iiii --------------------------
	.section	.text._Z9moe_vec_qIN3c108BFloat16ELi256ELi8E13block_iq2_xxsLi1EXadL_ZN45_INTERNAL_8d5cb472_14_gguf_kernel_cu_cd24131920vec_dot_iq2_xxs_q8_1EPKvPK10block_q8_1RKiEEEvS5_S5_PT_PS9_iiii,"ax",@progbits
	.align	128
.text._Z9moe_vec_qIN3c108BFloat16ELi256ELi8E13block_iq2_xxsLi1EXadL_ZN45_INTERNAL_8d5cb472_14_gguf_kernel_cu_cd24131920vec_dot_iq2_xxs_q8_1EPKvPK10block_q8_1RKiEEEvS5_S5_PT_PS9_iiii:
        .type           _Z9moe_vec_qIN3c108BFloat16ELi256ELi8E13block_iq2_xxsLi1EXadL_ZN45_INTERNAL_8d5cb472_14_gguf_kernel_cu_cd24131920vec_dot_iq2_xxs_q8_1EPKvPK10block_q8_1RKiEEEvS5_S5_PT_PS9_iiii,@function
        .size           _Z9moe_vec_qIN3c108BFloat16ELi256ELi8E13block_iq2_xxsLi1EXadL_ZN45_INTERNAL_8d5cb472_14_gguf_kernel_cu_cd24131920vec_dot_iq2_xxs_q8_1EPKvPK10block_q8_1RKiEEEvS5_S5_PT_PS9_iiii,(.L_x_1144 - _Z9moe_vec_qIN3c108BFloat16ELi256ELi8E13block_iq2_xxsLi1EXadL_ZN45_INTERNAL_8d5cb472_14_gguf_kernel_cu_cd24131920vec_dot_iq2_xxs_q8_1EPKvPK10block_q8_1RKiEEEvS5_S5_PT_PS9_iiii)
        .other          _Z9moe_vec_qIN3c108BFloat16ELi256ELi8E13block_iq2_xxsLi1EXadL_ZN45_INTERNAL_8d5cb472_14_gguf_kernel_cu_cd24131920vec_dot_iq2_xxs_q8_1EPKvPK10block_q8_1RKiEEEvS5_S5_PT_PS9_iiii,@"STO_CUDA_ENTRY STV_DEFAULT"
_Z9moe_vec_qIN3c108BFloat16ELi256ELi8E13block_iq2_xxsLi1EXadL_ZN45_INTERNAL_8d5cb472_14_gguf_kernel_cu_cd24131920vec_dot_iq2_xxs_q8_1EPKvPK10block_q8_1RKiEEEvS5_S5_PT_PS9_iiii:
        /* <DEDUP_REMOVED lines=12> */
[----:B------:R-:W3:Y:S01]  /*00c0*/  S2R R18, SR_TID.X ;  /* 0x0000000000127919 */ /* 0x000ee20000002100 */
[----:B------:R-:W4:Y:S01]  /*00d0*/  LDCU UR5, c[0x0][0x3ac] ;  /* 0x00007580ff0577ac */ /* 0x000f220008000800 */
[----:B0-----:R-:W-:-:S05]  /*00e0*/  IMAD.WIDE.U32 R2, R19, 0x4, R2 ;  /* 0x0000000413027825 */ /* 0x001fca00078e0002 */
[----:B-1----:R0:W5:Y:S01]  /*00f0*/  LDG.E R21, desc[UR6][R2.64] ;  /* 0x0000000602157981 */ /* 0x002162000c1e1900 */
[----:B--2---:R-:W1:Y:S01]  /*0100*/  I2F.U32.RP R6, UR10 ;  /* 0x0000000a00067d06 */ /* 0x004e620008209000 */
[----:B------:R-:W-:Y:S01]  /*0110*/  USHF.R.S32.HI UR4, URZ, 0x1f, UR11 ;  /* 0x0000001fff047899 */ /* 0x000fe2000801140b */
[----:B------:R-:W-:Y:S01]  /*0120*/  ISETP.NE.U32.AND P2, PT, RZ, UR10, PT ;  /* 0x0000000aff007c0c */ /* 0x000fe2000bf45070 */
[----:B------:R-:W-:Y:S01]  /*0130*/  BSSY.RECONVERGENT B0, `(.L_x_34) ;  /* 0x0000141000007945 */ /* 0x000fe20003800200 */
[----:B---3--:R-:W-:Y:S01]  /*0140*/  SHF.R.U32.HI R25, RZ, 0x3, R18 ;  /* 0x00000003ff197819 */ /* 0x008fe20000011612 */
[----:B------:R-:W-:Y:S01]  /*0150*/  ULEA.HI UR4, UR4, UR11, URZ, 0x8 ;  /* 0x0000000b04047291 */ /* 0x000fe2000f8f40ff */
[----:B------:R-:W-:-:S03]  /*0160*/  IMAD.MOV.U32 R22, RZ, RZ, RZ ;  /* 0x000000ffff167224 */ /* 0x000fc600078e00ff */
[----:B------:R-:W-:Y:S01]  /*0170*/  USHF.R.S32.HI UR4, URZ, 0x8, UR4 ;  /* 0x00000008ff047899 */ /* 0x000fe20008011404 */
[----:B-1----:R-:W1:Y:S02]  /*0180*/  MUFU.RCP R6, R6 ;  /* 0x0000000600067308 */ /* 0x002e640000001000 */
[----:B-1----:R-:W-:-:S06]  /*0190*/  VIADD R4, R6, 0xffffffe ;  /* 0x0ffffffe06047836 */ /* 0x002fcc0000000000 */
[----:B------:R1:W2:Y:S02]  /*01a0*/  F2I.FTZ.U32.TRUNC.NTZ R5, R4 ;  /* 0x0000000400057305 */ /* 0x0002a4000021f000 */
[----:B-1----:R-:W-:Y:S02]  /*01b0*/  IMAD.MOV.U32 R4, RZ, RZ, RZ ;  /* 0x000000ffff047224 */ /* 0x002fe400078e00ff */
[----:B--2---:R-:W-:-:S04]  /*01c0*/  IMAD.MOV R7, RZ, RZ, -R5 ;  /* 0x000000ffff077224 */ /* 0x004fc800078e0a05 */
[----:B------:R-:W-:-:S04]  /*01d0*/  IMAD R7, R7, UR10, RZ ;  /* 0x0000000a07077c24 */ /* 0x000fc8000f8e02ff */
[----:B------:R-:W-:-:S06]  /*01e0*/  IMAD.HI.U32 R8, R5, R7, R4 ;  /* 0x0000000705087227 */ /* 0x000fcc00078e0004 */
[----:B------:R-:W-:-:S04]  /*01f0*/  IMAD.HI.U32 R8, R8, R19, RZ ;  /* 0x0000001308087227 */ /* 0x000fc800078e00ff */
[----:B0-----:R-:W-:-:S04]  /*0200*/  IMAD.MOV R2, RZ, RZ, -R8 ;  /* 0x000000ffff027224 */ /* 0x001fc800078e0a08 */
[----:B------:R-:W-:-:S05]  /*0210*/  IMAD R2, R2, UR10, R19 ;  /* 0x0000000a02027c24 */ /* 0x000fca000f8e0213 */
[----:B------:R-:W-:-:S13]  /*0220*/  ISETP.GE.U32.AND P0, PT, R2, UR10, PT ;  /* 0x0000000a02007c0c */ /* 0x000fda000bf06070 */
[----:B------:R-:W-:Y:S02]  /*0230*/  @P0 VIADD R2, R2, -UR10 ;  /* 0x8000000a02020c36 */ /* 0x000fe40008000000 */
[----:B------:R-:W-:Y:S01]  /*0240*/  @P0 VIADD R8, R8, 0x1 ;  /* 0x0000000108080836 */ /* 0x000fe20000000000 */
[----:B------:R-:W-:Y:S02]  /*0250*/  ISETP.GE.U32.AND P0, PT, R25, UR4, PT ;  /* 0x0000000419007c0c */ /* 0x000fe4000bf06070 */
[----:B------:R-:W-:Y:S02]  /*0260*/  ISETP.GE.U32.AND P1, PT, R2, UR10, PT ;  /* 0x0000000a02007c0c */ /* 0x000fe4000bf26070 */
[----:B------:R-:W0:Y:S11]  /*0270*/  LDC.64 R2, c[0x0][0x388] ;  /* 0x0000e200ff027b82 */ /* 0x000e360000000a00 */
[----:B------:R-:W-:Y:S01]  /*0280*/  @P1 VIADD R8, R8, 0x1 ;  /* 0x0000000108081836 */ /* 0x000fe20000000000 */
[----:B------:R-:W-:Y:S01]  /*0290*/  @!P2 LOP3.LUT R8, RZ, UR10, RZ, 0x33, !PT ;  /* 0x0000000aff08ac12 */ /* 0x000fe2000f8e33ff */
[----:B------:R-:W1:Y:S04]  /*02a0*/  LDCU.64 UR10, c[0x4][0x30] ;  /* 0x01000600ff0a77ac */ /* 0x000e680008000a00 */
[----:B----4-:R-:W-:Y:S01]  /*02b0*/  IMAD R5, R8, UR5, RZ ;  /* 0x0000000508057c24 */ /* 0x010fe2000f8e02ff */
[----:B------:R-:W-:-:S03]  /*02c0*/  UIMAD UR5, UR4, UR8, URZ ;  /* 0x00000008040572a4 */ /* 0x000fc6000f8e02ff */
[----:B0-----:R-:W-:-:S04]  /*02d0*/  IMAD.WIDE.U32 R2, R5, 0x4, R2 ;  /* 0x0000000405027825 */ /* 0x001fc800078e0002 */
[----:B-----5:R-:W-:Y:S01]  /*02e0*/  IMAD R21, R21, UR5, RZ ;  /* 0x0000000515157c24 */ /* 0x020fe2000f8e02ff */
[----:B-1----:R-:W-:Y:S06]  /*02f0*/  @P0 BRA `(.L_x_35) ;  /* 0x0000001000900947 */ /* 0x002fec0003800000 */
[----:B------:R-:W-:Y:S02]  /*0300*/  IMAD.SHL.U32 R23, R18, 0x4, RZ ;  /* 0x0000000412177824 */ /* 0x000fe400078e00ff */
[----:B------:R-:W-:Y:S02]  /*0310*/  IMAD.MOV.U32 R22, RZ, RZ, RZ ;  /* 0x000000ffff167224 */ /* 0x000fe400078e00ff */
[----:B------:R-:W-:Y:S01]  /*0320*/  IMAD.SHL.U32 R20, R25, 0x8, RZ ;  /* 0x0000000819147824 */ /* 0x000fe200078e00ff */
[----:B------:R-:W-:Y:S01]  /*0330*/  LOP3.LUT R23, R23, 0x1c, RZ, 0xc0, !PT ;  /* 0x0000001c17177812 */ /* 0x000fe200078ec0ff */
[----:B------:R-:W-:-:S07]  /*0340*/  IMAD R24, R0, UR4, R25 ;  /* 0x0000000400187c24 */ /* 0x000fce000f8e0219 */
.L_x_36:
[----:B------:R-:W0:Y:S01]  /*0350*/  LDC.64 R4, c[0x0][0x380] ;  /* 0x0000e000ff047b82 */ /* 0x000e220000000a00 */
[----:B------:R-:W-:Y:S02]  /*0360*/  SHF.R.S32.HI R6, RZ, 0x1f, R24 ;  /* 0x0000001fff067819 */ /* 0x000fe40000011418 */
[----:B------:R-:W-:-:S04]  /*0370*/  IADD3 R7, P0, PT, R21, R24, RZ ;  /* 0x0000001815077210 */ /* 0x000fc80007f1e0ff */
[----:B------:R-:W-:Y:S01]  /*0380*/  LEA.HI.X.SX32 R6, R21, R6, 0x1, P0 ;  /* 0x0000000615067211 */ /* 0x000fe200000f0eff */
[----:B------:R-:W1:Y:S01]  /*0390*/  LDC.64 R8, c[0x4][RZ] ;  /* 0x01000000ff087b82 */ /* 0x000e620000000a00 */
[----:B0-----:R-:W-:-:S04]  /*03a0*/  IMAD.WIDE.U32 R4, R7, 0x42, R4 ;  /* 0x0000004207047825 */ /* 0x001fc800078e0004 */
[----:B------:R-:W-:-:S04]  /*03b0*/  IMAD R7, R6, 0x42, RZ ;  /* 0x0000004206077824 */ /* 0x000fc800078e02ff */
[----:B------:R-:W-:Y:S02]  /*03c0*/  IMAD.IADD R5, R5, 0x1, R7 ;  /* 0x0000000105057824 */ /* 0x000fe400078e0207 */
[----:B------:R-:W-:Y:S01]  /*03d0*/  IMAD.WIDE.U32 R6, R23, 0x2, R4 ;  /* 0x0000000217067825 */ /* 0x000fe200078e0004 */
[----:B------:R-:W-:Y:S02]  /*03e0*/  LOP3.LUT R11, R18, 0x7, RZ, 0xc0, !PT ;  /* 0x00000007120b7812 */ /* 0x000fe400078ec0ff */
[----:B------:R-:W2:Y:S04]  /*03f0*/  LDG.E.U16.CONSTANT R4, desc[UR6][R4.64] ;  /* 0x0000000604047981 */ /* 0x000ea8000c1e9500 */
[----:B------:R-:W3:Y:S04]  /*0400*/  LDG.E.U16.CONSTANT R31, desc[UR6][R6.64+0x6] ;  /* 0x00000606061f7981 */ /* 0x000ee8000c1e9500 */
[----:B------:R-:W1:Y:S01]  /*0410*/  LDG.E.U8.CONSTANT R15, desc[UR6][R6.64+0x2] ;  /* 0x00000206060f7981 */ /* 0x000e62000c1e9100 */
[----:B------:R-:W-:-:S03]  /*0420*/  IADD3 R11, P0, PT, R11, R20, RZ ;  /* 0x000000140b0b7210 */ /* 0x000fc60007f1e0ff */
[----:B------:R-:W4:Y:S01]  /*0430*/  LDG.E.U8.CONSTANT R33, desc[UR6][R6.64+0x3] ;  /* 0x0000030606217981 */ /* 0x000f22000c1e9100 */
[----:B------:R-:W-:Y:S01]  /*0440*/  LEA.HI.X.SX32 R12, R20, RZ, 0x1, P0 ;  /* 0x000000ff140c7211 */ /* 0x000fe200000f0eff */
[----:B------:R-:W-:-:S04]  /*0450*/  IMAD.WIDE.U32 R10, R11, 0x24, R2 ;  /* 0x000000240b0a7825 */ /* 0x000fc800078e0002 */
[----:B------:R-:W-:-:S04]  /*0460*/  IMAD R13, R12, 0x24, RZ ;  /* 0x000000240c0d7824 */ /* 0x000fc800078e02ff */
[----:B------:R-:W-:-:S05]  /*0470*/  IMAD.IADD R11, R11, 0x1, R13 ;  /* 0x000000010b0b7824 */ /* 0x000fca00078e020d */
[----:B------:R-:W5:Y:S04]  /*0480*/  LDG.E.U8.CONSTANT R26, desc[UR6][R10.64+0x4] ;  /* 0x000004060a1a7981 */ /* 0x000f68000c1e9100 */
[----:B------:R-:W2:Y:S04]  /*0490*/  LDG.E.U8.CONSTANT R30, desc[UR6][R10.64+0x7] ;  /* 0x000007060a1e7981 */ /* 0x000ea8000c1e9100 */
[----:B------:R-:W4:Y:S04]  /*04a0*/  LDG.E.U8.CONSTANT R32, desc[UR6][R10.64+0x5] ;  /* 0x000005060a207981 */ /* 0x000f28000c1e9100 */
[----:B------:R-:W2:Y:S04]  /*04b0*/  LDG.E.U8.CONSTANT R29, desc[UR6][R10.64+0x6] ;  /* 0x000006060a1d7981 */ /* 0x000ea8000c1e9100 */
[----:B------:R-:W2:Y:S04]  /*04c0*/  LDG.E.U8.CONSTANT R34, desc[UR6][R10.64+0x8] ;  /* 0x000008060a227981 */ /* 0x000ea8000c1e9100 */
[----:B------:R-:W2:Y:S04]  /*04d0*/  LDG.E.U8.CONSTANT R28, desc[UR6][R10.64+0x9] ;  /* 0x000009060a1c7981 */ /* 0x000ea8000c1e9100 */
[----:B------:R-:W2:Y:S01]  /*04e0*/  LDG.E.U8.CONSTANT R5, desc[UR6][R10.64+0x22] ;  /* 0x000022060a057981 */ /* 0x000ea2000c1e9100 */
[----:B---3--:R-:W-:-:S04]  /*04f0*/  LOP3.LUT R16, R31, 0x7f, RZ, 0xc0, !PT ;  /* 0x0000007f1f107812 */ /* 0x008fc800078ec0ff */
[----:B------:R-:W-:-:S05]  /*0500*/  IADD3 R16, P1, PT, R16, UR10, RZ ;  /* 0x0000000a10107c10 */ /* 0x000fca000ff3e0ff */
[----:B------:R-:W-:-:S05]  /*0510*/  IMAD.X R17, RZ, RZ, UR11, P1 ;  /* 0x0000000bff117e24 */ /* 0x000fca00088e06ff */
[----:B------:R-:W3:Y:S01]  /*0520*/  LDG.E.U8.CONSTANT R16, desc[UR6][R16.64] ;  /* 0x0000000610107981 */ /* 0x000ee2000c1e9100 */
[----:B-1----:R-:W-:-:S06]  /*0530*/  IMAD.WIDE.U32 R14, R15, 0x8, R8 ;  /* 0x000000080f0e7825 */ /* 0x002fcc00078e0008 */
[----:B------:R-:W3:Y:S04]  /*0540*/  LDG.E.64.CONSTANT R14, desc[UR6][R14.64] ;  /* 0x000000060e0e7981 */ /* 0x000ee8000c1e9b00 */
[----:B------:R-:W3:Y:S01]  /*0550*/  LDG.E.U8.CONSTANT R17, desc[UR6][R10.64+0xa] ;  /* 0x00000a060a117981 */ /* 0x000ee2000c1e9100 */
[----:B------:R-:W-:-:S04]  /*0560*/  SHF.R.U32.HI R12, RZ, 0x7, R31 ;  /* 0x00000007ff0c7819 */ /* 0x000fc8000001161f */
[----:B------:R-:W-:-:S04]  /*0570*/  LOP3.LUT R12, R12, 0x7f, RZ, 0xc0, !PT ;  /* 0x0000007f0c0c7812 */ /* 0x000fc800078ec0ff */
[----:B------:R-:W-:Y:S02]  /*0580*/  IADD3 R12, P0, PT, R12, UR10, RZ ;  /* 0x0000000a0c0c7c10 */ /* 0x000fe4000ff1e0ff */
[----:B-----5:R-:W-:-:S03]  /*0590*/  PRMT R26, R26, 0x8880, RZ ;  /* 0x000088801a1a7816 */ /* 0x020fc600000000ff */
[----:B------:R-:W-:Y:S01]  /*05a0*/  IMAD.X R13, RZ, RZ, UR11, P0 ;  /* 0x0000000bff0d7e24 */ /* 0x000fe200080e06ff */
[----:B----4-:R-:W-:Y:S02]  /*05b0*/  PRMT R32, R32, 0x8880, RZ ;  /* 0x0000888020207816 */ /* 0x010fe400000000ff */
[----:B--2---:R-:W-:Y:S02]  /*05c0*/  PRMT R36, R29, 0x8880, RZ ;  /* 0x000088801d247816 */ /* 0x004fe400000000ff */
[----:B------:R0:W2:Y:S01]  /*05d0*/  LDG.E.U8.CONSTANT R27, desc[UR6][R12.64] ;  /* 0x000000060c1b7981 */ /* 0x0000a2000c1e9100 */
[----:B------:R-:W-:Y:S02]  /*05e0*/  IMAD.MOV.U32 R29, RZ, RZ, R32 ;  /* 0x000000ffff1d7224 */ /* 0x000fe400078e0020 */
[----:B------:R-:W-:Y:S01]  /*05f0*/  IMAD.MOV.U32 R32, RZ, RZ, R36 ;  /* 0x000000ffff207224 */ /* 0x000fe200078e0024 */
[----:B------:R-:W-:Y:S02]  /*0600*/  PRMT R34, R34, 0x8880, RZ ;  /* 0x0000888022227816 */ /* 0x000fe400000000ff */
[----:B------:R-:W-:-:S02]  /*0610*/  PRMT R28, R28, 0x8880, RZ ;  /* 0x000088801c1c7816 */ /* 0x000fc400000000ff */
[----:B---3--:R-:W-:-:S04]  /*0620*/  PRMT R35, R16, 0x8880, RZ ;  /* 0x0000888010237816 */ /* 0x008fc800000000ff */
[----:B------:R-:W-:-:S04]  /*0630*/  PRMT R35, R35, 0x7710, RZ ;  /* 0x0000771023237816 */ /* 0x000fc800000000ff */
[C---:B------:R-:W-:Y:S02]  /*0640*/  R2P PR, R35.reuse, 0x7e ;  /* 0x0000007e23007804 */ /* 0x040fe40000000000 */
[----:B------:R-:W-:-:S04]  /*0650*/  LOP3.LUT R35, R35, 0x1, RZ, 0xc0, !PT ;  /* 0x0000000123237812 */ /* 0x000fc800078ec0ff */
[----:B------:R-:W-:Y:S02]  /*0660*/  ISETP.NE.U32.AND P0, PT, R35, 0x1, PT ;  /* 0x000000012300780c */ /* 0x000fe40003f05070 */
[----:B------:R-:W-:-:S05]  /*0670*/  PRMT R35, R14, 0x7770, RZ ;  /* 0x000077700e237816 */ /* 0x000fca00000000ff */
[----:B------:R-:W-:Y:S01]  /*0680*/  IMAD R26, R26, R35, RZ ;  /* 0x000000231a1a7224 */ /* 0x000fe200078e02ff */
[----:B------:R-:W-:Y:S02]  /*0690*/  PRMT R35, R30, 0x8880, RZ ;  /* 0x000088801e237816 */ /* 0x000fe400000000ff */
[----:B------:R-:W3:Y:S01]  /*06a0*/  LDG.E.U8.CONSTANT R30, desc[UR6][R10.64+0xb] ;  /* 0x00000b060a1e7981 */ /* 0x000ee2000c1e9100 */
[C---:B0-----:R-:W-:Y:S02]  /*06b0*/  PRMT R13, R14.reuse, 0x7772, RZ ;  /* 0x000077720e0d7816 */ /* 0x041fe400000000ff */
[----:B------:R-:W-:-:S03]  /*06c0*/  PRMT R12, R14, 0x7771, RZ ;  /* 0x000077710e0c7816 */ /* 0x000fc600000000ff */
[----:B------:R-:W-:Y:S01]  /*06d0*/  IMAD R32, R32, R13, RZ ;  /* 0x0000000d20207224 */ /* 0x000fe200078e02ff */
[----:B------:R-:W-:Y:S01]  /*06e0*/  PRMT R13, R15, 0x7770, RZ ;  /* 0x000077700f0d7816 */ /* 0x000fe200000000ff */
[----:B------:R-:W-:Y:S01]  /*06f0*/  IMAD R29, R29, R12, RZ ;  /* 0x0000000c1d1d7224 */ /* 0x000fe200078e02ff */
[----:B------:R-:W-:-:S03]  /*0700*/  PRMT R14, R14, 0x7773, RZ ;  /* 0x000077730e0e7816 */ /* 0x000fc600000000ff */
[----:B------:R-:W-:Y:S02]  /*0710*/  IMAD R34, R34, R13, RZ ;  /* 0x0000000d22227224 */ /* 0x000fe400078e02ff */
[----:B------:R-:W-:Y:S02]  /*0720*/  IMAD.WIDE.U32 R12, R33, 0x8, R8 ;  /* 0x00000008210c7825 */ /* 0x000fe400078e0008 */
[----:B------:R-:W4:Y:S02]  /*0730*/  LDG.E.U8.CONSTANT R33, desc[UR6][R10.64+0xd] ;  /* 0x00000d060a217981 */ /* 0x000f24000c1e9100 */
[----:B------:R-:W-:Y:S02]  /*0740*/  @P1 IMAD.MOV R29, RZ, RZ, -R29 ;  /* 0x000000ffff1d1224 */ /* 0x000fe400078e0a1d */
[----:B------:R-:W-:Y:S01]  /*0750*/  @P2 IMAD.MOV R32, RZ, RZ, -R32 ;  /* 0x000000ffff202224 */ /* 0x000fe200078e0a20 */
[----:B------:R-:W5:Y:S01]  /*0760*/  LDG.E.64.CONSTANT R12, desc[UR6][R12.64] ;  /* 0x000000060c0c7981 */ /* 0x000f62000c1e9b00 */
[----:B------:R-:W-:-:S02]  /*0770*/  @!P0 IMAD.MOV R26, RZ, RZ, -R26 ;  /* 0x000000ffff1a8224 */ /* 0x000fc400078e0a1a */
[----:B------:R-:W-:Y:S02]  /*0780*/  IMAD R35, R35, R14, RZ ;  /* 0x0000000e23237224 */ /* 0x000fe400078e02ff */
[----:B------:R-:W4:Y:S01]  /*0790*/  LDG.E.U8.CONSTANT R14, desc[UR6][R10.64+0xc] ;  /* 0x00000c060a0e7981 */ /* 0x000f22000c1e9100 */
[----:B------:R-:W-:Y:S01]  /*07a0*/  IADD3 R26, PT, PT, R32, R29, R26 ;  /* 0x0000001d201a7210 */ /* 0x000fe20007ffe01a */
[----:B------:R-:W-:Y:S02]  /*07b0*/  @P3 IMAD.MOV R35, RZ, RZ, -R35 ;  /* 0x000000ffff233224 */ /* 0x000fe400078e0a23 */
[----:B------:R-:W-:Y:S01]  /*07c0*/  @P4 IMAD.MOV R34, RZ, RZ, -R34 ;  /* 0x000000ffff224224 */ /* 0x000fe200078e0a22 */
[----:B------:R-:W5:Y:S04]  /*07d0*/  LDG.E.U8.CONSTANT R32, desc[UR6][R10.64+0xe] ;  /* 0x00000e060a207981 */ /* 0x000f68000c1e9100 */
[----:B------:R-:W-:-:S02]  /*07e0*/  IADD3 R34, PT, PT, R34, R35, R26 ;  /* 0x0000002322227210 */ /* 0x000fc40007ffe01a */
[----:B------:R-:W5:Y:S01]  /*07f0*/  LDG.E.U16.CONSTANT R26, desc[UR6][R6.64+0x8] ;  /* 0x00000806061a7981 */ /* 0x000f62000c1e9500 */
[----:B------:R-:W-:Y:S02]  /*0800*/  PRMT R29, R15, 0x7771, RZ ;  /* 0x000077710f1d7816 */ /* 0x000fe400000000ff */
[----:B------:R-:W-:-:S03]  /*0810*/  PRMT R17, R17, 0x8880, RZ ;  /* 0x0000888011117816 */ /* 0x000fc600000000ff */
[----:B------:R-:W-:Y:S01]  /*0820*/  IMAD R29, R28, R29, RZ ;  /* 0x0000001d1c1d7224 */ /* 0x000fe200078e02ff */
[----:B------:R-:W-:-:S05]  /*0830*/  PRMT R28, R15, 0x7772, RZ ;  /* 0x000077720f1c7816 */ /* 0x000fca00000000ff */
[----:B------:R-:W-:Y:S02]  /*0840*/  IMAD R28, R17, R28, RZ ;  /* 0x0000001c111c7224 */ /* 0x000fe400078e02ff */
[----:B------:R-:W5:Y:S01]  /*0850*/  LDG.E.U8.CONSTANT R17, desc[UR6][R6.64+0x4] ;  /* 0x0000040606117981 */ /* 0x000f62000c1e9100 */
[----:B------:R-:W-:Y:S02]  /*0860*/  @P5 IMAD.MOV R29, RZ, RZ, -R29 ;  /* 0x000000ffff1d5224 */ /* 0x000fe400078e0a1d */
[----:B------:R-:W-:-:S05]  /*0870*/  @P6 IMAD.MOV R28, RZ, RZ, -R28 ;  /* 0x000000ffff1c6224 */ /* 0x000fca00078e0a1c */
[----:B------:R-:W-:Y:S02]  /*0880*/  IADD3 R34, PT, PT, R28, R29, R34 ;  /* 0x0000001d1c227210 */ /* 0x000fe40007ffe022 */
[----:B------:R-:W5:Y:S04]  /*0890*/  LDG.E.U8.CONSTANT R29, desc[UR6][R10.64+0xf] ;  /* 0x00000f060a1d7981 */ /* 0x000f68000c1e9100 */
[----:B------:R-:W5:Y:S01]  /*08a0*/  LDG.E.U8.CONSTANT R28, desc[UR6][R10.64+0x10] ;  /* 0x000010060a1c7981 */ /* 0x000f62000c1e9100 */
[----:B---3--:R-:W-:Y:S02]  /*08b0*/  PRMT R35, R30, 0x8880, RZ ;  /* 0x000088801e237816 */ /* 0x008fe400000000ff */
[----:B------:R-:W-:Y:S02]  /*08c0*/  PRMT R30, R16, 0x8880, RZ ;  /* 0x00008880101e7816 */ /* 0x000fe400000000ff */
[----:B------:R-:W-:-:S03]  /*08d0*/  PRMT R16, R15, 0x7773, RZ ;  /* 0x000077730f107816 */ /* 0x000fc600000000ff */
[----:B------:R-:W-:Y:S02]  /*08e0*/  IMAD.MOV.U32 R15, RZ, RZ, R30 ;  /* 0x000000ffff0f7224 */ /* 0x000fe400078e001e */
[----:B------:R-:W-:Y:S01]  /*08f0*/  IMAD R35, R35, R16, RZ ;  /* 0x0000001023237224 */ /* 0x000fe200078e02ff */
[----:B------:R-:W3:Y:S02]  /*0900*/  LDG.E.U8.CONSTANT R30, desc[UR6][R10.64+0x11] ;  /* 0x000011060a1e7981 */ /* 0x000ee4000c1e9100 */
[----:B------:R-:W-:Y:S02]  /*0910*/  ISETP.GE.AND P0, PT, R15, RZ, PT ;  /* 0x000000ff0f00720c */ /* 0x000fe40003f06270 */
[----:B--2---:R-:W-:-:S04]  /*0920*/  PRMT R15, R27, 0x8880, RZ ;  /* 0x000088801b0f7816 */ /* 0x004fc800000000ff */
[----:B------:R-:W-:-:S04]  /*0930*/  PRMT R15, R15, 0x7710, RZ ;  /* 0x000077100f0f7816 */ /* 0x000fc800000000ff */
[----:B------:R-:W-:-:S04]  /*0940*/  LOP3.LUT R16, R15, 0x1, RZ, 0xc0, !PT ;  /* 0x000000010f107812 */ /* 0x000fc800078ec0ff */
[----:B------:R-:W-:Y:S02]  /*0950*/  ISETP.NE.U32.AND P1, PT, R16, 0x1, PT ;  /* 0x000000011000780c */ /* 0x000fe40003f25070 */
[----:B----4-:R-:W-:Y:S02]  /*0960*/  PRMT R14, R14, 0x8880, RZ ;  /* 0x000088800e0e7816 */ /* 0x010fe400000000ff */
[----:B-----5:R-:W-:Y:S01]  /*0970*/  PRMT R37, R12, 0x7770, RZ ;  /* 0x000077700c257816 */ /* 0x020fe200000000ff */
[----:B------:R-:W-:-:S04]  /*0980*/  IMAD.MOV R16, RZ, RZ, -R35 ;  /* 0x000000ffff107224 */ /* 0x000fc800078e0a23 */
[----:B------:R-:W-:Y:S02]  /*0990*/  IMAD R14, R14, R37, RZ ;  /* 0x000000250e0e7224 */ /* 0x000fe400078e02ff */
[----:B------:R-:W-:Y:S02]  /*09a0*/  IMAD R31, R26, 0x10000, R31 ;  /* 0x000100001a1f7824 */ /* 0x000fe400078e021f */
[----:B------:R-:W-:Y:S02]  /*09b0*/  @!P0 IMAD.MOV.U32 R35, RZ, RZ, R16 ;  /* 0x000000ffff238224 */ /* 0x000fe400078e0010 */
[----:B------:R-:W-:Y:S01]  /*09c0*/  @!P1 IMAD.MOV R14, RZ, RZ, -R14 ;  /* 0x000000ffff0e9224 */ /* 0x000fe200078e0a0e */
[----:B------:R-:W-:Y:S02]  /*09d0*/  SHF.R.U32.HI R31, RZ, 0xe, R31 ;  /* 0x0000000eff1f7819 */ /* 0x000fe4000001161f */
[----:B------:R-:W-:Y:S02]  /*09e0*/  PRMT R33, R33, 0x8880, RZ ;  /* 0x0000888021217816 */ /* 0x000fe400000000ff */
[----:B------:R-:W-:-:S02]  /*09f0*/  IADD3 R34, PT, PT, R14, R35, R34 ;  /* 0x000000230e227210 */ /* 0x000fc40007ffe022 */
[----:B------:R-:W-:Y:S01]  /*0a00*/  PRMT R14, R12, 0x7771, RZ ;  /* 0x000077710c0e7816 */ /* 0x000fe200000000ff */
[----:B------:R-:W2:Y:S01]  /*0a10*/  LDG.E.U8.CONSTANT R35, desc[UR6][R6.64+0x5] ;  /* 0x0000050606237981 */ /* 0x000ea2000c1e9100 */
[----:B------:R-:W-:Y:S02]  /*0a20*/  LOP3.LUT R31, R31, 0x7f, RZ, 0xc0, !PT ;  /* 0x0000007f1f1f7812 */ /* 0x000fe400078ec0ff */
[----:B------:R-:W-:Y:S01]  /*0a30*/  R2P PR, R15, 0x7e ;  /* 0x0000007e0f007804 */ /* 0x000fe20000000000 */
[----:B------:R-:W-:Y:S01]  /*0a40*/  IMAD R33, R33, R14, RZ ;  /* 0x0000000e21217224 */ /* 0x000fe200078e02ff */
[----:B------:R-:W-:Y:S02]  /*0a50*/  PRMT R15, R32, 0x8880, RZ ;  /* 0x00008880200f7816 */ /* 0x000fe400000000ff */
[----:B------:R-:W-:Y:S01]  /*0a60*/  PRMT R16, R12, 0x7772, RZ ;  /* 0x000077720c107816 */ /* 0x000fe200000000ff */
[----:B------:R-:W4:Y:S01]  /*0a70*/  LDG.E.U8.CONSTANT R32, desc[UR6][R10.64+0x12] ;  /* 0x000012060a207981 */ /* 0x000f22000c1e9100 */
[----:B------:R-:W-:-:S03]  /*0a80*/  IADD3 R14, P0, PT, R31, UR10, RZ ;  /* 0x0000000a1f0e7c10 */ /* 0x000fc6000ff1e0ff */
[----:B------:R-:W-:Y:S01]  /*0a90*/  IMAD R16, R15, R16, RZ ;  /* 0x000000100f107224 */ /* 0x000fe200078e02ff */
[----:B------:R-:W5:Y:S01]  /*0aa0*/  LDG.E.U8.CONSTANT R31, desc[UR6][R10.64+0x13] ;  /* 0x000013060a1f7981 */ /* 0x000f62000c1e9100 */
[----:B------:R-:W-:-:S05]  /*0ab0*/  IMAD.X R15, RZ, RZ, UR11, P0 ;  /* 0x0000000bff0f7e24 */ /* 0x000fca00080e06ff */
[----:B------:R0:W2:Y:S01]  /*0ac0*/  LDG.E.U8.CONSTANT R14, desc[UR6][R14.64] ;  /* 0x000000060e0e7981 */ /* 0x0000a2000c1e9100 */
[----:B------:R-:W-:Y:S02]  /*0ad0*/  @P1 IMAD.MOV R33, RZ, RZ, -R33 ;  /* 0x000000ffff211224 */ /* 0x000fe400078e0a21 */
[----:B------:R-:W-:-:S05]  /*0ae0*/  @P2 IMAD.MOV R16, RZ, RZ, -R16 ;  /* 0x000000ffff102224 */ /* 0x000fca00078e0a10 */
[----:B------:R-:W-:Y:S01]  /*0af0*/  IADD3 R34, PT, PT, R16, R33, R34 ;  /* 0x0000002110227210 */ /* 0x000fe20007ffe022 */
[----:B------:R-:W-:Y:S01]  /*0b00*/  IMAD.WIDE.U32 R16, R17, 0x8, R8 ;  /* 0x0000000811107825 */ /* 0x000fe200078e0008 */
[----:B------:R-:W2:Y:S05]  /*0b10*/  LDG.E.U8.CONSTANT R33, desc[UR6][R10.64+0x14] ;  /* 0x000014060a217981 */ /* 0x000eaa000c1e9100 */
[----:B------:R-:W2:Y:S01]  /*0b20*/  LDG.E.64.CONSTANT R16, desc[UR6][R16.64] ;  /* 0x0000000610107981 */ /* 0x000ea2000c1e9b00 */
[----:B------:R-:W-:Y:S02]  /*0b30*/  PRMT R29, R29, 0x8880, RZ ;  /* 0x000088801d1d7816 */ /* 0x000fe400000000ff */
[----:B------:R-:W-:-:S02]  /*0b40*/  PRMT R36, R28, 0x8880, RZ ;  /* 0x000088801c247816 */ /* 0x000fc400000000ff */
[----:B0-----:R-:W-:Y:S01]  /*0b50*/  PRMT R15, R12, 0x7773, RZ ;  /* 0x000077730c0f7816 */ /* 0x001fe200000000ff */
[----:B------:R-:W-:Y:S01]  /*0b60*/  IMAD.MOV.U32 R28, RZ, RZ, R29 ;  /* 0x000000ffff1c7224 */ /* 0x000fe200078e001d */
[----:B------:R-:W-:Y:S01]  /*0b70*/  PRMT R12, R13, 0x7770, RZ ;  /* 0x000077700d0c7816 */ /* 0x000fe200000000ff */
[----:B------:R-:W-:Y:S02]  /*0b80*/  IMAD.MOV.U32 R29, RZ, RZ, R36 ;  /* 0x000000ffff1d7224 */ /* 0x000fe400078e0024 */
[----:B------:R-:W-:Y:S02]  /*0b90*/  IMAD R15, R28, R15, RZ ;  /* 0x0000000f1c0f7224 */ /* 0x000fe400078e02ff */
[----:B------:R-:W2:Y:S01]  /*0ba0*/  LDG.E.U8.CONSTANT R28, desc[UR6][R10.64+0x16] ;  /* 0x000016060a1c7981 */ /* 0x000ea2000c1e9100 */
[----:B------:R-:W-:-:S03]  /*0bb0*/  IMAD R12, R29, R12, RZ ;  /* 0x0000000c1d0c7224 */ /* 0x000fc600078e02ff */
[----:B------:R-:W2:Y:S01]  /*0bc0*/  LDG.E.U8.CONSTANT R29, desc[UR6][R10.64+0x15] ;  /* 0x000015060a1d7981 */ /* 0x000ea2000c1e9100 */
[----:B------:R-:W-:Y:S02]  /*0bd0*/  @P3 IMAD.MOV R15, RZ, RZ, -R15 ;  /* 0x000000ffff0f3224 */ /* 0x000fe400078e0a0f */
[----:B------:R-:W-:-:S05]  /*0be0*/  @P4 IMAD.MOV R12, RZ, RZ, -R12 ;  /* 0x000000ffff0c4224 */ /* 0x000fca00078e0a0c */
[----:B------:R-:W-:Y:S02]  /*0bf0*/  IADD3 R34, PT, PT, R12, R15, R34 ;  /* 0x0000000f0c227210 */ /* 0x000fe40007ffe022 */
[----:B------:R-:W2:Y:S04]  /*0c00*/  LDG.E.U8.CONSTANT R15, desc[UR6][R10.64+0x18] ;  /* 0x000018060a0f7981 */ /* 0x000ea8000c1e9100 */
[----:B------:R-:W2:Y:S01]  /*0c10*/  LDG.E.U8.CONSTANT R12, desc[UR6][R10.64+0x17] ;  /* 0x000017060a0c7981 */ /* 0x000ea2000c1e9100 */
[----:B------:R-:W-:-:S04]  /*0c20*/  PRMT R6, R27, 0x8880, RZ ;  /* 0x000088801b067816 */ /* 0x000fc800000000ff */
[----:B------:R-:W-:Y:S02]  /*0c30*/  ISETP.GE.AND P0, PT, R6, RZ, PT ;  /* 0x000000ff0600720c */ /* 0x000fe40003f06270 */
[C---:B------:R-:W-:Y:S02]  /*0c40*/  PRMT R6, R13.reuse, 0x7771, RZ ;  /* 0x000077710d067816 */ /* 0x040fe400000000ff */
[----:B------:R-:W-:Y:S02]  /*0c50*/  PRMT R27, R13, 0x7772, RZ ;  /* 0x000077720d1b7816 */ /* 0x000fe400000000ff */
[----:B---3--:R-:W-:-:S05]  /*0c60*/  PRMT R7, R30, 0x8880, RZ ;  /* 0x000088801e077816 */ /* 0x008fca00000000ff */
[----:B------:R-:W-:Y:S01]  /*0c70*/  IMAD R7, R7, R6, RZ ;  /* 0x0000000607077224 */ /* 0x000fe200078e02ff */
[----:B------:R-:W-:-:S03]  /*0c80*/  PRMT R30, R13, 0x7773, RZ ;  /* 0x000077730d1e7816 */ /* 0x000fc600000000ff */
[----:B------:R-:W-:Y:S01]  /*0c90*/  @P5 IMAD.MOV R7, RZ, RZ, -R7 ;  /* 0x000000ffff075224 */ /* 0x000fe200078e0a07 */
[----:B----4-:R-:W-:Y:S02]  /*0ca0*/  PRMT R6, R32, 0x8880, RZ ;  /* 0x0000888020067816 */ /* 0x010fe400000000ff */
[----:B-----5:R-:W-:Y:S02]  /*0cb0*/  PRMT R31, R31, 0x8880, RZ ;  /* 0x000088801f1f7816 */ /* 0x020fe400000000ff */
[----:B--2---:R-:W-:-:S03]  /*0cc0*/  PRMT R32, R14, 0x8880, RZ ;  /* 0x000088800e207816 */ /* 0x004fc600000000ff */
[----:B------:R-:W-:Y:S02]  /*0cd0*/  IMAD.MOV.U32 R13, RZ, RZ, R31 ;  /* 0x000000ffff0d7224 */ /* 0x000fe400078e001f */
[----:B------:R-:W-:Y:S01]  /*0ce0*/  IMAD R6, R6, R27, RZ ;  /* 0x0000001b06067224 */ /* 0x000fe200078e02ff */
[----:B------:R-:W-:Y:S01]  /*0cf0*/  PRMT R32, R32, 0x7710, RZ ;  /* 0x0000771020207816 */ /* 0x000fe200000000ff */
[----:B------:R-:W-:Y:S01]  /*0d00*/  IMAD R13, R13, R30, RZ ;  /* 0x0000001e0d0d7224 */ /* 0x000fe200078e02ff */
[----:B------:R-:W2:Y:S02]  /*0d10*/  LDG.E.U8.CONSTANT R31, desc[UR6][R10.64+0x1b] ;  /* 0x00001b060a1f7981 */ /* 0x000ea4000c1e9100 */
[----:B------:R-:W-:Y:S01]  /*0d20*/  LOP3.LUT R30, R32, 0x1, RZ, 0xc0, !PT ;  /* 0x00000001201e7812 */ /* 0x000fe200078ec0ff */
[----:B------:R-:W-:-:S03]  /*0d30*/  @P6 IMAD.MOV R6, RZ, RZ, -R6 ;  /* 0x000000ffff066224 */ /* 0x000fc600078e0a06 */
[----:B------:R-:W-:Y:S02]  /*0d40*/  ISETP.NE.U32.AND P1, PT, R30, 0x1, PT ;  /* 0x000000011e00780c */ /* 0x000fe40003f25070 */
[----:B------:R-:W-:Y:S02]  /*0d50*/  PRMT R27, R33, 0x8880, RZ ;  /* 0x00008880211b7816 */ /* 0x000fe400000000ff */
[----:B------:R-:W-:Y:S02]  /*0d60*/  PRMT R30, R16, 0x7770, RZ ;  /* 0x00007770101e7816 */ /* 0x000fe400000000ff */
[----:B------:R-:W-:Y:S02]  /*0d70*/  IADD3 R34, PT, PT, R6, R7, R34 ;  /* 0x0000000706227210 */ /* 0x000fe40007ffe022 */
[----:B------:R-:W-:Y:S01]  /*0d80*/  SHF.R.U32.HI R6, RZ, 0x5, R26 ;  /* 0x00000005ff067819 */ /* 0x000fe2000001161a */
[----:B------:R-:W-:Y:S02]  /*0d90*/  IMAD.MOV R7, RZ, RZ, -R13 ;  /* 0x000000ffff077224 */ /* 0x000fe400078e0a0d */
[----:B------:R-:W-:Y:S01]  /*0da0*/  IMAD R27, R27, R30, RZ ;  /* 0x0000001e1b1b7224 */ /* 0x000fe200078e02ff */
[----:B------:R-:W-:Y:S01]  /*0db0*/  LOP3.LUT R6, R6, 0x7f, RZ, 0xc0, !PT ;  /* 0x0000007f06067812 */ /* 0x000fe200078ec0ff */
[----:B------:R-:W-:Y:S01]  /*0dc0*/  @!P0 IMAD.MOV.U32 R13, RZ, RZ, R7 ;  /* 0x000000ffff0d8224 */ /* 0x000fe200078e0007 */
[----:B------:R-:W3:Y:S01]  /*0dd0*/  LDG.E.U8.CONSTANT R30, desc[UR6][R10.64+0x1a] ;  /* 0x00001a060a1e7981 */ /* 0x000ee2000c1e9100 */
[----:B------:R-:W-:Y:S01]  /*0de0*/  @!P1 IMAD.MOV R27, RZ, RZ, -R27 ;  /* 0x000000ffff1b9224 */ /* 0x000fe200078e0a1b */
[----:B------:R-:W-:-:S04]  /*0df0*/  IADD3 R6, P0, PT, R6, UR10, RZ ;  /* 0x0000000a06067c10 */ /* 0x000fc8000ff1e0ff */
[----:B------:R-:W-:Y:S01]  /*0e00*/  IADD3 R13, PT, PT, R27, R13, R34 ;  /* 0x0000000d1b0d7210 */ /* 0x000fe20007ffe022 */
[----:B------:R-:W-:Y:S01]  /*0e10*/  IMAD.X R7, RZ, RZ, UR11, P0 ;  /* 0x0000000bff077e24 */ /* 0x000fe200080e06ff */
[----:B------:R-:W4:Y:S04]  /*0e20*/  LDG.E.U8.CONSTANT R27, desc[UR6][R10.64+0x19] ;  /* 0x000019060a1b7981 */ /* 0x000f28000c1e9100 */
[----:B------:R-:W5:Y:S01]  /*0e30*/  LDG.E.U8.CONSTANT R6, desc[UR6][R6.64] ;  /* 0x0000000606067981 */ /* 0x000f62000c1e9100 */
[----:B------:R-:W-:Y:S01]  /*0e40*/  IMAD.WIDE.U32 R8, R35, 0x8, R8 ;  /* 0x0000000823087825 */ /* 0x000fe200078e0008 */
[----:B------:R-:W-:Y:S02]  /*0e50*/  PRMT R33, R28, 0x8880, RZ ;  /* 0x000088801c217816 */ /* 0x000fe400000000ff */
[----:B------:R-:W-:Y:S01]  /*0e60*/  R2P PR, R32, 0x7e ;  /* 0x0000007e20007804 */ /* 0x000fe20000000000 */
[----:B------:R-:W2:Y:S01]  /*0e70*/  LDG.E.U8.CONSTANT R28, desc[UR6][R10.64+0x1c] ;  /* 0x00001c060a1c7981 */ /* 0x000ea2000c1e9100 */
[----:B------:R-:W-:-:S03]  /*0e80*/  PRMT R29, R29, 0x8880, RZ ;  /* 0x000088801d1d7816 */ /* 0x000fc600000000ff */
[----:B------:R-:W2:Y:S01]  /*0e90*/  LDG.E.64.CONSTANT R8, desc[UR6][R8.64] ;  /* 0x0000000608087981 */ /* 0x000ea2000c1e9b00 */
[C---:B------:R-:W-:Y:S02]  /*0ea0*/  PRMT R32, R16.reuse, 0x7771, RZ ;  /* 0x0000777110207816 */ /* 0x040fe400000000ff */
[----:B------:R-:W-:Y:S01]  /*0eb0*/  PRMT R34, R16, 0x7772, RZ ;  /* 0x0000777210227816 */ /* 0x000fe200000000ff */
[----:B------:R-:W2:Y:S02]  /*0ec0*/  LDG.E.U8.CONSTANT R7, desc[UR6][R10.64+0x1d] ;  /* 0x00001d060a077981 */ /* 0x000ea4000c1e9100 */
[----:B------:R-:W-:Y:S02]  /*0ed0*/  IMAD R32, R29, R32, RZ ;  /* 0x000000201d207224 */ /* 0x000fe400078e02ff */
[----:B------:R-:W-:Y:S01]  /*0ee0*/  IMAD R33, R33, R34, RZ ;  /* 0x0000002221217224 */ /* 0x000fe200078e02ff */
[----:B------:R-:W2:Y:S01]  /*0ef0*/  LDG.E.U8.CONSTANT R29, desc[UR6][R10.64+0x1e] ;  /* 0x00001e060a1d7981 */ /* 0x000ea2000c1e9100 */
[----:B------:R-:W-:-:S02]  /*0f00*/  @P1 IMAD.MOV R32, RZ, RZ, -R32 ;  /* 0x000000ffff201224 */ /* 0x000fc400078e0a20 */
[----:B------:R-:W-:Y:S01]  /*0f10*/  @P2 IMAD.MOV R33, RZ, RZ, -R33 ;  /* 0x000000ffff212224 */ /* 0x000fe200078e0a21 */
[----:B------:R-:W-:-:S04]  /*0f20*/  PRMT R35, R15, 0x8880, RZ ;  /* 0x000088800f237816 */ /* 0x000fc800000000ff */
[----:B------:R-:W-:Y:S02]  /*0f30*/  IADD3 R13, PT, PT, R33, R32, R13 ;  /* 0x00000020210d7210 */ /* 0x000fe40007ffe00d */
[----:B------:R-:W2:Y:S01]  /*0f40*/  LDG.E.U8.CONSTANT R33, desc[UR6][R10.64+0x1f] ;  /* 0x00001f060a217981 */ /* 0x000ea2000c1e9100 */
[----:B------:R-:W-:Y:S02]  /*0f50*/  PRMT R12, R12, 0x8880, RZ ;  /* 0x000088800c0c7816 */ /* 0x000fe400000000ff */
[----:B------:R-:W-:Y:S01]  /*0f60*/  PRMT R15, R16, 0x7773, RZ ;  /* 0x00007773100f7816 */ /* 0x000fe200000000ff */
[----:B------:R-:W2:Y:S04]  /*0f70*/  LDG.E.U8.CONSTANT R32, desc[UR6][R10.64+0x20] ;  /* 0x000020060a207981 */ /* 0x000ea8000c1e9100 */
[----:B------:R-:W-:-:S02]  /*0f80*/  IMAD R34, R12, R15, RZ ;  /* 0x0000000f0c227224 */ /* 0x000fc400078e02ff */
[----:B------:R-:W2:Y:S04]  /*0f90*/  LDG.E.U8.CONSTANT R12, desc[UR6][R10.64+0x21] ;  /* 0x000021060a0c7981 */ /* 0x000ea8000c1e9100 */
[----:B------:R-:W2:Y:S01]  /*0fa0*/  LDG.E.U8.CONSTANT R15, desc[UR6][R10.64+0x23] ;  /* 0x000023060a0f7981 */ /* 0x000ea2000c1e9100 */
[----:B------:R-:W-:-:S05]  /*0fb0*/  PRMT R16, R17, 0x7770, RZ ;  /* 0x0000777011107816 */ /* 0x000fca00000000ff */
[----:B------:R-:W-:Y:S02]  /*0fc0*/  IMAD R35, R35, R16, RZ ;  /* 0x0000001023237224 */ /* 0x000fe400078e02ff */
[----:B------:R0:W2:Y:S01]  /*0fd0*/  LDG.E.U16.CONSTANT R16, desc[UR6][R10.64] ;  /* 0x000000060a107981 */ /* 0x0000a2000c1e9500 */
[----:B------:R-:W-:Y:S02]  /*0fe0*/  @P3 IMAD.MOV R34, RZ, RZ, -R34 ;  /* 0x000000ffff223224 */ /* 0x000fe400078e0a22 */
[----:B------:R-:W-:-:S05]  /*0ff0*/  @P4 IMAD.MOV R35, RZ, RZ, -R35 ;  /* 0x000000ffff234224 */ /* 0x000fca00078e0a23 */
[----:B------:R-:W-:Y:S02]  /*1000*/  IADD3 R13, PT, PT, R35, R34, R13 ;  /* 0x00000022230d7210 */ /* 0x000fe40007ffe00d */
[----:B------:R-:W-:Y:S01]  /*1010*/  PRMT R35, R14, 0x8880, RZ ;  /* 0x000088800e237816 */ /* 0x000fe200000000ff */
[----:B------:R-:W-:Y:S01]  /*1020*/  VIADD R25, R25, 0x4 ;  /* 0x0000000419197836 */ /* 0x000fe20000000000 */
[----:B------:R-:W-:-:S04]  /*1030*/  SHF.R.U32.HI R26, RZ, 0xc, R26 ;  /* 0x0000000cff1a7819 */ /* 0x000fc8000001161a */
[----:B------:R-:W-:Y:S01]  /*1040*/  I2FP.F32.U32 R26, R26 ;  /* 0x0000001a001a7245 */ /* 0x000fe20000201000 */
[----:B------:R-:W-:Y:S02]  /*1050*/  HADD2.F32 R4, -RZ, R4.H0_H0 ;  /* 0x20000004ff047230 */ /* 0x000fe40000004100 */
[----:B------:R-:W-:Y:S02]  /*1060*/  VIADD R24, R24, 0x4 ;  /* 0x0000000418187836 */ /* 0x000fe40000000000 */
[----:B------:R-:W-:Y:S01]  /*1070*/  VIADD R20, R20, 0x20 ;  /* 0x0000002014147836 */ /* 0x000fe20000000000 */
[----:B---3--:R-:W-:Y:S01]  /*1080*/  PRMT R34, R30, 0x8880, RZ ;  /* 0x000088801e227816 */ /* 0x008fe200000000ff */
[----:B------:R-:W-:-:S05]  /*1090*/  IMAD.MOV.U32 R30, RZ, RZ, R35 ;  /* 0x000000ffff1e7224 */ /* 0x000fca00078e0023 */
[----:B------:R-:W-:Y:S02]  /*10a0*/  ISETP.GE.AND P0, PT, R30, RZ, PT ;  /* 0x000000ff1e00720c */ /* 0x000fe40003f06270 */
[----:B----4-:R-:W-:Y:S02]  /*10b0*/  PRMT R14, R27, 0x8880, RZ ;  /* 0x000088801b0e7816 */ /* 0x010fe400000000ff */
[C---:B------:R-:W-:Y:S01]  /*10c0*/  PRMT R27, R17.reuse, 0x7771, RZ ;  /* 0x00007771111b7816 */ /* 0x040fe200000000ff */
[----:B0-----:R-:W-:Y:S01]  /*10d0*/  IMAD.MOV.U32 R11, RZ, RZ, R34 ;  /* 0x000000ffff0b7224 */ /* 0x001fe200078e0022 */
[----:B------:R-:W-:Y:S02]  /*10e0*/  PRMT R30, R17, 0x7772, RZ ;  /* 0x00007772111e7816 */ /* 0x000fe400000000ff */
[----:B-----5:R-:W-:Y:S01]  /*10f0*/  PRMT R34, R6, 0x8880, RZ ;  /* 0x0000888006227816 */ /* 0x020fe200000000ff */
[----:B------:R-:W-:Y:S02]  /*1100*/  IMAD R10, R14, R27, RZ ;  /* 0x0000001b0e0a7224 */ /* 0x000fe400078e02ff */
[----:B------:R-:W-:Y:S01]  /*1110*/  IMAD R27, R11, R30, RZ ;  /* 0x0000001e0b1b7224 */ /* 0x000fe200078e02ff */
[----:B------:R-:W-:-:S02]  /*1120*/  PRMT R11, R34, 0x7710, RZ ;  /* 0x00007710220b7816 */ /* 0x000fc400000000ff */
[----:B--2---:R-:W-:Y:S02]  /*1130*/  PRMT R14, R31, 0x8880, RZ ;  /* 0x000088801f0e7816 */ /* 0x004fe400000000ff */
[----:B------:R-:W-:Y:S02]  /*1140*/  LOP3.LUT R30, R11, 0x1, RZ, 0xc0, !PT ;  /* 0x000000010b1e7812 */ /* 0x000fe400078ec0ff */
[----:B------:R-:W-:Y:S02]  /*1150*/  PRMT R17, R17, 0x7773, RZ ;  /* 0x0000777311117816 */ /* 0x000fe400000000ff */
[----:B------:R-:W-:-:S03]  /*1160*/  ISETP.NE.U32.AND P1, PT, R30, 0x1, PT ;  /* 0x000000011e00780c */ /* 0x000fc60003f25070 */
[----:B------:R-:W-:Y:S01]  /*1170*/  IMAD R14, R14, R17, RZ ;  /* 0x000000110e0e7224 */ /* 0x000fe200078e02ff */
[----:B------:R-:W-:Y:S02]  /*1180*/  PRMT R17, R28, 0x8880, RZ ;  /* 0x000088801c117816 */ /* 0x000fe400000000ff */
[----:B------:R-:W-:Y:S01]  /*1190*/  PRMT R28, R8, 0x7770, RZ ;  /* 0x00007770081c7816 */ /* 0x000fe200000000ff */
[----:B------:R-:W-:Y:S02]  /*11a0*/  @P5 IMAD.MOV R10, RZ, RZ, -R10 ;  /* 0x000000ffff0a5224 */ /* 0x000fe400078e0a0a */
[----:B------:R-:W-:Y:S02]  /*11b0*/  @P6 IMAD.MOV R27, RZ, RZ, -R27 ;  /* 0x000000ffff1b6224 */ /* 0x000fe400078e0a1b */
[----:B------:R-:W-:Y:S01]  /*11c0*/  IMAD R17, R17, R28, RZ ;  /* 0x0000001c11117224 */ /* 0x000fe200078e02ff */
[----:B------:R-:W-:Y:S02]  /*11d0*/  PRMT R29, R29, 0x8880, RZ ;  /* 0x000088801d1d7816 */ /* 0x000fe400000000ff */
[----:B------:R-:W-:Y:S01]  /*11e0*/  IADD3 R13, PT, PT, R27, R10, R13 ;  /* 0x0000000a1b0d7210 */ /* 0x000fe20007ffe00d */
[----:B------:R-:W-:-:S02]  /*11f0*/  IMAD.MOV R10, RZ, RZ, -R14 ;  /* 0x000000ffff0a7224 */ /* 0x000fc400078e0a0e */
[----:B------:R-:W-:Y:S01]  /*1200*/  @!P1 IMAD.MOV R17, RZ, RZ, -R17 ;  /* 0x000000ffff119224 */ /* 0x000fe200078e0a11 */
[----:B------:R-:W-:Y:S01]  /*1210*/  R2P PR, R11, 0x7e ;  /* 0x0000007e0b007804 */ /* 0x000fe20000000000 */
[----:B------:R-:W-:Y:S01]  /*1220*/  @!P0 IMAD.MOV.U32 R14, RZ, RZ, R10 ;  /* 0x000000ffff0e8224 */ /* 0x000fe200078e000a */
[----:B------:R-:W-:Y:S01]  /*1230*/  PRMT R7, R7, 0x8880, RZ ;  /* 0x0000888007077816 */ /* 0x000fe200000000ff */
[----:B------:R-:W-:Y:S01]  /*1240*/  IMAD.MOV.U32 R11, RZ, RZ, R29 ;  /* 0x000000ffff0b7224 */ /* 0x000fe200078e001d */
[C---:B------:R-:W-:Y:S02]  /*1250*/  PRMT R10, R8.reuse, 0x7771, RZ ;  /* 0x00007771080a7816 */ /* 0x040fe400000000ff */
[----:B------:R-:W-:Y:S02]  /*1260*/  PRMT R28, R8, 0x7772, RZ ;  /* 0x00007772081c7816 */ /* 0x000fe400000000ff */
[----:B------:R-:W-:Y:S01]  /*1270*/  PRMT R33, R33, 0x8880, RZ ;  /* 0x0000888021217816 */ /* 0x000fe200000000ff */
[----:B------:R-:W-:-:S02]  /*1280*/  IMAD R10, R7, R10, RZ ;  /* 0x0000000a070a7224 */ /* 0x000fc400078e02ff */
[----:B------:R-:W-:Y:S01]  /*1290*/  IMAD R11, R11, R28, RZ ;  /* 0x0000001c0b0b7224 */ /* 0x000fe200078e02ff */
[----:B------:R-:W-:Y:S01]  /*12a0*/  IADD3 R13, PT, PT, R17, R14, R13 ;  /* 0x0000000e110d7210 */ /* 0x000fe20007ffe00d */
[----:B------:R-:W-:Y:S01]  /*12b0*/  @P1 IMAD.MOV R10, RZ, RZ, -R10 ;  /* 0x000000ffff0a1224 */ /* 0x000fe200078e0a0a */
[----:B------:R-:W-:Y:S01]  /*12c0*/  PRMT R17, R6, 0x8880, RZ ;  /* 0x0000888006117816 */ /* 0x000fe200000000ff */
[----:B------:R-:W-:Y:S01]  /*12d0*/  IMAD.MOV.U32 R6, RZ, RZ, R33 ;  /* 0x000000ffff067224 */ /* 0x000fe200078e0021 */
[----:B------:R-:W-:Y:S01]  /*12e0*/  PRMT R7, R8, 0x7773, RZ ;  /* 0x0000777308077816 */ /* 0x000fe200000000ff */
[----:B------:R-:W-:Y:S02]  /*12f0*/  @P2 IMAD.MOV R11, RZ, RZ, -R11 ;  /* 0x000000ffff0b2224 */ /* 0x000fe400078e0a0b */
[----:B------:R-:W-:Y:S02]  /*1300*/  IMAD.MOV.U32 R8, RZ, RZ, R17 ;  /* 0x000000ffff087224 */ /* 0x000fe400078e0011 */
[----:B------:R-:W-:Y:S01]  /*1310*/  IMAD R6, R6, R7, RZ ;  /* 0x0000000706067224 */ /* 0x000fe200078e02ff */
[----:B------:R-:W-:-:S02]  /*1320*/  IADD3 R13, PT, PT, R11, R10, R13 ;  /* 0x0000000a0b0d7210 */ /* 0x000fc40007ffe00d */
[----:B------:R-:W-:Y:S02]  /*1330*/  PRMT R7, R12, 0x8880, RZ ;  /* 0x000088800c077816 */ /* 0x000fe400000000ff */
[----:B------:R-:W-:Y:S02]  /*1340*/  PRMT R14, R32, 0x8880, RZ ;  /* 0x00008880200e7816 */ /* 0x000fe400000000ff */
[----:B------:R-:W-:Y:S02]  /*1350*/  PRMT R17, R9, 0x7770, RZ ;  /* 0x0000777009117816 */ /* 0x000fe400000000ff */
[----:B------:R-:W-:Y:S02]  /*1360*/  PRMT R11, R5, 0x8880, RZ ;  /* 0x00008880050b7816 */ /* 0x000fe400000000ff */
[----:B------:R-:W-:Y:S01]  /*1370*/  PRMT R15, R15, 0x8880, RZ ;  /* 0x000088800f0f7816 */ /* 0x000fe200000000ff */
[----:B------:R-:W-:Y:S01]  /*1380*/  IMAD.MOV.U32 R5, RZ, RZ, R7 ;  /* 0x000000ffff057224 */ /* 0x000fe200078e0007 */
[----:B------:R-:W-:Y:S01]  /*1390*/  ISETP.GE.AND P0, PT, R8, RZ, PT ;  /* 0x000000ff0800720c */ /* 0x000fe20003f06270 */
[----:B------:R-:W-:Y:S01]  /*13a0*/  IMAD R14, R14, R17, RZ ;  /* 0x000000110e0e7224 */ /* 0x000fe200078e02ff */
[C---:B------:R-:W-:Y:S01]  /*13b0*/  PRMT R8, R9.reuse, 0x7771, RZ ;  /* 0x0000777109087816 */ /* 0x040fe200000000ff */
[----:B------:R-:W-:Y:S01]  /*13c0*/  IMAD.MOV.U32 R7, RZ, RZ, R11 ;  /* 0x000000ffff077224 */ /* 0x000fe200078e000b */
[----:B------:R-:W-:-:S02]  /*13d0*/  PRMT R10, R9, 0x7772, RZ ;  /* 0x00007772090a7816 */ /* 0x000fc400000000ff */
[----:B------:R-:W-:Y:S01]  /*13e0*/  PRMT R12, R9, 0x7773, RZ ;  /* 0x00007773090c7816 */ /* 0x000fe200000000ff */
[----:B------:R-:W-:Y:S02]  /*13f0*/  IMAD.MOV.U32 R9, RZ, RZ, R15 ;  /* 0x000000ffff097224 */ /* 0x000fe400078e000f */
[----:B------:R-:W-:Y:S02]  /*1400*/  @P3 IMAD.MOV R6, RZ, RZ, -R6 ;  /* 0x000000ffff063224 */ /* 0x000fe400078e0a06 */
[----:B------:R-:W-:Y:S02]  /*1410*/  @P4 IMAD.MOV R14, RZ, RZ, -R14 ;  /* 0x000000ffff0e4224 */ /* 0x000fe400078e0a0e */
[----:B------:R-:W-:Y:S02]  /*1420*/  IMAD R8, R5, R8, RZ ;  /* 0x0000000805087224 */ /* 0x000fe400078e02ff */
[----:B------:R-:W-:Y:S02]  /*1430*/  IMAD R7, R7, R10, RZ ;  /* 0x0000000a07077224 */ /* 0x000fe400078e02ff */
[----:B------:R-:W-:Y:S01]  /*1440*/  IMAD R12, R9, R12, RZ ;  /* 0x0000000c090c7224 */ /* 0x000fe200078e02ff */
[----:B------:R-:W-:Y:S01]  /*1450*/  IADD3 R13, PT, PT, R14, R6, R13 ;  /* 0x000000060e0d7210 */ /* 0x000fe20007ffe00d */
[----:B------:R-:W-:-:S02]  /*1460*/  @P5 IMAD.MOV R8, RZ, RZ, -R8 ;  /* 0x000000ffff085224 */ /* 0x000fc400078e0a08 */
[----:B------:R-:W-:Y:S02]  /*1470*/  @P6 IMAD.MOV R7, RZ, RZ, -R7 ;  /* 0x000000ffff076224 */ /* 0x000fe400078e0a07 */
[----:B------:R-:W-:-:S03]  /*1480*/  IMAD.MOV R5, RZ, RZ, -R12 ;  /* 0x000000ffff057224 */ /* 0x000fc600078e0a0c */
[----:B------:R-:W-:Y:S01]  /*1490*/  IADD3 R13, PT, PT, R7, R8, R13 ;  /* 0x00000008070d7210 */ /* 0x000fe20007ffe00d */
[----:B------:R-:W-:Y:S01]  /*14a0*/  @!P0 IMAD.MOV.U32 R12, RZ, RZ, R5 ;  /* 0x000000ffff0c8224 */ /* 0x000fe200078e0005 */
[----:B------:R-:W-:Y:S01]  /*14b0*/  ISETP.GE.U32.AND P0, PT, R25, UR4, PT ;  /* 0x0000000419007c0c */ /* 0x000fe2000bf06070 */
[----:B------:R-:W-:Y:S01]  /*14c0*/  FADD.FTZ R5, R26, 0.5 ;  /* 0x3f0000001a057421 */ /* 0x000fe20000010000 */
[----:B------:R-:W-:Y:S02]  /*14d0*/  HADD2.F32 R7, -RZ, R16.H0_H0 ;  /* 0x20000010ff077230 */ /* 0x000fe40000004100 */
[----:B------:R-:W-:Y:S02]  /*14e0*/  IMAD.IADD R13, R13, 0x1, R12 ;  /* 0x000000010d0d7824 */ /* 0x000fe400078e020c */
[----:B------:R-:W-:-:S03]  /*14f0*/  FMUL.FTZ R4, R4, R5 ;  /* 0x0000000504047220 */ /* 0x000fc60000410000 */
[----:B------:R-:W-:Y:S01]  /*1500*/  I2FP.F32.S32 R13, R13 ;  /* 0x0000000d000d7245 */ /* 0x000fe20000201400 */
[----:B------:R-:W-:-:S04]  /*1510*/  FMUL.FTZ.D4 R7, R4, R7 ;  /* 0x0000000704077220 */ /* 0x000fc80000210000 */
[----:B------:R-:W-:Y:S01]  /*1520*/  FFMA.FTZ R22, R7, R13, R22 ;  /* 0x0000000d07167223 */ /* 0x000fe20000010016 */
[----:B------:R-:W-:Y:S06]  /*1530*/  @!P0 BRA `(.L_x_36) ;  /* 0xffffffec00848947 */ /* 0x000fec000383ffff */
.L_x_35:
[----:B------:R-:W-:Y:S05]  /*1540*/  BSYNC.RECONVERGENT B0 ;  /* 0x0000000000007941 */ /* 0x000fea0003800200 */
.L_x_34:
        /* <DEDUP_REMOVED lines=18> */
.L_x_37:
        /* <DEDUP_REMOVED lines=9> */
.L_x_1144:


//--------------------- .text._Z9moe_vec_qIN3c108BFloat16ELi256ELi32E10block_q6_KLi1EXadL_ZN45_INTERNAL_8d5cb472_14_gguf_kernel_cu_cd24131917vec_dot_q6_K_q8_1EPKvPK10block_q8_1RKiEEEvS5_S5_PT_PS9_iiii --------------------------
	.section	.text._Z9moe_vec_qIN3c108BFloat16ELi256ELi32E10block_q6_KLi1EXadL_ZN45_INTERNAL_8d5cb472_14_gguf_kernel_cu_cd24131917vec_dot_q6_K_q8_1EPKvPK10block_q8_1RKiEEEvS5_S5_PT_PS9_iiii,"ax",@progbits
	.align	128
.text._Z9moe_vec_qIN3c108BFloat16ELi256ELi32E10block_q6_KLi1EXadL_ZN45_INTERNAL_8d5cb472_14_gguf_kernel_cu_cd24131917vec_dot_q6_K_q8_1EPKvPK10block_q8_1RKiEEEvS5_S5_PT_PS9_iiii:
        .type           _Z9moe_vec_qIN3c108BFloat16ELi256ELi32E10block_q6_KLi1EXadL_ZN45_INTERNAL_8d5cb472_14_gguf_kernel_cu_cd24131917vec_dot_q6_K_q8_1EPKvPK10block_q8_1RKiEEEvS5_S5_PT_PS9_iiii,@function
        .size           _Z9moe_vec_qIN3c108BFloat16ELi256ELi32E10block_q6_KLi1EXadL_ZN45_INTERNAL_8d5cb472_14_gguf_kernel_cu_cd24131917vec_dot_q6_K_q8_1EPKvPK10block_q8_1RKiEEEvS5_S5_PT_PS9_iiii,(.L_x_1145 - _Z9moe_vec_qIN3c108BFloat16ELi256ELi32E10block_q6_KLi1EXadL_ZN45_INTERNAL_8d5cb472_14_gguf_kernel_cu_cd24131917vec_dot_q6_K_q8_1EPKvPK10block_q8_1RKiEEEvS5_S5_PT_PS9_iiii)
        .other          _Z9moe_vec_qIN3c108BFloat16ELi256ELi32E10block_q6_KLi1EXadL_ZN45_INTERNAL_8d5cb472_14_gguf_kernel_cu_cd24131917vec_dot_q6_K_q8_1EPKvPK10block_q8_1RKiEEEvS5_S5_PT_PS9_iiii,@"STO_CUDA_ENTRY STV_DEFAULT"
_Z9moe_vec_qIN3c108BFloat16ELi256ELi32E10block_q6_KLi1EXadL_ZN45_INTERNAL_8d5cb472_14_gguf_kernel_cu_cd24131917vec_dot_q6_K_q8_1EPKvPK10block_q8_1RKiEEEvS5_S5_PT_PS9_iiii:
        /* <DEDUP_REMOVED lines=12> */
[----:B------:R-:W3:Y:S05]  /*00c0*/  S2R R12, SR_TID.X ;  /* 0x00000000000c7919 */ /* 0x000eea0000002100 */
[----:B------:R-:W4:Y:S01]  /*00d0*/  LDC.64 R10, c[0x0][0x388] ;  /* 0x0000e200ff0a7b82 */ /* 0x000f220000000a00 */
[----:B------:R-:W5:Y:S01]  /*00e0*/  LDCU UR9, c[0x0][0x3ac] ;  /* 0x00007580ff0977ac */ /* 0x000f620008000800 */
[----:B0-----:R-:W-:-:S06]  /*00f0*/  IMAD.WIDE.U32 R4, R3, 0x4, R4 ;  /* 0x0000000403047825 */ /* 0x001fcc00078e0004 */
[----:B-1----:R0:W4:Y:S01]  /*0100*/  LDG.E R5, desc[UR6][R4.64] ;  /* 0x0000000604057981 */ /* 0x002122000c1e1900 */
[----:B--2---:R-:W1:Y:S01]  /*0110*/  I2F.U32.RP R2, UR10 ;  /* 0x0000000a00027d06 */ /* 0x004e620008209000 */
[----:B------:R-:W-:Y:S01]  /*0120*/  USHF.R.S32.HI UR4, URZ, 0x1f, UR11 ;  /* 0x0000001fff047899 */ /* 0x000fe2000801140b */
[----:B------:R-:W-:Y:S01]  /*0130*/  ISETP.NE.U32.AND P2, PT, RZ, UR10, PT ;  /* 0x0000000aff007c0c */ /* 0x000fe2000bf45070 */
[----:B------:R-:W-:Y:S01]  /*0140*/  BSSY.RECONVERGENT B0, `(.L_x_38) ;  /* 0x00000fc000007945 */ /* 0x000fe20003800200 */
[----:B---3--:R-:W-:Y:S01]  /*0150*/  SHF.R.U32.HI R25, RZ, 0x5, R12 ;  /* 0x00000005ff197819 */ /* 0x008fe2000001160c */
[----:B------:R-:W-:Y:S01]  /*0160*/  ULEA.HI UR4, UR4, UR11, URZ, 0x8 ;  /* 0x0000000b04047291 */ /* 0x000fe2000f8f40ff */
[----:B------:R-:W-:-:S03]  /*0170*/  IMAD.MOV.U32 R24, RZ, RZ, RZ ;  /* 0x000000ffff187224 */ /* 0x000fc600078e00ff */
[----:B------:R-:W-:-:S04]  /*0180*/  USHF.R.S32.HI UR4, URZ, 0x8, UR4 ;  /* 0x00000008ff047899 */ /* 0x000fc80008011404 */
[----:B------:R-:W-:Y:S01]  /*0190*/  UIMAD UR5, UR4, UR8, URZ ;  /* 0x00000008040572a4 */ /* 0x000fe2000f8e02ff */
        /* <DEDUP_REMOVED lines=13> */
[----:B------:R-:W-:Y:S02]  /*0270*/  ISETP.LT.U32.AND P0, PT, R25, UR4, PT ;  /* 0x0000000419007c0c */ /* 0x000fe4000bf01070 */
[----:B------:R-:W-:-:S13]  /*0280*/  ISETP.GE.U32.AND P1, PT, R4, UR10, PT ;  /* 0x0000000a04007c0c */ /* 0x000fda000bf26070 */
[----:B------:R-:W-:Y:S01]  /*0290*/  @P1 VIADD R8, R8, 0x1 ;  /* 0x0000000108081836 */ /* 0x000fe20000000000 */
[----:B------:R-:W-:-:S05]  /*02a0*/  @!P2 LOP3.LUT R8, RZ, UR10, RZ, 0x33, !PT ;  /* 0x0000000aff08ac12 */ /* 0x000fca000f8e33ff */
[----:B-----5:R-:W-:-:S04]  /*02b0*/  IMAD R7, R8, UR9, RZ ;  /* 0x0000000908077c24 */ /* 0x020fc8000f8e02ff */
[----:B----4-:R-:W-:-:S04]  /*02c0*/  IMAD.WIDE.U32 R10, R7, 0x4, R10 ;  /* 0x00000004070a7825 */ /* 0x010fc800078e000a */
[----:B------:R-:W-:Y:S01]  /*02d0*/  IMAD R5, R5, UR5, RZ ;  /* 0x0000000505057c24 */ /* 0x000fe2000f8e02ff */
[----:B------:R-:W-:Y:S06]  /*02e0*/  @!P0 BRA `(.L_x_39) ;  /* 0x0000000c00848947 */ /* 0x000fec0003800000 */
[C---:B------:R-:W-:Y:S01]  /*02f0*/  IADD3 R2, PT, PT, -R25.reuse, UR4, RZ ;  /* 0x0000000419027c10 */ /* 0x040fe2000fffe1ff */
[----:B------:R-:W-:Y:S01]  /*0300*/  IMAD.SHL.U32 R22, R12, 0x4, RZ ;  /* 0x000000040c167824 */ /* 0x000fe200078e00ff */
[--C-:B------:R-:W-:Y:S01]  /*0310*/  SHF.R.U32.HI R6, RZ, 0x1, R12.reuse ;  /* 0x00000001ff067819 */ /* 0x100fe2000001160c */
[----:B------:R-:W-:Y:S01]  /*0320*/  BSSY.RECONVERGENT B1, `(.L_x_40) ;  /* 0x0000057000017945 */ /* 0x000fe20003800200 */
[----:B------:R-:W-:Y:S01]  /*0330*/  LOP3.LUT R2, R2, 0x1, RZ, 0xc0, !PT ;  /* 0x0000000102027812 */ /* 0x000fe200078ec0ff */
[----:B------:R-:W-:Y:S01]  /*0340*/  IMAD R20, R0, UR4, RZ ;  /* 0x0000000400147c24 */ /* 0x000fe2000f8e02ff */
[----:B------:R-:W-:Y:S01]  /*0350*/  SHF.R.U32.HI R8, RZ, 0x2, R12 ;  /* 0x00000002ff087819 */ /* 0x000fe2000001160c */
[----:B------:R-:W-:Y:S01]  /*0360*/  IMAD.MOV.U32 R24, RZ, RZ, RZ ;  /* 0x000000ffff187224 */ /* 0x000fe200078e00ff */
[----:B------:R-:W-:Y:S01]  /*0370*/  ISETP.NE.U32.AND P1, PT, R2, 0x1, PT ;  /* 0x000000010200780c */ /* 0x000fe20003f25070 */
[----:B------:R-:W-:Y:S01]  /*0380*/  VIADD R2, R25, 0x1 ;  /* 0x0000000119027836 */ /* 0x000fe20000000000 */
[----:B------:R-:W-:-:S02]  /*0390*/  LOP3.LUT R9, R6, 0x8, RZ, 0xc0, !PT ;  /* 0x0000000806097812 */ /* 0x000fc400078ec0ff */
[--C-:B------:R-:W-:Y:S02]  /*03a0*/  SHF.R.U32.HI R7, RZ, 0x3, R12.reuse ;  /* 0x00000003ff077819 */ /* 0x100fe4000001160c */
[----:B------:R-:W-:Y:S02]  /*03b0*/  LOP3.LUT R4, R8, 0x4, RZ, 0xc0, !PT ;  /* 0x0000000408047812 */ /* 0x000fe400078ec0ff */
[C---:B------:R-:W-:Y:S02]  /*03c0*/  LOP3.LUT R23, R9.reuse, 0x7, R12, 0xf8, !PT ;  /* 0x0000000709177812 */ /* 0x040fe400078ef80c */
[----:B------:R-:W-:Y:S02]  /*03d0*/  LOP3.LUT R6, R9, 0x3, R8, 0xf8, !PT ;  /* 0x0000000309067812 */ /* 0x000fe400078ef808 */
[----:B------:R-:W-:Y:S01]  /*03e0*/  LOP3.LUT R4, R4, 0x1, R7, 0xf8, !PT ;  /* 0x0000000104047812 */ /* 0x000fe200078ef807 */
[----:B------:R-:W-:Y:S01]  /*03f0*/  IMAD.SHL.U32 R23, R23, 0x4, RZ ;  /* 0x0000000417177824 */ /* 0x000fe200078e00ff */
[----:B------:R-:W-:-:S02]  /*0400*/  LOP3.LUT R9, R22, 0x7c, RZ, 0xc0, !PT ;  /* 0x0000007c16097812 */ /* 0x000fc400078ec0ff */
[----:B------:R-:W-:Y:S02]  /*0410*/  SHF.R.S32.HI R7, RZ, 0x1f, R5 ;  /* 0x0000001fff077819 */ /* 0x000fe40000011405 */
[----:B------:R-:W-:Y:S02]  /*0420*/  ISETP.NE.AND P0, PT, R2, UR4, PT ;  /* 0x0000000402007c0c */ /* 0x000fe4000bf05270 */
[----:B------:R-:W-:Y:S02]  /*0430*/  LOP3.LUT R8, R8, 0x2, RZ, 0xc0, !PT ;  /* 0x0000000208087812 */ /* 0x000fe400078ec0ff */
[----:B------:R-:W-:Y:S01]  /*0440*/  LOP3.LUT R22, R22, 0x1c, RZ, 0xc0, !PT ;  /* 0x0000001c16167812 */ /* 0x000fe200078ec0ff */
[----:B------:R-:W-:Y:S08]  /*0450*/  @P1 BRA `(.L_x_41) ;  /* 0x00000004000c1947 */ /* 0x000ff00003800000 */
[----:B------:R-:W0:Y:S01]  /*0460*/  LDC.64 R16, c[0x0][0x380] ;  /* 0x0000e000ff107b82 */ /* 0x000e220000000a00 */
[----:B------:R-:W-:-:S05]  /*0470*/  IMAD.IADD R12, R25, 0x1, R20 ;  /* 0x00000001190c7824 */ /* 0x000fca00078e0214 */
[----:B------:R-:W-:-:S04]  /*0480*/  IADD3 R13, P1, PT, R5, R12, RZ ;  /* 0x0000000c050d7210 */ /* 0x000fc80007f3e0ff */
[----:B------:R-:W-:Y:S01]  /*0490*/  LEA.HI.X.SX32 R12, R12, R7, 0x1, P1 ;  /* 0x000000070c0c7211 */ /* 0x000fe200008f0eff */
[----:B0-----:R-:W-:-:S04]  /*04a0*/  IMAD.WIDE.U32 R16, R13, 0xd2, R16 ;  /* 0x000000d20d107825 */ /* 0x001fc800078e0010 */
[----:B------:R-:W-:Y:S01]  /*04b0*/  IMAD R13, R12, 0xd2, RZ ;  /* 0x000000d20c0d7824 */ /* 0x000fe200078e02ff */
[-C--:B------:R-:W-:Y:S02]  /*04c0*/  IADD3 R12, P2, PT, R23, R16.reuse, RZ ;  /* 0x00000010170c7210 */ /* 0x080fe40007f5e0ff */
[----:B------:R-:W-:Y:S01]  /*04d0*/  IADD3 R14, P1, PT, R9, R16, RZ ;  /* 0x00000010090e7210 */ /* 0x000fe20007f3e0ff */
[----:B------:R-:W-:-:S04]  /*04e0*/  IMAD.IADD R17, R17, 0x1, R13 ;  /* 0x0000000111117824 */ /* 0x000fc800078e020d */
[--C-:B------:R-:W-:Y:S02]  /*04f0*/  IMAD.X R13, RZ, RZ, R17.reuse, P2 ;  /* 0x000000ffff0d7224 */ /* 0x100fe400010e0611 */
[----:B------:R-:W-:-:S03]  /*0500*/  IMAD.X R15, RZ, RZ, R17, P1 ;  /* 0x000000ffff0f7224 */ /* 0x000fc600008e0611 */
[----:B------:R-:W2:Y:S04]  /*0510*/  LDG.E.U16.CONSTANT R19, desc[UR6][R12.64+0x80] ;  /* 0x000080060c137981 */ /* 0x000ea8000c1e9500 */
[----:B------:R0:W2:Y:S04]  /*0520*/  LDG.E.U16.CONSTANT R24, desc[UR6][R12.64+0x82] ;  /* 0x000082060c187981 */ /* 0x0000a8000c1e9500 */
[----:B------:R-:W3:Y:S04]  /*0530*/  LDG.E.U16.CONSTANT R21, desc[UR6][R14.64] ;  /* 0x000000060e157981 */ /* 0x000ee8000c1e9500 */
[----:B------:R-:W3:Y:S01]  /*0540*/  LDG.E.U16.CONSTANT R18, desc[UR6][R14.64+0x2] ;  /* 0x000002060e127981 */ /* 0x000ee2000c1e9500 */
[----:B------:R-:W-:-:S04]  /*0550*/  IMAD.SHL.U32 R25, R25, 0x8, RZ ;  /* 0x0000000819197824 */ /* 0x000fc800078e00ff */
[----:B0-----:R-:W-:-:S04]  /*0560*/  IMAD.WIDE.U32 R12, R25, 0x24, R10 ;  /* 0x00000024190c7825 */ /* 0x001fc800078e000a */
[----:B------:R-:W-:-:S05]  /*0570*/  IMAD.WIDE.U32 R12, R4, 0x24, R12 ;  /* 0x00000024040c7825 */ /* 0x000fca00078e000c */
[----:B------:R-:W4:Y:S01]  /*0580*/  LDG.E.U16.CONSTANT R29, desc[UR6][R12.64+0x48] ;  /* 0x000048060c1d7981 */ /* 0x000f22000c1e9500 */
[----:B--2---:R-:W-:-:S05]  /*0590*/  IMAD R19, R24, 0x10000, R19 ;  /* 0x0001000018137824 */ /* 0x004fca00078e0213 */
[----:B------:R-:W-:Y:S01]  /*05a0*/  SHF.R.S32.HI R19, RZ, R8, R19 ;  /* 0x00000008ff137219 */ /* 0x000fe20000011413 */
[----:B---3--:R-:W-:-:S03]  /*05b0*/  IMAD R21, R18, 0x10000, R21 ;  /* 0x0001000012157824 */ /* 0x008fc600078e0215 */
[C---:B------:R-:W-:Y:S01]  /*05c0*/  LOP3.LUT R27, R19.reuse, 0x30303030, RZ, 0xc0, !PT ;  /* 0x30303030131b7812 */ /* 0x040fe200078ec0ff */
[----:B------:R-:W-:Y:S01]  /*05d0*/  IMAD.SHL.U32 R24, R19, 0x10, RZ ;  /* 0x0000001013187824 */ /* 0x000fe200078e00ff */
[----:B------:R-:W-:-:S04]  /*05e0*/  SHF.R.U32.HI R18, RZ, 0x4, R21 ;  /* 0x00000004ff127819 */ /* 0x000fc80000011615 */
[----:B------:R-:W-:Y:S02]  /*05f0*/  LOP3.LUT R14, R24, 0x30303030, RZ, 0xc0, !PT ;  /* 0x30303030180e7812 */ /* 0x000fe400078ec0ff */
[----:B------:R-:W-:Y:S02]  /*0600*/  LOP3.LUT R18, R27, 0xf0f0f0f, R18, 0xf8, !PT ;  /* 0x0f0f0f0f1b127812 */ /* 0x000fe400078ef812 */
[----:B------:R-:W-:Y:S01]  /*0610*/  LOP3.LUT R14, R14, 0xf0f0f0f, R21, 0xf8, !PT ;  /* 0x0f0f0f0f0e0e7812 */ /* 0x000fe200078ef815 */
[----:B------:R-:W2:Y:S01]  /*0620*/  LDG.E.U16.CONSTANT R27, desc[UR6][R12.64] ;  /* 0x000000060c1b7981 */ /* 0x000ea2000c1e9500 */
[C---:B------:R-:W-:Y:S01]  /*0630*/  PRMT R21, R18.reuse, 0xba98, RZ ;  /* 0x0000ba9812157816 */ /* 0x040fe200000000ff */
[----:B------:R-:W-:Y:S01]  /*0640*/  VIADD R19, R18, 0x60606060 ;  /* 0x6060606012137836 */ /* 0x000fe20000000000 */
[----:B------:R-:W-:-:S04]  /*0650*/  PRMT R25, R14, 0xba98, RZ ;  /* 0x0000ba980e197816 */ /* 0x000fc800000000ff */
[----:B------:R-:W-:Y:S02]  /*0660*/  LOP3.LUT R15, R18, 0x20202020, R19, 0x18, !PT ;  /* 0x20202020120f7812 */ /* 0x000fe400078e1813 */
[----:B------:R-:W-:Y:S02]  /*0670*/  IADD3 R18, P1, PT, R22, R12, RZ ;  /* 0x0000000c16127210 */ /* 0x000fe40007f3e0ff */
[----:B------:R-:W-:Y:S01]  /*0680*/  PRMT R26, R15, 0xba98, RZ ;  /* 0x0000ba980f1a7816 */ /* 0x000fe200000000ff */
[----:B------:R-:W-:-:S03]  /*0690*/  VIADD R15, R14, 0x60606060 ;  /* 0x606060600e0f7836 */ /* 0x000fc60000000000 */
[----:B------:R-:W-:Y:S02]  /*06a0*/  LOP3.LUT R24, R26, 0x80808080, R19, 0x6, !PT ;  /* 0x808080801a187812 */ /* 0x000fe400078e0613 */
[----:B------:R-:W-:Y:S02]  /*06b0*/  LOP3.LUT R19, R14, 0x20202020, R15, 0x18, !PT ;  /* 0x202020200e137812 */ /* 0x000fe400078e180f */
[----:B------:R-:W-:Y:S02]  /*06c0*/  LOP3.LUT R21, R26, 0x7f7f7f7f, R21, 0x60, !PT ;  /* 0x7f7f7f7f1a157812 */ /* 0x000fe400078e6015 */
[----:B------:R-:W-:Y:S01]  /*06d0*/  PRMT R14, R19, 0xba98, RZ ;  /* 0x0000ba98130e7816 */ /* 0x000fe200000000ff */
[----:B------:R-:W-:-:S03]  /*06e0*/  IMAD.X R19, RZ, RZ, R13, P1 ;  /* 0x000000ffff137224 */ /* 0x000fc600008e060d */
[C---:B------:R-:W-:Y:S02]  /*06f0*/  LOP3.LUT R28, R14.reuse, 0x80808080, R15, 0x6, !PT ;  /* 0x808080800e1c7812 */ /* 0x040fe400078e060f */
[----:B------:R-:W-:Y:S01]  /*0700*/  LOP3.LUT R15, R14, 0x7f7f7f7f, R25, 0x60, !PT ;  /* 0x7f7f7f7f0e0f7812 */ /* 0x000fe200078e6019 */
[----:B------:R-:W3:Y:S01]  /*0710*/  LDG.E.CONSTANT R26, desc[UR6][R18.64+0x4c] ;  /* 0x00004c06121a7981 */ /* 0x000ee2000c1e9900 */
[----:B------:R-:W-:Y:S02]  /*0720*/  IADD3 R14, P1, PT, R6, R16, RZ ;  /* 0x00000010060e7210 */ /* 0x000fe40007f3e0ff */
[----:B------:R-:W-:Y:S01]  /*0730*/  LOP3.LUT R28, R15, R28, RZ, 0xfc, !PT ;  /* 0x0000001c0f1c7212 */ /* 0x000fe200078efcff */
[----:B------:R-:W5:Y:S02]  /*0740*/  LDG.E.CONSTANT R25, desc[UR6][R18.64+0x4] ;  /* 0x0000040612197981 */ /* 0x000f64000c1e9900 */
[----:B------:R-:W-:Y:S02]  /*0750*/  IMAD.X R15, RZ, RZ, R17, P1 ;  /* 0x000000ffff0f7224 */ /* 0x000fe400008e0611 */
[----:B------:R-:W2:Y:S04]  /*0760*/  LDG.E.U16.CONSTANT R16, desc[UR6][R16.64+0xd0] ;  /* 0x0000d00610107981 */ /* 0x000ea8000c1e9500 */
[----:B------:R-:W2:Y:S04]  /*0770*/  LDG.E.U8.CONSTANT R12, desc[UR6][R14.64+0xc0] ;  /* 0x0000c0060e0c7981 */ /* 0x000ea8000c1e9100 */
[----:B------:R-:W2:Y:S01]  /*0780*/  LDG.E.U8.CONSTANT R14, desc[UR6][R14.64+0xc4] ;  /* 0x0000c4060e0e7981 */ /* 0x000ea2000c1e9100 */
[----:B------:R-:W-:Y:S01]  /*0790*/  LOP3.LUT R21, R21, R24, RZ, 0xfc, !PT ;  /* 0x0000001815157212 */ /* 0x000fe200078efcff */
[----:B----4-:R-:W-:-:S04]  /*07a0*/  HADD2.F32 R29, -RZ, R29.H0_H0 ;  /* 0x2000001dff1d7230 */ /* 0x010fc80000004100 */
[----:B---3--:R-:W-:Y:S02]  /*07b0*/  IDP.4A.S8.S8 R26, R21, R26, RZ ;  /* 0x0000001a151a7226 */ /* 0x008fe400000006ff */
[----:B-----5:R-:W-:Y:S01]  /*07c0*/  IDP.4A.S8.S8 R25, R28, R25, RZ ;  /* 0x000000191c197226 */ /* 0x020fe200000006ff */
[----:B--2---:R-:W-:-:S05]  /*07d0*/  PRMT R18, R12, 0x8880, RZ ;  /* 0x000088800c127816 */ /* 0x004fca00000000ff */
[----:B------:R-:W-:Y:S01]  /*07e0*/  IMAD R18, R18, R25, RZ ;  /* 0x0000001912127224 */ /* 0x000fe200078e02ff */
[----:B------:R-:W-:Y:S01]  /*07f0*/  PRMT R19, R14, 0x8880, RZ ;  /* 0x000088800e137816 */ /* 0x000fe200000000ff */
[----:B------:R-:W-:-:S03]  /*0800*/  HADD2.F32 R12, -RZ, R27.H0_H0 ;  /* 0x2000001bff0c7230 */ /* 0x000fc60000004100 */
[----:B------:R-:W-:Y:S01]  /*0810*/  I2FP.F32.S32 R13, R18 ;  /* 0x00000012000d7245 */ /* 0x000fe20000201400 */
[----:B------:R-:W-:-:S04]  /*0820*/  IMAD R19, R19, R26, RZ ;  /* 0x0000001a13137224 */ /* 0x000fc800078e02ff */
[----:B------:R-:W-:Y:S01]  /*0830*/  FFMA.FTZ R12, R12, R13, RZ ;  /* 0x0000000d0c0c7223 */ /* 0x000fe200000100ff */
[----:B------:R-:W-:Y:S01]  /*0840*/  I2FP.F32.S32 R19, R19 ;  /* 0x0000001300137245 */ /* 0x000fe20000201400 */
[----:B------:R-:W-:-:S04]  /*0850*/  HADD2.F32 R24, -RZ, R16.H0_H0 ;  /* 0x20000010ff187230 */ /* 0x000fc80000004100 */
[----:B------:R-:W-:Y:S01]  /*0860*/  FFMA.FTZ R19, R29, R19, R12 ;  /* 0x000000131d137223 */ /* 0x000fe2000001000c */
[----:B------:R-:W-:-:S03]  /*0870*/  IMAD.MOV.U32 R25, RZ, RZ, R2 ;  /* 0x000000ffff197224 */ /* 0x000fc600078e0002 */
[----:B------:R-:W-:-:S07]  /*0880*/  FFMA.FTZ R24, R24, R19, RZ ;  /* 0x0000001318187223 */ /* 0x000fce00000100ff */
.L_x_41:
[----:B------:R-:W-:Y:S05]  /*0890*/  BSYNC.RECONVERGENT B1 ;  /* 0x0000000000017941 */ /* 0x000fea0003800200 */
.L_x_40:
[----:B------:R-:W-:Y:S05]  /*08a0*/  @!P0 BRA `(.L_x_39) ;  /* 0x0000000800148947 */ /* 0x000fea0003800000 */
[----:B------:R-:W-:Y:S02]  /*08b0*/  IMAD.IADD R2, R20, 0x1, R25 ;  /* 0x0000000114027824 */ /* 0x000fe400078e0219 */
[C---:B------:R-:W-:Y:S02]  /*08c0*/  VIADD R26, R25.reuse, -UR4 ;  /* 0x80000004191a7c36 */ /* 0x040fe40008000000 */
[----:B------:R-:W-:-:S07]  /*08d0*/  IMAD.SHL.U32 R25, R25, 0x8, RZ ;  /* 0x0000000819197824 */ /* 0x000fce00078e00ff */
.L_x_42:
[----:B------:R-:W0:Y:S01]  /*08e0*/  LDC.64 R12, c[0x0][0x380] ;  /* 0x0000e000ff0c7b82 */ /* 0x000e220000000a00 */
[----:B------:R-:W-:-:S04]  /*08f0*/  IADD3 R19, P0, PT, R5, R2, RZ ;  /* 0x0000000205137210 */ /* 0x000fc80007f1e0ff */
[----:B------:R-:W-:-:S05]  /*0900*/  LEA.HI.X.SX32 R14, R2, R7, 0x1, P0 ;  /* 0x00000007020e7211 */ /* 0x000fca00000f0eff */
[----:B------:R-:W-:Y:S02]  /*0910*/  IMAD R15, R14, 0xd2, RZ ;  /* 0x000000d20e0f7824 */ /* 0x000fe400078e02ff */
[----:B0-----:R-:W-:-:S04]  /*0920*/  IMAD.WIDE.U32 R18, R19, 0xd2, R12 ;  /* 0x000000d213127825 */ /* 0x001fc800078e000c */
[----:B------:R-:W-:Y:S01]  /*0930*/  IMAD.IADD R19, R19, 0x1, R15 ;  /* 0x0000000113137824 */ /* 0x000fe200078e020f */
[-C--:B------:R-:W-:Y:S02]  /*0940*/  IADD3 R16, P1, PT, R23, R18.reuse, RZ ;  /* 0x0000001217107210 */ /* 0x080fe40007f3e0ff */
[----:B------:R-:W-:-:S03]  /*0950*/  IADD3 R14, P0, PT, R9, R18, RZ ;  /* 0x00000012090e7210 */ /* 0x000fc60007f1e0ff */
[--C-:B------:R-:W-:Y:S02]  /*0960*/  IMAD.X R17, RZ, RZ, R19.reuse, P1 ;  /* 0x000000ffff117224 */ /* 0x100fe400008e0613 */
[----:B------:R-:W-:-:S03]  /*0970*/  IMAD.X R15, RZ, RZ, R19, P0 ;  /* 0x000000ffff0f7224 */ /* 0x000fc600000e0613 */
[----:B------:R-:W2:Y:S04]  /*0980*/  LDG.E.U16.CONSTANT R20, desc[UR6][R16.64+0x80] ;  /* 0x0000800610147981 */ /* 0x000ea8000c1e9500 */
[----:B------:R-:W2:Y:S04]  /*0990*/  LDG.E.U16.CONSTANT R21, desc[UR6][R16.64+0x82] ;  /* 0x0000820610157981 */ /* 0x000ea8000c1e9500 */
[----:B------:R-:W3:Y:S04]  /*09a0*/  LDG.E.U16.CONSTANT R27, desc[UR6][R14.64] ;  /* 0x000000060e1b7981 */ /* 0x000ee8000c1e9500 */
[----:B------:R-:W3:Y:S01]  /*09b0*/  LDG.E.U16.CONSTANT R28, desc[UR6][R14.64+0x2] ;  /* 0x000002060e1c7981 */ /* 0x000ee2000c1e9500 */
[----:B--2---:R-:W-:Y:S01]  /*09c0*/  IMAD R21, R21, 0x10000, R20 ;  /* 0x0001000015157824 */ /* 0x004fe200078e0214 */
[----:B------:R-:W-:-:S02]  /*09d0*/  IADD3 R20, P0, PT, R6, R18, RZ ;  /* 0x0000001206147210 */ /* 0x000fc40007f1e0ff */
[----:B------:R0:W2:Y:S02]  /*09e0*/  LDG.E.U16.CONSTANT R18, desc[UR6][R18.64+0xd0] ;  /* 0x0000d00612127981 */ /* 0x0000a4000c1e9500 */
[----:B------:R-:W-:Y:S01]  /*09f0*/  SHF.R.S32.HI R29, RZ, R8, R21 ;  /* 0x00000008ff1d7219 */ /* 0x000fe20000011415 */
[----:B------:R-:W-:Y:S02]  /*0a00*/  IMAD.X R21, RZ, RZ, R19, P0 ;  /* 0x000000ffff157224 */ /* 0x000fe400000e0613 */
[----:B---3--:R-:W-:-:S03]  /*0a10*/  IMAD R15, R28, 0x10000, R27 ;  /* 0x000100001c0f7824 */ /* 0x008fc600078e021b */
[----:B------:R-:W3:Y:S01]  /*0a20*/  LDG.E.U8.CONSTANT R27, desc[UR6][R20.64+0xc0] ;  /* 0x0000c006141b7981 */ /* 0x000ee2000c1e9100 */
[----:B0-----:R-:W-:-:S03]  /*0a30*/  IMAD.SHL.U32 R19, R29, 0x10, RZ ;  /* 0x000000101d137824 */ /* 0x001fc600078e00ff */
[----:B------:R0:W4:Y:S02]  /*0a40*/  LDG.E.U8.CONSTANT R28, desc[UR6][R20.64+0xc4] ;  /* 0x0000c406141c7981 */ /* 0x000124000c1e9100 */
[----:B------:R-:W-:-:S04]  /*0a50*/  LOP3.LUT R14, R19, 0x30303030, RZ, 0xc0, !PT ;  /* 0x30303030130e7812 */ /* 0x000fc800078ec0ff */
[--C-:B------:R-:W-:Y:S02]  /*0a60*/  LOP3.LUT R14, R14, 0xf0f0f0f, R15.reuse, 0xf8, !PT ;  /* 0x0f0f0f0f0e0e7812 */ /* 0x100fe400078ef80f */
[----:B------:R-:W-:Y:S02]  /*0a70*/  SHF.R.U32.HI R16, RZ, 0x4, R15 ;  /* 0x00000004ff107819 */ /* 0x000fe4000001160f */
[----:B------:R-:W-:Y:S01]  /*0a80*/  LOP3.LUT R29, R29, 0x30303030, RZ, 0xc0, !PT ;  /* 0x303030301d1d7812 */ /* 0x000fe200078ec0ff */
[----:B------:R-:W-:-:S03]  /*0a90*/  VIADD R15, R14, 0x60606060 ;  /* 0x606060600e0f7836 */ /* 0x000fc60000000000 */
[----:B------:R-:W-:Y:S02]  /*0aa0*/  LOP3.LUT R19, R29, 0xf0f0f0f, R16, 0xf8, !PT ;  /* 0x0f0f0f0f1d137812 */ /* 0x000fe400078ef810 */
[C---:B------:R-:W-:Y:S02]  /*0ab0*/  LOP3.LUT R16, R14.reuse, 0x20202020, R15, 0x18, !PT ;  /* 0x202020200e107812 */ /* 0x040fe400078e180f */
[----:B------:R-:W-:Y:S02]  /*0ac0*/  PRMT R17, R14, 0xba98, RZ ;  /* 0x0000ba980e117816 */ /* 0x000fe400000000ff */
[----:B------:R-:W-:-:S04]  /*0ad0*/  PRMT R16, R16, 0xba98, RZ ;  /* 0x0000ba9810107816 */ /* 0x000fc800000000ff */
[C---:B------:R-:W-:Y:S02]  /*0ae0*/  LOP3.LUT R14, R16.reuse, 0x80808080, R15, 0x6, !PT ;  /* 0x80808080100e7812 */ /* 0x040fe400078e060f */
[----:B------:R-:W-:Y:S01]  /*0af0*/  LOP3.LUT R15, R16, 0x7f7f7f7f, R17, 0x60, !PT ;  /* 0x7f7f7f7f100f7812 */ /* 0x000fe200078e6011 */
[----:B------:R-:W-:-:S04]  /*0b00*/  IMAD.WIDE R16, R25, 0x24, R10 ;  /* 0x0000002419107825 */ /* 0x000fc800078e020a */
[----:B------:R-:W-:Y:S01]  /*0b10*/  IMAD.WIDE.U32 R16, R4, 0x24, R16 ;  /* 0x0000002404107825 */ /* 0x000fe200078e0010 */
[----:B0-----:R-:W-:Y:S02]  /*0b20*/  LOP3.LUT R21, R15, R14, RZ, 0xfc, !PT ;  /* 0x0000000e0f157212 */ /* 0x001fe400078efcff */
[----:B------:R-:W-:-:S05]  /*0b30*/  IADD3 R14, P0, PT, R22, R16, RZ ;  /* 0x00000010160e7210 */ /* 0x000fca0007f1e0ff */
[----:B------:R-:W-:-:S05]  /*0b40*/  IMAD.X R15, RZ, RZ, R17, P0 ;  /* 0x000000ffff0f7224 */ /* 0x000fca00000e0611 */
[----:B------:R-:W5:Y:S01]  /*0b50*/  LDG.E.CONSTANT R20, desc[UR6][R14.64+0x4] ;  /* 0x000004060e147981 */ /* 0x000f62000c1e9900 */
[----:B---3--:R-:W-:Y:S01]  /*0b60*/  PRMT R27, R27, 0x8880, RZ ;  /* 0x000088801b1b7816 */ /* 0x008fe200000000ff */
[----:B-----5:R-:W-:-:S04]  /*0b70*/  IDP.4A.S8.S8 R21, R21, R20, RZ ;  /* 0x0000001415157226 */ /* 0x020fc800000006ff */
[----:B------:R-:W-:-:S04]  /*0b80*/  IMAD.MOV.U32 R20, RZ, RZ, R27 ;  /* 0x000000ffff147224 */ /* 0x000fc800078e001b */
[----:B------:R-:W-:Y:S02]  /*0b90*/  IMAD R20, R20, R21, RZ ;  /* 0x0000001514147224 */ /* 0x000fe400078e02ff */
[----:B------:R-:W-:-:S05]  /*0ba0*/  VIADD R21, R19, 0x60606060 ;  /* 0x6060606013157836 */ /* 0x000fca0000000000 */
[C---:B------:R-:W-:Y:S02]  /*0bb0*/  LOP3.LUT R27, R19.reuse, 0x20202020, R21, 0x18, !PT ;  /* 0x20202020131b7812 */ /* 0x040fe400078e1815 */
[----:B------:R-:W-:Y:S02]  /*0bc0*/  PRMT R19, R19, 0xba98, RZ ;  /* 0x0000ba9813137816 */ /* 0x000fe400000000ff */
[----:B------:R-:W-:-:S04]  /*0bd0*/  PRMT R27, R27, 0xba98, RZ ;  /* 0x0000ba981b1b7816 */ /* 0x000fc800000000ff */
[C---:B------:R-:W-:Y:S02]  /*0be0*/  LOP3.LUT R21, R27.reuse, 0x80808080, R21, 0x6, !PT ;  /* 0x808080801b157812 */ /* 0x040fe400078e0615 */
[----:B------:R-:W-:Y:S02]  /*0bf0*/  LOP3.LUT R19, R27, 0x7f7f7f7f, R19, 0x60, !PT ;  /* 0x7f7f7f7f1b137812 */ /* 0x000fe400078e6013 */
[----:B------:R-:W3:Y:S02]  /*0c00*/  LDG.E.CONSTANT R27, desc[UR6][R14.64+0x4c] ;  /* 0x00004c060e1b7981 */ /* 0x000ee4000c1e9900 */
[----:B------:R-:W-:Y:S02]  /*0c10*/  LOP3.LUT R19, R19, R21, RZ, 0xfc, !PT ;  /* 0x0000001513137212 */ /* 0x000fe400078efcff */
[----:B------:R-:W5:Y:S03]  /*0c20*/  LDG.E.U16.CONSTANT R21, desc[UR6][R16.64+0x48] ;  /* 0x0000480610157981 */ /* 0x000f66000c1e9500 */
[----:B---3--:R-:W-:-:S02]  /*0c30*/  IDP.4A.S8.S8 R27, R19, R27, RZ ;  /* 0x0000001b131b7226 */ /* 0x008fc400000006ff */
[----:B------:R-:W3:Y:S01]  /*0c40*/  LDG.E.U16.CONSTANT R19, desc[UR6][R16.64] ;  /* 0x0000000610137981 */ /* 0x000ee2000c1e9500 */
[----:B----4-:R-:W-:Y:S02]  /*0c50*/  PRMT R28, R28, 0x8880, RZ ;  /* 0x000088801c1c7816 */ /* 0x010fe400000000ff */
[----:B------:R-:W-:-:S03]  /*0c60*/  I2FP.F32.S32 R20, R20 ;  /* 0x0000001400147245 */ /* 0x000fc60000201400 */
[----:B------:R-:W-:-:S05]  /*0c70*/  IMAD R27, R28, R27, RZ ;  /* 0x0000001b1c1b7224 */ /* 0x000fca00078e02ff */
[----:B------:R-:W-:Y:S01]  /*0c80*/  I2FP.F32.S32 R27, R27 ;  /* 0x0000001b001b7245 */ /* 0x000fe20000201400 */
[----:B---3--:R-:W-:-:S05]  /*0c90*/  HADD2.F32 R19, -RZ, R19.H0_H0 ;  /* 0x20000013ff137230 */ /* 0x008fca0000004100 */
[----:B------:R-:W-:Y:S01]  /*0ca0*/  FFMA.FTZ R20, R19, R20, RZ ;  /* 0x0000001413147223 */ /* 0x000fe200000100ff */
[----:B-----5:R-:W-:-:S05]  /*0cb0*/  HADD2.F32 R19, -RZ, R21.H0_H0 ;  /* 0x20000015ff137230 */ /* 0x020fca0000004100 */
[----:B------:R-:W-:Y:S01]  /*0cc0*/  FFMA.FTZ R19, R19, R27, R20 ;  /* 0x0000001b13137223 */ /* 0x000fe20000010014 */
[----:B------:R-:W-:-:S05]  /*0cd0*/  VIADD R20, R2, 0x1 ;  /* 0x0000000102147836 */ /* 0x000fca0000000000 */
[----:B------:R-:W-:-:S04]  /*0ce0*/  IADD3 R21, P0, PT, R5, R20, RZ ;  /* 0x0000001405157210 */ /* 0x000fc80007f1e0ff */
[----:B------:R-:W-:Y:S01]  /*0cf0*/  LEA.HI.X.SX32 R20, R20, R7, 0x1, P0 ;  /* 0x0000000714147211 */ /* 0x000fe200000f0eff */
[----:B------:R-:W-:-:S04]  /*0d00*/  IMAD.WIDE.U32 R12, R21, 0xd2, R12 ;  /* 0x000000d2150c7825 */ /* 0x000fc800078e000c */
[----:B------:R-:W-:Y:S01]  /*0d10*/  IMAD R27, R20, 0xd2, RZ ;  /* 0x000000d2141b7824 */ /* 0x000fe200078e02ff */
[----:B------:R-:W-:Y:S01]  /*0d20*/  IADD3 R20, P0, PT, R9, R12, RZ ;  /* 0x0000000c09147210 */ /* 0x000fe20007f1e0ff */
[----:B--2---:R-:W-:Y:S02]  /*0d30*/  HADD2.F32 R21, -RZ, R18.H0_H0 ;  /* 0x20000012ff157230 */ /* 0x004fe40000004100 */
[----:B------:R-:W-:-:S03]  /*0d40*/  IMAD.IADD R13, R13, 0x1, R27 ;  /* 0x000000010d0d7824 */ /* 0x000fc600078e021b */
[----:B------:R-:W-:Y:S01]  /*0d50*/  FFMA.FTZ R24, R21, R19, R24 ;  /* 0x0000001315187223 */ /* 0x000fe20000010018 */
[----:B------:R-:W-:Y:S01]  /*0d60*/  IMAD.X R21, RZ, RZ, R13, P0 ;  /* 0x000000ffff157224 */ /* 0x000fe200000e060d */
[----:B------:R-:W-:-:S04]  /*0d70*/  IADD3 R18, P0, PT, R23, R12, RZ ;  /* 0x0000000c17127210 */ /* 0x000fc80007f1e0ff */
[----:B------:R-:W2:Y:S01]  /*0d80*/  LDG.E.U16.CONSTANT R27, desc[UR6][R20.64] ;  /* 0x00000006141b7981 */ /* 0x000ea2000c1e9500 */
[----:B------:R-:W-:-:S03]  /*0d90*/  IMAD.X R19, RZ, RZ, R13, P0 ;  /* 0x000000ffff137224 */ /* 0x000fc600000e060d */
[----:B------:R-:W2:Y:S04]  /*0da0*/  LDG.E.U16.CONSTANT R29, desc[UR6][R20.64+0x2] ;  /* 0x00000206141d7981 */ /* 0x000ea8000c1e9500 */
[----:B------:R-:W3:Y:S04]  /*0db0*/  LDG.E.U16.CONSTANT R28, desc[UR6][R18.64+0x80] ;  /* 0x00008006121c7981 */ /* 0x000ee8000c1e9500 */
[----:B------:R-:W3:Y:S04]  /*0dc0*/  LDG.E.U16.CONSTANT R19, desc[UR6][R18.64+0x82] ;  /* 0x0000820612137981 */ /* 0x000ee8000c1e9500 */
[----:B------:R-:W4:Y:S01]  /*0dd0*/  LDG.E.CONSTANT R18, desc[UR6][R14.64+0x124] ;  /* 0x000124060e127981 */ /* 0x000f22000c1e9900 */
[----:B--2---:R-:W-:-:S02]  /*0de0*/  IMAD R27, R29, 0x10000, R27 ;  /* 0x000100001d1b7824 */ /* 0x004fc400078e021b */
[----:B---3--:R-:W-:Y:S02]  /*0df0*/  IMAD R29, R19, 0x10000, R28 ;  /* 0x00010000131d7824 */ /* 0x008fe400078e021c */
[----:B------:R0:W2:Y:S03]  /*0e00*/  LDG.E.CONSTANT R28, desc[UR6][R14.64+0x16c] ;  /* 0x00016c060e1c7981 */ /* 0x0000a6000c1e9900 */
[----:B------:R-:W-:-:S05]  /*0e10*/  SHF.R.S32.HI R29, RZ, R8, R29 ;  /* 0x00000008ff1d7219 */ /* 0x000fca000001141d */
[----:B------:R-:W-:-:S05]  /*0e20*/  IMAD.SHL.U32 R20, R29, 0x10, RZ ;  /* 0x000000101d147824 */ /* 0x000fca00078e00ff */
[----:B------:R-:W-:Y:S02]  /*0e30*/  LOP3.LUT R20, R20, 0x30303030, RZ, 0xc0, !PT ;  /* 0x3030303014147812 */ /* 0x000fe400078ec0ff */
[----:B------:R-:W-:Y:S02]  /*0e40*/  LOP3.LUT R29, R29, 0x30303030, RZ, 0xc0, !PT ;  /* 0x303030301d1d7812 */ /* 0x000fe400078ec0ff */
[--C-:B------:R-:W-:Y:S02]  /*0e50*/  LOP3.LUT R20, R20, 0xf0f0f0f, R27.reuse, 0xf8, !PT ;  /* 0x0f0f0f0f14147812 */ /* 0x100fe400078ef81b */
[----:B------:R-:W-:-:S03]  /*0e60*/  SHF.R.U32.HI R27, RZ, 0x4, R27 ;  /* 0x00000004ff1b7819 */ /* 0x000fc6000001161b */
[----:B------:R-:W-:Y:S01]  /*0e70*/  VIADD R21, R20, 0x60606060 ;  /* 0x6060606014157836 */ /* 0x000fe20000000000 */
[----:B------:R-:W-:-:S04]  /*0e80*/  LOP3.LUT R19, R29, 0xf0f0f0f, R27, 0xf8, !PT ;  /* 0x0f0f0f0f1d137812 */ /* 0x000fc800078ef81b */
[C-C-:B------:R-:W-:Y:S01]  /*0e90*/  LOP3.LUT R27, R20.reuse, 0x20202020, R21.reuse, 0x18, !PT ;  /* 0x20202020141b7812 */ /* 0x140fe200078e1815 */
[----:B0-----:R-:W-:Y:S01]  /*0ea0*/  VIADD R14, R19, 0x60606060 ;  /* 0x60606060130e7836 */ /* 0x001fe20000000000 */
[----:B------:R-:W-:Y:S02]  /*0eb0*/  PRMT R20, R20, 0xba98, RZ ;  /* 0x0000ba9814147816 */ /* 0x000fe400000000ff */
[----:B------:R-:W-:Y:S02]  /*0ec0*/  PRMT R27, R27, 0xba98, RZ ;  /* 0x0000ba981b1b7816 */ /* 0x000fe400000000ff */
[----:B------:R-:W-:Y:S02]  /*0ed0*/  LOP3.LUT R15, R19, 0x20202020, R14, 0x18, !PT ;  /* 0x20202020130f7812 */ /* 0x000fe400078e180e */
[C---:B------:R-:W-:Y:S02]  /*0ee0*/  LOP3.LUT R21, R27.reuse, 0x80808080, R21, 0x6, !PT ;  /* 0x808080801b157812 */ /* 0x040fe400078e0615 */
[----:B------:R-:W-:-:S02]  /*0ef0*/  LOP3.LUT R20, R27, 0x7f7f7f7f, R20, 0x60, !PT ;  /* 0x7f7f7f7f1b147812 */ /* 0x000fc400078e6014 */
[----:B------:R-:W-:Y:S02]  /*0f00*/  PRMT R15, R15, 0xba98, RZ ;  /* 0x0000ba980f0f7816 */ /* 0x000fe400000000ff */
[----:B------:R-:W-:Y:S02]  /*0f10*/  LOP3.LUT R21, R20, R21, RZ, 0xfc, !PT ;  /* 0x0000001514157212 */ /* 0x000fe400078efcff */
[----:B------:R-:W-:Y:S02]  /*0f20*/  PRMT R20, R19, 0xba98, RZ ;  /* 0x0000ba9813147816 */ /* 0x000fe400000000ff */
[C---:B------:R-:W-:Y:S02]  /*0f30*/  LOP3.LUT R19, R15.reuse, 0x80808080, R14, 0x6, !PT ;  /* 0x808080800f137812 */ /* 0x040fe400078e060e */
[----:B------:R-:W-:Y:S02]  /*0f40*/  IADD3 R14, P0, PT, R6, R12, RZ ;  /* 0x0000000c060e7210 */ /* 0x000fe40007f1e0ff */
[----:B------:R-:W-:Y:S01]  /*0f50*/  LOP3.LUT R20, R15, 0x7f7f7f7f, R20, 0x60, !PT ;  /* 0x7f7f7f7f0f147812 */ /* 0x000fe200078e6014 */
[----:B----4-:R-:W-:Y:S01]  /*0f60*/  IDP.4A.S8.S8 R18, R21, R18, RZ ;  /* 0x0000001215127226 */ /* 0x010fe200000006ff */
[----:B------:R-:W3:Y:S01]  /*0f70*/  LDG.E.U16.CONSTANT R12, desc[UR6][R12.64+0xd0] ;  /* 0x0000d0060c0c7981 */ /* 0x000ee2000c1e9500 */
[----:B------:R-:W-:Y:S01]  /*0f80*/  IMAD.X R15, RZ, RZ, R13, P0 ;  /* 0x000000ffff0f7224 */ /* 0x000fe200000e060d */
[----:B------:R-:W-:-:S02]  /*0f90*/  LOP3.LUT R19, R20, R19, RZ, 0xfc, !PT ;  /* 0x0000001314137212 */ /* 0x000fc400078efcff */
[----:B------:R-:W4:Y:S04]  /*0fa0*/  LDG.E.U16.CONSTANT R20, desc[UR6][R16.64+0x120] ;  /* 0x0001200610147981 */ /* 0x000f28000c1e9500 */
[----:B------:R-:W5:Y:S04]  /*0fb0*/  LDG.E.U8.CONSTANT R27, desc[UR6][R14.64+0xc0] ;  /* 0x0000c0060e1b7981 */ /* 0x000f68000c1e9100 */
[----:B------:R-:W3:Y:S04]  /*0fc0*/  LDG.E.U8.CONSTANT R29, desc[UR6][R14.64+0xc4] ;  /* 0x0000c4060e1d7981 */ /* 0x000ee8000c1e9100 */
[----:B------:R4:W4:Y:S01]  /*0fd0*/  LDG.E.U16.CONSTANT R21, desc[UR6][R16.64+0x168] ;  /* 0x0001680610157981 */ /* 0x000922000c1e9500 */
[----:B------:R-:W-:-:S05]  /*0fe0*/  VIADD R26, R26, 0x2 ;  /* 0x000000021a1a7836 */ /* 0x000fca0000000000 */
[----:B------:R-:W-:Y:S01]  /*0ff0*/  ISETP.NE.AND P0, PT, R26, RZ, PT ;  /* 0x000000ff1a00720c */ /* 0x000fe20003f05270 */
[----:B------:R-:W-:Y:S02]  /*1000*/  VIADD R25, R25, 0x10 ;  /* 0x0000001019197836 */ /* 0x000fe40000000000 */
[----:B------:R-:W-:Y:S02]  /*1010*/  VIADD R2, R2, 0x2 ;  /* 0x0000000202027836 */ /* 0x000fe40000000000 */
[----:B--2---:R-:W-:Y:S01]  /*1020*/  IDP.4A.S8.S8 R28, R19, R28, RZ ;  /* 0x0000001c131c7226 */ /* 0x004fe200000006ff */
[----:B-----5:R-:W-:Y:S02]  /*1030*/  PRMT R27, R27, 0x8880, RZ ;  /* 0x000088801b1b7816 */ /* 0x020fe400000000ff */
[----:B---3--:R-:W-:-:S03]  /*1040*/  PRMT R29, R29, 0x8880, RZ ;  /* 0x000088801d1d7816 */ /* 0x008fc600000000ff */
[----:B------:R-:W-:Y:S02]  /*1050*/  IMAD R18, R27, R18, RZ ;  /* 0x000000121b127224 */ /* 0x000fe400078e02ff */
[----:B----4-:R-:W-:Y:S02]  /*1060*/  HADD2.F32 R16, -RZ, R20.H0_H0 ;  /* 0x20000014ff107230 */ /* 0x010fe40000004100 */
[----:B------:R-:W-:Y:S01]  /*1070*/  IMAD R28, R29, R28, RZ ;  /* 0x0000001c1d1c7224 */ /* 0x000fe200078e02ff */
[----:B------:R-:W-:Y:S01]  /*1080*/  I2FP.F32.S32 R17, R18 ;  /* 0x0000001200117245 */ /* 0x000fe20000201400 */
[----:B------:R-:W-:-:S03]  /*1090*/  HADD2.F32 R21, -RZ, R21.H0_H0 ;  /* 0x20000015ff157230 */ /* 0x000fc60000004100 */
[----:B------:R-:W-:Y:S01]  /*10a0*/  I2FP.F32.S32 R28, R28 ;  /* 0x0000001c001c7245 */ /* 0x000fe20000201400 */
[----:B------:R-:W-:Y:S01]  /*10b0*/  FFMA.FTZ R16, R16, R17, RZ ;  /* 0x0000001110107223 */ /* 0x000fe200000100ff */
[----:B------:R-:W-:-:S03]  /*10c0*/  HADD2.F32 R13, -RZ, R12.H0_H0 ;  /* 0x2000000cff0d7230 */ /* 0x000fc60000004100 */
[----:B------:R-:W-:-:S04]  /*10d0*/  FFMA.FTZ R16, R21, R28, R16 ;  /* 0x0000001c15107223 */ /* 0x000fc80000010010 */
[----:B------:R-:W-:Y:S01]  /*10e0*/  FFMA.FTZ R24, R13, R16, R24 ;  /* 0x000000100d187223 */ /* 0x000fe20000010018 */
[----:B------:R-:W-:Y:S06]  /*10f0*/  @P0 BRA `(.L_x_42) ;  /* 0xfffffff400f80947 */ /* 0x000fec000383ffff */
.L_x_39:
[----:B------:R-:W-:Y:S05]  /*1100*/  BSYNC.RECONVERGENT B0 ;  /* 0x0000000000007941 */ /* 0x000fea0003800200 */
.L_x_38:
        /* <DEDUP_REMOVED lines=19> */
.L_x_43:
        /* <DEDUP_REMOVED lines=12> */
.L_x_1145:


//--------------------- .text._Z9moe_vec_qIN3c108BFloat16ELi256ELi32E10block_q5_KLi2EXadL_ZN45_INTERNAL_8d5cb472_14_gguf_kernel_cu_cd24131917vec_dot_q5_K_q8_1EPKvPK10block_q8_1RKiEEEvS5_S5_PT_PS9_iiii --------------------------
	.section	.text._Z9moe_vec_qIN3c108BFloat16ELi256ELi32E10block_q5_KLi2EXadL_ZN45_INTERNAL_8d5cb472_14_gguf_kernel_cu_cd24131917vec_dot_q5_K_q8_1EPKvPK10block_q8_1RKiEEEvS5_S5_PT_PS9_iiii,"ax",@progbits
	.align	128
.text._Z9moe_vec_qIN3c108BFloat16ELi256ELi32E10block_q5_KLi2EXadL_ZN45_INTERNAL_8d5cb472_14_gguf_kernel_cu_cd24131917vec_dot_q5_K_q8_1EPKvPK10block_q8_1RKiEEEvS5_S5_PT_PS9_iiii:
        .type           _Z9moe_vec_qIN3c108BFloat16ELi256ELi32E10block_q5_KLi2EXadL_ZN45_INTERNAL_8d5cb472_14_gguf_kernel_cu_cd24131917vec_dot_q5_K_q8_1EPKvPK10block_q8_1RKiEEEvS5_S5_PT_PS9_iiii,@function
        .size           _Z9moe_vec_qIN3c108BFloat16ELi256ELi32E10block_q5_KLi2EXadL_ZN45_INTERNAL_8d5cb472_14_gguf_kernel_cu_cd24131917vec_dot_q5_K_q8_1EPKvPK10block_q8_1RKiEEEvS5_S5_PT_PS9_iiii,(.L_x_1146 - _Z9moe_vec_qIN3c108BFloat16ELi256ELi32E10block_q5_KLi2EXadL_ZN45_INTERNAL_8d5cb472_14_gguf_kernel_cu_cd24131917vec_dot_q5_K_q8_1EPKvPK10block_q8_1RKiEEEvS5_S5_PT_PS9_iiii)
        .other          _Z9moe_vec_qIN3c108BFloat16ELi256ELi32E10block_q5_KLi2EXadL_ZN45_INTERNAL_8d5cb472_14_gguf_kernel_cu_cd24131917vec_dot_q5_K_q8_1EPKvPK10block_q8_1RKiEEEvS5_S5_PT_PS9_iiii,@"STO_CUDA_ENTRY STV_DEFAULT"
_Z9moe_vec_qIN3c108BFloat16ELi256ELi32E10block_q5_KLi2EXadL_ZN45_INTERNAL_8d5cb472_14_gguf_kernel_cu_cd24131917vec_dot_q5_K_q8_1EPKvPK10block_q8_1RKiEEEvS5_S5_PT_PS9_iiii:
        /* <DEDUP_REMOVED lines=13> */
[----:B0-----:R-:W-:-:S06]  /*00d0*/  IMAD.WIDE.U32 R2, R13, 0x4, R2 ;  /* 0x000000040d027825 */ /* 0x001fcc00078e0002 */
[----:B-1----:R0:W4:Y:S01]  /*00e0*/  LDG.E R2, desc[UR6][R2.64] ;  /* 0x0000000602027981 */ /* 0x002122000c1e1900 */
        /* <DEDUP_REMOVED lines=9> */
[----:B-1----:R-:W-:-:S06]  /*0180*/  VIADD R4, R0, 0xffffffe ;  /* 0x0ffffffe00047836 */ /* 0x002fcc0000000000 */
[----:B------:R1:W2:Y:S02]  /*0190*/  F2I.FTZ.U32.TRUNC.NTZ R5, R4 ;  /* 0x0000000400057305 */ /* 0x0002a4000021f000 */
[----:B-1----:R-:W-:Y:S02]  /*01a0*/  HFMA2 R4, -RZ, RZ, 0, 0 ;  /* 0x00000000ff047431 */ /* 0x002fe400000001ff */
[----:B--2---:R-:W-:-:S04]  /*01b0*/  IMAD.MOV R7, RZ, RZ, -R5 ;  /* 0x000000ffff077224 */ /* 0x004fc800078e0a05 */
[----:B------:R-:W-:-:S04]  /*01c0*/  IMAD R7, R7, UR8, RZ ;  /* 0x0000000807077c24 */ /* 0x000fc8000f8e02ff */
[----:B------:R-:W-:Y:S02]  /*01d0*/  IMAD.HI.U32 R6, R5, R7, R4 ;  /* 0x0000000705067227 */ /* 0x000fe400078e0004 */
[----:B------:R-:W1:Y:S01]  /*01e0*/  S2R R7, SR_TID.X ;  /* 0x0000000000077919 */ /* 0x000e620000002100 */
[----:B------:R-:W2:Y:S03]  /*01f0*/  LDC.64 R4, c[0x0][0x388] ;  /* 0x0000e200ff047b82 */ /* 0x000ea60000000a00 */
[----:B------:R-:W-:-:S04]  /*0200*/  IMAD.HI.U32 R6, R6, R13, RZ ;  /* 0x0000000d06067227 */ /* 0x000fc800078e00ff */
[----:B------:R-:W-:-:S04]  /*0210*/  IMAD.MOV R8, RZ, RZ, -R6 ;  /* 0x000000ffff087224 */ /* 0x000fc800078e0a06 */
[----:B0-----:R-:W-:-:S05]  /*0220*/  IMAD R3, R8, UR8, R13 ;  /* 0x0000000808037c24 */ /* 0x001fca000f8e020d */
[----:B------:R-:W-:-:S13]  /*0230*/  ISETP.GE.U32.AND P0, PT, R3, UR8, PT ;  /* 0x0000000803007c0c */ /* 0x000fda000bf06070 */
[----:B------:R-:W-:Y:S01]  /*0240*/  @P0 VIADD R3, R3, -UR8 ;  /* 0x8000000803030c36 */ /* 0x000fe20008000000 */
[----:B------:R-:W-:Y:S02]  /*0250*/  @P0 IADD3 R6, PT, PT, R6, 0x1, RZ ;  /* 0x0000000106060810 */ /* 0x000fe40007ffe0ff */
[----:B-1----:R-:W-:Y:S02]  /*0260*/  SHF.R.U32.HI R21, RZ, 0x4, R7 ;  /* 0x00000004ff157819 */ /* 0x002fe40000011607 */
[----:B------:R-:W-:Y:S02]  /*0270*/  ISETP.GE.U32.AND P1, PT, R3, UR8, PT ;  /* 0x0000000803007c0c */ /* 0x000fe4000bf26070 */
[----:B------:R-:W-:-:S11]  /*0280*/  ISETP.GE.U32.AND P0, PT, R21, UR4, PT ;  /* 0x0000000415007c0c */ /* 0x000fd6000bf06070 */
[----:B------:R-:W-:Y:S01]  /*0290*/  @P1 VIADD R6, R6, 0x1 ;  /* 0x0000000106061836 */ /* 0x000fe20000000000 */
[----:B------:R-:W-:-:S05]  /*02a0*/  @!P2 LOP3.LUT R6, RZ, UR8, RZ, 0x33, !PT ;  /* 0x00000008ff06ac12 */ /* 0x000fca000f8e33ff */
[----:B---3--:R-:W-:-:S04]  /*02b0*/  IMAD R3, R6, UR10, RZ ;  /* 0x0000000a06037c24 */ /* 0x008fc8000f8e02ff */
[----:B--2---:R-:W-:-:S04]  /*02c0*/  IMAD.WIDE.U32 R4, R3, 0x4, R4 ;  /* 0x0000000403047825 */ /* 0x004fc800078e0004 */
[----:B----4-:R-:W-:Y:S01]  /*02d0*/  IMAD R15, R2, UR5, RZ ;  /* 0x00000005020f7c24 */ /* 0x010fe2000f8e02ff */
[----:B------:R-:W-:Y:S06]  /*02e0*/  @P0 BRA `(.L_x_45) ;  /* 0x0000000400c80947 */ /* 0x000fec0003800000 */
[C---:B------:R-:W-:Y:S01]  /*02f0*/  SHF.L.U32 R0, R7.reuse, 0x1, RZ ;  /* 0x0000000107007819 */ /* 0x040fe200000006ff */
[----:B------:R-:W-:Y:S01]  /*0300*/  IMAD.SHL.U32 R2, R7, 0x4, RZ ;  /* 0x0000000407027824 */ /* 0x000fe200078e00ff */
[----:B------:R-:W-:Y:S01]  /*0310*/  SHF.L.U32 R14, R21, 0x3, RZ ;  /* 0x00000003150e7819 */ /* 0x000fe200000006ff */
[----:B------:R-:W-:Y:S01]  /*0320*/  IMAD.MOV.U32 R16, RZ, RZ, RZ ;  /* 0x000000ffff107224 */ /* 0x000fe200078e00ff */
[----:B------:R-:W-:Y:S01]  /*0330*/  LOP3.LUT R0, R0, 0x1e, RZ, 0xc0, !PT ;  /* 0x0000001e00007812 */ /* 0x000fe200078ec0ff */
[----:B------:R-:W-:Y:S01]  /*0340*/  IMAD R18, R12, UR4, R21 ;  /* 0x000000040c127c24 */ /* 0x000fe2000f8e0215 */
[----:B------:R-:W-:Y:S02]  /*0350*/  LOP3.LUT R2, R2, 0xc, RZ, 0xc0, !PT ;  /* 0x0000000c02027812 */ /* 0x000fe400078ec0ff */
[----:B------:R-:W-:Y:S02]  /*0360*/  SHF.R.U32.HI R17, RZ, 0x3, R0 ;  /* 0x00000003ff117819 */ /* 0x000fe40000011600 */
[----:B------:R-:W-:-:S03]  /*0370*/  ISETP.GT.U32.AND P0, PT, R0, 0xf, PT ;  /* 0x0000000f0000780c */ /* 0x000fc60003f04070 */
[----:B------:R-:W-:-:S10]  /*0380*/  IMAD R19, R17, 0x20, R2 ;  /* 0x0000002011137824 */ /* 0x000fd400078e0202 */
.L_x_46:
[----:B------:R-:W0:Y:S01]  /*0390*/  S2R R7, SR_TID.X ;  /* 0x0000000000077919 */ /* 0x000e220000002100 */
[----:B------:R-:W1:Y:S01]  /*03a0*/  LDC.64 R8, c[0x0][0x380] ;  /* 0x0000e000ff087b82 */ /* 0x000e620000000a00 */
[----:B------:R-:W-:Y:S01]  /*03b0*/  IADD3 R3, P1, PT, R15, R18, RZ ;  /* 0x000000120f037210 */ /* 0x000fe20007f3e0ff */
[----:B------:R-:W-:Y:S01]  /*03c0*/  IMAD.SHL.U32 R25, R17, 0x2, RZ ;  /* 0x0000000211197824 */ /* 0x000fe200078e00ff */
[----:B------:R-:W-:-:S04]  /*03d0*/  SHF.R.S32.HI R0, RZ, 0x1f, R18 ;  /* 0x0000001fff007819 */ /* 0x000fc80000011412 */
[----:B------:R-:W-:Y:S01]  /*03e0*/  LEA.HI.X.SX32 R0, R15, R0, 0x1, P1 ;  /* 0x000000000f007211 */ /* 0x000fe200008f0eff */
[----:B-1----:R-:W-:-:S04]  /*03f0*/  IMAD.WIDE.U32 R8, R3, 0xb0, R8 ;  /* 0x000000b003087825 */ /* 0x002fc800078e0008 */
[----:B------:R-:W-:Y:S01]  /*0400*/  IMAD R3, R0, 0xb0, RZ ;  /* 0x000000b000037824 */ /* 0x000fe200078e02ff */
[----:B------:R-:W-:Y:S02]  /*0410*/  IADD3 R10, P1, PT, R19, R8, RZ ;  /* 0x00000008130a7210 */ /* 0x000fe40007f3e0ff */
[----:B0-----:R-:W-:Y:S01]  /*0420*/  LOP3.LUT R7, R7, 0x3, RZ, 0xc0, !PT ;  /* 0x0000000307077812 */ /* 0x001fe200078ec0ff */
[----:B------:R-:W-:-:S03]  /*0430*/  IMAD.IADD R9, R9, 0x1, R3 ;  /* 0x0000000109097824 */ /* 0x000fc600078e0203 */
[----:B------:R-:W-:Y:S02]  /*0440*/  LEA R22, P2, R7, R8, 0x2 ;  /* 0x0000000807167211 */ /* 0x000fe400078410ff */
[-C--:B------:R-:W-:Y:S02]  /*0450*/  IADD3.X R11, PT, PT, RZ, R9.reuse, RZ, P1, !PT ;  /* 0x00000009ff0b7210 */ /* 0x080fe40000ffe4ff */
[----:B------:R-:W-:Y:S02]  /*0460*/  IADD3 R3, P1, PT, R25, R14, RZ ;  /* 0x0000000e19037210 */ /* 0x000fe40007f3e0ff */
[----:B------:R-:W-:Y:S01]  /*0470*/  IADD3.X R23, PT, PT, RZ, R9, RZ, P2, !PT ;  /* 0x00000009ff177210 */ /* 0x000fe200017fe4ff */
[----:B------:R-:W2:Y:S01]  /*0480*/  LDG.E.CONSTANT R24, desc[UR6][R10.64+0x40] ;  /* 0x000040060a187981 */ /* 0x000ea2000c1e9900 */
[----:B------:R-:W-:Y:S01]  /*0490*/  LEA.HI.X.SX32 R6, R14, RZ, 0x1, P1 ;  /* 0x000000ff0e067211 */ /* 0x000fe200008f0eff */
[----:B------:R-:W-:Y:S02]  /*04a0*/  IMAD.WIDE.U32 R2, R3, 0x24, R4 ;  /* 0x0000002403027825 */ /* 0x000fe400078e0004 */
[----:B------:R-:W3:Y:S02]  /*04b0*/  LDG.E.CONSTANT R28, desc[UR6][R22.64+0x20] ;  /* 0x00002006161c7981 */ /* 0x000ee4000c1e9900 */
[----:B------:R-:W-:-:S02]  /*04c0*/  IMAD R27, R6, 0x24, RZ ;  /* 0x00000024061b7824 */ /* 0x000fc400078e02ff */
[----:B------:R-:W4:Y:S02]  /*04d0*/  LDG.E.CONSTANT R0, desc[UR6][R22.64+0x10] ;  /* 0x0000100616007981 */ /* 0x000f24000c1e9900 */
[----:B------:R-:W-:Y:S02]  /*04e0*/  IMAD.IADD R3, R3, 0x1, R27 ;  /* 0x0000000103037824 */ /* 0x000fe400078e021b */
[----:B------:R2:W5:Y:S01]  /*04f0*/  LDG.E.CONSTANT R20, desc[UR6][R10.64+0x30] ;  /* 0x000030060a147981 */ /* 0x000562000c1e9900 */
[----:B------:R-:W-:-:S05]  /*0500*/  IMAD.WIDE.U32 R6, R7, 0x4, R2 ;  /* 0x0000000407067825 */ /* 0x000fca00078e0002 */
[----:B------:R-:W5:Y:S04]  /*0510*/  LDG.E.CONSTANT R27, desc[UR6][R6.64+0x14] ;  /* 0x00001406061b7981 */ /* 0x000f68000c1e9900 */
[----:B------:R-:W5:Y:S01]  /*0520*/  LDG.E.CONSTANT R26, desc[UR6][R6.64+0x4] ;  /* 0x00000406061a7981 */ /* 0x000f62000c1e9900 */
[----:B------:R-:W-:Y:S01]  /*0530*/  UMOV UR5, 0x1010101 ;  /* 0x0101010100057882 */ /* 0x000fe20000000000 */
[----:B--2---:R-:W-:Y:S02]  /*0540*/  LOP3.LUT R10, R24, 0xf0f0f0f, RZ, 0xc0, !PT ;  /* 0x0f0f0f0f180a7812 */ /* 0x004fe400078ec0ff */
[-C--:B---3--:R-:W-:Y:S02]  /*0550*/  SHF.R.S32.HI R28, RZ, R25.reuse, R28 ;  /* 0x00000019ff1c7219 */ /* 0x088fe4000001141c */
[----:B----4-:R-:W-:-:S02]  /*0560*/  SHF.R.S32.HI R0, RZ, R25, R0 ;  /* 0x00000019ff007219 */ /* 0x010fc40000011400 */
[----:B------:R-:W-:Y:S02]  /*0570*/  SHF.L.U32 R25, R28, 0x4, RZ ;  /* 0x000000041c197819 */ /* 0x000fe400000006ff */
[----:B-----5:R-:W-:Y:S02]  /*0580*/  SHF.R.U32.HI R22, RZ, 0x4, R20 ;  /* 0x00000004ff167819 */ /* 0x020fe40000011614 */
[----:B------:R-:W-:Y:S02]  /*0590*/  LOP3.LUT R20, R20, 0xf0f0f0f, RZ, 0xc0, !PT ;  /* 0x0f0f0f0f14147812 */ /* 0x000fe400078ec0ff */
[----:B------:R-:W-:Y:S02]  /*05a0*/  SHF.L.U32 R11, R0, 0x4, RZ ;  /* 0x00000004000b7819 */ /* 0x000fe400000006ff */
[----:B------:R-:W-:Y:S02]  /*05b0*/  LOP3.LUT R10, R10, 0x10101010, R25, 0xf8, !PT ;  /* 0x101010100a0a7812 */ /* 0x000fe400078ef819 */
[----:B------:R-:W-:Y:S01]  /*05c0*/  SHF.R.U32.HI R24, RZ, 0x4, R24 ;  /* 0x00000004ff187819 */ /* 0x000fe20000011618 */
[----:B------:R-:W-:Y:S01]  /*05d0*/  IMAD.SHL.U32 R25, R28, 0x8, RZ ;  /* 0x000000081c197824 */ /* 0x000fe200078e00ff */
[----:B------:R-:W-:Y:S01]  /*05e0*/  LOP3.LUT R11, R20, 0x10101010, R11, 0xf8, !PT ;  /* 0x10101010140b7812 */ /* 0x000fe200078ef80b */
[----:B------:R-:W-:Y:S01]  /*05f0*/  IDP.4A.S8.S8 R10, R10, R27, RZ ;  /* 0x0000001b0a0a7226 */ /* 0x000fe200000006ff */
[----:B------:R-:W-:Y:S01]  /*0600*/  LOP3.LUT R24, R24, 0xf0f0f0f, RZ, 0xc0, !PT ;  /* 0x0f0f0f0f18187812 */ /* 0x000fe200078ec0ff */
[----:B------:R-:W-:Y:S01]  /*0610*/  IMAD.SHL.U32 R23, R0, 0x8, RZ ;  /* 0x0000000800177824 */ /* 0x000fe200078e00ff */
[----:B------:R-:W-:Y:S01]  /*0620*/  LOP3.LUT R22, R22, 0xf0f0f0f, RZ, 0xc0, !PT ;  /* 0x0f0f0f0f16167812 */ /* 0x000fe200078ec0ff */
[----:B------:R-:W-:Y:S01]  /*0630*/  IDP.4A.S8.S8 R27, R27, UR5, RZ ;  /* 0x000000051b1b7c26 */ /* 0x000fe200080006ff */
[----:B------:R-:W-:Y:S01]  /*0640*/  LOP3.LUT R25, R24, 0x10101010, R25, 0xf8, !PT ;  /* 0x1010101018197812 */ /* 0x000fe200078ef819 */
[----:B------:R-:W-:Y:S01]  /*0650*/  IDP.4A.S8.S8 R24, R11, R26, R10 ;  /* 0x0000001a0b187226 */ /* 0x000fe2000000060a */
[----:B------:R-:W2:Y:S01]  /*0660*/  LDG.E.CONSTANT R0, desc[UR6][R6.64+0x28] ;  /* 0x0000280606007981 */ /* 0x000ea2000c1e9900 */
[----:B------:R-:W-:Y:S01]  /*0670*/  @P0 IMAD.WIDE.U32 R10, R17, 0x2, R8 ;  /* 0x00000002110a0825 */ /* 0x000fe200078e0008 */
[----:B------:R-:W-:-:S02]  /*0680*/  LOP3.LUT R23, R22, 0x10101010, R23, 0xf8, !PT ;  /* 0x1010101016177812 */ /* 0x000fc400078ef817 */
[----:B------:R0:W3:Y:S01]  /*0690*/  LDG.E.CONSTANT R20, desc[UR6][R6.64+0x38] ;  /* 0x0000380606147981 */ /* 0x0000e2000c1e9900 */
[----:B------:R-:W-:-:S03]  /*06a0*/  IDP.4A.S8.S8 R22, R26, UR5, R27 ;  /* 0x000000051a167c26 */ /* 0x000fc6000800061b */
[----:B------:R-:W4:Y:S04]  /*06b0*/  @P0 LDG.E.U16.CONSTANT R27, desc[UR6][R10.64] ;  /* 0x000000060a1b0981 */ /* 0x000f28000c1e9500 */
[----:B------:R-:W5:Y:S01]  /*06c0*/  @P0 LDG.E.U16.CONSTANT R29, desc[UR6][R10.64+0x8] ;  /* 0x000008060a1d0981 */ /* 0x000f62000c1e9500 */
[----:B0-----:R-:W-:-:S03]  /*06d0*/  @!P0 IMAD.WIDE.U32 R6, R17, 0x2, R8 ;  /* 0x0000000211068825 */ /* 0x001fc600078e0008 */
[----:B------:R-:W2:Y:S04]  /*06e0*/  LDG.E.CONSTANT R8, desc[UR6][R8.64] ;  /* 0x0000000608087981 */ /* 0x000ea8000c1e9900 */
[----:B------:R-:W3:Y:S04]  /*06f0*/  @!P0 LDG.E.U16.CONSTANT R26, desc[UR6][R6.64+0x4] ;  /* 0x00000406061a8981 */ /* 0x000ee8000c1e9500 */
[----:B------:R-:W5:Y:S04]  /*0700*/  @P0 LDG.E.U16.CONSTANT R10, desc[UR6][R10.64+0x4] ;  /* 0x000004060a0a0981 */ /* 0x000f68000c1e9500 */
[----:B------:R-:W2:Y:S04]  /*0710*/  @!P0 LDG.E.U16.CONSTANT R28, desc[UR6][R6.64+0x8] ;  /* 0x00000806061c8981 */ /* 0x000ea8000c1e9500 */
[----:B------:R-:W2:Y:S04]  /*0720*/  LDG.E.U16.CONSTANT R9, desc[UR6][R2.64] ;  /* 0x0000000602097981 */ /* 0x000ea8000c1e9500 */
[----:B------:R0:W2:Y:S01]  /*0730*/  LDG.E.U16.CONSTANT R2, desc[UR6][R2.64+0x24] ;  /* 0x0000240602027981 */ /* 0x0000a2000c1e9500 */
[----:B------:R-:W-:-:S04]  /*0740*/  IADD3 R21, PT, PT, R21, 0x2, RZ ;  /* 0x0000000215157810 */ /* 0x000fc80007ffe0ff */
[----:B------:R-:W-:Y:S01]  /*0750*/  ISETP.GE.U32.AND P1, PT, R21, UR4, PT ;  /* 0x0000000415007c0c */ /* 0x000fe2000bf26070 */
[----:B------:R-:W-:Y:S01]  /*0760*/  VIADD R18, R18, 0x2 ;  /* 0x0000000212127836 */ /* 0x000fe20000000000 */
[----:B------:R-:W-:Y:S02]  /*0770*/  IADD3 R14, PT, PT, R14, 0x10, RZ ;  /* 0x000000100e0e7810 */ /* 0x000fe40007ffe0ff */
[----:B----4-:R-:W-:-:S04]  /*0780*/  @P0 SHF.R.U32.HI R27, RZ, 0x2, R27 ;  /* 0x00000002ff1b0819 */ /* 0x010fc8000001161b */
[----:B------:R-:W-:Y:S02]  /*0790*/  @P0 LOP3.LUT R27, R27, 0x3030, RZ, 0xc0, !PT ;  /* 0x000030301b1b0812 */ /* 0x000fe400078ec0ff */
[----:B---3--:R-:W-:Y:S02]  /*07a0*/  @!P0 LOP3.LUT R26, R26, 0x3f3f, RZ, 0xc0, !PT ;  /* 0x00003f3f1a1a8812 */ /* 0x008fe400078ec0ff */
[----:B-----5:R-:W-:Y:S02]  /*07b0*/  @P0 SHF.R.U32.HI R6, RZ, 0x2, R10 ;  /* 0x00000002ff060819 */ /* 0x020fe4000001160a */
[--C-:B------:R-:W-:Y:S02]  /*07c0*/  @P0 LOP3.LUT R26, R27, 0xf0f, R29.reuse, 0xf8, !PT ;  /* 0x00000f0f1b1a0812 */ /* 0x100fe400078ef81d */
[----:B------:R-:W-:Y:S02]  /*07d0*/  @P0 SHF.R.U32.HI R29, RZ, 0x4, R29 ;  /* 0x00000004ff1d0819 */ /* 0x000fe4000001161d */
[----:B------:R-:W-:-:S02]  /*07e0*/  @P0 LOP3.LUT R6, R6, 0x3030, RZ, 0xc0, !PT ;  /* 0x0000303006060812 */ /* 0x000fc400078ec0ff */
[----:B--2---:R-:W-:Y:S02]  /*07f0*/  @!P0 LOP3.LUT R28, R28, 0x3f3f, RZ, 0xc0, !PT ;  /* 0x00003f3f1c1c8812 */ /* 0x004fe400078ec0ff */
[----:B------:R-:W-:Y:S01]  /*0800*/  @P0 LOP3.LUT R28, R6, 0xf0f, R29, 0xf8, !PT ;  /* 0x00000f0f061c0812 */ /* 0x000fe200078ef81d */
[----:B------:R-:W-:-:S03]  /*0810*/  IDP.4A.S8.S8 R25, R25, R20, RZ ;  /* 0x0000001419197226 */ /* 0x000fc600000006ff */
[----:B------:R-:W-:Y:S01]  /*0820*/  LOP3.LUT R28, R28, 0xffff, RZ, 0xc0, !PT ;  /* 0x0000ffff1c1c7812 */ /* 0x000fe200078ec0ff */
[----:B------:R-:W-:Y:S01]  /*0830*/  IDP.4A.S8.S8 R23, R23, R0, R25 ;  /* 0x0000000017177226 */ /* 0x000fe20000000619 */
[----:B------:R-:W-:Y:S01]  /*0840*/  LOP3.LUT R26, R26, 0xffff, RZ, 0xc0, !PT ;  /* 0x0000ffff1a1a7812 */ /* 0x000fe200078ec0ff */
[----:B------:R-:W-:Y:S01]  /*0850*/  IDP.4A.S8.S8 R25, R20, UR5, RZ ;  /* 0x0000000514197c26 */ /* 0x000fe200080006ff */
[----:B------:R-:W-:Y:S02]  /*0860*/  SHF.R.U32.HI R6, RZ, 0x8, R28 ;  /* 0x00000008ff067819 */ /* 0x000fe4000001161c */
[----:B------:R-:W-:Y:S01]  /*0870*/  LOP3.LUT R11, R28, 0xff, RZ, 0xc0, !PT ;  /* 0x000000ff1c0b7812 */ /* 0x000fe200078ec0ff */
[----:B------:R-:W-:Y:S01]  /*0880*/  IDP.4A.S8.S8 R25, R0, UR5, R25 ;  /* 0x0000000500197c26 */ /* 0x000fe20008000619 */
[----:B0-----:R-:W-:Y:S02]  /*0890*/  SHF.R.U32.HI R3, RZ, 0x8, R26 ;  /* 0x00000008ff037819 */ /* 0x001fe4000001161a */
[----:B------:R-:W-:Y:S01]  /*08a0*/  LOP3.LUT R7, R26, 0xff, RZ, 0xc0, !PT ;  /* 0x000000ff1a077812 */ /* 0x000fe200078ec0ff */
[----:B------:R-:W-:Y:S01]  /*08b0*/  IMAD R11, R22, R11, RZ ;  /* 0x0000000b160b7224 */ /* 0x000fe200078e02ff */
[----:B------:R-:W-:-:S02]  /*08c0*/  LOP3.LUT R6, R6, 0xffff, RZ, 0xc0, !PT ;  /* 0x0000ffff06067812 */ /* 0x000fc400078ec0ff */
[----:B------:R-:W-:Y:S01]  /*08d0*/  LOP3.LUT R10, R3, 0xffff, RZ, 0xc0, !PT ;  /* 0x0000ffff030a7812 */ /* 0x000fe200078ec0ff */
[----:B------:R-:W-:Y:S01]  /*08e0*/  IMAD R3, R24, R7, RZ ;  /* 0x0000000718037224 */ /* 0x000fe200078e02ff */
[----:B------:R-:W-:Y:S01]  /*08f0*/  I2FP.F32.S32 R11, R11 ;  /* 0x0000000b000b7245 */ /* 0x000fe20000201400 */
[----:B------:R-:W-:Y:S02]  /*0900*/  IMAD R6, R25, R6, RZ ;  /* 0x0000000619067224 */ /* 0x000fe400078e02ff */
[----:B------:R-:W-:Y:S01]  /*0910*/  HADD2.F32 R0, -RZ, R9.H0_H0 ;  /* 0x20000009ff007230 */ /* 0x000fe20000004100 */
[----:B------:R-:W-:Y:S01]  /*0920*/  I2FP.F32.S32 R3, R3 ;  /* 0x0000000300037245 */ /* 0x000fe20000201400 */
[----:B------:R-:W-:Y:S01]  /*0930*/  IMAD R10, R23, R10, RZ ;  /* 0x0000000a170a7224 */ /* 0x000fe200078e02ff */
[----:B------:R-:W-:Y:S01]  /*0940*/  I2FP.F32.S32 R6, R6 ;  /* 0x0000000600067245 */ /* 0x000fe20000201400 */
[----:B------:R-:W-:Y:S02]  /*0950*/  HADD2.F32 R2, -RZ, R2.H0_H0 ;  /* 0x20000002ff027230 */ /* 0x000fe40000004100 */
[C---:B------:R-:W-:Y:S01]  /*0960*/  FFMA.FTZ R11, R0.reuse, R11, RZ ;  /* 0x0000000b000b7223 */ /* 0x040fe200000100ff */
[--C-:B------:R-:W-:Y:S01]  /*0970*/  HADD2.F32 R7, -RZ, R8.reuse.H1_H1 ;  /* 0x30000008ff077230 */ /* 0x100fe20000004100 */
[----:B------:R-:W-:Y:S01]  /*0980*/  I2FP.F32.S32 R10, R10 ;  /* 0x0000000a000a7245 */ /* 0x000fe20000201400 */
[----:B------:R-:W-:Y:S01]  /*0990*/  FFMA.FTZ R3, R0, R3, RZ ;  /* 0x0000000300037223 */ /* 0x000fe200000100ff */
[----:B------:R-:W-:Y:S01]  /*09a0*/  FFMA.FTZ R6, R2, R6, R11 ;  /* 0x0000000602067223 */ /* 0x000fe2000001000b */
[----:B------:R-:W-:-:S02]  /*09b0*/  HADD2.F32 R8, -RZ, R8.H0_H0 ;  /* 0x20000008ff087230 */ /* 0x000fc40000004100 */
[----:B------:R-:W-:Y:S01]  /*09c0*/  FFMA.FTZ R3, R2, R10, R3 ;  /* 0x0000000a02037223 */ /* 0x000fe20000010003 */
[----:B------:R-:W-:-:S04]  /*09d0*/  FMUL.FTZ R6, R6, R7 ;  /* 0x0000000706067220 */ /* 0x000fc80000410000 */
[----:B------:R-:W-:-:S04]  /*09e0*/  FFMA.FTZ R3, R3, R8, -R6 ;  /* 0x0000000803037223 */ /* 0x000fc80000010806 */
[----:B------:R-:W-:Y:S01]  /*09f0*/  FADD.FTZ R16, R3, R16 ;  /* 0x0000001003107221 */ /* 0x000fe20000010000 */
[----:B------:R-:W-:Y:S06]  /*0a00*/  @!P1 BRA `(.L_x_46) ;  /* 0xfffffff800609947 */ /* 0x000fec000383ffff */
.L_x_45:
[----:B------:R-:W-:Y:S05]  /*0a10*/  BSYNC.RECONVERGENT B0 ;  /* 0x0000000000007941 */ /* 0x000fea0003800200 */
.L_x_44:
        /* <DEDUP_REMOVED lines=20> */
.L_x_47:
        /* <DEDUP_REMOVED lines=10> */
.L_x_1146:


//--------------------- .text._Z9moe_vec_qIN3c108BFloat16ELi256ELi32E10block_q4_KLi2EXadL_ZN45_INTERNAL_8d5cb472_14_gguf_kernel_cu_cd24131917vec_dot_q4_K_q8_1EPKvPK10block_q8_1RKiEEEvS5_S5_PT_PS9_iiii --------------------------
	.section	.text._Z9moe_vec_qIN3c108BFloat16ELi256ELi32E10block_q4_KLi2EXadL_ZN45_INTERNAL_8d5cb472_14_gguf_kernel_cu_cd24131917vec_dot_q4_K_q8_1EPKvPK10block_q8_1RKiEEEvS5_S5_PT_PS9_iiii,"ax",@progbits
	.align	128
.text._Z9moe_vec_qIN3c108BFloat16ELi256ELi32E10block_q4_KLi2EXadL_ZN45_INTERNAL_8d5cb472_14_gguf_kernel_cu_cd24131917vec_dot_q4_K_q8_1EPKvPK10block_q8_1RKiEEEvS5_S5_PT_PS9_iiii:
        .type           _Z9moe_vec_qIN3c108BFloat16ELi256ELi32E10block_q4_KLi2EXadL_ZN45_INTERNAL_8d5cb472_14_gguf_kernel_cu_cd24131917vec_dot_q4_K_q8_1EPKvPK10block_q8_1RKiEEEvS5_S5_PT_PS9_iiii,@function
        .size           _Z9moe_vec_qIN3c108BFloat16ELi256ELi32E10block_q4_KLi2EXadL_ZN45_INTERNAL_8d5cb472_14_gguf_kernel_cu_cd24131917vec_dot_q4_K_q8_1EPKvPK10block_q8_1RKiEEEvS5_S5_PT_PS9_iiii,(.L_x_1147 - _Z9moe_vec_qIN3c108BFloat16ELi256ELi32E10block_q4_KLi2EXadL_ZN45_INTERNAL_8d5cb472_14_gguf_kernel_cu_cd24131917vec_dot_q4_K_q8_1EPKvPK10block_q8_1RKiEEEvS5_S5_PT_PS9_iiii)
        .other          _Z9moe_vec_qIN3c108BFloat16ELi256ELi32E10block_q4_KLi2EXadL_ZN45_INTERNAL_8d5cb472_14_gguf_kernel_cu_cd24131917vec_dot_q4_K_q8_1EPKvPK10block_q8_1RKiEEEvS5_S5_PT_PS9_iiii,@"STO_CUDA_ENTRY STV_DEFAULT"
_Z9moe_vec_qIN3c108BFloat16ELi256ELi32E10block_q4_KLi2EXadL_ZN45_INTERNAL_8d5cb472_14_gguf_kernel_cu_cd24131917vec_dot_q4_K_q8_1EPKvPK10block_q8_1RKiEEEvS5_S5_PT_PS9_iiii:
        /* <DEDUP_REMOVED lines=20> */
[----:B------:R-:W-:Y:S01]  /*0140*/  HFMA2 R23, -RZ, RZ, 0, 0 ;  /* 0x00000000ff177431 */ /* 0x000fe200000001ff */
        /* <DEDUP_REMOVED lines=24> */
[----:B-----5:R-:W-:Y:S01]  /*02d0*/  IMAD R5, R5, UR5, RZ ;  /* 0x0000000505057c24 */ /* 0x020fe2000f8e02ff */
[----:B------:R-:W-:Y:S06]  /*02e0*/  @P0 BRA `(.L_x_49) ;  /* 0x0000001000380947 */ /* 0x000fec0003800000 */
[----:B------:R-:W-:Y:S01]  /*02f0*/  LOP3.LUT R4, RZ, R24, RZ, 0x33, !PT ;  /* 0x00000018ff047212 */ /* 0x000fe200078e33ff */
[----:B------:R-:W-:Y:S01]  /*0300*/  IMAD.SHL.U32 R6, R2, 0x2, RZ ;  /* 0x0000000202067824 */ /* 0x000fe200078e00ff */
[----:B------:R-:W-:Y:S01]  /*0310*/  BSSY.RECONVERGENT B1, `(.L_x_50) ;  /* 0x000005d000017945 */ /* 0x000fe20003800200 */
[----:B------:R-:W-:Y:S01]  /*0320*/  SHF.R.S32.HI R13, RZ, 0x1f, R5 ;  /* 0x0000001fff0d7819 */ /* 0x000fe20000011405 */
[----:B------:R-:W-:Y:S02]  /*0330*/  IMAD R25, R0, UR4, RZ ;  /* 0x0000000400197c24 */ /* 0x000fe4000f8e02ff */
[----:B------:R-:W-:Y:S01]  /*0340*/  VIADD R7, R4, UR4 ;  /* 0x0000000404077c36 */ /* 0x000fe20008000000 */
[----:B------:R-:W-:Y:S01]  /*0350*/  SHF.L.U32 R4, R2, 0x2, RZ ;  /* 0x0000000202047819 */ /* 0x000fe200000006ff */
[----:B------:R-:W-:Y:S01]  /*0360*/  IMAD.MOV.U32 R23, RZ, RZ, RZ ;  /* 0x000000ffff177224 */ /* 0x000fe200078e00ff */
[----:B------:R-:W-:Y:S02]  /*0370*/  LOP3.LUT R6, R6, 0x1e, RZ, 0xc0, !PT ;  /* 0x0000001e06067812 */ /* 0x000fe400078ec0ff */
[----:B------:R-:W-:-:S02]  /*0380*/  LOP3.LUT P1, RZ, R7, 0x2, RZ, 0xc0, !PT ;  /* 0x0000000207ff7812 */ /* 0x000fc4000782c0ff */
[----:B------:R-:W-:Y:S02]  /*0390*/  LOP3.LUT R4, R4, 0xc, RZ, 0xc0, !PT ;  /* 0x0000000c04047812 */ /* 0x000fe400078ec0ff */
[----:B------:R-:W-:Y:S02]  /*03a0*/  SHF.R.U32.HI R21, RZ, 0x3, R6 ;  /* 0x00000003ff157819 */ /* 0x000fe40000011606 */
[----:B------:R-:W-:Y:S02]  /*03b0*/  ISETP.GE.U32.AND P0, PT, R7, 0x2, PT ;  /* 0x000000020700780c */ /* 0x000fe40003f06070 */
[----:B------:R-:W-:Y:S01]  /*03c0*/  LOP3.LUT R7, R2, 0x3, RZ, 0xc0, !PT ;  /* 0x0000000302077812 */ /* 0x000fe200078ec0ff */
[C---:B------:R-:W-:Y:S01]  /*03d0*/  IMAD R8, R21.reuse, 0x20, R4 ;  /* 0x0000002015087824 */ /* 0x040fe200078e0204 */
[----:B------:R-:W-:-:S03]  /*03e0*/  SHF.L.U32 R9, R21, 0x1, RZ ;  /* 0x0000000115097819 */ /* 0x000fc600000006ff */
[----:B------:R-:W-:Y:S06]  /*03f0*/  @P1 BRA `(.L_x_51) ;  /* 0x0000000400381947 */ /* 0x000fec0003800000 */
[----:B------:R-:W0:Y:S01]  /*0400*/  LDC.64 R18, c[0x0][0x380] ;  /* 0x0000e000ff127b82 */ /* 0x000e220000000a00 */
[C---:B------:R-:W-:Y:S02]  /*0410*/  IMAD.IADD R4, R24.reuse, 0x1, R25 ;  /* 0x0000000118047824 */ /* 0x040fe400078e0219 */
[----:B------:R-:W-:-:S03]  /*0420*/  IMAD R9, R24, 0x8, R9 ;  /* 0x0000000818097824 */ /* 0x000fc600078e0209 */
[----:B------:R-:W-:-:S04]  /*0430*/  IADD3 R15, P1, PT, R5, R4, RZ ;  /* 0x00000004050f7210 */ /* 0x000fc80007f3e0ff */
[----:B------:R-:W-:-:S05]  /*0440*/  LEA.HI.X.SX32 R13, R4, R13, 0x1, P1 ;  /* 0x0000000d040d7211 */ /* 0x000fca00008f0eff */
[----:B------:R-:W-:Y:S02]  /*0450*/  IMAD R13, R13, 0x90, RZ ;  /* 0x000000900d0d7824 */ /* 0x000fe400078e02ff */
[----:B0-----:R-:W-:-:S03]  /*0460*/  IMAD.WIDE.U32 R18, R15, 0x90, R18 ;  /* 0x000000900f127825 */ /* 0x001fc600078e0012 */
[----:B------:R-:W-:Y:S02]  /*0470*/  IADD3 R16, P1, PT, R8, R18, RZ ;  /* 0x0000001208107210 */ /* 0x000fe40007f3e0ff */
[----:B------:R-:W-:Y:S01]  /*0480*/  IADD3 R19, PT, PT, R19, R13, RZ ;  /* 0x0000000d13137210 */ /* 0x000fe20007ffe0ff */
[----:B------:R-:W-:-:S04]  /*0490*/  IMAD.WIDE.U32 R12, R9, 0x24, R10 ;  /* 0x00000024090c7825 */ /* 0x000fc800078e000a */
[----:B------:R-:W-:Y:S02]  /*04a0*/  IMAD.X R17, RZ, RZ, R19, P1 ;  /* 0x000000ffff117224 */ /* 0x000fe400008e0613 */
[----:B------:R-:W-:-:S03]  /*04b0*/  IMAD.WIDE.U32 R14, R7, 0x4, R12 ;  /* 0x00000004070e7825 */ /* 0x000fc600078e000c */
[----:B------:R-:W2:Y:S04]  /*04c0*/  LDG.E.CONSTANT R9, desc[UR6][R16.64+0x10] ;  /* 0x0000100610097981 */ /* 0x000ea8000c1e9900 */
[----:B------:R-:W3:Y:S04]  /*04d0*/  LDG.E.CONSTANT R4, desc[UR6][R14.64+0x4] ;  /* 0x000004060e047981 */ /* 0x000ee8000c1e9900 */
[----:B------:R3:W4:Y:S04]  /*04e0*/  LDG.E.CONSTANT R22, desc[UR6][R16.64+0x20] ;  /* 0x0000200610167981 */ /* 0x000728000c1e9900 */
[----:B------:R-:W5:Y:S01]  /*04f0*/  LDG.E.CONSTANT R23, desc[UR6][R14.64+0x14] ;  /* 0x000014060e177981 */ /* 0x000f62000c1e9900 */
[----:B------:R-:W-:Y:S01]  /*0500*/  IMAD.WIDE.U32 R20, R21, 0x2, R18 ;  /* 0x0000000215147825 */ /* 0x000fe200078e0012 */
[----:B------:R-:W-:Y:S01]  /*0510*/  ISETP.GE.U32.AND P1, PT, R6, 0x10, PT ;  /* 0x000000100600780c */ /* 0x000fe20003f26070 */
[----:B------:R-:W-:Y:S01]  /*0520*/  UMOV UR5, 0x1010101 ;  /* 0x0101010100057882 */ /* 0x000fe20000000000 */
[----:B------:R-:W5:Y:S04]  /*0530*/  LDG.E.CONSTANT R26, desc[UR6][R14.64+0x28] ;  /* 0x000028060e1a7981 */ /* 0x000f68000c1e9900 */
[----:B------:R0:W5:Y:S04]  /*0540*/  LDG.E.CONSTANT R28, desc[UR6][R14.64+0x38] ;  /* 0x000038060e1c7981 */ /* 0x000168000c1e9900 */
[----:B------:R-:W5:Y:S04]  /*0550*/  LDG.E.CONSTANT R18, desc[UR6][R18.64] ;  /* 0x0000000612127981 */ /* 0x000f68000c1e9900 */
[----:B------:R-:W5:Y:S04]  /*0560*/  @P1 LDG.E.U16.CONSTANT R17, desc[UR6][R20.64] ;  /* 0x0000000614111981 */ /* 0x000f68000c1e9500 */
[----:B------:R-:W5:Y:S01]  /*0570*/  LDG.E.U16.CONSTANT R14, desc[UR6][R12.64+0x24] ;  /* 0x000024060c0e7981 */ /* 0x000f62000c1e9500 */
[----:B--2---:R-:W-:-:S05]  /*0580*/  LOP3.LUT R27, R9, 0xf0f0f0f, RZ, 0xc0, !PT ;  /* 0x0f0f0f0f091b7812 */ /* 0x004fca00078ec0ff */
[----:B---3--:R-:W-:Y:S02]  /*0590*/  IDP.4A.S8.S8 R16, R27, R4, RZ ;  /* 0x000000041b107226 */ /* 0x008fe400000006ff */
[----:B------:R-:W2:Y:S01]  /*05a0*/  LDG.E.U16.CONSTANT R27, desc[UR6][R20.64+0x4] ;  /* 0x00000406141b7981 */ /* 0x000ea2000c1e9500 */
[----:B----4-:R-:W-:-:S05]  /*05b0*/  LOP3.LUT R29, R22, 0xf0f0f0f, RZ, 0xc0, !PT ;  /* 0x0f0f0f0f161d7812 */ /* 0x010fca00078ec0ff */
[----:B-----5:R-:W-:Y:S02]  /*05c0*/  IDP.4A.S8.S8 R29, R29, R23, R16 ;  /* 0x000000171d1d7226 */ /* 0x020fe40000000610 */
[----:B------:R-:W0:Y:S01]  /*05d0*/  LDG.E.U16.CONSTANT R16, desc[UR6][R20.64+0x8] ;  /* 0x0000080614107981 */ /* 0x000e22000c1e9500 */
[----:B------:R-:W-:-:S04]  /*05e0*/  IDP.4A.S8.S8 R4, R4, UR5, RZ ;  /* 0x0000000504047c26 */ /* 0x000fc800080006ff */
[----:B------:R-:W-:Y:S01]  /*05f0*/  IDP.4A.S8.S8 R23, R23, UR5, R4 ;  /* 0x0000000517177c26 */ /* 0x000fe20008000604 */
[----:B--2---:R-:W-:-:S04]  /*0600*/  @P1 SHF.R.U32.HI R4, RZ, 0x2, R27 ;  /* 0x00000002ff041819 */ /* 0x004fc8000001161b */
[----:B------:R-:W-:Y:S02]  /*0610*/  @P1 LOP3.LUT R4, R4, 0x3030, RZ, 0xc0, !PT ;  /* 0x0000303004041812 */ /* 0x000fe400078ec0ff */
[----:B0-----:R-:W-:-:S04]  /*0620*/  @P1 SHF.R.U32.HI R15, RZ, 0x4, R16 ;  /* 0x00000004ff0f1819 */ /* 0x001fc80000011610 */
[----:B------:R-:W-:Y:S02]  /*0630*/  @P1 LOP3.LUT R15, R4, 0xf0f, R15, 0xf8, !PT ;  /* 0x00000f0f040f1812 */ /* 0x000fe400078ef80f */
[----:B------:R0:W2:Y:S01]  /*0640*/  LDG.E.U16.CONSTANT R4, desc[UR6][R12.64] ;  /* 0x000000060c047981 */ /* 0x0000a2000c1e9500 */
[----:B------:R-:W-:Y:S02]  /*0650*/  @P1 SHF.R.U32.HI R17, RZ, 0x2, R17 ;  /* 0x00000002ff111819 */ /* 0x000fe40000011611 */
[----:B------:R-:W-:Y:S02]  /*0660*/  @!P1 LOP3.LUT R15, R16, 0x3f3f, RZ, 0xc0, !PT ;  /* 0x00003f3f100f9812 */ /* 0x000fe400078ec0ff */
[----:B------:R-:W-:Y:S02]  /*0670*/  @P1 LOP3.LUT R17, R17, 0x3030, RZ, 0xc0, !PT ;  /* 0x0000303011111812 */ /* 0x000fe400078ec0ff */
[----:B------:R-:W-:Y:S02]  /*0680*/  SHF.R.U32.HI R9, RZ, 0x4, R9 ;  /* 0x00000004ff097819 */ /* 0x000fe40000011609 */
[----:B------:R-:W-:-:S02]  /*0690*/  @P1 LOP3.LUT R17, R17, 0xf0f, R16, 0xf8, !PT ;  /* 0x00000f0f11111812 */ /* 0x000fc400078ef810 */
[----:B------:R-:W-:Y:S02]  /*06a0*/  @!P1 LOP3.LUT R17, R27, 0x3f3f, RZ, 0xc0, !PT ;  /* 0x00003f3f1b119812 */ /* 0x000fe400078ec0ff */
[----:B------:R-:W-:Y:S02]  /*06b0*/  LOP3.LUT R20, R15, 0xffff, RZ, 0xc0, !PT ;  /* 0x0000ffff0f147812 */ /* 0x000fe400078ec0ff */
[----:B------:R-:W-:Y:S02]  /*06c0*/  LOP3.LUT R9, R9, 0xf0f0f0f, RZ, 0xc0, !PT ;  /* 0x0f0f0f0f09097812 */ /* 0x000fe400078ec0ff */
[----:B------:R-:W-:Y:S02]  /*06d0*/  SHF.R.U32.HI R22, RZ, 0x4, R22 ;  /* 0x00000004ff167819 */ /* 0x000fe40000011616 */
[----:B------:R-:W-:Y:S02]  /*06e0*/  LOP3.LUT R17, R17, 0xffff, RZ, 0xc0, !PT ;  /* 0x0000ffff11117812 */ /* 0x000fe400078ec0ff */
[----:B------:R-:W-:Y:S01]  /*06f0*/  SHF.R.U32.HI R15, RZ, 0x8, R20 ;  /* 0x00000008ff0f7819 */ /* 0x000fe20000011614 */
[----:B------:R-:W-:Y:S01]  /*0700*/  IDP.4A.S8.S8 R21, R26, UR5, RZ ;  /* 0x000000051a157c26 */ /* 0x000fe200080006ff */
[----:B------:R-:W-:Y:S01]  /*0710*/  LOP3.LUT R20, R20, 0xff, RZ, 0xc0, !PT ;  /* 0x000000ff14147812 */ /* 0x000fe200078ec0ff */
[----:B------:R-:W-:Y:S01]  /*0720*/  IDP.4A.S8.S8 R9, R9, R26, RZ ;  /* 0x0000001a09097226 */ /* 0x000fe200000006ff */
[----:B------:R-:W-:-:S02]  /*0730*/  LOP3.LUT R22, R22, 0xf0f0f0f, RZ, 0xc0, !PT ;  /* 0x0f0f0f0f16167812 */ /* 0x000fc400078ec0ff */
[----:B------:R-:W-:Y:S02]  /*0740*/  LOP3.LUT R16, R17, 0xff, RZ, 0xc0, !PT ;  /* 0x000000ff11107812 */ /* 0x000fe400078ec0ff */
[----:B0-----:R-:W-:Y:S01]  /*0750*/  SHF.R.U32.HI R13, RZ, 0x8, R17 ;  /* 0x00000008ff0d7819 */ /* 0x001fe20000011611 */
[----:B------:R-:W-:Y:S01]  /*0760*/  IDP.4A.S8.S8 R12, R28, UR5, R21 ;  /* 0x000000051c0c7c26 */ /* 0x000fe20008000615 */
[----:B------:R-:W-:Y:S01]  /*0770*/  LOP3.LUT R17, R15, 0xffff, RZ, 0xc0, !PT ;  /* 0x0000ffff0f117812 */ /* 0x000fe200078ec0ff */
[----:B------:R-:W-:Y:S02]  /*0780*/  IMAD R20, R23, R20, RZ ;  /* 0x0000001417147224 */ /* 0x000fe400078e02ff */
[----:B------:R-:W-:Y:S01]  /*0790*/  IDP.4A.S8.S8 R22, R22, R28, R9 ;  /* 0x0000001c16167226 */ /* 0x000fe20000000609 */
[----:B------:R-:W-:Y:S01]  /*07a0*/  LOP3.LUT R15, R13, 0xffff, RZ, 0xc0, !PT ;  /* 0x0000ffff0d0f7812 */ /* 0x000fe200078ec0ff */
[----:B------:R-:W-:Y:S01]  /*07b0*/  IMAD R9, R29, R16, RZ ;  /* 0x000000101d097224 */ /* 0x000fe200078e02ff */
[----:B------:R-:W-:Y:S01]  /*07c0*/  I2FP.F32.S32 R13, R20 ;  /* 0x00000014000d7245 */ /* 0x000fe20000201400 */
[----:B------:R-:W-:-:S02]  /*07d0*/  IMAD R12, R12, R17, RZ ;  /* 0x000000110c0c7224 */ /* 0x000fc400078e02ff */
[----:B------:R-:W-:Y:S01]  /*07e0*/  IMAD R15, R22, R15, RZ ;  /* 0x0000000f160f7224 */ /* 0x000fe200078e02ff */
[----:B------:R-:W-:Y:S01]  /*07f0*/  I2FP.F32.S32 R9, R9 ;  /* 0x0000000900097245 */ /* 0x000fe20000201400 */
[----:B------:R-:W-:Y:S01]  /*0800*/  HADD2.F32 R14, -RZ, R14.H0_H0 ;  /* 0x2000000eff0e7230 */ /* 0x000fe20000004100 */
[----:B------:R-:W-:Y:S02]  /*0810*/  I2FP.F32.S32 R16, R12 ;  /* 0x0000000c00107245 */ /* 0x000fe40000201400 */
[----:B------:R-:W-:Y:S01]  /*0820*/  I2FP.F32.S32 R12, R15 ;  /* 0x0000000f000c7245 */ /* 0x000fe20000201400 */
[----:B------:R-:W-:Y:S02]  /*0830*/  VIADD R24, R24, 0x2 ;  /* 0x0000000218187836 */ /* 0x000fe40000000000 */
[----:B--2---:R-:W-:-:S05]  /*0840*/  HADD2.F32 R4, -RZ, R4.H0_H0 ;  /* 0x20000004ff047230 */ /* 0x004fca0000004100 */
[C---:B------:R-:W-:Y:S01]  /*0850*/  FFMA.FTZ R13, R4.reuse, R13, RZ ;  /* 0x0000000d040d7223 */ /* 0x040fe200000100ff */
[----:B------:R-:W-:Y:S01]  /*0860*/  FFMA.FTZ R9, R4, R9, RZ ;  /* 0x0000000904097223 */ /* 0x000fe200000100ff */
[--C-:B------:R-:W-:Y:S02]  /*0870*/  HADD2.F32 R4, -RZ, R18.reuse.H1_H1 ;  /* 0x30000012ff047230 */ /* 0x100fe40000004100 */
[C---:B------:R-:W-:Y:S01]  /*0880*/  FFMA.FTZ R13, R14.reuse, R16, R13 ;  /* 0x000000100e0d7223 */ /* 0x040fe2000001000d */
[----:B------:R-:W-:Y:S02]  /*0890*/  HADD2.F32 R18, -RZ, R18.H0_H0 ;  /* 0x20000012ff127230 */ /* 0x000fe40000004100 */
[----:B------:R-:W-:Y:S01]  /*08a0*/  FFMA.FTZ R9, R14, R12, R9 ;  /* 0x0000000c0e097223 */ /* 0x000fe20000010009 */
[----:B------:R-:W-:-:S04]  /*08b0*/  FMUL.FTZ R4, R13, R4 ;  /* 0x000000040d047220 */ /* 0x000fc80000410000 */
[----:B------:R-:W-:-:S04]  /*08c0*/  FFMA.FTZ R4, R9, R18, -R4 ;  /* 0x0000001209047223 */ /* 0x000fc80000010804 */
[----:B------:R-:W-:-:S07]  /*08d0*/  FADD.FTZ R23, RZ, R4 ;  /* 0x00000004ff177221 */ /* 0x000fce0000010000 */
.L_x_51:
[----:B------:R-:W-:Y:S05]  /*08e0*/  BSYNC.RECONVERGENT B1 ;  /* 0x0000000000017941 */ /* 0x000fea0003800200 */
.L_x_50:
[----:B------:R-:W-:Y:S05]  /*08f0*/  @!P0 BRA `(.L_x_49) ;  /* 0x0000000800b48947 */ /* 0x000fea0003800000 */
[----:B------:R-:W-:Y:S01]  /*0900*/  IADD3 R4, PT, PT, R25, R24, RZ ;  /* 0x0000001819047210 */ /* 0x000fe20007ffe0ff */
[C---:B------:R-:W-:Y:S02]  /*0910*/  VIADD R22, R24.reuse, 0x2 ;  /* 0x0000000218167836 */ /* 0x040fe40000000000 */
[----:B------:R-:W-:-:S07]  /*0920*/  IMAD.SHL.U32 R9, R24, 0x8, RZ ;  /* 0x0000000818097824 */ /* 0x000fce00078e00ff */
.L_x_52:
[----:B------:R-:W0:Y:S01]  /*0930*/  LDC.64 R12, c[0x0][0x380] ;  /* 0x0000e000ff0c7b82 */ /* 0x000e220000000a00 */
[----:B------:R-:W-:Y:S02]  /*0940*/  SHF.R.S32.HI R17, RZ, 0x1f, R5 ;  /* 0x0000001fff117819 */ /* 0x000fe40000011405 */
[----:B------:R-:W-:Y:S02]  /*0950*/  IADD3 R15, P0, PT, R5, R4, RZ ;  /* 0x00000004050f7210 */ /* 0x000fe40007f1e0ff */
[----:B------:R-:W-:Y:S02]  /*0960*/  SHF.R.U32.HI R21, RZ, 0x3, R6 ;  /* 0x00000003ff157819 */ /* 0x000fe40000011606 */
[----:B------:R-:W-:-:S05]  /*0970*/  LEA.HI.X.SX32 R16, R4, R17, 0x1, P0 ;  /* 0x0000001104107211 */ /* 0x000fca00000f0eff */
[----:B------:R-:W-:Y:S02]  /*0980*/  IMAD R17, R16, 0x90, RZ ;  /* 0x0000009010117824 */ /* 0x000fe400078e02ff */
[----:B0-----:R-:W-:-:S05]  /*0990*/  IMAD.WIDE.U32 R14, R15, 0x90, R12 ;  /* 0x000000900f0e7825 */ /* 0x001fca00078e000c */
[----:B------:R-:W-:-:S03]  /*09a0*/  IADD3 R15, PT, PT, R15, R17, RZ ;  /* 0x000000110f0f7210 */ /* 0x000fc60007ffe0ff */
[----:B------:R-:W-:Y:S01]  /*09b0*/  IMAD.WIDE.U32 R18, R21, 0x2, R14 ;  /* 0x0000000215127825 */ /* 0x000fe200078e000e */
[----:B------:R-:W-:-:S04]  /*09c0*/  ISETP.GT.U32.AND P2, PT, R6, 0xf, PT ;  /* 0x0000000f0600780c */ /* 0x000fc80003f44070 */
[----:B------:R-:W2:Y:S04]  /*09d0*/  LDG.E.U16.CONSTANT R25, desc[UR6][R18.64+0x4] ;  /* 0x0000040612197981 */ /* 0x000ea8000c1e9500 */
[----:B------:R-:W3:Y:S05]  /*09e0*/  LDG.E.U16.CONSTANT R17, desc[UR6][R18.64+0x8] ;  /* 0x0000080612117981 */ /* 0x000eea000c1e9500 */
[----:B------:R-:W4:Y:S01]  /*09f0*/  @P2 LDG.E.U16.CONSTANT R20, desc[UR6][R18.64] ;  /* 0x0000000612142981 */ /* 0x000f22000c1e9500 */
[----:B------:R-:W-:-:S02]  /*0a00*/  IADD3 R16, P0, PT, R8, R14, RZ ;  /* 0x0000000e08107210 */ /* 0x000fc40007f1e0ff */
[----:B--2---:R-:W-:Y:S02]  /*0a10*/  @P2 SHF.R.U32.HI R24, RZ, 0x2, R25 ;  /* 0x00000002ff182819 */ /* 0x004fe40000011619 */
[----:B------:R-:W-:Y:S02]  /*0a20*/  @!P2 LOP3.LUT R25, R25, 0x3f3f, RZ, 0xc0, !PT ;  /* 0x00003f3f1919a812 */ /* 0x000fe400078ec0ff */
[----:B------:R-:W-:Y:S02]  /*0a30*/  @P2 LOP3.LUT R27, R24, 0x3030, RZ, 0xc0, !PT ;  /* 0x00003030181b2812 */ /* 0x000fe400078ec0ff */
[----:B---3--:R-:W-:Y:S02]  /*0a40*/  @P2 SHF.R.U32.HI R26, RZ, 0x4, R17 ;  /* 0x00000004ff1a2819 */ /* 0x008fe40000011611 */
[----:B------:R-:W-:Y:S02]  /*0a50*/  @!P2 LOP3.LUT R24, R17, 0x3f3f, RZ, 0xc0, !PT ;  /* 0x00003f3f1118a812 */ /* 0x000fe400078ec0ff */
[----:B------:R-:W-:Y:S01]  /*0a60*/  @P2 LOP3.LUT R24, R27, 0xf0f, R26, 0xf8, !PT ;  /* 0x00000f0f1b182812 */ /* 0x000fe200078ef81a */
[----:B------:R-:W-:Y:S01]  /*0a70*/  IMAD.SHL.U32 R26, R21, 0x2, RZ ;  /* 0x00000002151a7824 */ /* 0x000fe200078e00ff */
[----:B----4-:R-:W-:-:S04]  /*0a80*/  @P2 SHF.R.U32.HI R20, RZ, 0x2, R20 ;  /* 0x00000002ff142819 */ /* 0x010fc80000011614 */
[----:B------:R-:W-:Y:S02]  /*0a90*/  IADD3 R21, P1, PT, R26, R9, RZ ;  /* 0x000000091a157210 */ /* 0x000fe40007f3e0ff */
[----:B------:R-:W-:Y:S02]  /*0aa0*/  @P2 LOP3.LUT R20, R20, 0x3030, RZ, 0xc0, !PT ;  /* 0x0000303014142812 */ /* 0x000fe400078ec0ff */
[----:B------:R-:W-:Y:S01]  /*0ab0*/  LEA.HI.X.SX32 R26, R9, RZ, 0x1, P1 ;  /* 0x000000ff091a7211 */ /* 0x000fe200008f0eff */
[----:B------:R-:W-:Y:S01]  /*0ac0*/  IMAD.WIDE.U32 R18, R21, 0x24, R10 ;  /* 0x0000002415127825 */ /* 0x000fe200078e000a */
[----:B------:R-:W-:Y:S02]  /*0ad0*/  @P2 LOP3.LUT R25, R20, 0xf0f, R17, 0xf8, !PT ;  /* 0x00000f0f14192812 */ /* 0x000fe400078ef811 */
[----:B------:R-:W-:Y:S01]  /*0ae0*/  IADD3.X R17, PT, PT, RZ, R15, RZ, P0, !PT ;  /* 0x0000000fff117210 */ /* 0x000fe200007fe4ff */
[----:B------:R-:W-:-:S04]  /*0af0*/  IMAD R27, R26, 0x24, RZ ;  /* 0x000000241a1b7824 */ /* 0x000fc800078e02ff */
[----:B------:R-:W-:Y:S01]  /*0b00*/  IMAD.IADD R19, R19, 0x1, R27 ;  /* 0x0000000113137824 */ /* 0x000fe200078e021b */
[----:B------:R-:W2:Y:S01]  /*0b10*/  LDG.E.CONSTANT R26, desc[UR6][R16.64+0x10] ;  /* 0x00001006101a7981 */ /* 0x000ea2000c1e9900 */
[----:B------:R-:W-:-:S03]  /*0b20*/  IMAD.WIDE.U32 R20, R7, 0x4, R18 ;  /* 0x0000000407147825 */ /* 0x000fc600078e0012 */
[----:B------:R0:W3:Y:S04]  /*0b30*/  LDG.E.CONSTANT R27, desc[UR6][R16.64+0x20] ;  /* 0x00002006101b7981 */ /* 0x0000e8000c1e9900 */
[----:B------:R-:W0:Y:S04]  /*0b40*/  LDG.E.CONSTANT R29, desc[UR6][R20.64+0x4] ;  /* 0x00000406141d7981 */ /* 0x000e28000c1e9900 */
[----:B------:R-:W4:Y:S01]  /*0b50*/  LDG.E.CONSTANT R16, desc[UR6][R20.64+0x14] ;  /* 0x0000140614107981 */ /* 0x000f22000c1e9900 */
[----:B------:R-:W-:Y:S01]  /*0b60*/  UMOV UR5, 0x1010101 ;  /* 0x0101010100057882 */ /* 0x000fe20000000000 */
[----:B--2---:R-:W-:-:S05]  /*0b70*/  LOP3.LUT R28, R26, 0xf0f0f0f, RZ, 0xc0, !PT ;  /* 0x0f0f0f0f1a1c7812 */ /* 0x004fca00078ec0ff */
[----:B0-----:R-:W-:Y:S01]  /*0b80*/  IDP.4A.S8.S8 R17, R28, R29, RZ ;  /* 0x0000001d1c117226 */ /* 0x001fe200000006ff */
[----:B---3--:R-:W-:Y:S01]  /*0b90*/  LOP3.LUT R28, R27, 0xf0f0f0f, RZ, 0xc0, !PT ;  /* 0x0f0f0f0f1b1c7812 */ /* 0x008fe200078ec0ff */
[----:B------:R-:W-:-:S04]  /*0ba0*/  IDP.4A.S8.S8 R29, R29, UR5, RZ ;  /* 0x000000051d1d7c26 */ /* 0x000fc800080006ff */
[----:B----4-:R-:W-:Y:S02]  /*0bb0*/  IDP.4A.S8.S8 R28, R28, R16, R17 ;  /* 0x000000101c1c7226 */ /* 0x010fe40000000611 */
[----:B------:R-:W-:Y:S01]  /*0bc0*/  IDP.4A.S8.S8 R29, R16, UR5, R29 ;  /* 0x00000005101d7c26 */ /* 0x000fe2000800061d */
[----:B------:R-:W2:Y:S04]  /*0bd0*/  LDG.E.CONSTANT R17, desc[UR6][R20.64+0x38] ;  /* 0x0000380614117981 */ /* 0x000ea8000c1e9900 */
[----:B------:R0:W3:Y:S01]  /*0be0*/  LDG.E.CONSTANT R16, desc[UR6][R20.64+0x28] ;  /* 0x0000280614107981 */ /* 0x0000e2000c1e9900 */
[----:B------:R-:W-:Y:S02]  /*0bf0*/  SHF.R.U32.HI R26, RZ, 0x4, R26 ;  /* 0x00000004ff1a7819 */ /* 0x000fe4000001161a */
[----:B0-----:R-:W-:-:S02]  /*0c00*/  SHF.R.U32.HI R20, RZ, 0x4, R27 ;  /* 0x00000004ff147819 */ /* 0x001fc4000001161b */
[----:B------:R-:W-:Y:S02]  /*0c10*/  LOP3.LUT R27, R26, 0xf0f0f0f, RZ, 0xc0, !PT ;  /* 0x0f0f0f0f1a1b7812 */ /* 0x000fe400078ec0ff */
[----:B------:R-:W-:Y:S02]  /*0c20*/  LOP3.LUT R26, R20, 0xf0f0f0f, RZ, 0xc0, !PT ;  /* 0x0f0f0f0f141a7812 */ /* 0x000fe400078ec0ff */
[----:B------:R-:W-:Y:S01]  /*0c30*/  LOP3.LUT R25, R25, 0xffff, RZ, 0xc0, !PT ;  /* 0x0000ffff19197812 */ /* 0x000fe200078ec0ff */
[----:B---3--:R-:W-:-:S04]  /*0c40*/  IDP.4A.S8.S8 R27, R27, R16, RZ ;  /* 0x000000101b1b7226 */ /* 0x008fc800000006ff */
[----:B--2---:R-:W-:Y:S02]  /*0c50*/  IDP.4A.S8.S8 R20, R26, R17, R27 ;  /* 0x000000111a147226 */ /* 0x004fe4000000061b */
[----:B------:R-:W2:Y:S04]  /*0c60*/  LDG.E.U16.CONSTANT R26, desc[UR6][R18.64] ;  /* 0x00000006121a7981 */ /* 0x000ea8000c1e9500 */
[----:B------:R-:W3:Y:S01]  /*0c70*/  LDG.E.U16.CONSTANT R27, desc[UR6][R18.64+0x24] ;  /* 0x00002406121b7981 */ /* 0x000ee2000c1e9500 */
[----:B------:R-:W-:Y:S01]  /*0c80*/  IDP.4A.S8.S8 R16, R16, UR5, RZ ;  /* 0x0000000510107c26 */ /* 0x000fe200080006ff */
[----:B------:R-:W-:Y:S02]  /*0c90*/  SHF.R.U32.HI R21, RZ, 0x8, R25 ;  /* 0x00000008ff157819 */ /* 0x000fe40000011619 */
[----:B------:R-:W-:Y:S01]  /*0ca0*/  LOP3.LUT R25, R25, 0xff, RZ, 0xc0, !PT ;  /* 0x000000ff19197812 */ /* 0x000fe200078ec0ff */
[----:B------:R-:W-:-:S02]  /*0cb0*/  IDP.4A.S8.S8 R16, R17, UR5, R16 ;  /* 0x0000000511107c26 */ /* 0x000fc40008000610 */
[----:B------:R0:W4:Y:S02]  /*0cc0*/  LDG.E.CONSTANT R17, desc[UR6][R14.64] ;  /* 0x000000060e117981 */ /* 0x000124000c1e9900 */
[----:B------:R-:W-:Y:S02]  /*0cd0*/  IMAD R28, R28, R25, RZ ;  /* 0x000000191c1c7224 */ /* 0x000fe400078e02ff */
[----:B------:R-:W-:Y:S01]  /*0ce0*/  VIADD R25, R4, 0x2 ;  /* 0x0000000204197836 */ /* 0x000fe20000000000 */
[----:B------:R-:W-:Y:S02]  /*0cf0*/  LOP3.LUT R24, R24, 0xffff, RZ, 0xc0, !PT ;  /* 0x0000ffff18187812 */ /* 0x000fe400078ec0ff */
[----:B0-----:R-:W-:Y:S02]  /*0d00*/  LOP3.LUT R15, R21, 0xffff, RZ, 0xc0, !PT ;  /* 0x0000ffff150f7812 */ /* 0x001fe400078ec0ff */
[----:B------:R-:W-:-:S03]  /*0d10*/  SHF.R.S32.HI R18, RZ, 0x1f, R5 ;  /* 0x0000001fff127819 */ /* 0x000fc60000011405 */
[----:B------:R-:W-:Y:S01]  /*0d20*/  IMAD R20, R20, R15, RZ ;  /* 0x0000000f14147224 */ /* 0x000fe200078e02ff */
[----:B------:R-:W-:Y:S02]  /*0d30*/  IADD3 R15, P0, PT, R5, R25, RZ ;  /* 0x00000019050f7210 */ /* 0x000fe40007f1e0ff */
[----:B------:R-:W-:Y:S02]  /*0d40*/  LOP3.LUT R21, R24, 0xff, RZ, 0xc0, !PT ;  /* 0x000000ff18157812 */ /* 0x000fe400078ec0ff */
[----:B------:R-:W-:Y:S02]  /*0d50*/  LEA.HI.X.SX32 R25, R25, R18, 0x1, P0 ;  /* 0x0000001219197211 */ /* 0x000fe400000f0eff */
[----:B------:R-:W-:Y:S01]  /*0d60*/  I2FP.F32.S32 R19, R28 ;  /* 0x0000001c00137245 */ /* 0x000fe20000201400 */
[----:B------:R-:W-:Y:S01]  /*0d70*/  IMAD R29, R29, R21, RZ ;  /* 0x000000151d1d7224 */ /* 0x000fe200078e02ff */
[----:B------:R-:W-:Y:S01]  /*0d80*/  ISETP.GE.U32.AND P2, PT, R6, 0x10, PT ;  /* 0x000000100600780c */ /* 0x000fe20003f46070 */
[----:B------:R-:W-:Y:S01]  /*0d90*/  IMAD.WIDE.U32 R12, R15, 0x90, R12 ;  /* 0x000000900f0c7825 */ /* 0x000fe200078e000c */
[----:B------:R-:W-:-:S03]  /*0da0*/  I2FP.F32.S32 R20, R20 ;  /* 0x0000001400147245 */ /* 0x000fc60000201400 */
[----:B------:R-:W-:Y:S01]  /*0db0*/  IMAD R25, R25, 0x90, RZ ;  /* 0x0000009019197824 */ /* 0x000fe200078e02ff */
[----:B------:R-:W-:Y:S02]  /*0dc0*/  I2FP.F32.S32 R15, R29 ;  /* 0x0000001d000f7245 */ /* 0x000fe40000201400 */
[----:B------:R-:W-:Y:S01]  /*0dd0*/  SHF.R.U32.HI R29, RZ, 0x3, R6 ;  /* 0x00000003ff1d7819 */ /* 0x000fe20000011606 */
[----:B------:R-:W-:Y:S01]  /*0de0*/  IMAD.IADD R13, R13, 0x1, R25 ;  /* 0x000000010d0d7824 */ /* 0x000fe200078e0219 */
[----:B------:R-:W-:-:S04]  /*0df0*/  SHF.R.U32.HI R24, RZ, 0x8, R24 ;  /* 0x00000008ff187819 */ /* 0x000fc80000011618 */
[----:B------:R-:W-:-:S05]  /*0e00*/  LOP3.LUT R21, R24, 0xffff, RZ, 0xc0, !PT ;  /* 0x0000ffff18157812 */ /* 0x000fca00078ec0ff */
[----:B------:R-:W-:Y:S02]  /*0e10*/  IMAD R16, R16, R21, RZ ;  /* 0x0000001510107224 */ /* 0x000fe400078e02ff */
[----:B--2---:R-:W-:Y:S02]  /*0e20*/  HADD2.F32 R14, -RZ, R26.H0_H0 ;  /* 0x2000001aff0e7230 */ /* 0x004fe40000004100 */
[----:B---3--:R-:W-:-:S03]  /*0e30*/  HADD2.F32 R27, -RZ, R27.H0_H0 ;  /* 0x2000001bff1b7230 */ /* 0x008fc60000004100 */
[----:B------:R-:W-:-:S04]  /*0e40*/  FFMA.FTZ R18, R14, R19, RZ ;  /* 0x000000130e127223 */ /* 0x000fc800000100ff */
[----:B------:R-:W-:Y:S01]  /*0e50*/  FFMA.FTZ R25, R27, R20, R18 ;  /* 0x000000141b197223 */ /* 0x000fe20000010012 */
[----:B------:R-:W-:-:S05]  /*0e60*/  IMAD.WIDE.U32 R18, R29, 0x2, R12 ;  /* 0x000000021d127825 */ /* 0x000fca00078e000c */
[----:B------:R-:W2:Y:S04]  /*0e70*/  @P2 LDG.E.U16.CONSTANT R24, desc[UR6][R18.64] ;  /* 0x0000000612182981 */ /* 0x000ea8000c1e9500 */
[----:B------:R-:W3:Y:S04]  /*0e80*/  LDG.E.U16.CONSTANT R20, desc[UR6][R18.64+0x8] ;  /* 0x0000080612147981 */ /* 0x000ee8000c1e9500 */
[----:B------:R0:W5:Y:S01]  /*0e90*/  LDG.E.U16.CONSTANT R21, desc[UR6][R18.64+0x4] ;  /* 0x0000040612157981 */ /* 0x000162000c1e9500 */
[----:B------:R-:W-:Y:S01]  /*0ea0*/  FFMA.FTZ R14, R14, R15, RZ ;  /* 0x0000000f0e0e7223 */ /* 0x000fe200000100ff */
[----:B------:R-:W-:Y:S01]  /*0eb0*/  VIADD R26, R9, 0x10 ;  /* 0x00000010091a7836 */ /* 0x000fe20000000000 */
[----:B------:R-:W-:-:S02]  /*0ec0*/  SHF.L.U32 R15, R29, 0x1, RZ ;  /* 0x000000011d0f7819 */ /* 0x000fc400000006ff */
[----:B------:R-:W-:Y:S02]  /*0ed0*/  I2FP.F32.S32 R16, R16 ;  /* 0x0000001000107245 */ /* 0x000fe40000201400 */
[----:B------:R-:W-:-:S03]  /*0ee0*/  IADD3 R15, P1, PT, R15, R26, RZ ;  /* 0x0000001a0f0f7210 */ /* 0x000fc60007f3e0ff */
[----:B------:R-:W-:Y:S01]  /*0ef0*/  FFMA.FTZ R27, R27, R16, R14 ;  /* 0x000000101b1b7223 */ /* 0x000fe2000001000e */
[----:B----4-:R-:W-:Y:S01]  /*0f00*/  HADD2.F32 R14, -RZ, R17.H1_H1 ;  /* 0x30000011ff0e7230 */ /* 0x010fe20000004100 */
[----:B------:R-:W-:-:S04]  /*0f10*/  LEA.HI.X.SX32 R26, R26, RZ, 0x1, P1 ;  /* 0x000000ff1a1a7211 */ /* 0x000fc800008f0eff */
[----:B------:R-:W-:Y:S01]  /*0f20*/  FMUL.FTZ R28, R27, R14 ;  /* 0x0000000e1b1c7220 */ /* 0x000fe20000410000 */
[----:B------:R-:W-:Y:S02]  /*0f30*/  IMAD R27, R26, 0x24, RZ ;  /* 0x000000241a1b7824 */ /* 0x000fe400078e02ff */
[----:B------:R-:W-:Y:S01]  /*0f40*/  IMAD.WIDE.U32 R14, R15, 0x24, R10 ;  /* 0x000000240f0e7825 */ /* 0x000fe200078e000a */
[----:B------:R-:W-:-:S03]  /*0f50*/  IADD3 R16, P0, PT, R8, R12, RZ ;  /* 0x0000000c08107210 */ /* 0x000fc60007f1e0ff */
[----:B------:R-:W-:Y:S02]  /*0f60*/  HADD2.F32 R26, -RZ, R17.H0_H0 ;  /* 0x20000011ff1a7230 */ /* 0x000fe40000004100 */
[----:B------:R-:W-:Y:S01]  /*0f70*/  IMAD.IADD R15, R15, 0x1, R27 ;  /* 0x000000010f0f7824 */ /* 0x000fe200078e021b */
[----:B------:R-:W-:Y:S02]  /*0f80*/  IADD3.X R17, PT, PT, RZ, R13, RZ, P0, !PT ;  /* 0x0000000dff117210 */ /* 0x000fe400007fe4ff */
[----:B0-----:R-:W-:-:S03]  /*0f90*/  FFMA.FTZ R18, R25, R26, -R28 ;  /* 0x0000001a19127223 */ /* 0x001fc6000001081c */
[----:B------:R-:W4:Y:S01]  /*0fa0*/  LDG.E.CONSTANT R25, desc[UR6][R16.64+0x20] ;  /* 0x0000200610197981 */ /* 0x000f22000c1e9900 */
[----:B------:R-:W-:Y:S01]  /*0fb0*/  FADD.FTZ R23, R18, R23 ;  /* 0x0000001712177221 */ /* 0x000fe20000010000 */
[----:B--2---:R-:W-:Y:S02]  /*0fc0*/  @P2 SHF.R.U32.HI R19, RZ, 0x2, R24 ;  /* 0x00000002ff132819 */ /* 0x004fe40000011618 */
[----:B------:R4:W2:Y:S02]  /*0fd0*/  LDG.E.CONSTANT R24, desc[UR6][R16.64+0x10] ;  /* 0x0000100610187981 */ /* 0x0008a4000c1e9900 */
[----:B------:R-:W-:Y:S01]  /*0fe0*/  @P2 LOP3.LUT R27, R19, 0x3030, RZ, 0xc0, !PT ;  /* 0x00003030131b2812 */ /* 0x000fe200078ec0ff */
[----:B------:R-:W-:-:S03]  /*0ff0*/  IMAD.WIDE.U32 R18, R7, 0x4, R14 ;  /* 0x0000000407127825 */ /* 0x000fc600078e000e */
[--C-:B---3--:R-:W-:Y:S02]  /*1000*/  @P2 LOP3.LUT R26, R27, 0xf0f, R20.reuse, 0xf8, !PT ;  /* 0x00000f0f1b1a2812 */ /* 0x108fe400078ef814 */
[----:B-----5:R-:W-:Y:S01]  /*1010*/  @P2 SHF.R.U32.HI R27, RZ, 0x2, R21 ;  /* 0x00000002ff1b2819 */ /* 0x020fe20000011615 */
[----:B------:R-:W3:Y:S01]  /*1020*/  LDG.E.CONSTANT R29, desc[UR6][R18.64+0x38] ;  /* 0x00003806121d7981 */ /* 0x000ee2000c1e9900 */
[----:B------:R-:W-:Y:S02]  /*1030*/  @!P2 LOP3.LUT R26, R21, 0x3f3f, RZ, 0xc0, !PT ;  /* 0x00003f3f151aa812 */ /* 0x000fe400078ec0ff */
[----:B------:R-:W-:Y:S02]  /*1040*/  @P2 LOP3.LUT R28, R27, 0x3030, RZ, 0xc0, !PT ;  /* 0x000030301b1c2812 */ /* 0x000fe400078ec0ff */
[----:B------:R-:W-:Y:S01]  /*1050*/  @P2 SHF.R.U32.HI R21, RZ, 0x4, R20 ;  /* 0x00000004ff152819 */ /* 0x000fe20000011614 */
[----:B------:R-:W5:Y:S03]  /*1060*/  LDG.E.CONSTANT R27, desc[UR6][R18.64+0x4] ;  /* 0x00000406121b7981 */ /* 0x000f66000c1e9900 */
[----:B------:R-:W-:-:S02]  /*1070*/  @P2 LOP3.LUT R21, R28, 0xf0f, R21, 0xf8, !PT ;  /* 0x00000f0f1c152812 */ /* 0x000fc400078ef815 */
[----:B------:R-:W3:Y:S01]  /*1080*/  LDG.E.CONSTANT R28, desc[UR6][R18.64+0x14] ;  /* 0x00001406121c7981 */ /* 0x000ee2000c1e9900 */
[----:B------:R-:W-:Y:S02]  /*1090*/  @!P2 LOP3.LUT R21, R20, 0x3f3f, RZ, 0xc0, !PT ;  /* 0x00003f3f1415a812 */ /* 0x000fe400078ec0ff */
[----:B----4-:R-:W-:Y:S02]  /*10a0*/  LOP3.LUT R17, R25, 0xf0f0f0f, RZ, 0xc0, !PT ;  /* 0x0f0f0f0f19117812 */ /* 0x010fe400078ec0ff */
[----:B--2---:R-:W-:-:S05]  /*10b0*/  LOP3.LUT R16, R24, 0xf0f0f0f, RZ, 0xc0, !PT ;  /* 0x0f0f0f0f18107812 */ /* 0x004fca00078ec0ff */
[----:B-----5:R-:W-:-:S04]  /*10c0*/  IDP.4A.S8.S8 R16, R16, R27, RZ ;  /* 0x0000001b10107226 */ /* 0x020fc800000006ff */
[----:B---3--:R-:W-:Y:S02]  /*10d0*/  IDP.4A.S8.S8 R20, R17, R28, R16 ;  /* 0x0000001c11147226 */ /* 0x008fe40000000610 */
[----:B------:R-:W2:Y:S01]  /*10e0*/  LDG.E.CONSTANT R17, desc[UR6][R18.64+0x28] ;  /* 0x0000280612117981 */ /* 0x000ea2000c1e9900 */
[----:B------:R-:W-:-:S04]  /*10f0*/  IDP.4A.S8.S8 R27, R27, UR5, RZ ;  /* 0x000000051b1b7c26 */ /* 0x000fc800080006ff */
[----:B------:R-:W-:Y:S02]  /*1100*/  IDP.4A.S8.S8 R16, R28, UR5, R27 ;  /* 0x000000051c107c26 */ /* 0x000fe4000800061b */
[----:B------:R-:W3:Y:S04]  /*1110*/  LDG.E.U16.CONSTANT R28, desc[UR6][R14.64] ;  /* 0x000000060e1c7981 */ /* 0x000ee8000c1e9500 */
[----:B------:R-:W4:Y:S04]  /*1120*/  LDG.E.U16.CONSTANT R27, desc[UR6][R14.64+0x24] ;  /* 0x000024060e1b7981 */ /* 0x000f28000c1e9500 */
[----:B------:R0:W5:Y:S01]  /*1130*/  LDG.E.CONSTANT R14, desc[UR6][R12.64] ;  /* 0x000000060c0e7981 */ /* 0x000162000c1e9900 */
[----:B------:R-:W-:-:S02]  /*1140*/  SHF.R.U32.HI R24, RZ, 0x4, R24 ;  /* 0x00000004ff187819 */ /* 0x000fc40000011618 */
[----:B------:R-:W-:Y:S02]  /*1150*/  SHF.R.U32.HI R25, RZ, 0x4, R25 ;  /* 0x00000004ff197819 */ /* 0x000fe40000011619 */
[----:B------:R-:W-:Y:S02]  /*1160*/  LOP3.LUT R24, R24, 0xf0f0f0f, RZ, 0xc0, !PT ;  /* 0x0f0f0f0f18187812 */ /* 0x000fe400078ec0ff */
[----:B------:R-:W-:Y:S02]  /*1170*/  LOP3.LUT R26, R26, 0xffff, RZ, 0xc0, !PT ;  /* 0x0000ffff1a1a7812 */ /* 0x000fe400078ec0ff */
[----:B------:R-:W-:Y:S02]  /*1180*/  LOP3.LUT R21, R21, 0xffff, RZ, 0xc0, !PT ;  /* 0x0000ffff15157812 */ /* 0x000fe400078ec0ff */
[----:B------:R-:W-:Y:S02]  /*1190*/  LOP3.LUT R25, R25, 0xf0f0f0f, RZ, 0xc0, !PT ;  /* 0x0f0f0f0f19197812 */ /* 0x000fe400078ec0ff */
[----:B0-----:R-:W-:-:S02]  /*11a0*/  SHF.R.U32.HI R12, RZ, 0x8, R26 ;  /* 0x00000008ff0c7819 */ /* 0x001fc4000001161a */
[----:B------:R-:W-:Y:S02]  /*11b0*/  SHF.R.U32.HI R15, RZ, 0x8, R21 ;  /* 0x00000008ff0f7819 */ /* 0x000fe40000011615 */
[----:B------:R-:W-:Y:S02]  /*11c0*/  LOP3.LUT R19, R21, 0xff, RZ, 0xc0, !PT ;  /* 0x000000ff15137812 */ /* 0x000fe400078ec0ff */
[----:B------:R-:W-:Y:S02]  /*11d0*/  LOP3.LUT R12, R12, 0xffff, RZ, 0xc0, !PT ;  /* 0x0000ffff0c0c7812 */ /* 0x000fe400078ec0ff */
[----:B------:R-:W-:Y:S01]  /*11e0*/  LOP3.LUT R18, R15, 0xffff, RZ, 0xc0, !PT ;  /* 0x0000ffff0f127812 */ /* 0x000fe200078ec0ff */
[----:B------:R-:W-:Y:S01]  /*11f0*/  IMAD R16, R16, R19, RZ ;  /* 0x0000001310107224 */ /* 0x000fe200078e02ff */
[----:B------:R-:W-:-:S04]  /*1200*/  LOP3.LUT R13, R26, 0xff, RZ, 0xc0, !PT ;  /* 0x000000ff1a0d7812 */ /* 0x000fc800078ec0ff */
[----:B------:R-:W-:Y:S01]  /*1210*/  I2FP.F32.S32 R15, R16 ;  /* 0x00000010000f7245 */ /* 0x000fe20000201400 */
[----:B------:R-:W-:-:S05]  /*1220*/  IMAD R13, R20, R13, RZ ;  /* 0x0000000d140d7224 */ /* 0x000fca00078e02ff */
[----:B------:R-:W-:Y:S01]  /*1230*/  I2FP.F32.S32 R13, R13 ;  /* 0x0000000d000d7245 */ /* 0x000fe20000201400 */
[----:B------:R-:W-:Y:S01]  /*1240*/  VIADD R9, R9, 0x20 ;  /* 0x0000002009097836 */ /* 0x000fe20000000000 */
[----:B------:R-:W-:Y:S01]  /*1250*/  IADD3 R4, PT, PT, R4, 0x4, RZ ;  /* 0x0000000404047810 */ /* 0x000fe20007ffe0ff */
[----:B--2---:R-:W-:Y:S02]  /*1260*/  IDP.4A.S8.S8 R24, R24, R17, RZ ;  /* 0x0000001118187226 */ /* 0x004fe400000006ff */
[----:B------:R-:W-:-:S04]  /*1270*/  IDP.4A.S8.S8 R17, R17, UR5, RZ ;  /* 0x0000000511117c26 */ /* 0x000fc800080006ff */
[----:B------:R-:W-:Y:S02]  /*1280*/  IDP.4A.S8.S8 R17, R29, UR5, R17 ;  /* 0x000000051d117c26 */ /* 0x000fe40008000611 */
[----:B------:R-:W-:Y:S02]  /*1290*/  IDP.4A.S8.S8 R29, R25, R29, R24 ;  /* 0x0000001d191d7226 */ /* 0x000fe40000000618 */
[----:B------:R-:W-:Y:S02]  /*12a0*/  IMAD R17, R17, R18, RZ ;  /* 0x0000001211117224 */ /* 0x000fe400078e02ff */
[----:B------:R-:W-:Y:S02]  /*12b0*/  IMAD R29, R29, R12, RZ ;  /* 0x0000000c1d1d7224 */ /* 0x000fe400078e02ff */
[----:B---3--:R-:W-:Y:S01]  /*12c0*/  HADD2.F32 R12, -RZ, R28.H0_H0 ;  /* 0x2000001cff0c7230 */ /* 0x008fe20000004100 */
[----:B------:R-:W-:Y:S01]  /*12d0*/  I2FP.F32.S32 R17, R17 ;  /* 0x0000001100117245 */ /* 0x000fe20000201400 */
[----:B----4-:R-:W-:-:S03]  /*12e0*/  HADD2.F32 R27, -RZ, R27.H0_H0 ;  /* 0x2000001bff1b7230 */ /* 0x010fc60000004100 */
[----:B------:R-:W-:-:S04]  /*12f0*/  FFMA.FTZ R16, R12, R15, RZ ;  /* 0x0000000f0c107223 */ /* 0x000fc800000100ff */
[----:B------:R-:W-:Y:S01]  /*1300*/  FFMA.FTZ R16, R27, R17, R16 ;  /* 0x000000111b107223 */ /* 0x000fe20000010010 */
[----:B------:R-:W-:Y:S01]  /*1310*/  VIADD R17, R22, 0x2 ;  /* 0x0000000216117836 */ /* 0x000fe20000000000 */
[----:B------:R-:W-:Y:S01]  /*1320*/  I2FP.F32.S32 R29, R29 ;  /* 0x0000001d001d7245 */ /* 0x000fe20000201400 */
[----:B-----5:R-:W-:-:S03]  /*1330*/  HADD2.F32 R15, -RZ, R14.H1_H1 ;  /* 0x3000000eff0f7230 */ /* 0x020fc60000004100 */
[----:B------:R-:W-:Y:S01]  /*1340*/  ISETP.GE.U32.AND P0, PT, R17, UR4, PT ;  /* 0x0000000411007c0c */ /* 0x000fe2000bf06070 */
[----:B------:R-:W-:Y:S01]  /*1350*/  FFMA.FTZ R12, R12, R13, RZ ;  /* 0x0000000d0c0c7223 */ /* 0x000fe200000100ff */
[----:B------:R-:W-:Y:S02]  /*1360*/  HADD2.F32 R13, -RZ, R14.H0_H0 ;  /* 0x2000000eff0d7230 */ /* 0x000fe40000004100 */
[----:B------:R-:W-:Y:S01]  /*1370*/  FMUL.FTZ R15, R16, R15 ;  /* 0x0000000f100f7220 */ /* 0x000fe20000410000 */
[----:B------:R-:W-:-:S04]  /*1380*/  FFMA.FTZ R12, R27, R29, R12 ;  /* 0x0000001d1b0c7223 */ /* 0x000fc8000001000c */
[----:B------:R-:W-:Y:S01]  /*1390*/  FFMA.FTZ R12, R12, R13, -R15 ;  /* 0x0000000d0c0c7223 */ /* 0x000fe2000001080f */
[----:B------:R-:W-:-:S03]  /*13a0*/  VIADD R22, R22, 0x4 ;  /* 0x0000000416167836 */ /* 0x000fc60000000000 */
[----:B------:R-:W-:Y:S01]  /*13b0*/  FADD.FTZ R23, R23, R12 ;  /* 0x0000000c17177221 */ /* 0x000fe20000010000 */
[----:B------:R-:W-:Y:S06]  /*13c0*/  @!P0 BRA `(.L_x_52) ;  /* 0xfffffff400588947 */ /* 0x000fec000383ffff */
.L_x_49:
[----:B------:R-:W-:Y:S05]  /*13d0*/  BSYNC.RECONVERGENT B0 ;  /* 0x0000000000007941 */ /* 0x000fea0003800200 */
.L_x_48:
        /* <DEDUP_REMOVED lines=20> */
.L_x_53:
        /* <DEDUP_REMOVED lines=14> */
.L_x_1147:


//--------------------- .text._Z9moe_vec_qIN3c108BFloat16ELi256ELi16E10block_q3_KLi1EXadL_ZN45_INTERNAL_8d5cb472_14_gguf_kernel_cu_cd24131917vec_dot_q3_K_q8_1EPKvPK10block_q8_1RKiEEEvS5_S5_PT_PS9_iiii --------------------------
	.section	.text._Z9moe_vec_qIN3c108BFloat16ELi256ELi16E10block_q3_KLi1EXadL_ZN45_INTERNAL_8d5cb472_14_gguf_kernel_cu_cd24131917vec_dot_q3_K_q8_1EPKvPK10block_q8_1RKiEEEvS5_S5_PT_PS9_iiii,"ax",@progbits
	.align	128
.text._Z9moe_vec_qIN3c108BFloat16ELi256ELi16E10block_q3_KLi1EXadL_ZN45_INTERNAL_8d5cb472_14_gguf_kernel_cu_cd24131917vec_dot_q3_K_q8_1EPKvPK10block_q8_1RKiEEEvS5_S5_PT_PS9_iiii:
        .type           _Z9moe_vec_qIN3c108BFloat16ELi256ELi16E10block_q3_KLi1EXadL_ZN45_INTERNAL_8d5cb472_14_gguf_kernel_cu_cd24131917vec_dot_q3_K_q8_1EPKvPK10block_q8_1RKiEEEvS5_S5_PT_PS9_iiii,@function
        .size           _Z9moe_vec_qIN3c108BFloat16ELi256ELi16E10block_q3_KLi1EXadL_ZN45_INTERNAL_8d5cb472_14_gguf_kernel_cu_cd24131917vec_dot_q3_K_q8_1EPKvPK10block_q8_1RKiEEEvS5_S5_PT_PS9_iiii,(.L_x_1148 - _Z9moe_vec_qIN3c108BFloat16ELi256ELi16E10block_q3_KLi1EXadL_ZN45_INTERNAL_8d5cb472_14_gguf_kernel_cu_cd24131917vec_dot_q3_K_q8_1EPKvPK10block_q8_1RKiEEEvS5_S5_PT_PS9_iiii)
        .other          _Z9moe_vec_qIN3c108BFloat16ELi256ELi16E10block_q3_KLi1EXadL_ZN45_INTERNAL_8d5cb472_14_gguf_kernel_cu_cd24131917vec_dot_q3_K_q8_1EPKvPK10block_q8_1RKiEEEvS5_S5_PT_PS9_iiii,@"STO_CUDA_ENTRY STV_DEFAULT"
_Z9moe_vec_qIN3c108BFloat16ELi256ELi16E10block_q3_KLi1EXadL_ZN45_INTERNAL_8d5cb472_14_gguf_kernel_cu_cd24131917vec_dot_q3_K_q8_1EPKvPK10block_q8_1RKiEEEvS5_S5_PT_PS9_iiii:
        /* <DEDUP_REMOVED lines=42> */
[----:B------:R-:W-:-:S05]  /*02a0*/  @!P2 LOP3.LUT R6, RZ, UR8, RZ, 0x33, !PT ;  /* 0x00000008ff06ac12 */ /* 0x000fca000f8e33ff */
[----:B----4-:R-:W-:-:S04]  /*02b0*/  IMAD R5, R6, UR10, RZ ;  /* 0x0000000a06057c24 */ /* 0x010fc8000f8e02ff */
[----:B0-----:R-:W-:-:S04]  /*02c0*/  IMAD.WIDE.U32 R2, R5, 0x4, R2 ;  /* 0x0000000405027825 */ /* 0x001fc800078e0002 */
[----:B-----5:R-:W-:Y:S01]  /*02d0*/  IMAD R16, R16, UR5, RZ ;  /* 0x0000000510107c24 */ /* 0x020fe2000f8e02ff */
[----:B------:R-:W-:Y:S06]  /*02e0*/  @P0 BRA `(.L_x_55) ;  /* 0x00000008006c0947 */ /* 0x000fec0003800000 */
[----:B------:R-:W-:Y:S01]  /*02f0*/  LOP3.LUT R0, R14, 0x8, RZ, 0xc0, !PT ;  /* 0x000000080e007812 */ /* 0x000fe200078ec0ff */
[----:B------:R-:W-:Y:S02]  /*0300*/  IMAD.MOV.U32 R17, RZ, RZ, RZ ;  /* 0x000000ffff117224 */ /* 0x000fe400078e00ff */
[----:B------:R-:W-:Y:S01]  /*0310*/  IMAD.SHL.U32 R21, R23, 0x8, RZ ;  /* 0x0000000817157824 */ /* 0x000fe200078e00ff */
[----:B------:R-:W-:Y:S01]  /*0320*/  LOP3.LUT R4, R0, 0x6, RZ, 0xfc, !PT ;  /* 0x0000000600047812 */ /* 0x000fe200078efcff */
[----:B------:R-:W-:Y:S01]  /*0330*/  IMAD R15, R12, UR4, R23 ;  /* 0x000000040c0f7c24 */ /* 0x000fe2000f8e0217 */
[----:B------:R-:W-:Y:S02]  /*0340*/  LOP3.LUT R19, R0, 0x4, RZ, 0xfc, !PT ;  /* 0x0000000400137812 */ /* 0x000fe400078efcff */
[----:B------:R-:W-:Y:S02]  /*0350*/  SHF.R.U32.HI R4, RZ, 0x1, R4 ;  /* 0x00000001ff047819 */ /* 0x000fe40000011604 */
[----:B------:R-:W-:-:S02]  /*0360*/  SHF.R.U32.HI R19, RZ, 0x1, R19 ;  /* 0x00000001ff137819 */ /* 0x000fc40000011613 */
[C---:B------:R-:W-:Y:S02]  /*0370*/  LOP3.LUT R20, R4.reuse, 0x4, RZ, 0xc0, !PT ;  /* 0x0000000404147812 */ /* 0x040fe400078ec0ff */
[----:B------:R-:W-:-:S07]  /*0380*/  LOP3.LUT R18, R4, 0x6, RZ, 0xc0, !PT ;  /* 0x0000000604127812 */ /* 0x000fce00078ec0ff */
.L_x_56:
[----:B------:R-:W0:Y:S01]  /*0390*/  LDC.64 R10, c[0x0][0x380] ;  /* 0x0000e000ff0a7b82 */ /* 0x000e220000000a00 */
[----:B------:R-:W-:Y:S01]  /*03a0*/  IADD3 R7, P0, PT, R16, R15, RZ ;  /* 0x0000000f10077210 */ /* 0x000fe20007f1e0ff */
[----:B------:R-:W-:Y:S01]  /*03b0*/  IMAD.SHL.U32 R0, R14, 0x4, RZ ;  /* 0x000000040e007824 */ /* 0x000fe200078e00ff */
[----:B------:R-:W-:-:S04]  /*03c0*/  SHF.R.S32.HI R5, RZ, 0x1f, R15 ;  /* 0x0000001fff057819 */ /* 0x000fc8000001140f */
[----:B------:R-:W-:Y:S02]  /*03d0*/  LEA.HI.X.SX32 R5, R16, R5, 0x1, P0 ;  /* 0x0000000510057211 */ /* 0x000fe400000f0eff */
[----:B------:R-:W-:-:S03]  /*03e0*/  LOP3.LUT R25, R0, 0x1c, RZ, 0xc0, !PT ;  /* 0x0000001c00197812 */ /* 0x000fc600078ec0ff */
[----:B------:R-:W-:Y:S02]  /*03f0*/  IMAD R5, R5, 0x6e, RZ ;  /* 0x0000006e05057824 */ /* 0x000fe400078e02ff */
[----:B0-----:R-:W-:Y:S01]  /*0400*/  IMAD.WIDE.U32 R10, R7, 0x6e, R10 ;  /* 0x0000006e070a7825 */ /* 0x001fe200078e000a */
[----:B------:R-:W-:-:S03]  /*0410*/  LOP3.LUT R7, R0, 0x3c, RZ, 0xc0, !PT ;  /* 0x0000003c00077812 */ /* 0x000fc600078ec0ff */
[----:B------:R-:W-:Y:S01]  /*0420*/  IMAD.IADD R11, R11, 0x1, R5 ;  /* 0x000000010b0b7824 */ /* 0x000fe200078e0205 */
[-C--:B------:R-:W-:Y:S02]  /*0430*/  IADD3 R26, P1, PT, R25, R10.reuse, RZ ;  /* 0x0000000a191a7210 */ /* 0x080fe40007f3e0ff */
[----:B------:R-:W-:-:S03]  /*0440*/  IADD3 R6, P0, PT, R7, R10, RZ ;  /* 0x0000000a07067210 */ /* 0x000fc60007f1e0ff */
[--C-:B------:R-:W-:Y:S02]  /*0450*/  IMAD.X R27, RZ, RZ, R11.reuse, P1 ;  /* 0x000000ffff1b7224 */ /* 0x100fe400008e060b */
[----:B------:R-:W-:-:S03]  /*0460*/  IMAD.X R7, RZ, RZ, R11, P0 ;  /* 0x000000ffff077224 */ /* 0x000fc600000e060b */
[----:B------:R-:W2:Y:S04]  /*0470*/  LDG.E.U16.CONSTANT R22, desc[UR6][R26.64] ;  /* 0x000000061a167981 */ /* 0x000ea8000c1e9500 */
[----:B------:R0:W2:Y:S04]  /*0480*/  LDG.E.U16.CONSTANT R29, desc[UR6][R26.64+0x2] ;  /* 0x000002061a1d7981 */ /* 0x0000a8000c1e9500 */
[----:B------:R-:W3:Y:S04]  /*0490*/  LDG.E.U16.CONSTANT R0, desc[UR6][R6.64+0x20] ;  /* 0x0000200606007981 */ /* 0x000ee8000c1e9500 */
[----:B------:R1:W3:Y:S01]  /*04a0*/  LDG.E.U16.CONSTANT R31, desc[UR6][R6.64+0x22] ;  /* 0x00002206061f7981 */ /* 0x0002e2000c1e9500 */
[----:B------:R-:W-:-:S04]  /*04b0*/  SHF.R.U32.HI R4, RZ, 0x2, R14 ;  /* 0x00000002ff047819 */ /* 0x000fc8000001160e */
[----:B------:R-:W-:-:S04]  /*04c0*/  LOP3.LUT R9, R4, 0x1, RZ, 0xc0, !PT ;  /* 0x0000000104097812 */ /* 0x000fc800078ec0ff */
[----:B------:R-:W-:Y:S02]  /*04d0*/  IADD3 R8, P0, PT, R9, R10, RZ ;  /* 0x0000000a09087210 */ /* 0x000fe40007f1e0ff */
[----:B------:R-:W-:Y:S01]  /*04e0*/  SHF.R.U32.HI R28, RZ, 0x1, R14 ;  /* 0x00000001ff1c7819 */ /* 0x000fe2000001160e */
[----:B------:R-:W-:Y:S01]  /*04f0*/  IMAD.WIDE R4, R21, 0x24, R2 ;  /* 0x0000002415047825 */ /* 0x000fe200078e0202 */
[----:B------:R4:W5:Y:S03]  /*0500*/  LDG.E.U16.CONSTANT R10, desc[UR6][R10.64+0x6c] ;  /* 0x00006c060a0a7981 */ /* 0x000966000c1e9500 */
[----:B------:R-:W-:Y:S01]  /*0510*/  IMAD.X R9, RZ, RZ, R11, P0 ;  /* 0x000000ffff097224 */ /* 0x000fe200000e060b */
[----:B0-----:R-:W-:-:S04]  /*0520*/  LOP3.LUT R27, R28, 0x4, RZ, 0xc0, !PT ;  /* 0x000000041c1b7812 */ /* 0x001fc800078ec0ff */
[----:B------:R-:W5:Y:S04]  /*0530*/  LDG.E.U8.CONSTANT R24, desc[UR6][R8.64+0x68] ;  /* 0x0000680608187981 */ /* 0x000f68000c1e9100 */
[----:B------:R-:W5:Y:S01]  /*0540*/  LDG.E.U8.CONSTANT R30, desc[UR6][R8.64+0x60] ;  /* 0x00006006081e7981 */ /* 0x000f62000c1e9100 */
[----:B------:R-:W-:-:S03]  /*0550*/  IMAD.WIDE.U32 R4, R27, 0x24, R4 ;  /* 0x000000241b047825 */ /* 0x000fc600078e0004 */
[----:B-1----:R-:W-:-:S05]  /*0560*/  IADD3 R6, P0, PT, R25, R4, RZ ;  /* 0x0000000419067210 */ /* 0x002fca0007f1e0ff */
[----:B------:R-:W-:-:S05]  /*0570*/  IMAD.X R7, RZ, RZ, R5, P0 ;  /* 0x000000ffff077224 */ /* 0x000fca00000e0605 */
[----:B------:R-:W5:Y:S01]  /*0580*/  LDG.E.CONSTANT R25, desc[UR6][R6.64+0x4] ;  /* 0x0000040606197981 */ /* 0x000f62000c1e9900 */
[----:B--2---:R-:W-:-:S05]  /*0590*/  IMAD R22, R29, 0x10000, R22 ;  /* 0x000100001d167824 */ /* 0x004fca00078e0216 */
[----:B------:R-:W-:Y:S01]  /*05a0*/  SHF.R.S32.HI R22, RZ, R27, R22 ;  /* 0x0000001bff167219 */ /* 0x000fe20000011416 */
[----:B---3--:R-:W-:-:S04]  /*05b0*/  IMAD R0, R31, 0x10000, R0 ;  /* 0x000100001f007824 */ /* 0x008fc800078e0200 */
[C---:B------:R-:W-:Y:S02]  /*05c0*/  IMAD.SHL.U32 R27, R22.reuse, 0x4, RZ ;  /* 0x00000004161b7824 */ /* 0x040fe400078e00ff */
[----:B------:R-:W-:Y:S01]  /*05d0*/  IMAD.SHL.U32 R29, R22, 0x2, RZ ;  /* 0x00000002161d7824 */ /* 0x000fe200078e00ff */
[----:B------:R-:W-:Y:S02]  /*05e0*/  SHF.R.U32.HI R28, RZ, 0x2, R0 ;  /* 0x00000002ff1c7819 */ /* 0x000fe40000011600 */
[----:B------:R-:W-:Y:S02]  /*05f0*/  LOP3.LUT R26, R0, 0x3030303, RZ, 0xc0, !PT ;  /* 0x03030303001a7812 */ /* 0x000fe400078ec0ff */
[----:B------:R-:W-:Y:S02]  /*0600*/  LOP3.LUT R31, R27, 0x4040404, RZ, 0xc, !PT ;  /* 0x040404041b1f7812 */ /* 0x000fe400078e0cff */
[----:B------:R-:W-:Y:S02]  /*0610*/  LOP3.LUT R27, R28, 0x3030303, RZ, 0xc0, !PT ;  /* 0x030303031c1b7812 */ /* 0x000fe400078ec0ff */
[----:B------:R-:W-:-:S02]  /*0620*/  LOP3.LUT R34, R29, 0x4040404, RZ, 0xc, !PT ;  /* 0x040404041d227812 */ /* 0x000fc400078e0cff */
[----:B------:R-:W-:Y:S02]  /*0630*/  IADD3 R29, PT, PT, R26, -0x7f7f7f80, -R31 ;  /* 0x808080801a1d7810 */ /* 0x000fe40007ffe81f */
[----:B------:R-:W-:Y:S02]  /*0640*/  IADD3 R28, PT, PT, R27, -0x7f7f7f80, -R34 ;  /* 0x808080801b1c7810 */ /* 0x000fe40007ffe822 */
[--C-:B------:R-:W-:Y:S02]  /*0650*/  LOP3.LUT R31, R31, 0x3030303, R0.reuse, 0xf8, !PT ;  /* 0x030303031f1f7812 */ /* 0x100fe400078ef800 */
[----:B------:R-:W-:Y:S02]  /*0660*/  LOP3.LUT R32, R29, 0x3030303, R0, 0x78, !PT ;  /* 0x030303031d207812 */ /* 0x000fe400078e7800 */
[----:B------:R-:W-:Y:S02]  /*0670*/  LOP3.LUT R34, R34, R27, R28, 0x64, !PT ;  /* 0x0000001b22227212 */ /* 0x000fe400078e641c */
[----:B------:R-:W-:-:S02]  /*0680*/  LOP3.LUT R31, R32, R31, RZ, 0xc0, !PT ;  /* 0x0000001f201f7212 */ /* 0x000fc400078ec0ff */
[----:B------:R-:W-:Y:S02]  /*0690*/  PRMT R33, R34, 0xba98, RZ ;  /* 0x0000ba9822217816 */ /* 0x000fe400000000ff */
[----:B------:R-:W-:Y:S02]  /*06a0*/  PRMT R32, R31, 0xba98, RZ ;  /* 0x0000ba981f207816 */ /* 0x000fe400000000ff */
[----:B------:R-:W-:Y:S02]  /*06b0*/  PRMT R34, R27, 0xba98, RZ ;  /* 0x0000ba981b227816 */ /* 0x000fe400000000ff */
[----:B------:R-:W-:Y:S02]  /*06c0*/  PRMT R27, R26, 0xba98, RZ ;  /* 0x0000ba981a1b7816 */ /* 0x000fe400000000ff */
[----:B------:R-:W-:Y:S02]  /*06d0*/  LOP3.LUT R26, R33, 0x80808080, R28, 0x6, !PT ;  /* 0x80808080211a7812 */ /* 0x000fe400078e061c */
[----:B------:R-:W-:-:S02]  /*06e0*/  LOP3.LUT R28, R32, 0x80808080, R29, 0x6, !PT ;  /* 0x80808080201c7812 */ /* 0x000fc400078e061d */
[----:B------:R-:W-:Y:S02]  /*06f0*/  SHF.R.U32.HI R29, RZ, 0x4, R0 ;  /* 0x00000004ff1d7819 */ /* 0x000fe40000011600 */
[----:B------:R-:W-:Y:S02]  /*0700*/  LOP3.LUT R27, R32, 0x7f7f7f7f, R27, 0x60, !PT ;  /* 0x7f7f7f7f201b7812 */ /* 0x000fe400078e601b */
[----:B------:R-:W-:Y:S02]  /*0710*/  LOP3.LUT R31, R14, 0x8, RZ, 0xc0, !PT ;  /* 0x000000080e1f7812 */ /* 0x000fe400078ec0ff */
[----:B------:R-:W-:Y:S02]  /*0720*/  LOP3.LUT R29, R29, 0x3030303, RZ, 0xc0, !PT ;  /* 0x030303031d1d7812 */ /* 0x000fe400078ec0ff */
[----:B------:R-:W-:Y:S02]  /*0730*/  LOP3.LUT R32, R22, 0x4040404, RZ, 0xc, !PT ;  /* 0x0404040416207812 */ /* 0x000fe400078e0cff */
[----:B------:R-:W-:-:S02]  /*0740*/  LOP3.LUT R33, R33, 0x7f7f7f7f, R34, 0x60, !PT ;  /* 0x7f7f7f7f21217812 */ /* 0x000fc400078e6022 */
[----:B------:R-:W-:Y:S02]  /*0750*/  LOP3.LUT R28, R27, R28, RZ, 0xfc, !PT ;  /* 0x0000001c1b1c7212 */ /* 0x000fe400078efcff */
[----:B----4-:R-:W-:Y:S02]  /*0760*/  SHF.R.U32.HI R11, RZ, 0x1, R31 ;  /* 0x00000001ff0b7819 */ /* 0x010fe4000001161f */
[C---:B------:R-:W-:Y:S02]  /*0770*/  IADD3 R32, PT, PT, R29.reuse, -0x7f7f7f80, -R32 ;  /* 0x808080801d207810 */ /* 0x040fe40007ffe820 */
[----:B------:R-:W-:Y:S02]  /*0780*/  LOP3.LUT R27, R29, 0x4040404, R22, 0xf4, !PT ;  /* 0x040404041d1b7812 */ /* 0x000fe400078ef416 */
[----:B------:R-:W-:Y:S02]  /*0790*/  LOP3.LUT R26, R33, R26, RZ, 0xfc, !PT ;  /* 0x0000001a211a7212 */ /* 0x000fe400078efcff */
[----:B------:R-:W-:-:S02]  /*07a0*/  LOP3.LUT R34, R27, R32, R29, 0x60, !PT ;  /* 0x000000201b227212 */ /* 0x000fc400078e601d */
[-C--:B-----5:R-:W-:Y:S01]  /*07b0*/  SHF.R.U32.HI R33, RZ, R11.reuse, R24 ;  /* 0x0000000bff217219 */ /* 0x0a0fe20000011618 */
[----:B------:R-:W2:Y:S01]  /*07c0*/  LDG.E.U8.CONSTANT R27, desc[UR6][R8.64+0x6a] ;  /* 0x00006a06081b7981 */ /* 0x000ea2000c1e9100 */
[----:B------:R-:W-:Y:S02]  /*07d0*/  SHF.R.U32.HI R31, RZ, R11, R30 ;  /* 0x0000000bff1f7219 */ /* 0x000fe4000001161e */
[----:B------:R-:W-:Y:S01]  /*07e0*/  PRMT R35, R34, 0xba98, RZ ;  /* 0x0000ba9822237816 */ /* 0x000fe200000000ff */
[----:B------:R-:W3:Y:S01]  /*07f0*/  LDG.E.U8.CONSTANT R30, desc[UR6][R8.64+0x62] ;  /* 0x00006206081e7981 */ /* 0x000ee2000c1e9100 */
[----:B------:R-:W-:Y:S01]  /*0800*/  IMAD.SHL.U32 R34, R33, 0x10, RZ ;  /* 0x0000001021227824 */ /* 0x000fe200078e00ff */
[----:B------:R-:W-:Y:S02]  /*0810*/  LOP3.LUT R31, R31, 0xf, RZ, 0xc0, !PT ;  /* 0x0000000f1f1f7812 */ /* 0x000fe400078ec0ff */
[----:B------:R-:W-:Y:S01]  /*0820*/  PRMT R36, R29, 0xba98, RZ ;  /* 0x0000ba981d247816 */ /* 0x000fe200000000ff */
[----:B------:R-:W-:Y:S01]  /*0830*/  IDP.4A.S8.S8 R28, R28, R25, RZ ;  /* 0x000000191c1c7226 */ /* 0x000fe200000006ff */
[----:B------:R-:W-:Y:S01]  /*0840*/  LOP3.LUT R29, R31, 0x30, R34, 0xf8, !PT ;  /* 0x000000301f1d7812 */ /* 0x000fe200078ef822 */
[----:B------:R-:W4:Y:S01]  /*0850*/  LDG.E.CONSTANT R33, desc[UR6][R6.64+0x70] ;  /* 0x0000700606217981 */ /* 0x000f22000c1e9900 */
[----:B------:R-:W-:-:S03]  /*0860*/  LOP3.LUT R37, R35, 0x80808080, R32, 0x6, !PT ;  /* 0x8080808023257812 */ /* 0x000fc600078e0620 */
[----:B------:R-:W5:Y:S01]  /*0870*/  LDG.E.U8.CONSTANT R34, desc[UR6][R8.64+0x64] ;  /* 0x0000640608227981 */ /* 0x000f62000c1e9100 */
[----:B------:R-:W-:-:S03]  /*0880*/  LOP3.LUT R36, R35, 0x7f7f7f7f, R36, 0x60, !PT ;  /* 0x7f7f7f7f23247812 */ /* 0x000fc600078e6024 */
[----:B------:R-:W4:Y:S04]  /*0890*/  LDG.E.U8.CONSTANT R35, desc[UR6][R8.64+0x66] ;  /* 0x0000660608237981 */ /* 0x000f28000c1e9100 */
[----:B------:R-:W4:Y:S01]  /*08a0*/  LDG.E.CONSTANT R31, desc[UR6][R6.64+0x28] ;  /* 0x00002806061f7981 */ /* 0x000f22000c1e9900 */
[----:B------:R-:W-:Y:S01]  /*08b0*/  LOP3.LUT R37, R36, R37, RZ, 0xfc, !PT ;  /* 0x0000002524257212 */ /* 0x000fe200078efcff */
[----:B------:R-:W-:Y:S02]  /*08c0*/  VIADD R29, R29, 0xffffffe0 ;  /* 0xffffffe01d1d7836 */ /* 0x000fe40000000000 */
[----:B------:R0:W4:Y:S04]  /*08d0*/  LDG.E.CONSTANT R32, desc[UR6][R6.64+0x4c] ;  /* 0x00004c0606207981 */ /* 0x000128000c1e9900 */
[----:B------:R-:W4:Y:S01]  /*08e0*/  LDG.E.U16.CONSTANT R36, desc[UR6][R4.64] ;  /* 0x0000000604247981 */ /* 0x000f22000c1e9500 */
[----:B------:R-:W-:-:S03]  /*08f0*/  IMAD R29, R29, R28, RZ ;  /* 0x0000001c1d1d7224 */ /* 0x000fc600078e02ff */
[----:B------:R-:W4:Y:S04]  /*0900*/  LDG.E.U16.CONSTANT R28, desc[UR6][R4.64+0x24] ;  /* 0x00002406041c7981 */ /* 0x000f28000c1e9500 */
[----:B------:R-:W4:Y:S04]  /*0910*/  LDG.E.U16.CONSTANT R25, desc[UR6][R4.64+0x48] ;  /* 0x0000480604197981 */ /* 0x000f28000c1e9500 */
[----:B------:R1:W4:Y:S01]  /*0920*/  LDG.E.U16.CONSTANT R6, desc[UR6][R4.64+0x6c] ;  /* 0x00006c0604067981 */ /* 0x000322000c1e9500 */
[----:B0-----:R-:W-:Y:S02]  /*0930*/  SHF.R.U32.HI R7, RZ, 0x6, R0 ;  /* 0x00000006ff077819 */ /* 0x001fe40000011600 */
[----:B------:R-:W-:-:S02]  /*0940*/  SHF.R.U32.HI R22, RZ, 0x1, R22 ;  /* 0x00000001ff167819 */ /* 0x000fc40000011616 */
[----:B------:R-:W-:Y:S02]  /*0950*/  LOP3.LUT R7, R7, 0x3030303, RZ, 0xc0, !PT ;  /* 0x0303030307077812 */ /* 0x000fe400078ec0ff */
[----:B------:R-:W-:-:S04]  /*0960*/  LOP3.LUT R22, R22, 0x4040404, RZ, 0xc, !PT ;  /* 0x0404040416167812 */ /* 0x000fc800078e0cff */
[----:B------:R-:W-:Y:S02]  /*0970*/  IADD3 R0, PT, PT, R7, -0x7f7f7f80, -R22 ;  /* 0x8080808007007810 */ /* 0x000fe40007ffe816 */
[----:B-1----:R-:W-:Y:S02]  /*0980*/  LOP3.LUT R5, R19, 0x4, RZ, 0xc0, !PT ;  /* 0x0000000413057812 */ /* 0x002fe400078ec0ff */
[----:B------:R-:W-:Y:S02]  /*0990*/  LOP3.LUT R22, R22, R7, R0, 0x64, !PT ;  /* 0x0000000716167212 */ /* 0x000fe400078e6400 */
[----:B------:R-:W-:Y:S02]  /*09a0*/  SHF.R.U32.HI R24, RZ, R19, R24 ;  /* 0x00000013ff187219 */ /* 0x000fe40000011618 */
[----:B------:R-:W-:Y:S02]  /*09b0*/  PRMT R9, R22, 0xba98, RZ ;  /* 0x0000ba9816097816 */ /* 0x000fe400000000ff */
[----:B------:R-:W-:-:S02]  /*09c0*/  PRMT R4, R7, 0xba98, RZ ;  /* 0x0000ba9807047816 */ /* 0x000fc400000000ff */
[C---:B------:R-:W-:Y:S02]  /*09d0*/  LOP3.LUT R0, R9.reuse, 0x80808080, R0, 0x6, !PT ;  /* 0x8080808009007812 */ /* 0x040fe400078e0600 */
[----:B------:R-:W-:-:S04]  /*09e0*/  LOP3.LUT R9, R9, 0x7f7f7f7f, R4, 0x60, !PT ;  /* 0x7f7f7f7f09097812 */ /* 0x000fc800078e6004 */
[----:B------:R-:W-:Y:S01]  /*09f0*/  LOP3.LUT R0, R9, R0, RZ, 0xfc, !PT ;  /* 0x0000000009007212 */ /* 0x000fe200078efcff */
[----:B------:R-:W-:Y:S01]  /*0a00*/  VIADD R23, R23, 0x2 ;  /* 0x0000000217177836 */ /* 0x000fe20000000000 */
[----:B------:R-:W-:-:S04]  /*0a10*/  I2FP.F32.S32 R29, R29 ;  /* 0x0000001d001d7245 */ /* 0x000fc80000201400 */
[----:B------:R-:W-:Y:S01]  /*0a20*/  ISETP.GE.U32.AND P0, PT, R23, UR4, PT ;  /* 0x0000000417007c0c */ /* 0x000fe2000bf06070 */
[----:B------:R-:W-:Y:S02]  /*0a30*/  HADD2.F32 R10, -RZ, R10.H0_H0 ;  /* 0x2000000aff0a7230 */ /* 0x000fe40000004100 */
[----:B------:R-:W-:Y:S02]  /*0a40*/  VIADD R21, R21, 0x10 ;  /* 0x0000001015157836 */ /* 0x000fe40000000000 */
[----:B------:R-:W-:Y:S01]  /*0a50*/  VIADD R15, R15, 0x2 ;  /* 0x000000020f0f7836 */ /* 0x000fe20000000000 */
[-C--:B---3--:R-:W-:Y:S02]  /*0a60*/  SHF.R.U32.HI R8, RZ, R11.reuse, R30 ;  /* 0x0000000bff087219 */ /* 0x088fe4000001161e */
[----:B--2---:R-:W-:Y:S02]  /*0a70*/  SHF.R.U32.HI R11, RZ, R11, R27 ;  /* 0x0000000bff0b7219 */ /* 0x004fe4000001161b */
[----:B------:R-:W-:-:S03]  /*0a80*/  LOP3.LUT R8, R8, 0xf, RZ, 0xc0, !PT ;  /* 0x0000000f08087812 */ /* 0x000fc600078ec0ff */
[----:B------:R-:W-:Y:S01]  /*0a90*/  IMAD.SHL.U32 R11, R11, 0x10, RZ ;  /* 0x000000100b0b7824 */ /* 0x000fe200078e00ff */
[----:B------:R-:W-:Y:S02]  /*0aa0*/  SHF.R.U32.HI R27, RZ, R18, R27 ;  /* 0x00000012ff1b7219 */ /* 0x000fe4000001161b */
[----:B-----5:R-:W-:Y:S01]  /*0ab0*/  SHF.R.U32.HI R34, RZ, R5, R34 ;  /* 0x00000005ff227219 */ /* 0x020fe20000011622 */
[----:B------:R-:W-:Y:S01]  /*0ac0*/  IMAD.SHL.U32 R5, R24, 0x10, RZ ;  /* 0x0000001018057824 */ /* 0x000fe200078e00ff */
[----:B------:R-:W-:Y:S02]  /*0ad0*/  LOP3.LUT R8, R8, 0x30, R11, 0xf8, !PT ;  /* 0x0000003008087812 */ /* 0x000fe400078ef80b */
[----:B----4-:R-:W-:Y:S02]  /*0ae0*/  SHF.R.U32.HI R35, RZ, R20, R35 ;  /* 0x00000014ff237219 */ /* 0x010fe40000011623 */
[----:B------:R-:W-:Y:S01]  /*0af0*/  LOP3.LUT R34, R34, 0xf, RZ, 0xc0, !PT ;  /* 0x0000000f22227812 */ /* 0x000fe200078ec0ff */
[----:B------:R-:W-:Y:S01]  /*0b00*/  IMAD.SHL.U32 R4, R27, 0x10, RZ ;  /* 0x000000101b047824 */ /* 0x000fe200078e00ff */
[----:B------:R-:W-:Y:S01]  /*0b10*/  LOP3.LUT R35, R35, 0xf, RZ, 0xc0, !PT ;  /* 0x0000000f23237812 */ /* 0x000fe200078ec0ff */
[----:B------:R-:W-:Y:S01]  /*0b20*/  VIADD R8, R8, 0xffffffe0 ;  /* 0xffffffe008087836 */ /* 0x000fe20000000000 */
[----:B------:R-:W-:Y:S01]  /*0b30*/  LOP3.LUT R5, R34, 0x30, R5, 0xf8, !PT ;  /* 0x0000003022057812 */ /* 0x000fe200078ef805 */
[----:B------:R-:W-:Y:S01]  /*0b40*/  IDP.4A.S8.S8 R31, R26, R31, RZ ;  /* 0x0000001f1a1f7226 */ /* 0x000fe200000006ff */
[----:B------:R-:W-:Y:S01]  /*0b50*/  LOP3.LUT R4, R35, 0x30, R4, 0xf8, !PT ;  /* 0x0000003023047812 */ /* 0x000fe200078ef804 */
[----:B------:R-:W-:-:S02]  /*0b60*/  IDP.4A.S8.S8 R32, R37, R32, RZ ;  /* 0x0000002025207226 */ /* 0x000fc400000006ff */
[----:B------:R-:W-:Y:S02]  /*0b70*/  IMAD R8, R8, R31, RZ ;  /* 0x0000001f08087224 */ /* 0x000fe400078e02ff */
[----:B------:R-:W-:Y:S02]  /*0b80*/  VIADD R5, R5, 0xffffffe0 ;  /* 0xffffffe005057836 */ /* 0x000fe40000000000 */
[----:B------:R-:W-:Y:S02]  /*0b90*/  IDP.4A.S8.S8 R33, R0, R33, RZ ;  /* 0x0000002100217226 */ /* 0x000fe400000006ff */
[----:B------:R-:W-:Y:S01]  /*0ba0*/  HADD2.F32 R0, -RZ, R36.H0_H0 ;  /* 0x20000024ff007230 */ /* 0x000fe20000004100 */
[----:B------:R-:W-:Y:S01]  /*0bb0*/  I2FP.F32.S32 R8, R8 ;  /* 0x0000000800087245 */ /* 0x000fe20000201400 */
[----:B------:R-:W-:Y:S02]  /*0bc0*/  VIADD R4, R4, 0xffffffe0 ;  /* 0xffffffe004047836 */ /* 0x000fe40000000000 */
[----:B------:R-:W-:-:S02]  /*0bd0*/  IMAD R5, R5, R32, RZ ;  /* 0x0000002005057224 */ /* 0x000fc400078e02ff */
[----:B------:R-:W-:Y:S01]  /*0be0*/  FFMA.FTZ R29, R0, R29, RZ ;  /* 0x0000001d001d7223 */ /* 0x000fe200000100ff */
[----:B------:R-:W-:Y:S02]  /*0bf0*/  HADD2.F32 R28, -RZ, R28.H0_H0 ;  /* 0x2000001cff1c7230 */ /* 0x000fe40000004100 */
[----:B------:R-:W-:Y:S01]  /*0c00*/  IMAD R4, R4, R33, RZ ;  /* 0x0000002104047224 */ /* 0x000fe200078e02ff */
[----:B------:R-:W-:Y:S01]  /*0c10*/  I2FP.F32.S32 R5, R5 ;  /* 0x0000000500057245 */ /* 0x000fe20000201400 */
[----:B------:R-:W-:Y:S02]  /*0c20*/  HADD2.F32 R25, -RZ, R25.H0_H0 ;  /* 0x20000019ff197230 */ /* 0x000fe40000004100 */
[----:B------:R-:W-:Y:S01]  /*0c30*/  FFMA.FTZ R8, R28, R8, R29 ;  /* 0x000000081c087223 */ /* 0x000fe2000001001d */
[----:B------:R-:W-:Y:S01]  /*0c40*/  HADD2.F32 R6, -RZ, R6.H0_H0 ;  /* 0x20000006ff067230 */ /* 0x000fe20000004100 */
[----:B------:R-:W-:Y:S02]  /*0c50*/  I2FP.F32.S32 R4, R4 ;  /* 0x0000000400047245 */ /* 0x000fe40000201400 */
[----:B------:R-:W-:-:S04]  /*0c60*/  FFMA.FTZ R5, R25, R5, R8 ;  /* 0x0000000519057223 */ /* 0x000fc80000010008 */
[----:B------:R-:W-:-:S04]  /*0c70*/  FFMA.FTZ R4, R6, R4, R5 ;  /* 0x0000000406047223 */ /* 0x000fc80000010005 */
[----:B------:R-:W-:Y:S01]  /*0c80*/  FFMA.FTZ R17, R10, R4, R17 ;  /* 0x000000040a117223 */ /* 0x000fe20000010011 */
[----:B------:R-:W-:Y:S06]  /*0c90*/  @!P0 BRA `(.L_x_56) ;  /* 0xfffffff400bc8947 */ /* 0x000fec000383ffff */
.L_x_55:
[----:B------:R-:W-:Y:S05]  /*0ca0*/  BSYNC.RECONVERGENT B0 ;  /* 0x0000000000007941 */ /* 0x000fea0003800200 */
.L_x_54:
        /* <DEDUP_REMOVED lines=19> */
.L_x_57:
        /* <DEDUP_REMOVED lines=10> */
.L_x_1148:


//--------------------- .text._Z9moe_vec_qIN3c108BFloat16ELi256ELi16E10block_q2_KLi1EXadL_ZN45_INTERNAL_8d5cb472_14_gguf_kernel_cu_cd24131917vec_dot_q2_K_q8_1EPKvPK10block_q8_1RKiEEEvS5_S5_PT_PS9_iiii --------------------------
	.section	.text._Z9moe_vec_qIN3c108BFloat16ELi256ELi16E10block_q2_KLi1EXadL_ZN45_INTERNAL_8d5cb472_14_gguf_kernel_cu_cd24131917vec_dot_q2_K_q8_1EPKvPK10block_q8_1RKiEEEvS5_S5_PT_PS9_iiii,"ax",@progbits
	.align	128
.text._Z9moe_vec_qIN3c108BFloat16ELi256ELi16E10block_q2_KLi1EXadL_ZN45_INTERNAL_8d5cb472_14_gguf_kernel_cu_cd24131917vec_dot_q2_K_q8_1EPKvPK10block_q8_1RKiEEEvS5_S5_PT_PS9_iiii:
        .type           _Z9moe_vec_qIN3c108BFloat16ELi256ELi16E10block_q2_KLi1EXadL_ZN45_INTERNAL_8d5cb472_14_gguf_kernel_cu_cd24131917vec_dot_q2_K_q8_1EPKvPK10block_q8_1RKiEEEvS5_S5_PT_PS9_iiii,@function
        .size           _Z9moe_vec_qIN3c108BFloat16ELi256ELi16E10block_q2_KLi1EXadL_ZN45_INTERNAL_8d5cb472_14_gguf_kernel_cu_cd24131917vec_dot_q2_K_q8_1EPKvPK10block_q8_1RKiEEEvS5_S5_PT_PS9_iiii,(.L_x_1149 - _Z9moe_vec_qIN3c108BFloat16ELi256ELi16E10block_q2_KLi1EXadL_ZN45_INTERNAL_8d5cb472_14_gguf_kernel_cu_cd24131917vec_dot_q2_K_q8_1EPKvPK10block_q8_1RKiEEEvS5_S5_PT_PS9_iiii)
        .other          _Z9moe_vec_qIN3c108BFloat16ELi256ELi16E10block_q2_KLi1EXadL_ZN45_INTERNAL_8d5cb472_14_gguf_kernel_cu_cd24131917vec_dot_q2_K_q8_1EPKvPK10block_q8_1RKiEEEvS5_S5_PT_PS9_iiii,@"STO_CUDA_ENTRY STV_DEFAULT"
_Z9moe_vec_qIN3c108BFloat16ELi256ELi16E10block_q2_KLi1EXadL_ZN45_INTERNAL_8d5cb472_14_gguf_kernel_cu_cd24131917vec_dot_q2_K_q8_1EPKvPK10block_q8_1RKiEEEvS5_S5_PT_PS9_iiii:
        /* <DEDUP_REMOVED lines=24> */
[----:B-1----:R-:W-:Y:S02]  /*0180*/  IADD3 R6, PT, PT, R2, 0xffffffe, RZ ;  /* 0x0ffffffe02067810 */ /* 0x002fe40007ffe0ff */
[----:B------:R-:W1:Y:S04]  /*0190*/  S2R R2, SR_TID.X ;  /* 0x0000000000027919 */ /* 0x000e680000002100 */
[----:B------:R2:W4:Y:S02]  /*01a0*/  F2I.FTZ.U32.TRUNC.NTZ R7, R6 ;  /* 0x0000000600077305 */ /* 0x000524000021f000 */
[----:B--2---:R-:W-:-:S02]  /*01b0*/  HFMA2 R6, -RZ, RZ, 0, 0 ;  /* 0x00000000ff067431 */ /* 0x004fc400000001ff */
[----:B----4-:R-:W-:-:S04]  /*01c0*/  IMAD.MOV R9, RZ, RZ, -R7 ;  /* 0x000000ffff097224 */ /* 0x010fc800078e0a07 */
[----:B------:R-:W-:-:S04]  /*01d0*/  IMAD R9, R9, UR8, RZ ;  /* 0x0000000809097c24 */ /* 0x000fc8000f8e02ff */
[----:B------:R-:W-:-:S04]  /*01e0*/  IMAD.HI.U32 R8, R7, R9, R6 ;  /* 0x0000000907087227 */ /* 0x000fc800078e0006 */
[----:B------:R-:W-:Y:S02]  /*01f0*/  IMAD.MOV.U32 R6, RZ, RZ, RZ ;  /* 0x000000ffff067224 */ /* 0x000fe400078e00ff */
[----:B------:R-:W-:Y:S01]  /*0200*/  IMAD.HI.U32 R8, R8, R3, RZ ;  /* 0x0000000308087227 */ /* 0x000fe200078e00ff */
[----:B-1----:R-:W-:-:S03]  /*0210*/  SHF.R.U32.HI R9, RZ, 0x4, R2 ;  /* 0x00000004ff097819 */ /* 0x002fc60000011602 */
[----:B0-----:R-:W-:-:S04]  /*0220*/  IMAD.MOV R4, RZ, RZ, -R8 ;  /* 0x000000ffff047224 */ /* 0x001fc800078e0a08 */
[----:B------:R-:W-:-:S05]  /*0230*/  IMAD R4, R4, UR8, R3 ;  /* 0x0000000804047c24 */ /* 0x000fca000f8e0203 */
[----:B------:R-:W-:-:S13]  /*0240*/  ISETP.GE.U32.AND P0, PT, R4, UR8, PT ;  /* 0x0000000804007c0c */ /* 0x000fda000bf06070 */
[----:B------:R-:W-:Y:S01]  /*0250*/  @P0 IADD3 R4, PT, PT, R4, -UR8, RZ ;  /* 0x8000000804040c10 */ /* 0x000fe2000fffe0ff */
[----:B------:R-:W-:Y:S01]  /*0260*/  @P0 VIADD R8, R8, 0x1 ;  /* 0x0000000108080836 */ /* 0x000fe20000000000 */
[----:B------:R-:W-:Y:S02]  /*0270*/  ISETP.GE.U32.AND P0, PT, R9, UR4, PT ;  /* 0x0000000409007c0c */ /* 0x000fe4000bf06070 */
[----:B------:R-:W-:-:S13]  /*0280*/  ISETP.GE.U32.AND P1, PT, R4, UR8, PT ;  /* 0x0000000804007c0c */ /* 0x000fda000bf26070 */
[----:B------:R-:W-:Y:S02]  /*0290*/  @P1 IADD3 R8, PT, PT, R8, 0x1, RZ ;  /* 0x0000000108081810 */ /* 0x000fe40007ffe0ff */
[----:B------:R-:W-:-:S05]  /*02a0*/  @!P2 LOP3.LUT R8, RZ, UR8, RZ, 0x33, !PT ;  /* 0x00000008ff08ac12 */ /* 0x000fca000f8e33ff */
[----:B------:R-:W-:-:S04]  /*02b0*/  IMAD R7, R8, UR10, RZ ;  /* 0x0000000a08077c24 */ /* 0x000fc8000f8e02ff */
[----:B---3--:R-:W-:-:S04]  /*02c0*/  IMAD.WIDE.U32 R14, R7, 0x4, R14 ;  /* 0x00000004070e7825 */ /* 0x008fc800078e000e */
[----:B-----5:R-:W-:Y:S01]  /*02d0*/  IMAD R5, R5, UR5, RZ ;  /* 0x0000000505057c24 */ /* 0x020fe2000f8e02ff */
[----:B------:R-:W-:Y:S06]  /*02e0*/  @P0 BRA `(.L_x_59) ;  /* 0x0000000400a40947 */ /* 0x000fec0003800000 */
[----:B------:R-:W-:Y:S01]  /*02f0*/  SHF.R.U32.HI R4, RZ, 0x2, R2 ;  /* 0x00000002ff047819 */ /* 0x000fe20000011602 */
[----:B------:R-:W-:Y:S01]  /*0300*/  IMAD.SHL.U32 R8, R9, 0x8, RZ ;  /* 0x0000000809087824 */ /* 0x000fe200078e00ff */
[----:B------:R-:W-:Y:S02]  /*0310*/  MOV R6, RZ ;  /* 0x000000ff00067202 */ /* 0x000fe40000000f00 */
[----:B------:R-:W-:Y:S01]  /*0320*/  LOP3.LUT R7, R4, 0x1, RZ, 0xc0, !PT ;  /* 0x0000000104077812 */ /* 0x000fe200078ec0ff */
[----:B------:R-:W-:-:S03]  /*0330*/  IMAD R4, R0, UR4, R9 ;  /* 0x0000000400047c24 */ /* 0x000fc6000f8e0209 */
[----:B------:R-:W-:-:S07]  /*0340*/  LOP3.LUT R7, R7, 0x8, R2, 0xf8, !PT ;  /* 0x0000000807077812 */ /* 0x000fce00078ef802 */
.L_x_60:
[----:B------:R-:W0:Y:S01]  /*0350*/  LDC.64 R12, c[0x0][0x380] ;  /* 0x0000e000ff0c7b82 */ /* 0x000e220000000a00 */
[C---:B------:R-:W-:Y:S01]  /*0360*/  IADD3 R11, P0, PT, R5.reuse, R4, RZ ;  /* 0x00000004050b7210 */ /* 0x040fe20007f1e0ff */
[----:B------:R-:W-:Y:S01]  /*0370*/  IMAD.WIDE R18, R8, 0x24, R14 ;  /* 0x0000002408127825 */ /* 0x000fe200078e020e */
[----:B------:R-:W-:Y:S02]  /*0380*/  SHF.R.S32.HI R10, RZ, 0x1f, R4 ;  /* 0x0000001fff0a7819 */ /* 0x000fe40000011404 */
[----:B------:R-:W-:Y:S02]  /*0390*/  SHF.R.U32.HI R16, RZ, 0x1, R2 ;  /* 0x00000001ff107819 */ /* 0x000fe40000011602 */
[----:B------:R-:W-:Y:S02]  /*03a0*/  LEA.HI.X.SX32 R10, R5, R10, 0x1, P0 ;  /* 0x0000000a050a7211 */ /* 0x000fe400000f0eff */
[----:B------:R-:W-:Y:S02]  /*03b0*/  LOP3.LUT R17, R16, 0x4, RZ, 0xc0, !PT ;  /* 0x0000000410117812 */ /* 0x000fe400078ec0ff */
[----:B------:R-:W-:-:S03]  /*03c0*/  SHF.L.U32 R16, R2, 0x2, RZ ;  /* 0x0000000202107819 */ /* 0x000fc600000006ff */
[----:B------:R-:W-:Y:S01]  /*03d0*/  IMAD.WIDE.U32 R18, R17, 0x24, R18 ;  /* 0x0000002411127825 */ /* 0x000fe200078e0012 */
[C---:B------:R-:W-:Y:S02]  /*03e0*/  LOP3.LUT R21, R16.reuse, 0x3c, RZ, 0xc0, !PT ;  /* 0x0000003c10157812 */ /* 0x040fe400078ec0ff */
[----:B------:R-:W-:Y:S02]  /*03f0*/  LOP3.LUT R17, R16, 0x1c, RZ, 0xc0, !PT ;  /* 0x0000001c10117812 */ /* 0x000fe400078ec0ff */
[----:B------:R-:W2:Y:S02]  /*0400*/  LDG.E.U16.CONSTANT R25, desc[UR6][R18.64+0x24] ;  /* 0x0000240612197981 */ /* 0x000ea4000c1e9500 */
[----:B------:R-:W-:Y:S01]  /*0410*/  IADD3 R16, P1, PT, R17, R18, RZ ;  /* 0x0000001211107210 */ /* 0x000fe20007f3e0ff */
[----:B0-----:R-:W-:-:S03]  /*0420*/  IMAD.WIDE.U32 R12, R11, 0x54, R12 ;  /* 0x000000540b0c7825 */ /* 0x001fc600078e000c */
[----:B------:R-:W-:Y:S01]  /*0430*/  IADD3.X R17, PT, PT, RZ, R19, RZ, P1, !PT ;  /* 0x00000013ff117210 */ /* 0x000fe20000ffe4ff */
[----:B------:R-:W-:Y:S01]  /*0440*/  IMAD R11, R10, 0x54, RZ ;  /* 0x000000540a0b7824 */ /* 0x000fe200078e02ff */
[----:B------:R-:W-:-:S03]  /*0450*/  IADD3 R28, P2, PT, R7, R12, RZ ;  /* 0x0000000c071c7210 */ /* 0x000fc60007f5e0ff */
[----:B------:R-:W3:Y:S01]  /*0460*/  LDG.E.CONSTANT R23, desc[UR6][R16.64+0x28] ;  /* 0x0000280610177981 */ /* 0x000ee2000c1e9900 */
[----:B------:R-:W-:Y:S01]  /*0470*/  IADD3 R20, P0, PT, R21, R12, RZ ;  /* 0x0000000c15147210 */ /* 0x000fe20007f1e0ff */
[----:B------:R-:W-:Y:S02]  /*0480*/  IMAD.IADD R13, R13, 0x1, R11 ;  /* 0x000000010d0d7824 */ /* 0x000fe400078e020b */
[----:B------:R-:W4:Y:S02]  /*0490*/  LDG.E.CONSTANT R26, desc[UR6][R16.64+0x4c] ;  /* 0x00004c06101a7981 */ /* 0x000f24000c1e9900 */
[----:B------:R-:W-:Y:S01]  /*04a0*/  IMAD.X R21, RZ, RZ, R13, P0 ;  /* 0x000000ffff157224 */ /* 0x000fe200000e060d */
[----:B------:R-:W-:Y:S01]  /*04b0*/  IADD3.X R29, PT, PT, RZ, R13, RZ, P2, !PT ;  /* 0x0000000dff1d7210 */ /* 0x000fe200017fe4ff */
[----:B------:R-:W5:Y:S04]  /*04c0*/  LDG.E.CONSTANT R12, desc[UR6][R12.64+0x50] ;  /* 0x000050060c0c7981 */ /* 0x000f68000c1e9900 */
[----:B------:R-:W2:Y:S04]  /*04d0*/  LDG.E.U8.CONSTANT R10, desc[UR6][R28.64] ;  /* 0x000000061c0a7981 */ /* 0x000ea8000c1e9100 */
[----:B------:R-:W3:Y:S04]  /*04e0*/  LDG.E.CONSTANT R11, desc[UR6][R20.64+0x10] ;  /* 0x00001006140b7981 */ /* 0x000ee8000c1e9900 */
[----:B------:R-:W4:Y:S04]  /*04f0*/  LDG.E.U8.CONSTANT R22, desc[UR6][R28.64+0x2] ;  /* 0x000002061c167981 */ /* 0x000f28000c1e9100 */
[----:B------:R-:W5:Y:S04]  /*0500*/  LDG.E.U8.CONSTANT R24, desc[UR6][R28.64+0x4] ;  /* 0x000004061c187981 */ /* 0x000f68000c1e9100 */
[----:B------:R-:W4:Y:S04]  /*0510*/  LDG.E.CONSTANT R20, desc[UR6][R16.64+0x4] ;  /* 0x0000040610147981 */ /* 0x000f28000c1e9900 */
[----:B------:R-:W5:Y:S04]  /*0520*/  LDG.E.U16.CONSTANT R21, desc[UR6][R18.64] ;  /* 0x0000000612157981 */ /* 0x000f68000c1e9500 */
[----:B------:R2:W5:Y:S04]  /*0530*/  LDG.E.U8.CONSTANT R27, desc[UR6][R28.64+0x6] ;  /* 0x000006061c1b7981 */ /* 0x000568000c1e9100 */
[----:B------:R0:W5:Y:S04]  /*0540*/  LDG.E.CONSTANT R16, desc[UR6][R16.64+0x70] ;  /* 0x0000700610107981 */ /* 0x000168000c1e9900 */
[----:B------:R-:W5:Y:S04]  /*0550*/  LDG.E.U16.CONSTANT R28, desc[UR6][R18.64+0x48] ;  /* 0x00004806121c7981 */ /* 0x000f68000c1e9500 */
[----:B------:R1:W5:Y:S01]  /*0560*/  LDG.E.U16.CONSTANT R18, desc[UR6][R18.64+0x6c] ;  /* 0x00006c0612127981 */ /* 0x000362000c1e9500 */
[----:B------:R-:W-:-:S05]  /*0570*/  VIADD R9, R9, 0x2 ;  /* 0x0000000209097836 */ /* 0x000fca0000000000 */
[----:B------:R-:W-:Y:S02]  /*0580*/  ISETP.GE.U32.AND P0, PT, R9, UR4, PT ;  /* 0x0000000409007c0c */ /* 0x000fe4000bf06070 */
[----:B------:R-:W-:Y:S02]  /*0590*/  IADD3 R8, PT, PT, R8, 0x10, RZ ;  /* 0x0000001008087810 */ /* 0x000fe40007ffe0ff */
[----:B------:R-:W-:Y:S02]  /*05a0*/  IADD3 R4, PT, PT, R4, 0x2, RZ ;  /* 0x0000000204047810 */ /* 0x000fe40007ffe0ff */
[----:B--2---:R-:W-:Y:S02]  /*05b0*/  SHF.R.U32.HI R29, RZ, 0x4, R10 ;  /* 0x00000004ff1d7819 */ /* 0x004fe4000001160a */
[----:B---3--:R-:W-:-:S03]  /*05c0*/  LOP3.LUT R13, R11, 0x3030303, RZ, 0xc0, !PT ;  /* 0x030303030b0d7812 */ /* 0x008fc600078ec0ff */
[----:B0-----:R-:W-:Y:S01]  /*05d0*/  IMAD R17, R29, 0x100, R29 ;  /* 0x000001001d117824 */ /* 0x001fe200078e021d */
[----:B------:R-:W-:-:S04]  /*05e0*/  LOP3.LUT R29, R10, 0xf, RZ, 0xc0, !PT ;  /* 0x0000000f0a1d7812 */ /* 0x000fc800078ec0ff */
[----:B------:R-:W-:Y:S01]  /*05f0*/  LEA R17, R17, R17, 0x10 ;  /* 0x0000001111117211 */ /* 0x000fe200078e80ff */
[----:B----4-:R-:W-:-:S04]  /*0600*/  IDP.4A.S8.S8 R10, R13, R20, RZ ;  /* 0x000000140d0a7226 */ /* 0x010fc800000006ff */
[----:B------:R-:W-:Y:S02]  /*0610*/  IDP.4A.S8.S8 R17, R17, R20, RZ ;  /* 0x0000001411117226 */ /* 0x000fe400000006ff */
[----:B------:R-:W-:Y:S01]  /*0620*/  IMAD R10, R10, R29, RZ ;  /* 0x0000001d0a0a7224 */ /* 0x000fe200078e02ff */
[----:B------:R-:W-:Y:S01]  /*0630*/  SHF.R.U32.HI R29, RZ, 0x2, R11 ;  /* 0x00000002ff1d7819 */ /* 0x000fe2000001160b */
[----:B-----5:R-:W-:-:S03]  /*0640*/  HADD2.F32 R21, -RZ, R21.H0_H0 ;  /* 0x20000015ff157230 */ /* 0x020fc60000004100 */
[----:B------:R-:W-:Y:S02]  /*0650*/  I2FP.F32.S32 R13, R10 ;  /* 0x0000000a000d7245 */ /* 0x000fe40000201400 */
[----:B------:R-:W-:Y:S02]  /*0660*/  I2FP.F32.S32 R10, R17 ;  /* 0x00000011000a7245 */ /* 0x000fe40000201400 */
[----:B------:R-:W-:Y:S02]  /*0670*/  LOP3.LUT R17, R22, 0xf, RZ, 0xc0, !PT ;  /* 0x0000000f16117812 */ /* 0x000fe400078ec0ff */
[----:B------:R-:W-:Y:S02]  /*0680*/  LOP3.LUT R20, R29, 0x3030303, RZ, 0xc0, !PT ;  /* 0x030303031d147812 */ /* 0x000fe400078ec0ff */
[----:B------:R-:W-:Y:S01]  /*0690*/  SHF.R.U32.HI R22, RZ, 0x4, R22 ;  /* 0x00000004ff167819 */ /* 0x000fe20000011616 */
[C---:B------:R-:W-:Y:S01]  /*06a0*/  FFMA.FTZ R13, R21.reuse, R13, RZ ;  /* 0x0000000d150d7223 */ /* 0x040fe200000100ff */
[----:B------:R-:W-:Y:S01]  /*06b0*/  FFMA.FTZ R10, R21, R10, RZ ;  /* 0x0000000a150a7223 */ /* 0x000fe200000100ff */
[----:B------:R-:W-:-:S02]  /*06c0*/  IDP.4A.S8.S8 R20, R20, R23, RZ ;  /* 0x0000001714147226 */ /* 0x000fc400000006ff */
[----:B------:R-:W-:Y:S01]  /*06d0*/  IMAD R21, R22, 0x100, R22 ;  /* 0x0000010016157824 */ /* 0x000fe200078e0216 */
[----:B-1----:R-:W-:Y:S01]  /*06e0*/  SHF.R.U32.HI R19, RZ, 0x4, R24 ;  /* 0x00000004ff137819 */ /* 0x002fe20000011618 */
[----:B------:R-:W-:Y:S01]  /*06f0*/  IMAD R22, R20, R17, RZ ;  /* 0x0000001114167224 */ /* 0x000fe200078e02ff */
[----:B------:R-:W-:Y:S02]  /*0700*/  SHF.R.U32.HI R17, RZ, 0x4, R11 ;  /* 0x00000004ff117819 */ /* 0x000fe4000001160b */
[----:B------:R-:W-:Y:S02]  /*0710*/  LEA R20, R21, R21, 0x10 ;  /* 0x0000001515147211 */ /* 0x000fe400078e80ff */
[----:B------:R-:W-:Y:S02]  /*0720*/  LEA R19, R19, R19, 0x8 ;  /* 0x0000001313137211 */ /* 0x000fe400078e40ff */
[----:B------:R-:W-:Y:S01]  /*0730*/  SHF.R.U32.HI R21, RZ, 0x4, R27 ;  /* 0x00000004ff157819 */ /* 0x000fe2000001161b */
[----:B------:R-:W-:Y:S01]  /*0740*/  IDP.4A.S8.S8 R20, R20, R23, RZ ;  /* 0x0000001714147226 */ /* 0x000fe200000006ff */
[----:B------:R-:W-:Y:S01]  /*0750*/  LOP3.LUT R17, R17, 0x3030303, RZ, 0xc0, !PT ;  /* 0x0303030311117812 */ /* 0x000fe200078ec0ff */
[----:B------:R-:W-:Y:S01]  /*0760*/  IMAD R19, R19, 0x10000, R19 ;  /* 0x0001000013137824 */ /* 0x000fe200078e0213 */
[----:B------:R-:W-:-:S02]  /*0770*/  SHF.R.U32.HI R11, RZ, 0x6, R11 ;  /* 0x00000006ff0b7819 */ /* 0x000fc4000001160b */
[----:B------:R-:W-:Y:S01]  /*0780*/  LEA R21, R21, R21, 0x8 ;  /* 0x0000001515157211 */ /* 0x000fe200078e40ff */
[----:B------:R-:W-:Y:S01]  /*0790*/  HADD2.F32 R25, -RZ, R25.H0_H0 ;  /* 0x20000019ff197230 */ /* 0x000fe20000004100 */
[----:B------:R-:W-:Y:S01]  /*07a0*/  I2FP.F32.S32 R22, R22 ;  /* 0x0000001600167245 */ /* 0x000fe20000201400 */
[-C--:B------:R-:W-:Y:S01]  /*07b0*/  IDP.4A.S8.S8 R17, R17, R26.reuse, RZ ;  /* 0x0000001a11117226 */ /* 0x080fe200000006ff */
[----:B------:R-:W-:Y:S01]  /*07c0*/  LOP3.LUT R24, R24, 0xf, RZ, 0xc0, !PT ;  /* 0x0000000f18187812 */ /* 0x000fe200078ec0ff */
[----:B------:R-:W-:Y:S01]  /*07d0*/  IDP.4A.S8.S8 R19, R19, R26, RZ ;  /* 0x0000001a13137226 */ /* 0x000fe200000006ff */
[----:B------:R-:W-:Y:S02]  /*07e0*/  LOP3.LUT R11, R11, 0x3030303, RZ, 0xc0, !PT ;  /* 0x030303030b0b7812 */ /* 0x000fe400078ec0ff */
[----:B------:R-:W-:Y:S01]  /*07f0*/  LEA R21, R21, R21, 0x10 ;  /* 0x0000001515157211 */ /* 0x000fe200078e80ff */
[----:B------:R-:W-:Y:S01]  /*0800*/  FFMA.FTZ R13, R25, R22, R13 ;  /* 0x00000016190d7223 */ /* 0x000fe2000001000d */
[----:B------:R-:W-:Y:S01]  /*0810*/  I2FP.F32.S32 R20, R20 ;  /* 0x0000001400147245 */ /* 0x000fe20000201400 */
[----:B------:R-:W-:Y:S01]  /*0820*/  IMAD R24, R17, R24, RZ ;  /* 0x0000001811187224 */ /* 0x000fe200078e02ff */
[----:B------:R-:W-:Y:S01]  /*0830*/  LOP3.LUT R22, R27, 0xf, RZ, 0xc0, !PT ;  /* 0x0000000f1b167812 */ /* 0x000fe200078ec0ff */
[-C--:B------:R-:W-:Y:S01]  /*0840*/  IDP.4A.S8.S8 R11, R11, R16.reuse, RZ ;  /* 0x000000100b0b7226 */ /* 0x080fe200000006ff */
[----:B------:R-:W-:Y:S01]  /*0850*/  I2FP.F32.S32 R19, R19 ;  /* 0x0000001300137245 */ /* 0x000fe20000201400 */
[----:B------:R-:W-:-:S02]  /*0860*/  IDP.4A.S8.S8 R21, R21, R16, RZ ;  /* 0x0000001015157226 */ /* 0x000fc400000006ff */
[----:B------:R-:W-:Y:S01]  /*0870*/  FFMA.FTZ R25, R25, R20, R10 ;  /* 0x0000001419197223 */ /* 0x000fe2000001000a */
[----:B------:R-:W-:Y:S01]  /*0880*/  HADD2.F32 R28, -RZ, R28.H0_H0 ;  /* 0x2000001cff1c7230 */ /* 0x000fe20000004100 */
[----:B------:R-:W-:Y:S01]  /*0890*/  I2FP.F32.S32 R24, R24 ;  /* 0x0000001800187245 */ /* 0x000fe20000201400 */
[----:B------:R-:W-:Y:S01]  /*08a0*/  IMAD R11, R11, R22, RZ ;  /* 0x000000160b0b7224 */ /* 0x000fe200078e02ff */
[----:B------:R-:W-:Y:S01]  /*08b0*/  I2FP.F32.S32 R21, R21 ;  /* 0x0000001500157245 */ /* 0x000fe20000201400 */
[----:B------:R-:W-:Y:S02]  /*08c0*/  HADD2.F32 R18, -RZ, R18.H0_H0 ;  /* 0x20000012ff127230 */ /* 0x000fe40000004100 */
[C---:B------:R-:W-:Y:S01]  /*08d0*/  FFMA.FTZ R19, R28.reuse, R19, R25 ;  /* 0x000000131c137223 */ /* 0x040fe20000010019 */
[--C-:B------:R-:W-:Y:S01]  /*08e0*/  HADD2.F32 R16, -RZ, R12.reuse.H1_H1 ;  /* 0x3000000cff107230 */ /* 0x100fe20000004100 */
[----:B------:R-:W-:Y:S01]  /*08f0*/  I2FP.F32.S32 R10, R11 ;  /* 0x0000000b000a7245 */ /* 0x000fe20000201400 */
[----:B------:R-:W-:Y:S01]  /*0900*/  FFMA.FTZ R13, R28, R24, R13 ;  /* 0x000000181c0d7223 */ /* 0x000fe2000001000d */
[----:B------:R-:W-:Y:S01]  /*0910*/  FFMA.FTZ R19, R18, R21, R19 ;  /* 0x0000001512137223 */ /* 0x000fe20000010013 */
[----:B------:R-:W-:-:S02]  /*0920*/  HADD2.F32 R11, -RZ, R12.H0_H0 ;  /* 0x2000000cff0b7230 */ /* 0x000fc40000004100 */
[----:B------:R-:W-:Y:S01]  /*0930*/  FFMA.FTZ R10, R18, R10, R13 ;  /* 0x0000000a120a7223 */ /* 0x000fe2000001000d */
[----:B------:R-:W-:-:S04]  /*0940*/  FMUL.FTZ R19, R19, R16 ;  /* 0x0000001013137220 */ /* 0x000fc80000410000 */
[----:B------:R-:W-:-:S04]  /*0950*/  FFMA.FTZ R11, R10, R11, -R19 ;  /* 0x0000000b0a0b7223 */ /* 0x000fc80000010813 */
[----:B------:R-:W-:Y:S01]  /*0960*/  FADD.FTZ R6, R11, R6 ;  /* 0x000000060b067221 */ /* 0x000fe20000010000 */
[----:B------:R-:W-:Y:S06]  /*0970*/  @!P0 BRA `(.L_x_60) ;  /* 0xfffffff800748947 */ /* 0x000fec000383ffff */
.L_x_59:
[----:B------:R-:W-:Y:S05]  /*0980*/  BSYNC.RECONVERGENT B0 ;  /* 0x0000000000007941 */ /* 0x000fea0003800200 */
.L_x_58:
        /* <DEDUP_REMOVED lines=20> */
.L_x_61:
        /* <DEDUP_REMOVED lines=11> */
.L_x_1149:


//--------------------- .text._Z9moe_vec_qIN3c108BFloat16ELi32ELi8E10block_q8_0Li2EXadL_ZN45_INTERNAL_8d5cb472_14_gguf_kernel_cu_cd24131917vec_dot_q8_0_q8_1EPKvPK10block_q8_1RKiEEEvS5_S5_PT_PS9_iiii --------------------------
	.section	.text._Z9moe_vec_qIN3c108BFloat16ELi32ELi8E10block_q8_0Li2EXadL_ZN45_INTERNAL_8d5cb472_14_gguf_kernel_cu_cd24131917vec_dot_q8_0_q8_1EPKvPK10block_q8_1RKiEEEvS5_S5_PT_PS9_iiii,"ax",@progbits
	.align	128
.text._Z9moe_vec_qIN3c108BFloat16ELi32ELi8E10block_q8_0Li2EXadL_ZN45_INTERNAL_8d5cb472_14_gguf_kernel_cu_cd24131917vec_dot_q8_0_q8_1EPKvPK10block_q8_1RKiEEEvS5_S5_PT_PS9_iiii:
        .type           _Z9moe_vec_qIN3c108BFloat16ELi32ELi8E10block_q8_0Li2EXadL_ZN45_INTERNAL_8d5cb472_14_gguf_kernel_cu_cd24131917vec_dot_q8_0_q8_1EPKvPK10block_q8_1RKiEEEvS5_S5_PT_PS9_iiii,@function
        .size           _Z9moe_vec_qIN3c108BFloat16ELi32ELi8E10block_q8_0Li2EXadL_ZN45_INTERNAL_8d5cb472_14_gguf_kernel_cu_cd24131917vec_dot_q8_0_q8_1EPKvPK10block_q8_1RKiEEEvS5_S5_PT_PS9_iiii,(.L_x_1150 - _Z9moe_vec_qIN3c108BFloat16ELi32ELi8E10block_q8_0Li2EXadL_ZN45_INTERNAL_8d5cb472_14_gguf_kernel_cu_cd24131917vec_dot_q8_0_q8_1EPKvPK10block_q8_1RKiEEEvS5_S5_PT_PS9_iiii)
        .other          _Z9moe_vec_qIN3c108BFloat16ELi32ELi8E10block_q8_0Li2EXadL_ZN45_INTERNAL_8d5cb472_14_gguf_kernel_cu_cd24131917vec_dot_q8_0_q8_1EPKvPK10block_q8_1RKiEEEvS5_S5_PT_PS9_iiii,@"STO_CUDA_ENTRY STV_DEFAULT"
_Z9moe_vec_qIN3c108BFloat16ELi32ELi8E10block_q8_0Li2EXadL_ZN45_INTERNAL_8d5cb472_14_gguf_kernel_cu_cd24131917vec_dot_q8_0_q8_1EPKvPK10block_q8_1RKiEEEvS5_S5_PT_PS9_iiii:
        /* <DEDUP_REMOVED lines=25> */
[----:B-1----:R-:W-:Y:S02]  /*0190*/  IADD3 R6, PT, PT, R2, 0xffffffe, RZ ;  /* 0x0ffffffe02067810 */ /* 0x002fe40007ffe0ff */
[----:B------:R-:W1:Y:S04]  /*01a0*/  S2R R2, SR_TID.X ;  /* 0x0000000000027919 */ /* 0x000e680000002100 */
[----:B------:R2:W4:Y:S02]  /*01b0*/  F2I.FTZ.U32.TRUNC.NTZ R7, R6 ;  /* 0x0000000600077305 */ /* 0x000524000021f000 */
[----:B--2---:R-:W-:Y:S01]  /*01c0*/  IMAD.MOV.U32 R6, RZ, RZ, RZ ;  /* 0x000000ffff067224 */ /* 0x004fe200078e00ff */
[----:B----4-:R-:W-:-:S05]  /*01d0*/  IADD3 R9, PT, PT, RZ, -R7, RZ ;  /* 0x80000007ff097210 */ /* 0x010fca0007ffe0ff */
[----:B------:R-:W-:-:S04]  /*01e0*/  IMAD R9, R9, UR10, RZ ;  /* 0x0000000a09097c24 */ /* 0x000fc8000f8e02ff */
[----:B------:R-:W-:-:S06]  /*01f0*/  IMAD.HI.U32 R8, R7, R9, R6 ;  /* 0x0000000907087227 */ /* 0x000fcc00078e0006 */
[----:B------:R-:W-:Y:S01]  /*0200*/  IMAD.HI.U32 R8, R8, R3, RZ ;  /* 0x0000000308087227 */ /* 0x000fe200078e00ff */
[----:B-1----:R-:W-:-:S04]  /*0210*/  SHF.R.U32.HI R19, RZ, 0x2, R2 ;  /* 0x00000002ff137819 */ /* 0x002fc80000011602 */
[----:B0-----:R-:W-:-:S05]  /*0220*/  IADD3 R4, PT, PT, -R8, RZ, RZ ;  /* 0x000000ff08047210 */ /* 0x001fca0007ffe1ff */
        /* <DEDUP_REMOVED lines=14> */
[----:B------:R-:W-:Y:S02]  /*0310*/  SHF.L.U32 R18, R2, 0x1, RZ ;  /* 0x0000000102127819 */ /* 0x000fe400000006ff */
[----:B------:R-:W-:Y:S01]  /*0320*/  SHF.R.S32.HI R7, RZ, 0x1f, R5 ;  /* 0x0000001fff077819 */ /* 0x000fe20000011405 */
[----:B------:R-:W-:Y:S01]  /*0330*/  VIADD R6, R4, UR4 ;  /* 0x0000000404067c36 */ /* 0x000fe20008000000 */
[----:B------:R-:W-:Y:S02]  /*0340*/  MOV R23, RZ ;  /* 0x000000ff00177202 */ /* 0x000fe40000000f00 */
[----:B------:R-:W-:Y:S02]  /*0350*/  LOP3.LUT R18, R18, 0x6, RZ, 0xc0, !PT ;  /* 0x0000000612127812 */ /* 0x000fe400078ec0ff */
[----:B------:R-:W-:-:S02]  /*0360*/  LOP3.LUT R4, R6, 0x18, RZ, 0xc0, !PT ;  /* 0x0000001806047812 */ /* 0x000fc400078ec0ff */
[----:B------:R-:W-:Y:S02]  /*0370*/  ISETP.GE.U32.AND P0, PT, R6, 0x18, PT ;  /* 0x000000180600780c */ /* 0x000fe40003f06070 */
[----:B------:R-:W-:Y:S01]  /*0380*/  ISETP.NE.AND P1, PT, R4, 0x18, PT ;  /* 0x000000180400780c */ /* 0x000fe20003f25270 */
[----:B------:R-:W-:-:S12]  /*0390*/  IMAD R4, R0, UR4, RZ ;  /* 0x0000000400047c24 */ /* 0x000fd8000f8e02ff */
[----:B------:R-:W-:Y:S05]  /*03a0*/  @!P1 BRA `(.L_x_65) ;  /* 0x00000000009c9947 */ /* 0x000fea0003800000 */
[----:B------:R-:W-:Y:S01]  /*03b0*/  LEA.HI R6, R6, 0x1, RZ, 0x1d ;  /* 0x0000000106067811 */ /* 0x000fe200078fe8ff */
[----:B------:R-:W-:Y:S01]  /*03c0*/  IMAD.SHL.U32 R21, R18, 0x4, RZ ;  /* 0x0000000412157824 */ /* 0x000fe200078e00ff */
[----:B------:R-:W-:Y:S02]  /*03d0*/  MOV R23, RZ ;  /* 0x000000ff00177202 */ /* 0x000fe40000000f00 */
[----:B------:R-:W-:Y:S02]  /*03e0*/  LOP3.LUT R20, R6, 0x3, RZ, 0xc0, !PT ;  /* 0x0000000306147812 */ /* 0x000fe400078ec0ff */
[----:B------:R-:W-:-:S03]  /*03f0*/  IADD3 R6, PT, PT, R19, R4, RZ ;  /* 0x0000000413067210 */ /* 0x000fc60007ffe0ff */
[----:B------:R-:W-:-:S07]  /*0400*/  IMAD.MOV R20, RZ, RZ, -R20 ;  /* 0x000000ffff147224 */ /* 0x000fce00078e0a14 */
.L_x_66:
[----:B------:R-:W0:Y:S01]  /*0410*/  LDC.64 R16, c[0x0][0x380] ;  /* 0x0000e000ff107b82 */ /* 0x000e220000000a00 */
[----:B------:R-:W-:Y:S01]  /*0420*/  IADD3 R13, P1, PT, R5, R6, RZ ;  /* 0x00000006050d7210 */ /* 0x000fe20007f3e0ff */
[----:B------:R-:W-:-:S03]  /*0430*/  IMAD.WIDE R8, R19, 0x24, R10 ;  /* 0x0000002413087825 */ /* 0x000fc600078e020a */
[----:B------:R-:W-:Y:S01]  /*0440*/  LEA.HI.X.SX32 R12, R6, R7, 0x1, P1 ;  /* 0x00000007060c7211 */ /* 0x000fe200008f0eff */
[----:B0-----:R-:W-:-:S04]  /*0450*/  IMAD.WIDE.U32 R16, R13, 0x22, R16 ;  /* 0x000000220d107825 */ /* 0x001fc800078e0010 */
[----:B------:R-:W-:Y:S01]  /*0460*/  IMAD R13, R12, 0x22, RZ ;  /* 0x000000220c0d7824 */ /* 0x000fe200078e02ff */
[C---:B------:R-:W-:Y:S02]  /*0470*/  IADD3 R14, P1, PT, R21.reuse, R16, RZ ;  /* 0x00000010150e7210 */ /* 0x040fe40007f3e0ff */
[----:B------:R-:W-:Y:S02]  /*0480*/  IADD3 R12, P2, PT, R21, R8, RZ ;  /* 0x00000008150c7210 */ /* 0x000fe40007f5e0ff */
[----:B------:R-:W-:Y:S01]  /*0490*/  IADD3 R17, PT, PT, R17, R13, RZ ;  /* 0x0000000d11117210 */ /* 0x000fe20007ffe0ff */
[----:B------:R-:W2:Y:S01]  /*04a0*/  LDG.E.U16.CONSTANT R8, desc[UR6][R8.64] ;  /* 0x0000000608087981 */ /* 0x000ea2000c1e9500 */
[----:B------:R-:W-:-:S03]  /*04b0*/  IADD3.X R13, PT, PT, RZ, R9, RZ, P2, !PT ;  /* 0x00000009ff0d7210 */ /* 0x000fc600017fe4ff */
[----:B------:R-:W-:Y:S01]  /*04c0*/  IMAD.X R15, RZ, RZ, R17, P1 ;  /* 0x000000ffff0f7224 */ /* 0x000fe200008e0611 */
[----:B------:R-:W3:Y:S04]  /*04d0*/  LDG.E.U16.CONSTANT R16, desc[UR6][R16.64] ;  /* 0x0000000610107981 */ /* 0x000ee8000c1e9500 */
[----:B------:R-:W4:Y:S04]  /*04e0*/  LDG.E.U16.CONSTANT R27, desc[UR6][R14.64+0x2] ;  /* 0x000002060e1b7981 */ /* 0x000f28000c1e9500 */
[----:B------:R-:W4:Y:S04]  /*04f0*/  LDG.E.U16.CONSTANT R26, desc[UR6][R14.64+0x4] ;  /* 0x000004060e1a7981 */ /* 0x000f28000c1e9500 */
[----:B------:R-:W5:Y:S04]  /*0500*/  LDG.E.U16.CONSTANT R25, desc[UR6][R14.64+0x6] ;  /* 0x000006060e197981 */ /* 0x000f68000c1e9500 */
[----:B------:R-:W5:Y:S04]  /*0510*/  LDG.E.U16.CONSTANT R28, desc[UR6][R14.64+0x8] ;  /* 0x000008060e1c7981 */ /* 0x000f68000c1e9500 */
[----:B------:R-:W5:Y:S04]  /*0520*/  LDG.E.CONSTANT R22, desc[UR6][R12.64+0x4] ;  /* 0x000004060c167981 */ /* 0x000f68000c1e9900 */
[----:B------:R2:W5:Y:S01]  /*0530*/  LDG.E.CONSTANT R24, desc[UR6][R12.64+0x8] ;  /* 0x000008060c187981 */ /* 0x000562000c1e9900 */
[----:B------:R-:W-:-:S05]  /*0540*/  VIADD R20, R20, 0x1 ;  /* 0x0000000114147836 */ /* 0x000fca0000000000 */
[----:B------:R-:W-:Y:S02]  /*0550*/  ISETP.NE.AND P1, PT, R20, RZ, PT ;  /* 0x000000ff1400720c */ /* 0x000fe40003f25270 */
[----:B------:R-:W-:Y:S02]  /*0560*/  IADD3 R19, PT, PT, R19, 0x8, RZ ;  /* 0x0000000813137810 */ /* 0x000fe40007ffe0ff */
[----:B------:R-:W-:Y:S01]  /*0570*/  IADD3 R6, PT, PT, R6, 0x8, RZ ;  /* 0x0000000806067810 */ /* 0x000fe20007ffe0ff */
[----:B--2---:R-:W-:Y:S01]  /*0580*/  HADD2.F32 R13, -RZ, R8.H0_H0 ;  /* 0x20000008ff0d7230 */ /* 0x004fe20000004100 */
[----:B----4-:R-:W-:Y:S01]  /*0590*/  LEA R27, R26, R27, 0x10 ;  /* 0x0000001b1a1b7211 */ /* 0x010fe200078e80ff */
[----:B---3--:R-:W-:Y:S01]  /*05a0*/  HADD2.F32 R12, -RZ, R16.H0_H0 ;  /* 0x20000010ff0c7230 */ /* 0x008fe20000004100 */
[----:B-----5:R-:W-:-:S03]  /*05b0*/  LEA R25, R28, R25, 0x10 ;  /* 0x000000191c197211 */ /* 0x020fc600078e80ff */
[----:B------:R-:W-:-:S04]  /*05c0*/  IDP.4A.S8.S8 R22, R27, R22, RZ ;  /* 0x000000161b167226 */ /* 0x000fc800000006ff */
[----:B------:R-:W-:Y:S02]  /*05d0*/  IDP.4A.S8.S8 R22, R25, R24, R22 ;  /* 0x0000001819167226 */ /* 0x000fe40000000616 */
[----:B------:R-:W-:-:S03]  /*05e0*/  FMUL.FTZ R12, R12, R13 ;  /* 0x0000000d0c0c7220 */ /* 0x000fc60000410000 */
[----:B------:R-:W-:-:S05]  /*05f0*/  I2FP.F32.S32 R22, R22 ;  /* 0x0000001600167245 */ /* 0x000fca0000201400 */
[----:B------:R-:W-:Y:S01]  /*0600*/  FFMA.FTZ R23, R12, R22, R23 ;  /* 0x000000160c177223 */ /* 0x000fe20000010017 */
[----:B------:R-:W-:Y:S06]  /*0610*/  @P1 BRA `(.L_x_66) ;  /* 0xfffffffc007c1947 */ /* 0x000fec000383ffff */
.L_x_65:
[----:B------:R-:W-:Y:S05]  /*0620*/  BSYNC.RECONVERGENT B1 ;  /* 0x0000000000017941 */ /* 0x000fea0003800200 */
.L_x_64:
[----:B------:R-:W-:Y:S05]  /*0630*/  @!P0 BRA `(.L_x_63) ;  /* 0x0000000400c08947 */ /* 0x000fea0003800000 */
[----:B------:R-:W-:Y:S01]  /*0640*/  IMAD.SHL.U32 R6, R18, 0x4, RZ ;  /* 0x0000000412067824 */ /* 0x000fe200078e00ff */
[----:B------:R-:W-:Y:S02]  /*0650*/  IADD3 R4, PT, PT, R4, R19, RZ ;  /* 0x0000001304047210 */ /* 0x000fe40007ffe0ff */
[----:B------:R-:W-:-:S07]  /*0660*/  IADD3 R8, PT, PT, R19, 0x10, RZ ;  /* 0x0000001013087810 */ /* 0x000fce0007ffe0ff */
.L_x_67:
[----:B------:R-:W0:Y:S01]  /*0670*/  LDC.64 R12, c[0x0][0x380] ;  /* 0x0000e000ff0c7b82 */ /* 0x000e220000000a00 */
[----:B------:R-:W-:Y:S01]  /*0680*/  IADD3 R21, P0, PT, R5, R4, RZ ;  /* 0x0000000405157210 */ /* 0x000fe20007f1e0ff */
[----:B------:R-:W-:-:S03]  /*0690*/  VIADD R15, R8, 0xfffffff0 ;  /* 0xfffffff0080f7836 */ /* 0x000fc60000000000 */
[----:B------:R-:W-:Y:S01]  /*06a0*/  LEA.HI.X.SX32 R9, R4, R7, 0x1, P0 ;  /* 0x0000000704097211 */ /* 0x000fe200000f0eff */
[----:B------:R-:W-:-:S04]  /*06b0*/  IMAD.WIDE R14, R15, 0x24, R10 ;  /* 0x000000240f0e7825 */ /* 0x000fc800078e020a */
[----:B------:R-:W-:Y:S01]  /*06c0*/  IMAD R9, R9, 0x22, RZ ;  /* 0x0000002209097824 */ /* 0x000fe200078e02ff */
[----:B------:R-:W2:Y:S01]  /*06d0*/  LDG.E.U16.CONSTANT R27, desc[UR6][R14.64] ;  /* 0x000000060e1b7981 */ /* 0x000ea2000c1e9500 */
[----:B0-----:R-:W-:-:S03]  /*06e0*/  IMAD.WIDE.U32 R20, R21, 0x22, R12 ;  /* 0x0000002215147825 */ /* 0x001fc600078e000c */
[----:B------:R-:W-:Y:S02]  /*06f0*/  IADD3 R18, P0, PT, R6, R20, RZ ;  /* 0x0000001406127210 */ /* 0x000fe40007f1e0ff */
[----:B------:R-:W-:-:S04]  /*0700*/  IADD3 R21, PT, PT, R21, R9, RZ ;  /* 0x0000000915157210 */ /* 0x000fc80007ffe0ff */
[----:B------:R-:W-:Y:S01]  /*0710*/  IADD3.X R19, PT, PT, RZ, R21, RZ, P0, !PT ;  /* 0x00000015ff137210 */ /* 0x000fe200007fe4ff */
[----:B------:R-:W3:Y:S01]  /*0720*/  LDG.E.U16.CONSTANT R20, desc[UR6][R20.64] ;  /* 0x0000000614147981 */ /* 0x000ee2000c1e9500 */
[----:B------:R-:W-:-:S03]  /*0730*/  IADD3 R16, P0, PT, R6, R14, RZ ;  /* 0x0000000e06107210 */ /* 0x000fc60007f1e0ff */
[----:B------:R-:W4:Y:S04]  /*0740*/  LDG.E.U16.CONSTANT R25, desc[UR6][R18.64+0x2] ;  /* 0x0000020612197981 */ /* 0x000f28000c1e9500 */
[----:B------:R-:W4:Y:S01]  /*0750*/  LDG.E.U16.CONSTANT R22, desc[UR6][R18.64+0x4] ;  /* 0x0000040612167981 */ /* 0x000f22000c1e9500 */
[----:B------:R-:W-:-:S03]  /*0760*/  IMAD.X R17, RZ, RZ, R15, P0 ;  /* 0x000000ffff117224 */ /* 0x000fc600000e060f */
[----:B------:R-:W5:Y:S04]  /*0770*/  LDG.E.U16.CONSTANT R9, desc[UR6][R18.64+0x6] ;  /* 0x0000060612097981 */ /* 0x000f68000c1e9500 */
[----:B------:R-:W5:Y:S04]  /*0780*/  LDG.E.U16.CONSTANT R26, desc[UR6][R18.64+0x8] ;  /* 0x00000806121a7981 */ /* 0x000f68000c1e9500 */
[----:B------:R-:W2:Y:S04]  /*0790*/  LDG.E.CONSTANT R24, desc[UR6][R16.64+0x4] ;  /* 0x0000040610187981 */ /* 0x000ea8000c1e9900 */
[----:B------:R-:W3:Y:S01]  /*07a0*/  LDG.E.CONSTANT R28, desc[UR6][R16.64+0x8] ;  /* 0x00000806101c7981 */ /* 0x000ee2000c1e9900 */
[----:B----4-:R-:W-:-:S02]  /*07b0*/  LEA R25, R22, R25, 0x10 ;  /* 0x0000001916197211 */ /* 0x010fc400078e80ff */
[----:B------:R-:W-:-:S04]  /*07c0*/  IADD3 R22, PT, PT, R4, 0x8, RZ ;  /* 0x0000000804167810 */ /* 0x000fc80007ffe0ff */
[----:B------:R-:W-:-:S04]  /*07d0*/  IADD3 R29, P0, PT, R5, R22, RZ ;  /* 0x00000016051d7210 */ /* 0x000fc80007f1e0ff */
[----:B------:R-:W-:Y:S01]  /*07e0*/  LEA.HI.X.SX32 R22, R22, R7, 0x1, P0 ;  /* 0x0000000716167211 */ /* 0x000fe200000f0eff */
[----:B-----5:R-:W-:Y:S02]  /*07f0*/  IMAD R9, R26, 0x10000, R9 ;  /* 0x000100001a097824 */ /* 0x020fe400078e0209 */
[----:B--2---:R-:W-:Y:S01]  /*0800*/  IDP.4A.S8.S8 R24, R25, R24, RZ ;  /* 0x0000001819187226 */ /* 0x004fe200000006ff */
[----:B------:R-:W2:Y:S01]  /*0810*/  LDG.E.CONSTANT R26, desc[UR6][R16.64+0x124] ;  /* 0x00012406101a7981 */ /* 0x000ea2000c1e9900 */
[----:B------:R-:W-:-:S04]  /*0820*/  IMAD.WIDE.U32 R18, R29, 0x22, R12 ;  /* 0x000000221d127825 */ /* 0x000fc800078e000c */
[----:B------:R-:W-:Y:S02]  /*0830*/  IMAD R25, R22, 0x22, RZ ;  /* 0x0000002216197824 */ /* 0x000fe400078e02ff */
[----:B---3--:R-:W-:Y:S02]  /*0840*/  IDP.4A.S8.S8 R28, R9, R28, R24 ;  /* 0x0000001c091c7226 */ /* 0x008fe40000000618 */
[----:B------:R-:W-:Y:S01]  /*0850*/  HADD2.F32 R22, -RZ, R27.H0_H0 ;  /* 0x2000001bff167230 */ /* 0x000fe20000004100 */
[----:B------:R-:W-:Y:S01]  /*0860*/  IADD3 R19, PT, PT, R19, R25, RZ ;  /* 0x0000001913137210 */ /* 0x000fe20007ffe0ff */
[----:B------:R-:W-:Y:S01]  /*0870*/  HADD2.F32 R9, -RZ, R20.H0_H0 ;  /* 0x20000014ff097230 */ /* 0x000fe20000004100 */
[----:B------:R-:W-:Y:S01]  /*0880*/  IADD3 R20, P0, PT, R6, R18, RZ ;  /* 0x0000001206147210 */ /* 0x000fe20007f1e0ff */
[----:B------:R-:W3:Y:S01]  /*0890*/  LDG.E.U16.CONSTANT R24, desc[UR6][R14.64+0x120] ;  /* 0x000120060e187981 */ /* 0x000ee2000c1e9500 */
[----:B------:R-:W-:Y:S02]  /*08a0*/  I2FP.F32.S32 R28, R28 ;  /* 0x0000001c001c7245 */ /* 0x000fe40000201400 */
[----:B------:R-:W-:Y:S01]  /*08b0*/  FMUL.FTZ R22, R9, R22 ;  /* 0x0000001609167220 */ /* 0x000fe20000410000 */
[----:B------:R-:W-:Y:S01]  /*08c0*/  IADD3.X R21, PT, PT, RZ, R19, RZ, P0, !PT ;  /* 0x00000013ff157210 */ /* 0x000fe200007fe4ff */
[----:B------:R-:W4:Y:S02]  /*08d0*/  LDG.E.CONSTANT R27, desc[UR6][R16.64+0x128] ;  /* 0x00012806101b7981 */ /* 0x000f24000c1e9900 */
[----:B------:R-:W-:-:S02]  /*08e0*/  FFMA.FTZ R23, R22, R28, R23 ;  /* 0x0000001c16177223 */ /* 0x000fc40000010017 */
[----:B------:R-:W5:Y:S04]  /*08f0*/  LDG.E.U16.CONSTANT R22, desc[UR6][R20.64+0x2] ;  /* 0x0000020614167981 */ /* 0x000f68000c1e9500 */
[----:B------:R-:W5:Y:S04]  /*0900*/  LDG.E.U16.CONSTANT R25, desc[UR6][R20.64+0x4] ;  /* 0x0000040614197981 */ /* 0x000f68000c1e9500 */
[----:B------:R-:W2:Y:S04]  /*0910*/  LDG.E.U16.CONSTANT R9, desc[UR6][R20.64+0x6] ;  /* 0x0000060614097981 */ /* 0x000ea8000c1e9500 */
[----:B------:R-:W2:Y:S04]  /*0920*/  LDG.E.U16.CONSTANT R28, desc[UR6][R20.64+0x8] ;  /* 0x00000806141c7981 */ /* 0x000ea8000c1e9500 */
[----:B------:R0:W4:Y:S01]  /*0930*/  LDG.E.U16.CONSTANT R19, desc[UR6][R18.64] ;  /* 0x0000000612137981 */ /* 0x000122000c1e9500 */
[----:B-----5:R-:W-:Y:S01]  /*0940*/  IMAD R25, R25, 0x10000, R22 ;  /* 0x0001000019197824 */ /* 0x020fe200078e0216 */
[----:B------:R-:W-:-:S02]  /*0950*/  IADD3 R22, PT, PT, R4, 0x10, RZ ;  /* 0x0000001004167810 */ /* 0x000fc40007ffe0ff */
[----:B--2---:R-:W-:Y:S02]  /*0960*/  LEA R28, R28, R9, 0x10 ;  /* 0x000000091c1c7211 */ /* 0x004fe400078e80ff */
[----:B------:R-:W-:-:S04]  /*0970*/  IADD3 R9, P0, PT, R5, R22, RZ ;  /* 0x0000001605097210 */ /* 0x000fc80007f1e0ff */
[----:B------:R-:W-:Y:S01]  /*0980*/  LEA.HI.X.SX32 R22, R22, R7, 0x1, P0 ;  /* 0x0000000716167211 */ /* 0x000fe200000f0eff */
[----:B------:R-:W-:-:S04]  /*0990*/  IMAD.WIDE.U32 R20, R9, 0x22, R12 ;  /* 0x0000002209147825 */ /* 0x000fc800078e000c */
[----:B------:R-:W-:Y:S01]  /*09a0*/  IMAD R9, R22, 0x22, RZ ;  /* 0x0000002216097824 */ /* 0x000fe200078e02ff */
[----:B0-----:R-:W-:-:S03]  /*09b0*/  IADD3 R18, P0, PT, R6, R20, RZ ;  /* 0x0000001406127210 */ /* 0x001fc60007f1e0ff */
[----:B------:R-:W-:Y:S02]  /*09c0*/  IMAD.IADD R21, R21, 0x1, R9 ;  /* 0x0000000115157824 */ /* 0x000fe400078e0209 */
[----:B---3--:R-:W-:Y:S02]  /*09d0*/  HADD2.F32 R24, -RZ, R24.H0_H0 ;  /* 0x20000018ff187230 */ /* 0x008fe40000004100 */
[----:B----4-:R-:W-:Y:S01]  /*09e0*/  HADD2.F32 R9, -RZ, R19.H0_H0 ;  /* 0x20000013ff097230 */ /* 0x010fe20000004100 */
[----:B------:R-:W-:Y:S01]  /*09f0*/  IADD3.X R19, PT, PT, RZ, R21, RZ, P0, !PT ;  /* 0x00000015ff137210 */ /* 0x000fe200007fe4ff */
[----:B------:R-:W-:Y:S01]  /*0a00*/  IDP.4A.S8.S8 R25, R25, R26, RZ ;  /* 0x0000001a19197226 */ /* 0x000fe200000006ff */
[----:B------:R0:W2:Y:S02]  /*0a10*/  LDG.E.U16.CONSTANT R20, desc[UR6][R20.64] ;  /* 0x0000000614147981 */ /* 0x0000a4000c1e9500 */
[----:B------:R-:W-:Y:S01]  /*0a20*/  FMUL.FTZ R24, R9, R24 ;  /* 0x0000001809187220 */ /* 0x000fe20000410000 */
[----:B------:R-:W-:Y:S01]  /*0a30*/  IDP.4A.S8.S8 R27, R28, R27, R25 ;  /* 0x0000001b1c1b7226 */ /* 0x000fe20000000619 */
[----:B------:R-:W3:Y:S04]  /*0a40*/  LDG.E.U16.CONSTANT R9, desc[UR6][R18.64+0x6] ;  /* 0x0000060612097981 */ /* 0x000ee8000c1e9500 */
[----:B------:R-:W3:Y:S04]  /*0a50*/  LDG.E.U16.CONSTANT R26, desc[UR6][R18.64+0x8] ;  /* 0x00000806121a7981 */ /* 0x000ee8000c1e9500 */
[----:B------:R-:W4:Y:S04]  /*0a60*/  LDG.E.U16.CONSTANT R22, desc[UR6][R18.64+0x2] ;  /* 0x0000020612167981 */ /* 0x000f28000c1e9500 */
[----:B------:R-:W4:Y:S01]  /*0a70*/  LDG.E.U16.CONSTANT R25, desc[UR6][R18.64+0x4] ;  /* 0x0000040612197981 */ /* 0x000f22000c1e9500 */
[----:B------:R-:W-:-:S04]  /*0a80*/  IADD3 R28, PT, PT, R4, 0x18, RZ ;  /* 0x00000018041c7810 */ /* 0x000fc80007ffe0ff */
[----:B------:R-:W-:-:S04]  /*0a90*/  IADD3 R29, P0, PT, R5, R28, RZ ;  /* 0x0000001c051d7210 */ /* 0x000fc80007f1e0ff */
[----:B------:R-:W-:Y:S02]  /*0aa0*/  LEA.HI.X.SX32 R28, R28, R7, 0x1, P0 ;  /* 0x000000071c1c7211 */ /* 0x000fe400000f0eff */
[----:B------:R-:W-:Y:S01]  /*0ab0*/  I2FP.F32.S32 R27, R27 ;  /* 0x0000001b001b7245 */ /* 0x000fe20000201400 */
[----:B------:R-:W-:Y:S01]  /*0ac0*/  IMAD.WIDE.U32 R12, R29, 0x22, R12 ;  /* 0x000000221d0c7825 */ /* 0x000fe200078e000c */
[----:B------:R-:W5:Y:S03]  /*0ad0*/  LDG.E.CONSTANT R19, desc[UR6][R16.64+0x248] ;  /* 0x0002480610137981 */ /* 0x000f66000c1e9900 */
[----:B0-----:R-:W-:Y:S02]  /*0ae0*/  IMAD R21, R28, 0x22, RZ ;  /* 0x000000221c157824 */ /* 0x001fe400078e02ff */
[----:B------:R-:W-:Y:S01]  /*0af0*/  FFMA.FTZ R23, R24, R27, R23 ;  /* 0x0000001b18177223 */ /* 0x000fe20000010017 */
[----:B------:R-:W5:Y:S02]  /*0b00*/  LDG.E.CONSTANT R28, desc[UR6][R16.64+0x244] ;  /* 0x00024406101c7981 */ /* 0x000f64000c1e9900 */
[----:B------:R-:W-:-:S02]  /*0b10*/  IADD3 R13, PT, PT, R13, R21, RZ ;  /* 0x000000150d0d7210 */ /* 0x000fc40007ffe0ff */
[----:B------:R-:W5:Y:S04]  /*0b20*/  LDG.E.U16.CONSTANT R24, desc[UR6][R14.64+0x240] ;  /* 0x000240060e187981 */ /* 0x000f68000c1e9500 */
[----:B------:R0:W5:Y:S04]  /*0b30*/  LDG.E.U16.CONSTANT R27, desc[UR6][R14.64+0x360] ;  /* 0x000360060e1b7981 */ /* 0x000168000c1e9500 */
[----:B------:R-:W5:Y:S04]  /*0b40*/  LDG.E.CONSTANT R18, desc[UR6][R16.64+0x364] ;  /* 0x0003640610127981 */ /* 0x000f68000c1e9900 */
[----:B------:R1:W5:Y:S01]  /*0b50*/  LDG.E.CONSTANT R29, desc[UR6][R16.64+0x368] ;  /* 0x00036806101d7981 */ /* 0x000362000c1e9900 */
[----:B0-----:R-:W-:-:S03]  /*0b60*/  IADD3 R14, P0, PT, R6, R12, RZ ;  /* 0x0000000c060e7210 */ /* 0x001fc60007f1e0ff */
[----:B------:R-:W5:Y:S01]  /*0b70*/  LDG.E.U16.CONSTANT R12, desc[UR6][R12.64] ;  /* 0x000000060c0c7981 */ /* 0x000f62000c1e9500 */
[----:B------:R-:W-:-:S05]  /*0b80*/  IADD3.X R15, PT, PT, RZ, R13, RZ, P0, !PT ;  /* 0x0000000dff0f7210 */ /* 0x000fca00007fe4ff */
[----:B------:R-:W5:Y:S04]  /*0b90*/  LDG.E.U16.CONSTANT R16, desc[UR6][R14.64+0x8] ;  /* 0x000008060e107981 */ /* 0x000f68000c1e9500 */
[----:B------:R-:W5:Y:S01]  /*0ba0*/  LDG.E.U16.CONSTANT R21, desc[UR6][R14.64+0x2] ;  /* 0x000002060e157981 */ /* 0x000f62000c1e9500 */
[----:B---3--:R-:W-:-:S03]  /*0bb0*/  IMAD R26, R26, 0x10000, R9 ;  /* 0x000100001a1a7824 */ /* 0x008fc600078e0209 */
[----:B------:R-:W3:Y:S01]  /*0bc0*/  LDG.E.U16.CONSTANT R9, desc[UR6][R14.64+0x6] ;  /* 0x000006060e097981 */ /* 0x000ee2000c1e9500 */
[----:B----4-:R-:W-:-:S03]  /*0bd0*/  IMAD R25, R25, 0x10000, R22 ;  /* 0x0001000019197824 */ /* 0x010fc600078e0216 */
[----:B------:R-:W4:Y:S01]  /*0be0*/  LDG.E.U16.CONSTANT R22, desc[UR6][R14.64+0x4] ;  /* 0x000004060e167981 */ /* 0x000f22000c1e9500 */
[----:B--2---:R-:W-:Y:S02]  /*0bf0*/  HADD2.F32 R20, -RZ, R20.H0_H0 ;  /* 0x20000014ff147230 */ /* 0x004fe40000004100 */
[----:B-----5:R-:W-:-:S04]  /*0c00*/  IDP.4A.S8.S8 R25, R25, R28, RZ ;  /* 0x0000001c19197226 */ /* 0x020fc800000006ff */
[----:B------:R-:W-:Y:S02]  /*0c10*/  IDP.4A.S8.S8 R19, R26, R19, R25 ;  /* 0x000000131a137226 */ /* 0x000fe40000000619 */
[----:B-1----:R-:W-:Y:S02]  /*0c20*/  HADD2.F32 R17, -RZ, R24.H0_H0 ;  /* 0x20000018ff117230 */ /* 0x002fe40000004100 */
[----:B------:R-:W-:Y:S01]  /*0c30*/  HADD2.F32 R27, -RZ, R27.H0_H0 ;  /* 0x2000001bff1b7230 */ /* 0x000fe20000004100 */
[----:B------:R-:W-:Y:S02]  /*0c40*/  I2FP.F32.S32 R19, R19 ;  /* 0x0000001300137245 */ /* 0x000fe40000201400 */
[----:B------:R-:W-:-:S04]  /*0c50*/  FMUL.FTZ R20, R20, R17 ;  /* 0x0000001114147220 */ /* 0x000fc80000410000 */
[----:B------:R-:W-:Y:S01]  /*0c60*/  FFMA.FTZ R23, R20, R19, R23 ;  /* 0x0000001314177223 */ /* 0x000fe20000010017 */
[----:B------:R-:W-:Y:S01]  /*0c70*/  HADD2.F32 R12, -RZ, R12.H0_H0 ;  /* 0x2000000cff0c7230 */ /* 0x000fe20000004100 */
[----:B------:R-:W-:-:S04]  /*0c80*/  IADD3 R4, PT, PT, R4, 0x20, RZ ;  /* 0x0000002004047810 */ /* 0x000fc80007ffe0ff */
[----:B------:R-:W-:Y:S01]  /*0c90*/  FMUL.FTZ R12, R12, R27 ;  /* 0x0000001b0c0c7220 */ /* 0x000fe20000410000 */
[----:B---3--:R-:W-:Y:S01]  /*0ca0*/  LEA R16, R16, R9, 0x10 ;  /* 0x0000000910107211 */ /* 0x008fe200078e80ff */
[----:B------:R-:W-:Y:S01]  /*0cb0*/  VIADD R9, R8, 0x10 ;  /* 0x0000001008097836 */ /* 0x000fe20000000000 */
[----:B----4-:R-:W-:-:S04]  /*0cc0*/  LEA R21, R22, R21, 0x10 ;  /* 0x0000001516157211 */ /* 0x010fc800078e80ff */
[----:B------:R-:W-:Y:S01]  /*0cd0*/  ISETP.GE.U32.AND P0, PT, R9, UR4, PT ;  /* 0x0000000409007c0c */ /* 0x000fe2000bf06070 */
[----:B------:R-:W-:-:S04]  /*0ce0*/  IDP.4A.S8.S8 R18, R21, R18, RZ ;  /* 0x0000001215127226 */ /* 0x000fc800000006ff */
[----:B------:R-:W-:-:S05]  /*0cf0*/  IDP.4A.S8.S8 R16, R16, R29, R18 ;  /* 0x0000001d10107226 */ /* 0x000fca0000000612 */
[----:B------:R-:W-:Y:S02]  /*0d00*/  I2FP.F32.S32 R16, R16 ;  /* 0x0000001000107245 */ /* 0x000fe40000201400 */
[----:B------:R-:W-:-:S03]  /*0d10*/  IADD3 R8, PT, PT, R8, 0x20, RZ ;  /* 0x0000002008087810 */ /* 0x000fc60007ffe0ff */
[----:B------:R-:W-:Y:S01]  /*0d20*/  FFMA.FTZ R23, R12, R16, R23 ;  /* 0x000000100c177223 */ /* 0x000fe20000010017 */
[----:B------:R-:W-:Y:S06]  /*0d30*/  @!P0 BRA `(.L_x_67) ;  /* 0xfffffff8004c8947 */ /* 0x000fec000383ffff */
.L_x_63:
[----:B------:R-:W-:Y:S05]  /*0d40*/  BSYNC.RECONVERGENT B0 ;  /* 0x0000000000007941 */ /* 0x000fea0003800200 */
.L_x_62:
        /* <DEDUP_REMOVED lines=18> */
.L_x_68:
        /* <DEDUP_REMOVED lines=9> */
.L_x_1150:


//--------------------- .text._Z9moe_vec_qIN3c108BFloat16ELi32ELi4E10block_q5_1Li2EXadL_ZN45_INTERNAL_8d5cb472_14_gguf_kernel_cu_cd24131917vec_dot_q5_1_q8_1EPKvPK10block_q8_1RKiEEEvS5_S5_PT_PS9_iiii --------------------------
	.section	.text._Z9moe_vec_qIN3c108BFloat16ELi32ELi4E10block_q5_1Li2EXadL_ZN45_INTERNAL_8d5cb472_14_gguf_kernel_cu_cd24131917vec_dot_q5_1_q8_1EPKvPK10block_q8_1RKiEEEvS5_S5_PT_PS9_iiii,"ax",@progbits
	.align	128
.text._Z9moe_vec_qIN3c108BFloat16ELi32ELi4E10block_q5_1Li2EXadL_ZN45_INTERNAL_8d5cb472_14_gguf_kernel_cu_cd24131917vec_dot_q5_1_q8_1EPKvPK10block_q8_1RKiEEEvS5_S5_PT_PS9_iiii:
        .type           _Z9moe_vec_qIN3c108BFloat16ELi32ELi4E10block_q5_1Li2EXadL_ZN45_INTERNAL_8d5cb472_14_gguf_kernel_cu_cd24131917vec_dot_q5_1_q8_1EPKvPK10block_q8_1RKiEEEvS5_S5_PT_PS9_iiii,@function
        .size           _Z9moe_vec_qIN3c108BFloat16ELi32ELi4E10block_q5_1Li2EXadL_ZN45_INTERNAL_8d5cb472_14_gguf_kernel_cu_cd24131917vec_dot_q5_1_q8_1EPKvPK10block_q8_1RKiEEEvS5_S5_PT_PS9_iiii,(.L_x_1151 - _Z9moe_vec_qIN3c108BFloat16ELi32ELi4E10block_q5_1Li2EXadL_ZN45_INTERNAL_8d5cb472_14_gguf_kernel_cu_cd24131917vec_dot_q5_1_q8_1EPKvPK10block_q8_1RKiEEEvS5_S5_PT_PS9_iiii)
        .other          _Z9moe_vec_qIN3c108BFloat16ELi32ELi4E10block_q5_1Li2EXadL_ZN45_INTERNAL_8d5cb472_14_gguf_kernel_cu_cd24131917vec_dot_q5_1_q8_1EPKvPK10block_q8_1RKiEEEvS5_S5_PT_PS9_iiii,@"STO_CUDA_ENTRY STV_DEFAULT"
_Z9moe_vec_qIN3c108BFloat16ELi32ELi4E10block_q5_1Li2EXadL_ZN45_INTERNAL_8d5cb472_14_gguf_kernel_cu_cd24131917vec_dot_q5_1_q8_1EPKvPK10block_q8_1RKiEEEvS5_S5_PT_PS9_iiii:
        /* <DEDUP_REMOVED lines=22> */
[----:B------:R-:W-:-:S03]  /*0160*/  HFMA2 R14, -RZ, RZ, 0, 0 ;  /* 0x00000000ff0e7431 */ /* 0x000fc600000001ff */
        /* <DEDUP_REMOVED lines=9> */
[----:B------:R-:W-:-:S05]  /*0200*/  IMAD.HI.U32 R8, R8, R11, RZ ;  /* 0x0000000b08087227 */ /* 0x000fca00078e00ff */
[----:B0-----:R-:W-:-:S05]  /*0210*/  IADD3 R2, PT, PT, -R8, RZ, RZ ;  /* 0x000000ff08027210 */ /* 0x001fca0007ffe1ff */
        /* <DEDUP_REMOVED lines=13> */
[----:B------:R-:W-:Y:S02]  /*02f0*/  IMAD.SHL.U32 R15, R10, 0x8, RZ ;  /* 0x000000080a0f7824 */ /* 0x000fe400078e00ff */
[----:B------:R-:W-:Y:S02]  /*0300*/  IMAD.MOV.U32 R14, RZ, RZ, RZ ;  /* 0x000000ffff0e7224 */ /* 0x000fe400078e00ff */
[----:B------:R-:W-:Y:S01]  /*0310*/  IMAD R16, R0, UR4, R17 ;  /* 0x0000000400107c24 */ /* 0x000fe2000f8e0211 */
[----:B------:R-:W-:-:S04]  /*0320*/  LOP3.LUT R15, R15, 0x8, RZ, 0xc0, !PT ;  /* 0x000000080f0f7812 */ /* 0x000fc800078ec0ff */
[----:B------:R-:W-:-:S07]  /*0330*/  LOP3.LUT R12, R15, 0x4, RZ, 0xfc, !PT ;  /* 0x000000040f0c7812 */ /* 0x000fce00078efcff */
.L_x_71:
[----:B------:R-:W0:Y:S01]  /*0340*/  LDC.64 R8, c[0x0][0x380] ;  /* 0x0000e000ff087b82 */ /* 0x000e220000000a00 */
[----:B------:R-:W-:Y:S02]  /*0350*/  IADD3 R5, P0, PT, R13, R16, RZ ;  /* 0x000000100d057210 */ /* 0x000fe40007f1e0ff */
[----:B------:R-:W-:-:S04]  /*0360*/  SHF.R.S32.HI R4, RZ, 0x1f, R16 ;  /* 0x0000001fff047819 */ /* 0x000fc80000011410 */
[----:B------:R-:W-:Y:S01]  /*0370*/  LEA.HI.X.SX32 R4, R13, R4, 0x1, P0 ;  /* 0x000000040d047211 */ /* 0x000fe200000f0eff */
[----:B0-----:R-:W-:-:S04]  /*0380*/  IMAD.WIDE.U32 R8, R5, 0x18, R8 ;  /* 0x0000001805087825 */ /* 0x001fc800078e0008 */
[----:B------:R-:W-:Y:S01]  /*0390*/  IMAD R5, R4, 0x18, RZ ;  /* 0x0000001804057824 */ /* 0x000fe200078e02ff */
[----:B------:R-:W-:-:S03]  /*03a0*/  IADD3 R24, P0, PT, R15, R8, RZ ;  /* 0x000000080f187210 */ /* 0x000fc60007f1e0ff */
[----:B------:R-:W-:-:S05]  /*03b0*/  IMAD.IADD R9, R9, 0x1, R5 ;  /* 0x0000000109097824 */ /* 0x000fca00078e0205 */
[----:B------:R-:W2:Y:S01]  /*03c0*/  LDG.E.CONSTANT R26, desc[UR6][R8.64+0x4] ;  /* 0x00000406081a7981 */ /* 0x000ea2000c1e9900 */
[----:B------:R-:W-:-:S05]  /*03d0*/  IADD3.X R25, PT, PT, RZ, R9, RZ, P0, !PT ;  /* 0x00000009ff197210 */ /* 0x000fca00007fe4ff */
[----:B------:R-:W3:Y:S01]  /*03e0*/  LDG.E.CONSTANT R18, desc[UR6][R24.64+0x8] ;  /* 0x0000080618127981 */ /* 0x000ee2000c1e9900 */
[----:B------:R-:W-:-:S03]  /*03f0*/  IMAD.WIDE R4, R17, 0x24, R2 ;  /* 0x0000002411047825 */ /* 0x000fc600078e0202 */
[----:B------:R0:W4:Y:S01]  /*0400*/  LDG.E.CONSTANT R22, desc[UR6][R24.64+0xc] ;  /* 0x00000c0618167981 */ /* 0x000122000c1e9900 */
[----:B------:R-:W-:-:S03]  /*0410*/  IADD3 R6, P0, PT, R15, R4, RZ ;  /* 0x000000040f067210 */ /* 0x000fc60007f1e0ff */
[----:B------:R-:W5:Y:S02]  /*0420*/  LDG.E.CONSTANT R4, desc[UR6][R4.64] ;  /* 0x0000000604047981 */ /* 0x000f64000c1e9900 */
[----:B------:R-:W-:Y:S02]  /*0430*/  IMAD.X R7, RZ, RZ, R5, P0 ;  /* 0x000000ffff077224 */ /* 0x000fe400000e0605 */
[----:B------:R-:W5:Y:S04]  /*0440*/  LDG.E.CONSTANT R9, desc[UR6][R8.64] ;  /* 0x0000000608097981 */ /* 0x000f68000c1e9900 */
[----:B------:R-:W5:Y:S04]  /*0450*/  LDG.E.CONSTANT R19, desc[UR6][R6.64+0x4] ;  /* 0x0000040606137981 */ /* 0x000f68000c1e9900 */
[----:B------:R-:W5:Y:S04]  /*0460*/  LDG.E.CONSTANT R20, desc[UR6][R6.64+0x14] ;  /* 0x0000140606147981 */ /* 0x000f68000c1e9900 */
[----:B------:R-:W5:Y:S04]  /*0470*/  LDG.E.CONSTANT R21, desc[UR6][R6.64+0x8] ;  /* 0x0000080606157981 */ /* 0x000f68000c1e9900 */
[----:B------:R1:W5:Y:S01]  /*0480*/  LDG.E.CONSTANT R23, desc[UR6][R6.64+0x18] ;  /* 0x0000180606177981 */ /* 0x000362000c1e9900 */
[----:B------:R-:W-:-:S04]  /*0490*/  IADD3 R17, PT, PT, R17, 0x10, RZ ;  /* 0x0000001011117810 */ /* 0x000fc80007ffe0ff */
[----:B------:R-:W-:Y:S01]  /*04a0*/  ISETP.GE.U32.AND P0, PT, R17, UR4, PT ;  /* 0x0000000411007c0c */ /* 0x000fe2000bf06070 */
[----:B------:R-:W-:Y:S01]  /*04b0*/  VIADD R16, R16, 0x10 ;  /* 0x0000001010107836 */ /* 0x000fe20000000000 */
[----:B--2---:R-:W-:-:S05]  /*04c0*/  SHF.R.S32.HI R27, RZ, R15, R26 ;  /* 0x0000000fff1b7219 */ /* 0x004fca000001141a */
[----:B0-----:R-:W-:Y:S01]  /*04d0*/  IMAD.SHL.U32 R24, R27, 0x10, RZ ;  /* 0x000000101b187824 */ /* 0x001fe200078e00ff */
[----:B------:R-:W-:Y:S02]  /*04e0*/  SHF.R.U32.HI R29, RZ, 0xc, R27 ;  /* 0x0000000cff1d7819 */ /* 0x000fe4000001161b */
[----:B------:R-:W-:Y:S02]  /*04f0*/  SHF.R.S32.HI R26, RZ, R12, R26 ;  /* 0x0000000cff1a7219 */ /* 0x000fe4000001141a */
[----:B------:R-:W-:Y:S02]  /*0500*/  LOP3.LUT R25, R24, 0x10, RZ, 0xc0, !PT ;  /* 0x0000001018197812 */ /* 0x000fe400078ec0ff */
[--C-:B---3--:R-:W-:Y:S02]  /*0510*/  SHF.R.U32.HI R28, RZ, 0x4, R18.reuse ;  /* 0x00000004ff1c7819 */ /* 0x108fe40000011612 */
[----:B------:R-:W-:Y:S02]  /*0520*/  LOP3.LUT R29, R29, 0x10, RZ, 0xc0, !PT ;  /* 0x000000101d1d7812 */ /* 0x000fe400078ec0ff */
[----:B------:R-:W-:-:S02]  /*0530*/  LOP3.LUT R25, R25, 0xf0f0f0f, R18, 0xf8, !PT ;  /* 0x0f0f0f0f19197812 */ /* 0x000fc400078ef812 */
[----:B-1----:R-:W-:Y:S01]  /*0540*/  SHF.L.U32 R6, R27, 0xb, RZ ;  /* 0x0000000b1b067819 */ /* 0x002fe200000006ff */
[----:B------:R-:W-:Y:S01]  /*0550*/  IMAD.SHL.U32 R5, R26, 0x10, RZ ;  /* 0x000000101a057824 */ /* 0x000fe200078e00ff */
[----:B------:R-:W-:Y:S02]  /*0560*/  LOP3.LUT R28, R29, 0xf0f0f0f, R28, 0xf8, !PT ;  /* 0x0f0f0f0f1d1c7812 */ /* 0x000fe400078ef81c */
[----:B------:R-:W-:Y:S02]  /*0570*/  SHF.R.U32.HI R7, RZ, 0x5, R27 ;  /* 0x00000005ff077819 */ /* 0x000fe4000001161b */
[----:B------:R-:W-:Y:S01]  /*0580*/  LOP3.LUT R6, R25, 0x1000, R6, 0xf8, !PT ;  /* 0x0000100019067812 */ /* 0x000fe200078ef806 */
[C---:B------:R-:W-:Y:S01]  /*0590*/  IMAD.SHL.U32 R25, R27.reuse, 0x40000, RZ ;  /* 0x000400001b197824 */ /* 0x040fe200078e00ff */
[----:B------:R-:W-:Y:S01]  /*05a0*/  SHF.R.U32.HI R8, RZ, 0xc, R26 ;  /* 0x0000000cff087819 */ /* 0x000fe2000001161a */
[----:B------:R-:W-:Y:S01]  /*05b0*/  IMAD.SHL.U32 R18, R27, 0x4, RZ ;  /* 0x000000041b127824 */ /* 0x000fe200078e00ff */
[----:B------:R-:W-:-:S02]  /*05c0*/  LOP3.LUT R7, R28, 0x1000, R7, 0xf8, !PT ;  /* 0x000010001c077812 */ /* 0x000fc400078ef807 */
[----:B------:R-:W-:Y:S02]  /*05d0*/  LOP3.LUT R5, R5, 0x10, RZ, 0xc0, !PT ;  /* 0x0000001005057812 */ /* 0x000fe400078ec0ff */
[----:B------:R-:W-:Y:S02]  /*05e0*/  LOP3.LUT R29, R8, 0x10, RZ, 0xc0, !PT ;  /* 0x00000010081d7812 */ /* 0x000fe400078ec0ff */
[----:B------:R-:W-:Y:S01]  /*05f0*/  LOP3.LUT R8, R6, 0x100000, R25, 0xf8, !PT ;  /* 0x0010000006087812 */ /* 0x000fe200078ef819 */
[----:B------:R-:W-:Y:S01]  /*0600*/  IMAD.SHL.U32 R25, R27, 0x2000000, RZ ;  /* 0x020000001b197824 */ /* 0x000fe200078e00ff */
[----:B------:R-:W-:Y:S02]  /*0610*/  LOP3.LUT R7, R7, 0x100000, R18, 0xf8, !PT ;  /* 0x0010000007077812 */ /* 0x000fe400078ef812 */
[----:B----4-:R-:W-:Y:S02]  /*0620*/  LOP3.LUT R5, R5, 0xf0f0f0f, R22, 0xf8, !PT ;  /* 0x0f0f0f0f05057812 */ /* 0x010fe400078ef816 */
[----:B------:R-:W-:-:S02]  /*0630*/  SHF.L.U32 R18, R26, 0xb, RZ ;  /* 0x0000000b1a127819 */ /* 0x000fc400000006ff */
[----:B------:R-:W-:Y:S02]  /*0640*/  SHF.R.U32.HI R22, RZ, 0x4, R22 ;  /* 0x00000004ff167819 */ /* 0x000fe40000011616 */
[----:B------:R-:W-:Y:S02]  /*0650*/  LOP3.LUT R8, R8, 0x10000000, R25, 0xf8, !PT ;  /* 0x1000000008087812 */ /* 0x000fe400078ef819 */
[----:B------:R-:W-:Y:S01]  /*0660*/  LOP3.LUT R5, R5, 0x1000, R18, 0xf8, !PT ;  /* 0x0000100005057812 */ /* 0x000fe200078ef812 */
[----:B------:R-:W-:Y:S01]  /*0670*/  IMAD.SHL.U32 R18, R27, 0x200, RZ ;  /* 0x000002001b127824 */ /* 0x000fe200078e00ff */
[----:B------:R-:W-:Y:S01]  /*0680*/  LOP3.LUT R6, R29, 0xf0f0f0f, R22, 0xf8, !PT ;  /* 0x0f0f0f0f1d067812 */ /* 0x000fe200078ef816 */
[----:B------:R-:W-:Y:S01]  /*0690*/  IMAD.SHL.U32 R22, R26, 0x40000, RZ ;  /* 0x000400001a167824 */ /* 0x000fe200078e00ff */
[----:B------:R-:W-:Y:S02]  /*06a0*/  SHF.R.U32.HI R25, RZ, 0x5, R26 ;  /* 0x00000005ff197819 */ /* 0x000fe4000001161a */
[----:B------:R-:W-:-:S02]  /*06b0*/  LOP3.LUT R7, R7, 0x10000000, R18, 0xf8, !PT ;  /* 0x1000000007077812 */ /* 0x000fc400078ef812 */
[----:B------:R-:W-:Y:S01]  /*06c0*/  LOP3.LUT R25, R6, 0x1000, R25, 0xf8, !PT ;  /* 0x0000100006197812 */ /* 0x000fe200078ef819 */
[----:B------:R-:W-:Y:S01]  /*06d0*/  IMAD.SHL.U32 R6, R26, 0x2000000, RZ ;  /* 0x020000001a067824 */ /* 0x000fe200078e00ff */
[----:B------:R-:W-:Y:S01]  /*06e0*/  LOP3.LUT R5, R5, 0x100000, R22, 0xf8, !PT ;  /* 0x0010000005057812 */ /* 0x000fe200078ef816 */
[----:B-----5:R-:W-:Y:S01]  /*06f0*/  IDP.4A.S8.S8 R8, R8, R19, RZ ;  /* 0x0000001308087226 */ /* 0x020fe200000006ff */
[C---:B------:R-:W-:Y:S01]  /*0700*/  SHF.L.U32 R18, R26.reuse, 0x2, RZ ;  /* 0x000000021a127819 */ /* 0x040fe200000006ff */
[----:B------:R-:W-:Y:S01]  /*0710*/  IMAD.SHL.U32 R19, R26, 0x200, RZ ;  /* 0x000002001a137824 */ /* 0x000fe200078e00ff */
[----:B------:R-:W-:Y:S01]  /*0720*/  LOP3.LUT R5, R5, 0x10000000, R6, 0xf8, !PT ;  /* 0x1000000005057812 */ /* 0x000fe200078ef806 */
[----:B------:R-:W-:Y:S01]  /*0730*/  IDP.4A.S8.S8 R8, R7, R20, R8 ;  /* 0x0000001407087226 */ /* 0x000fe20000000608 */
[----:B------:R-:W-:Y:S01]  /*0740*/  LOP3.LUT R18, R25, 0x100000, R18, 0xf8, !PT ;  /* 0x0010000019127812 */ /* 0x000fe200078ef812 */
[----:B------:R-:W-:Y:S02]  /*0750*/  HMUL2 R4, R9, R4 ;  /* 0x0000000409047232 */ /* 0x000fe40000000000 */
[----:B------:R-:W-:Y:S01]  /*0760*/  IDP.4A.S8.S8 R8, R5, R21, R8 ;  /* 0x0000001505087226 */ /* 0x000fe20000000608 */
[----:B------:R-:W-:-:S02]  /*0770*/  LOP3.LUT R18, R18, 0x10000000, R19, 0xf8, !PT ;  /* 0x1000000012127812 */ /* 0x000fc400078ef813 */
[----:B------:R-:W-:-:S03]  /*0780*/  HADD2.F32 R5, -RZ, R4.H1_H1 ;  /* 0x30000004ff057230 */ /* 0x000fc60000004100 */
[----:B------:R-:W-:Y:S02]  /*0790*/  IDP.4A.S8.S8 R8, R18, R23, R8 ;  /* 0x0000001712087226 */ /* 0x000fe40000000608 */
[----:B------:R-:W-:Y:S02]  /*07a0*/  HADD2.F32 R4, -RZ, R4.H0_H0 ;  /* 0x20000004ff047230 */ /* 0x000fe40000004100 */
[----:B------:R-:W-:Y:S01]  /*07b0*/  FMUL.FTZ R5, R5, 0.5 ;  /* 0x3f00000005057820 */ /* 0x000fe20000410000 */
[----:B------:R-:W-:-:S05]  /*07c0*/  I2FP.F32.S32 R7, R8 ;  /* 0x0000000800077245 */ /* 0x000fca0000201400 */
[----:B------:R-:W-:-:S04]  /*07d0*/  FFMA.FTZ R5, R4, R7, R5 ;  /* 0x0000000704057223 */ /* 0x000fc80000010005 */
[----:B------:R-:W-:Y:S01]  /*07e0*/  FADD.FTZ R14, R5, R14 ;  /* 0x0000000e050e7221 */ /* 0x000fe20000010000 */
[----:B------:R-:W-:Y:S06]  /*07f0*/  @!P0 BRA `(.L_x_71) ;  /* 0xfffffff800d08947 */ /* 0x000fec000383ffff */
.L_x_70:
[----:B------:R-:W-:Y:S05]  /*0800*/  BSYNC.RECONVERGENT B0 ;  /* 0x0000000000007941 */ /* 0x000fea0003800200 */
.L_x_69:
        /* <DEDUP_REMOVED lines=18> */
.L_x_72:
        /* <DEDUP_REMOVED lines=13> */
.L_x_1151:


//--------------------- .text._Z9moe_vec_qIN3c108BFloat16ELi32ELi4E10block_q5_0Li2EXadL_ZN45_INTERNAL_8d5cb472_14_gguf_kernel_cu_cd24131917vec_dot_q5_0_q8_1EPKvPK10block_q8_1RKiEEEvS5_S5_PT_PS9_iiii --------------------------
	.section	.text._Z9moe_vec_qIN3c108BFloat16ELi32ELi4E10block_q5_0Li2EXadL_ZN45_INTERNAL_8d5cb472_14_gguf_kernel_cu_cd24131917vec_dot_q5_0_q8_1EPKvPK10block_q8_1RKiEEEvS5_S5_PT_PS9_iiii,"ax",@progbits
	.align	128
.text._Z9moe_vec_qIN3c108BFloat16ELi32ELi4E10block_q5_0Li2EXadL_ZN45_INTERNAL_8d5cb472_14_gguf_kernel_cu_cd24131917vec_dot_q5_0_q8_1EPKvPK10block_q8_1RKiEEEvS5_S5_PT_PS9_iiii:
        .type           _Z9moe_vec_qIN3c108BFloat16ELi32ELi4E10block_q5_0Li2EXadL_ZN45_INTERNAL_8d5cb472_14_gguf_kernel_cu_cd24131917vec_dot_q5_0_q8_1EPKvPK10block_q8_1RKiEEEvS5_S5_PT_PS9_iiii,@function
        .size           _Z9moe_vec_qIN3c108BFloat16ELi32ELi4E10block_q5_0Li2EXadL_ZN45_INTERNAL_8d5cb472_14_gguf_kernel_cu_cd24131917vec_dot_q5_0_q8_1EPKvPK10block_q8_1RKiEEEvS5_S5_PT_PS9_iiii,(.L_x_1152 - _Z9moe_vec_qIN3c108BFloat16ELi32ELi4E10block_q5_0Li2EXadL_ZN45_INTERNAL_8d5cb472_14_gguf_kernel_cu_cd24131917vec_dot_q5_0_q8_1EPKvPK10block_q8_1RKiEEEvS5_S5_PT_PS9_iiii)
        .other          _Z9moe_vec_qIN3c108BFloat16ELi32ELi4E10block_q5_0Li2EXadL_ZN45_INTERNAL_8d5cb472_14_gguf_kernel_cu_cd24131917vec_dot_q5_0_q8_1EPKvPK10block_q8_1RKiEEEvS5_S5_PT_PS9_iiii,@"STO_CUDA_ENTRY STV_DEFAULT"
_Z9moe_vec_qIN3c108BFloat16ELi32ELi4E10block_q5_0Li2EXadL_ZN45_INTERNAL_8d5cb472_14_gguf_kernel_cu_cd24131917vec_dot_q5_0_q8_1EPKvPK10block_q8_1RKiEEEvS5_S5_PT_PS9_iiii:
        /* <DEDUP_REMOVED lines=52> */
.L_x_75:
[----:B------:R-:W0:Y:S01]  /*0340*/  LDC.64 R4, c[0x0][0x380] ;  /* 0x0000e000ff047b82 */ /* 0x000e220000000a00 */
[----:B------:R-:W-:Y:S02]  /*0350*/  IADD3 R9, P0, PT, R16, R21, RZ ;  /* 0x0000001510097210 */ /* 0x000fe40007f1e0ff */
[----:B------:R-:W-:-:S04]  /*0360*/  SHF.R.S32.HI R7, RZ, 0x1f, R21 ;  /* 0x0000001fff077819 */ /* 0x000fc80000011415 */
[----:B------:R-:W-:-:S05]  /*0370*/  LEA.HI.X.SX32 R7, R16, R7, 0x1, P0 ;  /* 0x0000000710077211 */ /* 0x000fca00000f0eff */
[----:B------:R-:W-:Y:S02]  /*0380*/  IMAD R7, R7, 0x16, RZ ;  /* 0x0000001607077824 */ /* 0x000fe400078e02ff */
[----:B0-----:R-:W-:-:S04]  /*0390*/  IMAD.WIDE.U32 R4, R9, 0x16, R4 ;  /* 0x0000001609047825 */ /* 0x001fc800078e0004 */
[----:B------:R-:W-:Y:S01]  /*03a0*/  IMAD.IADD R5, R5, 0x1, R7 ;  /* 0x0000000105057824 */ /* 0x000fe200078e0207 */
[----:B------:R-:W-:-:S04]  /*03b0*/  IADD3 R10, P0, PT, R17, R4, RZ ;  /* 0x00000004110a7210 */ /* 0x000fc80007f1e0ff */
[----:B------:R-:W2:Y:S04]  /*03c0*/  LDG.E.U16.CONSTANT R19, desc[UR6][R4.64+0x2] ;  /* 0x0000020604137981 */ /* 0x000ea8000c1e9500 */
[----:B------:R-:W2:Y:S01]  /*03d0*/  LDG.E.U16.CONSTANT R24, desc[UR6][R4.64+0x4] ;  /* 0x0000040604187981 */ /* 0x000ea2000c1e9500 */
[----:B------:R-:W-:-:S05]  /*03e0*/  IADD3.X R11, PT, PT, RZ, R5, RZ, P0, !PT ;  /* 0x00000005ff0b7210 */ /* 0x000fca00007fe4ff */
[----:B------:R-:W3:Y:S04]  /*03f0*/  LDG.E.U16.CONSTANT R20, desc[UR6][R10.64+0x6] ;  /* 0x000006060a147981 */ /* 0x000ee8000c1e9500 */
[----:B------:R-:W3:Y:S04]  /*0400*/  LDG.E.U16.CONSTANT R23, desc[UR6][R10.64+0x8] ;  /* 0x000008060a177981 */ /* 0x000ee8000c1e9500 */
[----:B------:R-:W4:Y:S04]  /*0410*/  LDG.E.U16.CONSTANT R22, desc[UR6][R10.64+0xa] ;  /* 0x00000a060a167981 */ /* 0x000f28000c1e9500 */
[----:B------:R0:W4:Y:S01]  /*0420*/  LDG.E.U16.CONSTANT R29, desc[UR6][R10.64+0xc] ;  /* 0x00000c060a1d7981 */ /* 0x000122000c1e9500 */
[----:B------:R-:W-:-:S03]  /*0430*/  IMAD.WIDE R6, R13, 0x24, R2 ;  /* 0x000000240d067825 */ /* 0x000fc600078e0202 */
[----:B------:R-:W5:Y:S01]  /*0440*/  LDG.E.U16.CONSTANT R4, desc[UR6][R4.64] ;  /* 0x0000000604047981 */ /* 0x000f62000c1e9500 */
[----:B------:R-:W-:-:S03]  /*0450*/  IADD3 R8, P0, PT, R17, R6, RZ ;  /* 0x0000000611087210 */ /* 0x000fc60007f1e0ff */
[----:B------:R-:W5:Y:S02]  /*0460*/  LDG.E.CONSTANT R6, desc[UR6][R6.64] ;  /* 0x0000000606067981 */ /* 0x000f64000c1e9900 */
[----:B------:R-:W-:-:S05]  /*0470*/  IMAD.X R9, RZ, RZ, R7, P0 ;  /* 0x000000ffff097224 */ /* 0x000fca00000e0607 */
[----:B------:R-:W5:Y:S04]  /*0480*/  LDG.E.CONSTANT R26, desc[UR6][R8.64+0x4] ;  /* 0x00000406081a7981 */ /* 0x000f68000c1e9900 */
[----:B------:R-:W5:Y:S04]  /*0490*/  LDG.E.CONSTANT R27, desc[UR6][R8.64+0x14] ;  /* 0x00001406081b7981 */ /* 0x000f68000c1e9900 */
[----:B------:R-:W5:Y:S04]  /*04a0*/  LDG.E.CONSTANT R25, desc[UR6][R8.64+0x8] ;  /* 0x0000080608197981 */ /* 0x000f68000c1e9900 */
[----:B------:R1:W5:Y:S01]  /*04b0*/  LDG.E.CONSTANT R28, desc[UR6][R8.64+0x18] ;  /* 0x00001806081c7981 */ /* 0x000362000c1e9900 */
[----:B------:R-:W-:-:S04]  /*04c0*/  IADD3 R13, PT, PT, R13, 0x10, RZ ;  /* 0x000000100d0d7810 */ /* 0x000fc80007ffe0ff */
[----:B------:R-:W-:Y:S01]  /*04d0*/  ISETP.GE.U32.AND P0, PT, R13, UR4, PT ;  /* 0x000000040d007c0c */ /* 0x000fe2000bf06070 */
[----:B------:R-:W-:Y:S02]  /*04e0*/  VIADD R21, R21, 0x10 ;  /* 0x0000001015157836 */ /* 0x000fe40000000000 */
[----:B--2---:R-:W-:-:S05]  /*04f0*/  IMAD R19, R24, 0x10000, R19 ;  /* 0x0001000018137824 */ /* 0x004fca00078e0213 */
[----:B0-----:R-:W-:-:S05]  /*0500*/  SHF.R.S32.HI R10, RZ, R17, R19 ;  /* 0x00000011ff0a7219 */ /* 0x001fca0000011413 */
[----:B------:R-:W-:Y:S01]  /*0510*/  IMAD.SHL.U32 R11, R10, 0x10, RZ ;  /* 0x000000100a0b7824 */ /* 0x000fe200078e00ff */
[----:B---3--:R-:W-:Y:S02]  /*0520*/  LEA R20, R23, R20, 0x10 ;  /* 0x0000001417147211 */ /* 0x008fe400078e80ff */
[----:B------:R-:W-:Y:S02]  /*0530*/  SHF.R.U32.HI R24, RZ, 0xc, R10 ;  /* 0x0000000cff187819 */ /* 0x000fe4000001160a */
[----:B------:R-:W-:Y:S02]  /*0540*/  LOP3.LUT R23, R11, 0x10, RZ, 0xc0, !PT ;  /* 0x000000100b177812 */ /* 0x000fe400078ec0ff */
[----:B------:R-:W-:Y:S01]  /*0550*/  SHF.R.S32.HI R11, RZ, R14, R19 ;  /* 0x0000000eff0b7219 */ /* 0x000fe20000011413 */
[----:B----4-:R-:W-:Y:S01]  /*0560*/  IMAD R22, R29, 0x10000, R22 ;  /* 0x000100001d167824 */ /* 0x010fe200078e0216 */
[--C-:B-1----:R-:W-:Y:S02]  /*0570*/  LOP3.LUT R8, R23, 0xf0f0f0f, R20.reuse, 0xf8, !PT ;  /* 0x0f0f0f0f17087812 */ /* 0x102fe400078ef814 */
[----:B------:R-:W-:-:S02]  /*0580*/  SHF.R.U32.HI R20, RZ, 0x4, R20 ;  /* 0x00000004ff147819 */ /* 0x000fc40000011614 */
[----:B------:R-:W-:Y:S02]  /*0590*/  LOP3.LUT R5, R24, 0x10, RZ, 0xc0, !PT ;  /* 0x0000001018057812 */ /* 0x000fe400078ec0ff */
[----:B------:R-:W-:Y:S02]  /*05a0*/  SHF.R.U32.HI R9, RZ, 0xc, R11 ;  /* 0x0000000cff097819 */ /* 0x000fe4000001160b */
[----:B------:R-:W-:Y:S01]  /*05b0*/  LOP3.LUT R5, R5, 0xf0f0f0f, R20, 0xf8, !PT ;  /* 0x0f0f0f0f05057812 */ /* 0x000fe200078ef814 */
[----:B------:R-:W-:Y:S01]  /*05c0*/  IMAD.SHL.U32 R7, R11, 0x10, RZ ;  /* 0x000000100b077824 */ /* 0x000fe200078e00ff */
[----:B------:R-:W-:Y:S02]  /*05d0*/  LOP3.LUT R20, R9, 0x10, RZ, 0xc0, !PT ;  /* 0x0000001009147812 */ /* 0x000fe400078ec0ff */
[----:B------:R-:W-:Y:S01]  /*05e0*/  SHF.R.U32.HI R19, RZ, 0x4, R22 ;  /* 0x00000004ff137819 */ /* 0x000fe20000011616 */
[----:B------:R-:W-:Y:S01]  /*05f0*/  IMAD.SHL.U32 R9, R10, 0x800, RZ ;  /* 0x000008000a097824 */ /* 0x000fe200078e00ff */
[----:B------:R-:W-:-:S02]  /*0600*/  LOP3.LUT R7, R7, 0x10, RZ, 0xc0, !PT ;  /* 0x0000001007077812 */ /* 0x000fc400078ec0ff */
[----:B------:R-:W-:Y:S02]  /*0610*/  LOP3.LUT R19, R20, 0xf0f0f0f, R19, 0xf8, !PT ;  /* 0x0f0f0f0f14137812 */ /* 0x000fe400078ef813 */
[----:B------:R-:W-:Y:S02]  /*0620*/  SHF.R.U32.HI R20, RZ, 0x5, R10 ;  /* 0x00000005ff147819 */ /* 0x000fe4000001160a */
[----:B------:R-:W-:Y:S02]  /*0630*/  LOP3.LUT R8, R8, 0x1000, R9, 0xf8, !PT ;  /* 0x0000100008087812 */ /* 0x000fe400078ef809 */
[----:B------:R-:W-:Y:S02]  /*0640*/  LOP3.LUT R9, R5, 0x1000, R20, 0xf8, !PT ;  /* 0x0000100005097812 */ /* 0x000fe400078ef814 */
[----:B------:R-:W-:Y:S02]  /*0650*/  LOP3.LUT R7, R7, 0xf0f0f0f, R22, 0xf8, !PT ;  /* 0x0f0f0f0f07077812 */ /* 0x000fe400078ef816 */
[----:B------:R-:W-:-:S02]  /*0660*/  SHF.L.U32 R20, R11, 0xb, RZ ;  /* 0x0000000b0b147819 */ /* 0x000fc400000006ff */
[----:B------:R-:W-:Y:S02]  /*0670*/  SHF.R.U32.HI R22, RZ, 0x5, R11 ;  /* 0x00000005ff167819 */ /* 0x000fe4000001160b */
[----:B------:R-:W-:Y:S01]  /*0680*/  LOP3.LUT R7, R7, 0x1000, R20, 0xf8, !PT ;  /* 0x0000100007077812 */ /* 0x000fe200078ef814 */
[C---:B------:R-:W-:Y:S01]  /*0690*/  IMAD.SHL.U32 R20, R10.reuse, 0x4, RZ ;  /* 0x000000040a147824 */ /* 0x040fe200078e00ff */
[----:B------:R-:W-:Y:S01]  /*06a0*/  LOP3.LUT R5, R19, 0x1000, R22, 0xf8, !PT ;  /* 0x0000100013057812 */ /* 0x000fe200078ef816 */
[----:B------:R-:W-:-:S03]  /*06b0*/  IMAD.SHL.U32 R19, R10, 0x40000, RZ ;  /* 0x000400000a137824 */ /* 0x000fc600078e00ff */
[----:B------:R-:W-:Y:S01]  /*06c0*/  LOP3.LUT R20, R9, 0x100000, R20, 0xf8, !PT ;  /* 0x0010000009147812 */ /* 0x000fe200078ef814 */
[----:B------:R-:W-:Y:S01]  /*06d0*/  IMAD.SHL.U32 R9, R10, 0x2000000, RZ ;  /* 0x020000000a097824 */ /* 0x000fe200078e00ff */
[----:B------:R-:W-:Y:S01]  /*06e0*/  LOP3.LUT R8, R8, 0x100000, R19, 0xf8, !PT ;  /* 0x0010000008087812 */ /* 0x000fe200078ef813 */
[----:B------:R-:W-:Y:S01]  /*06f0*/  IMAD.SHL.U32 R19, R10, 0x200, RZ ;  /* 0x000002000a137824 */ /* 0x000fe200078e00ff */
[C---:B------:R-:W-:Y:S02]  /*0700*/  SHF.L.U32 R22, R11.reuse, 0x12, RZ ;  /* 0x000000120b167819 */ /* 0x040fe400000006ff */
[----:B------:R-:W-:Y:S01]  /*0710*/  LOP3.LUT R9, R8, 0x10000000, R9, 0xf8, !PT ;  /* 0x1000000008097812 */ /* 0x000fe200078ef809 */
[----:B------:R-:W-:Y:S01]  /*0720*/  IMAD.SHL.U32 R8, R11, 0x2000000, RZ ;  /* 0x020000000b087824 */ /* 0x000fe200078e00ff */
[----:B------:R-:W-:Y:S02]  /*0730*/  LOP3.LUT R7, R7, 0x100000, R22, 0xf8, !PT ;  /* 0x0010000007077812 */ /* 0x000fe400078ef816 */
[----:B------:R-:W-:Y:S01]  /*0740*/  LOP3.LUT R19, R20, 0x10000000, R19, 0xf8, !PT ;  /* 0x1000000014137812 */ /* 0x000fe200078ef813 */
[----:B-----5:R-:W-:Y:S01]  /*0750*/  IDP.4A.S8.S8 R26, R9, R26, RZ ;  /* 0x0000001a091a7226 */ /* 0x020fe200000006ff */
[----:B------:R-:W-:-:S02]  /*0760*/  SHF.L.U32 R10, R11, 0x2, RZ ;  /* 0x000000020b0a7819 */ /* 0x000fc400000006ff */
[----:B------:R-:W-:Y:S01]  /*0770*/  LOP3.LUT R7, R7, 0x10000000, R8, 0xf8, !PT ;  /* 0x1000000007077812 */ /* 0x000fe200078ef808 */
[----:B------:R-:W-:Y:S01]  /*0780*/  IMAD.SHL.U32 R8, R11, 0x200, RZ ;  /* 0x000002000b087824 */ /* 0x000fe200078e00ff */
[----:B------:R-:W-:Y:S01]  /*0790*/  LOP3.LUT R5, R5, 0x100000, R10, 0xf8, !PT ;  /* 0x0010000005057812 */ /* 0x000fe200078ef80a */
[----:B------:R-:W-:-:S03]  /*07a0*/  IDP.4A.S8.S8 R26, R19, R27, R26 ;  /* 0x0000001b131a7226 */ /* 0x000fc6000000061a */
[----:B------:R-:W-:Y:S01]  /*07b0*/  LOP3.LUT R5, R5, 0x10000000, R8, 0xf8, !PT ;  /* 0x1000000005057812 */ /* 0x000fe200078ef808 */
[----:B------:R-:W-:-:S04]  /*07c0*/  IDP.4A.S8.S8 R7, R7, R25, R26 ;  /* 0x0000001907077226 */ /* 0x000fc8000000061a */
[----:B------:R-:W-:Y:S02]  /*07d0*/  IDP.4A.S8.S8 R5, R5, R28, R7 ;  /* 0x0000001c05057226 */ /* 0x000fe40000000607 */
[--C-:B------:R-:W-:Y:S02]  /*07e0*/  HADD2.F32 R7, -RZ, R6.reuse.H1_H1 ;  /* 0x30000006ff077230 */ /* 0x100fe40000004100 */
[----:B------:R-:W-:Y:S01]  /*07f0*/  HADD2.F32 R6, -RZ, R6.H0_H0 ;  /* 0x20000006ff067230 */ /* 0x000fe20000004100 */
[----:B------:R-:W-:Y:S02]  /*0800*/  I2FP.F32.S32 R9, R5 ;  /* 0x0000000500097245 */ /* 0x000fe40000201400 */
[----:B------:R-:W-:Y:S01]  /*0810*/  FMUL.FTZ R7, R7, -8 ;  /* 0xc100000007077820 */ /* 0x000fe20000410000 */
[----:B------:R-:W-:-:S03]  /*0820*/  HADD2.F32 R5, -RZ, R4.H0_H0 ;  /* 0x20000004ff057230 */ /* 0x000fc60000004100 */
[----:B------:R-:W-:-:S04]  /*0830*/  FFMA.FTZ R6, R6, R9, R7 ;  /* 0x0000000906067223 */ /* 0x000fc80000010007 */
[----:B------:R-:W-:Y:S01]  /*0840*/  FFMA.FTZ R18, R5, R6, R18 ;  /* 0x0000000605127223 */ /* 0x000fe20000010012 */
[----:B------:R-:W-:Y:S06]  /*0850*/  @!P0 BRA `(.L_x_75) ;  /* 0xfffffff800b88947 */ /* 0x000fec000383ffff */
.L_x_74:
[----:B------:R-:W-:Y:S05]  /*0860*/  BSYNC.RECONVERGENT B0 ;  /* 0x0000000000007941 */ /* 0x000fea0003800200 */
.L_x_73:
        /* <DEDUP_REMOVED lines=18> */
.L_x_76:
        /* <DEDUP_REMOVED lines=15> */
.L_x_1152:


//--------------------- .text._Z9moe_vec_qIN3c108BFloat16ELi32ELi4E10block_q4_1Li2EXadL_ZN45_INTERNAL_8d5cb472_14_gguf_kernel_cu_cd24131917vec_dot_q4_1_q8_1EPKvPK10block_q8_1RKiEEEvS5_S5_PT_PS9_iiii --------------------------
	.section	.text._Z9moe_vec_qIN3c108BFloat16ELi32ELi4E10block_q4_1Li2EXadL_ZN45_INTERNAL_8d5cb472_14_gguf_kernel_cu_cd24131917vec_dot_q4_1_q8_1EPKvPK10block_q8_1RKiEEEvS5_S5_PT_PS9_iiii,"ax",@progbits
	.align	128
.text._Z9moe_vec_qIN3c108BFloat16ELi32ELi4E10block_q4_1Li2EXadL_ZN45_INTERNAL_8d5cb472_14_gguf_kernel_cu_cd24131917vec_dot_q4_1_q8_1EPKvPK10block_q8_1RKiEEEvS5_S5_PT_PS9_iiii:
        .type           _Z9moe_vec_qIN3c108BFloat16ELi32ELi4E10block_q4_1Li2EXadL_ZN45_INTERNAL_8d5cb472_14_gguf_kernel_cu_cd24131917vec_dot_q4_1_q8_1EPKvPK10block_q8_1RKiEEEvS5_S5_PT_PS9_iiii,@function
        .size           _Z9moe_vec_qIN3c108BFloat16ELi32ELi4E10block_q4_1Li2EXadL_ZN45_INTERNAL_8d5cb472_14_gguf_kernel_cu_cd24131917vec_dot_q4_1_q8_1EPKvPK10block_q8_1RKiEEEvS5_S5_PT_PS9_iiii,(.L_x_1153 - _Z9moe_vec_qIN3c108BFloat16ELi32ELi4E10block_q4_1Li2EXadL_ZN45_INTERNAL_8d5cb472_14_gguf_kernel_cu_cd24131917vec_dot_q4_1_q8_1EPKvPK10block_q8_1RKiEEEvS5_S5_PT_PS9_iiii)
        .other          _Z9moe_vec_qIN3c108BFloat16ELi32ELi4E10block_q4_1Li2EXadL_ZN45_INTERNAL_8d5cb472_14_gguf_kernel_cu_cd24131917vec_dot_q4_1_q8_1EPKvPK10block_q8_1RKiEEEvS5_S5_PT_PS9_iiii,@"STO_CUDA_ENTRY STV_DEFAULT"
_Z9moe_vec_qIN3c108BFloat16ELi32ELi4E10block_q4_1Li2EXadL_ZN45_INTERNAL_8d5cb472_14_gguf_kernel_cu_cd24131917vec_dot_q4_1_q8_1EPKvPK10block_q8_1RKiEEEvS5_S5_PT_PS9_iiii:
        /* <DEDUP_REMOVED lines=42> */
[----:B------:R-:W-:Y:S02]  /*02a0*/  IMAD R7, R8, UR9, RZ ;  /* 0x0000000908077c24 */ /* 0x000fe4000f8e02ff */
[----:B------:R-:W-:Y:S02]  /*02b0*/  IMAD.MOV.U32 R8, RZ, RZ, RZ ;  /* 0x000000ffff087224 */ /* 0x000fe400078e00ff */
[----:B---3--:R-:W-:-:S04]  /*02c0*/  IMAD.WIDE.U32 R10, R7, 0x4, R10 ;  /* 0x00000004070a7825 */ /* 0x008fc800078e000a */
[----:B-----5:R-:W-:Y:S01]  /*02d0*/  IMAD R5, R5, UR5, RZ ;  /* 0x0000000505057c24 */ /* 0x020fe2000f8e02ff */
[----:B------:R-:W-:Y:S06]  /*02e0*/  @P0 BRA `(.L_x_78) ;  /* 0x0000000c00340947 */ /* 0x000fec0003800000 */
[----:B------:R-:W-:Y:S01]  /*02f0*/  LOP3.LUT R4, RZ, R9, RZ, 0x33, !PT ;  /* 0x00000009ff047212 */ /* 0x000fe200078e33ff */
[----:B------:R-:W-:Y:S01]  /*0300*/  IMAD.SHL.U32 R20, R2, 0x2, RZ ;  /* 0x0000000202147824 */ /* 0x000fe200078e00ff */
[----:B------:R-:W-:Y:S01]  /*0310*/  BSSY.RECONVERGENT B1, `(.L_x_79) ;  /* 0x0000039000017945 */ /* 0x000fe20003800200 */
[----:B------:R-:W-:Y:S02]  /*0320*/  SHF.R.S32.HI R7, RZ, 0x1f, R5 ;  /* 0x0000001fff077819 */ /* 0x000fe40000011405 */
[----:B------:R-:W-:Y:S02]  /*0330*/  IADD3 R6, PT, PT, R4, UR4, RZ ;  /* 0x0000000404067c10 */ /* 0x000fe4000fffe0ff */
[----:B------:R-:W-:Y:S02]  /*0340*/  MOV R8, RZ ;  /* 0x000000ff00087202 */ /* 0x000fe40000000f00 */
[C---:B------:R-:W-:Y:S02]  /*0350*/  LOP3.LUT R4, R6.reuse, 0x30, RZ, 0xc0, !PT ;  /* 0x0000003006047812 */ /* 0x040fe400078ec0ff */
[----:B------:R-:W-:-:S02]  /*0360*/  ISETP.GE.U32.AND P0, PT, R6, 0x30, PT ;  /* 0x000000300600780c */ /* 0x000fc40003f06070 */
[----:B------:R-:W-:Y:S01]  /*0370*/  ISETP.NE.AND P1, PT, R4, 0x30, PT ;  /* 0x000000300400780c */ /* 0x000fe20003f25270 */
[----:B------:R-:W-:Y:S01]  /*0380*/  IMAD R4, R0, UR4, RZ ;  /* 0x0000000400047c24 */ /* 0x000fe2000f8e02ff */
[----:B------:R-:W-:-:S11]  /*0390*/  LOP3.LUT R20, R20, 0x2, RZ, 0xc0, !PT ;  /* 0x0000000214147812 */ /* 0x000fd600078ec0ff */
[----:B------:R-:W-:Y:S05]  /*03a0*/  @!P1 BRA `(.L_x_80) ;  /* 0x0000000000bc9947 */ /* 0x000fea0003800000 */
[----:B------:R-:W-:Y:S01]  /*03b0*/  LEA.HI R6, R6, 0x1, RZ, 0x1c ;  /* 0x0000000106067811 */ /* 0x000fe200078fe0ff */
[----:B------:R-:W-:Y:S02]  /*03c0*/  IMAD.SHL.U32 R21, R20, 0x4, RZ ;  /* 0x0000000414157824 */ /* 0x000fe400078e00ff */
[----:B------:R-:W-:Y:S01]  /*03d0*/  IMAD.MOV.U32 R8, RZ, RZ, RZ ;  /* 0x000000ffff087224 */ /* 0x000fe200078e00ff */
[----:B------:R-:W-:Y:S02]  /*03e0*/  LOP3.LUT R23, R6, 0x3, RZ, 0xc0, !PT ;  /* 0x0000000306177812 */ /* 0x000fe400078ec0ff */
[----:B------:R-:W-:Y:S02]  /*03f0*/  IADD3 R6, PT, PT, R9, R4, RZ ;  /* 0x0000000409067210 */ /* 0x000fe40007ffe0ff */
[----:B------:R-:W-:-:S07]  /*0400*/  IADD3 R23, PT, PT, -R23, RZ, RZ ;  /* 0x000000ff17177210 */ /* 0x000fce0007ffe1ff */
.L_x_81:
[----:B------:R-:W0:Y:S01]  /*0410*/  LDC.64 R18, c[0x0][0x380] ;  /* 0x0000e000ff127b82 */ /* 0x000e220000000a00 */
[----:B------:R-:W-:-:S04]  /*0420*/  IADD3 R13, P1, PT, R5, R6, RZ ;  /* 0x00000006050d7210 */ /* 0x000fc80007f3e0ff */
[----:B------:R-:W-:-:S05]  /*0430*/  LEA.HI.X.SX32 R12, R6, R7, 0x1, P1 ;  /* 0x00000007060c7211 */ /* 0x000fca00008f0eff */
[----:B------:R-:W-:Y:S02]  /*0440*/  IMAD R15, R12, 0x14, RZ ;  /* 0x000000140c0f7824 */ /* 0x000fe400078e02ff */
[----:B0-----:R-:W-:-:S04]  /*0450*/  IMAD.WIDE.U32 R18, R13, 0x14, R18 ;  /* 0x000000140d127825 */ /* 0x001fc800078e0012 */
[----:B------:R-:W-:Y:S01]  /*0460*/  IMAD.IADD R19, R19, 0x1, R15 ;  /* 0x0000000113137824 */ /* 0x000fe200078e020f */
[----:B------:R-:W-:Y:S01]  /*0470*/  IADD3 R14, P1, PT, R21, R18, RZ ;  /* 0x00000012150e7210 */ /* 0x000fe20007f3e0ff */
[----:B------:R-:W-:-:S03]  /*0480*/  IMAD.WIDE R12, R9, 0x24, R10 ;  /* 0x00000024090c7825 */ /* 0x000fc600078e020a */
[----:B------:R-:W-:Y:S02]  /*0490*/  IADD3.X R15, PT, PT, RZ, R19, RZ, P1, !PT ;  /* 0x00000013ff0f7210 */ /* 0x000fe40000ffe4ff */
[----:B------:R-:W-:Y:S01]  /*04a0*/  IADD3 R16, P2, PT, R21, R12, RZ ;  /* 0x0000000c15107210 */ /* 0x000fe20007f5e0ff */
[----:B------:R-:W2:Y:S04]  /*04b0*/  LDG.E.CONSTANT R19, desc[UR6][R18.64] ;  /* 0x0000000612137981 */ /* 0x000ea8000c1e9900 */
[----:B------:R-:W3:Y:S01]  /*04c0*/  LDG.E.CONSTANT R22, desc[UR6][R14.64+0x4] ;  /* 0x000004060e167981 */ /* 0x000ee2000c1e9900 */
[----:B------:R-:W-:-:S03]  /*04d0*/  IMAD.X R17, RZ, RZ, R13, P2 ;  /* 0x000000ffff117224 */ /* 0x000fc600010e060d */
[----:B------:R-:W4:Y:S04]  /*04e0*/  LDG.E.CONSTANT R25, desc[UR6][R14.64+0x8] ;  /* 0x000008060e197981 */ /* 0x000f28000c1e9900 */
[----:B------:R-:W5:Y:S04]  /*04f0*/  LDG.E.CONSTANT R24, desc[UR6][R16.64+0x4] ;  /* 0x0000040610187981 */ /* 0x000f68000c1e9900 */
[----:B------:R-:W2:Y:S04]  /*0500*/  LDG.E.CONSTANT R26, desc[UR6][R16.64+0x14] ;  /* 0x00001406101a7981 */ /* 0x000ea8000c1e9900 */
[----:B------:R-:W2:Y:S04]  /*0510*/  LDG.E.CONSTANT R12, desc[UR6][R12.64] ;  /* 0x000000060c0c7981 */ /* 0x000ea8000c1e9900 */
[----:B------:R-:W2:Y:S04]  /*0520*/  LDG.E.CONSTANT R27, desc[UR6][R16.64+0x8] ;  /* 0x00000806101b7981 */ /* 0x000ea8000c1e9900 */
[----:B------:R-:W2:Y:S01]  /*0530*/  LDG.E.CONSTANT R28, desc[UR6][R16.64+0x18] ;  /* 0x00001806101c7981 */ /* 0x000ea2000c1e9900 */
[----:B------:R-:W-:-:S04]  /*0540*/  IADD3 R23, PT, PT, R23, 0x1, RZ ;  /* 0x0000000117177810 */ /* 0x000fc80007ffe0ff */
[----:B------:R-:W-:Y:S01]  /*0550*/  ISETP.NE.AND P1, PT, R23, RZ, PT ;  /* 0x000000ff1700720c */ /* 0x000fe20003f25270 */
[----:B------:R-:W-:Y:S01]  /*0560*/  VIADD R9, R9, 0x10 ;  /* 0x0000001009097836 */ /* 0x000fe20000000000 */
[----:B------:R-:W-:Y:S02]  /*0570*/  IADD3 R6, PT, PT, R6, 0x10, RZ ;  /* 0x0000001006067810 */ /* 0x000fe40007ffe0ff */
[----:B---3--:R-:W-:Y:S02]  /*0580*/  LOP3.LUT R29, R22, 0xf0f0f0f, RZ, 0xc0, !PT ;  /* 0x0f0f0f0f161d7812 */ /* 0x008fe400078ec0ff */
[----:B------:R-:W-:-:S04]  /*0590*/  SHF.R.U32.HI R22, RZ, 0x4, R22 ;  /* 0x00000004ff167819 */ /* 0x000fc80000011616 */
[----:B------:R-:W-:Y:S01]  /*05a0*/  LOP3.LUT R22, R22, 0xf0f0f0f, RZ, 0xc0, !PT ;  /* 0x0f0f0f0f16167812 */ /* 0x000fe200078ec0ff */
[----:B-----5:R-:W-:Y:S01]  /*05b0*/  IDP.4A.S8.S8 R29, R29, R24, RZ ;  /* 0x000000181d1d7226 */ /* 0x020fe200000006ff */
[----:B----4-:R-:W-:Y:S02]  /*05c0*/  LOP3.LUT R14, R25, 0xf0f0f0f, RZ, 0xc0, !PT ;  /* 0x0f0f0f0f190e7812 */ /* 0x010fe400078ec0ff */
[----:B------:R-:W-:Y:S01]  /*05d0*/  SHF.R.U32.HI R25, RZ, 0x4, R25 ;  /* 0x00000004ff197819 */ /* 0x000fe20000011619 */
[----:B--2---:R-:W-:-:S03]  /*05e0*/  IDP.4A.S8.S8 R22, R22, R26, R29 ;  /* 0x0000001a16167226 */ /* 0x004fc6000000061d */
[----:B------:R-:W-:Y:S01]  /*05f0*/  LOP3.LUT R25, R25, 0xf0f0f0f, RZ, 0xc0, !PT ;  /* 0x0f0f0f0f19197812 */ /* 0x000fe200078ec0ff */
[----:B------:R-:W-:Y:S02]  /*0600*/  HMUL2 R12, R19, R12 ;  /* 0x0000000c130c7232 */ /* 0x000fe40000000000 */
[----:B------:R-:W-:-:S03]  /*0610*/  IDP.4A.S8.S8 R14, R14, R27, R22 ;  /* 0x0000001b0e0e7226 */ /* 0x000fc60000000616 */
[--C-:B------:R-:W-:Y:S02]  /*0620*/  HADD2.F32 R13, -RZ, R12.reuse.H1_H1 ;  /* 0x3000000cff0d7230 */ /* 0x100fe40000004100 */
[----:B------:R-:W-:Y:S02]  /*0630*/  IDP.4A.S8.S8 R14, R25, R28, R14 ;  /* 0x0000001c190e7226 */ /* 0x000fe4000000060e */
[----:B------:R-:W-:Y:S02]  /*0640*/  HADD2.F32 R12, -RZ, R12.H0_H0 ;  /* 0x2000000cff0c7230 */ /* 0x000fe40000004100 */
[----:B------:R-:W-:Y:S01]  /*0650*/  FMUL.FTZ R13, R13, 0.5 ;  /* 0x3f0000000d0d7820 */ /* 0x000fe20000410000 */
[----:B------:R-:W-:-:S05]  /*0660*/  I2FP.F32.S32 R15, R14 ;  /* 0x0000000e000f7245 */ /* 0x000fca0000201400 */
[----:B------:R-:W-:-:S04]  /*0670*/  FFMA.FTZ R13, R12, R15, R13 ;  /* 0x0000000f0c0d7223 */ /* 0x000fc8000001000d */
[----:B------:R-:W-:Y:S01]  /*0680*/  FADD.FTZ R8, R13, R8 ;  /* 0x000000080d087221 */ /* 0x000fe20000010000 */
[----:B------:R-:W-:Y:S06]  /*0690*/  @P1 BRA `(.L_x_81) ;  /* 0xfffffffc005c1947 */ /* 0x000fec000383ffff */
.L_x_80:
[----:B------:R-:W-:Y:S05]  /*06a0*/  BSYNC.RECONVERGENT B1 ;  /* 0x0000000000017941 */ /* 0x000fea0003800200 */
.L_x_79:
[----:B------:R-:W-:Y:S05]  /*06b0*/  @!P0 BRA `(.L_x_78) ;  /* 0x0000000800408947 */ /* 0x000fea0003800000 */
[----:B------:R-:W-:Y:S01]  /*06c0*/  IMAD.IADD R4, R4, 0x1, R9 ;  /* 0x0000000104047824 */ /* 0x000fe200078e0209 */
[----:B------:R-:W-:Y:S02]  /*06d0*/  SHF.L.U32 R6, R20, 0x2, RZ ;  /* 0x0000000214067819 */ /* 0x000fe400000006ff */
[----:B------:R-:W-:-:S07]  /*06e0*/  IADD3 R9, PT, PT, R9, 0x20, RZ ;  /* 0x0000002009097810 */ /* 0x000fce0007ffe0ff */
.L_x_82:
[----:B------:R-:W0:Y:S01]  /*06f0*/  LDC.64 R12, c[0x0][0x380] ;  /* 0x0000e000ff0c7b82 */ /* 0x000e220000000a00 */
[----:B------:R-:W-:Y:S02]  /*0700*/  IADD3 R23, P0, PT, R5, R4, RZ ;  /* 0x0000000405177210 */ /* 0x000fe40007f1e0ff */
[----:B------:R-:W-:Y:S02]  /*0710*/  IADD3 R17, PT, PT, R9, -0x20, RZ ;  /* 0xffffffe009117810 */ /* 0x000fe40007ffe0ff */
[----:B------:R-:W-:-:S03]  /*0720*/  LEA.HI.X.SX32 R14, R4, R7, 0x1, P0 ;  /* 0x00000007040e7211 */ /* 0x000fc600000f0eff */
[----:B------:R-:W-:-:S04]  /*0730*/  IMAD.WIDE R16, R17, 0x24, R10 ;  /* 0x0000002411107825 */ /* 0x000fc800078e020a */
[----:B------:R-:W-:Y:S01]  /*0740*/  IMAD R15, R14, 0x14, RZ ;  /* 0x000000140e0f7824 */ /* 0x000fe200078e02ff */
[----:B------:R-:W-:Y:S01]  /*0750*/  IADD3 R14, P1, PT, R6, R16, RZ ;  /* 0x00000010060e7210 */ /* 0x000fe20007f3e0ff */
[----:B0-----:R-:W-:-:S04]  /*0760*/  IMAD.WIDE.U32 R22, R23, 0x14, R12 ;  /* 0x0000001417167825 */ /* 0x001fc800078e000c */
[----:B------:R-:W-:Y:S01]  /*0770*/  IMAD.IADD R23, R23, 0x1, R15 ;  /* 0x0000000117177824 */ /* 0x000fe200078e020f */
[----:B------:R-:W-:Y:S02]  /*0780*/  IADD3 R18, P0, PT, R6, R22, RZ ;  /* 0x0000001606127210 */ /* 0x000fe40007f1e0ff */
[----:B------:R-:W-:Y:S02]  /*0790*/  IADD3.X R15, PT, PT, RZ, R17, RZ, P1, !PT ;  /* 0x00000011ff0f7210 */ /* 0x000fe40000ffe4ff */
[----:B------:R-:W-:Y:S02]  /*07a0*/  IADD3.X R19, PT, PT, RZ, R23, RZ, P0, !PT ;  /* 0x00000017ff137210 */ /* 0x000fe400007fe4ff */
[----:B------:R-:W2:Y:S04]  /*07b0*/  LDG.E.CONSTANT R23, desc[UR6][R22.64] ;  /* 0x0000000616177981 */ /* 0x000ea8000c1e9900 */
[----:B------:R-:W3:Y:S04]  /*07c0*/  LDG.E.CONSTANT R20, desc[UR6][R18.64+0x4] ;  /* 0x0000040612147981 */ /* 0x000ee8000c1e9900 */
[----:B------:R-:W4:Y:S04]  /*07d0*/  LDG.E.CONSTANT R26, desc[UR6][R14.64+0x4] ;  /* 0x000004060e1a7981 */ /* 0x000f28000c1e9900 */
[----:B------:R-:W5:Y:S04]  /*07e0*/  LDG.E.CONSTANT R25, desc[UR6][R14.64+0x14] ;  /* 0x000014060e197981 */ /* 0x000f68000c1e9900 */
[----:B------:R-:W2:Y:S04]  /*07f0*/  LDG.E.CONSTANT R21, desc[UR6][R18.64+0x8] ;  /* 0x0000080612157981 */ /* 0x000ea8000c1e9900 */
[----:B------:R-:W2:Y:S04]  /*0800*/  LDG.E.CONSTANT R24, desc[UR6][R14.64+0x8] ;  /* 0x000008060e187981 */ /* 0x000ea8000c1e9900 */
[----:B------:R-:W2:Y:S01]  /*0810*/  LDG.E.CONSTANT R22, desc[UR6][R14.64+0x254] ;  /* 0x000254060e167981 */ /* 0x000ea2000c1e9900 */
[----:B---3--:R-:W-:-:S05]  /*0820*/  LOP3.LUT R27, R20, 0xf0f0f0f, RZ, 0xc0, !PT ;  /* 0x0f0f0f0f141b7812 */ /* 0x008fca00078ec0ff */
[----:B----4-:R-:W-:Y:S02]  /*0830*/  IDP.4A.S8.S8 R26, R27, R26, RZ ;  /* 0x0000001a1b1a7226 */ /* 0x010fe400000006ff */
[----:B------:R-:W3:Y:S01]  /*0840*/  LDG.E.CONSTANT R27, desc[UR6][R14.64+0x18] ;  /* 0x000018060e1b7981 */ /* 0x000ee2000c1e9900 */
[----:B------:R-:W-:-:S04]  /*0850*/  SHF.R.U32.HI R20, RZ, 0x4, R20 ;  /* 0x00000004ff147819 */ /* 0x000fc80000011614 */
[----:B------:R-:W-:-:S05]  /*0860*/  LOP3.LUT R20, R20, 0xf0f0f0f, RZ, 0xc0, !PT ;  /* 0x0f0f0f0f14147812 */ /* 0x000fca00078ec0ff */
[----:B-----5:R-:W-:Y:S02]  /*0870*/  IDP.4A.S8.S8 R25, R20, R25, R26 ;  /* 0x0000001914197226 */ /* 0x020fe4000000061a */
[----:B------:R-:W-:Y:S01]  /*0880*/  VIADD R26, R4, 0x10 ;  /* 0x00000010041a7836 */ /* 0x000fe20000000000 */
[----:B--2---:R-:W-:-:S04]  /*0890*/  LOP3.LUT R20, R21, 0xf0f0f0f, RZ, 0xc0, !PT ;  /* 0x0f0f0f0f15147812 */ /* 0x004fc800078ec0ff */
[----:B------:R-:W-:Y:S01]  /*08a0*/  IADD3 R19, P0, PT, R5, R26, RZ ;  /* 0x0000001a05137210 */ /* 0x000fe20007f1e0ff */
[----:B------:R-:W-:Y:S01]  /*08b0*/  IDP.4A.S8.S8 R20, R20, R24, R25 ;  /* 0x0000001814147226 */ /* 0x000fe20000000619 */
[----:B------:R-:W-:Y:S02]  /*08c0*/  SHF.R.U32.HI R21, RZ, 0x4, R21 ;  /* 0x00000004ff157819 */ /* 0x000fe40000011615 */
[----:B------:R-:W-:Y:S01]  /*08d0*/  LEA.HI.X.SX32 R24, R26, R7, 0x1, P0 ;  /* 0x000000071a187211 */ /* 0x000fe200000f0eff */
[----:B------:R-:W-:Y:S01]  /*08e0*/  IMAD.WIDE.U32 R18, R19, 0x14, R12 ;  /* 0x0000001413127825 */ /* 0x000fe200078e000c */
[----:B------:R-:W2:Y:S01]  /*08f0*/  LDG.E.CONSTANT R26, desc[UR6][R16.64] ;  /* 0x00000006101a7981 */ /* 0x000ea2000c1e9900 */
[----:B------:R-:W-:Y:S02]  /*0900*/  LOP3.LUT R21, R21, 0xf0f0f0f, RZ, 0xc0, !PT ;  /* 0x0f0f0f0f15157812 */ /* 0x000fe400078ec0ff */
[----:B------:R-:W-:-:S05]  /*0910*/  IMAD R25, R24, 0x14, RZ ;  /* 0x0000001418197824 */ /* 0x000fca00078e02ff */
[----:B------:R-:W-:Y:S02]  /*0920*/  IADD3 R19, PT, PT, R19, R25, RZ ;  /* 0x0000001913137210 */ /* 0x000fe40007ffe0ff */
[----:B------:R-:W4:Y:S01]  /*0930*/  LDG.E.CONSTANT R25, desc[UR6][R14.64+0x244] ;  /* 0x000244060e197981 */ /* 0x000f22000c1e9900 */
[----:B---3--:R-:W-:Y:S01]  /*0940*/  IDP.4A.S8.S8 R27, R21, R27, R20 ;  /* 0x0000001b151b7226 */ /* 0x008fe20000000614 */
[----:B------:R-:W-:Y:S02]  /*0950*/  IADD3 R20, P0, PT, R6, R18, RZ ;  /* 0x0000001206147210 */ /* 0x000fe40007f1e0ff */
[----:B------:R-:W3:Y:S02]  /*0960*/  LDG.E.CONSTANT R18, desc[UR6][R18.64] ;  /* 0x0000000612127981 */ /* 0x000ee4000c1e9900 */
[----:B------:R-:W-:-:S05]  /*0970*/  IADD3.X R21, PT, PT, RZ, R19, RZ, P0, !PT ;  /* 0x00000013ff157210 */ /* 0x000fca00007fe4ff */
[----:B------:R-:W5:Y:S01]  /*0980*/  LDG.E.CONSTANT R24, desc[UR6][R20.64+0x4] ;  /* 0x0000040614187981 */ /* 0x000f62000c1e9900 */
[----:B------:R-:W-:-:S03]  /*0990*/  I2FP.F32.S32 R28, R27 ;  /* 0x0000001b001c7245 */ /* 0x000fc60000201400 */
[----:B------:R-:W3:Y:S01]  /*09a0*/  LDG.E.CONSTANT R27, desc[UR6][R16.64+0x240] ;  /* 0x00024006101b7981 */ /* 0x000ee2000c1e9900 */
[----:B--2---:R-:W-:-:S05]  /*09b0*/  HFMA2 R23, R23, R26, -RZ ;  /* 0x0000001a17177231 */ /* 0x004fca00001000ff */
[--C-:B------:R-:W-:Y:S02]  /*09c0*/  HADD2.F32 R26, -RZ, R23.reuse.H1_H1 ;  /* 0x30000017ff1a7230 */ /* 0x100fe40000004100 */
[----:B------:R-:W-:-:S03]  /*09d0*/  HADD2.F32 R23, -RZ, R23.H0_H0 ;  /* 0x20000017ff177230 */ /* 0x000fc60000004100 */
[----:B------:R-:W-:-:S04]  /*09e0*/  FMUL.FTZ R26, R26, 0.5 ;  /* 0x3f0000001a1a7820 */ /* 0x000fc80000410000 */
[----:B------:R-:W-:Y:S02]  /*09f0*/  FFMA.FTZ R23, R23, R28, R26 ;  /* 0x0000001c17177223 */ /* 0x000fe4000001001a */
[----:B------:R0:W2:Y:S01]  /*0a00*/  LDG.E.CONSTANT R26, desc[UR6][R20.64+0x8] ;  /* 0x00000806141a7981 */ /* 0x0000a2000c1e9900 */
[----:B-----5:R-:W-:Y:S02]  /*0a10*/  LOP3.LUT R28, R24, 0xf0f0f0f, RZ, 0xc0, !PT ;  /* 0x0f0f0f0f181c7812 */ /* 0x020fe400078ec0ff */
[----:B------:R-:W-:-:S03]  /*0a20*/  SHF.R.U32.HI R24, RZ, 0x4, R24 ;  /* 0x00000004ff187819 */ /* 0x000fc60000011618 */
[----:B----4-:R-:W-:Y:S01]  /*0a30*/  IDP.4A.S8.S8 R28, R28, R25, RZ ;  /* 0x000000191c1c7226 */ /* 0x010fe200000006ff */
[----:B------:R-:W-:Y:S01]  /*0a40*/  LOP3.LUT R29, R24, 0xf0f0f0f, RZ, 0xc0, !PT ;  /* 0x0f0f0f0f181d7812 */ /* 0x000fe200078ec0ff */
[----:B------:R-:W4:Y:S04]  /*0a50*/  LDG.E.CONSTANT R25, desc[UR6][R14.64+0x248] ;  /* 0x000248060e197981 */ /* 0x000f28000c1e9900 */
[----:B------:R-:W-:Y:S02]  /*0a60*/  IDP.4A.S8.S8 R28, R29, R22, R28 ;  /* 0x000000161d1c7226 */ /* 0x000fe4000000061c */
[----:B------:R-:W5:Y:S01]  /*0a70*/  LDG.E.CONSTANT R22, desc[UR6][R14.64+0x258] ;  /* 0x000258060e167981 */ /* 0x000f62000c1e9900 */
[----:B------:R-:W-:-:S05]  /*0a80*/  VIADD R24, R4, 0x20 ;  /* 0x0000002004187836 */ /* 0x000fca0000000000 */
[----:B0-----:R-:W-:-:S04]  /*0a90*/  IADD3 R21, P0, PT, R5, R24, RZ ;  /* 0x0000001805157210 */ /* 0x001fc80007f1e0ff */
[----:B------:R-:W-:Y:S01]  /*0aa0*/  LEA.HI.X.SX32 R24, R24, R7, 0x1, P0 ;  /* 0x0000000718187211 */ /* 0x000fe200000f0eff */
[----:B---3--:R-:W-:Y:S01]  /*0ab0*/  HMUL2 R27, R18, R27 ;  /* 0x0000001b121b7232 */ /* 0x008fe20000000000 */
[----:B--2---:R-:W-:Y:S02]  /*0ac0*/  LOP3.LUT R20, R26, 0xf0f0f0f, RZ, 0xc0, !PT ;  /* 0x0f0f0f0f1a147812 */ /* 0x004fe400078ec0ff */
[----:B------:R-:W-:Y:S01]  /*0ad0*/  SHF.R.U32.HI R26, RZ, 0x4, R26 ;  /* 0x00000004ff1a7819 */ /* 0x000fe2000001161a */
[----:B------:R-:W-:Y:S02]  /*0ae0*/  IMAD R29, R24, 0x14, RZ ;  /* 0x00000014181d7824 */ /* 0x000fe400078e02ff */
[----:B------:R-:W-:Y:S01]  /*0af0*/  IMAD.WIDE.U32 R18, R21, 0x14, R12 ;  /* 0x0000001415127825 */ /* 0x000fe200078e000c */
[----:B------:R-:W-:-:S04]  /*0b00*/  LOP3.LUT R26, R26, 0xf0f0f0f, RZ, 0xc0, !PT ;  /* 0x0f0f0f0f1a1a7812 */ /* 0x000fc800078ec0ff */
[----:B------:R-:W-:Y:S01]  /*0b10*/  IADD3 R19, PT, PT, R19, R29, RZ ;  /* 0x0000001d13137210 */ /* 0x000fe20007ffe0ff */
[--C-:B------:R-:W-:Y:S02]  /*0b20*/  HADD2.F32 R21, -RZ, R27.reuse.H1_H1 ;  /* 0x3000001bff157230 */ /* 0x100fe40000004100 */
[----:B----4-:R-:W-:Y:S02]  /*0b30*/  IDP.4A.S8.S8 R25, R20, R25, R28 ;  /* 0x0000001914197226 */ /* 0x010fe4000000061c */
[----:B------:R-:W-:Y:S01]  /*0b40*/  HADD2.F32 R20, -RZ, R27.H0_H0 ;  /* 0x2000001bff147230 */ /* 0x000fe20000004100 */
[----:B------:R-:W2:Y:S01]  /*0b50*/  LDG.E.CONSTANT R28, desc[UR6][R14.64+0x494] ;  /* 0x000494060e1c7981 */ /* 0x000ea2000c1e9900 */
[----:B-----5:R-:W-:Y:S01]  /*0b60*/  IDP.4A.S8.S8 R22, R26, R22, R25 ;  /* 0x000000161a167226 */ /* 0x020fe20000000619 */
[----:B------:R-:W-:Y:S01]  /*0b70*/  IADD3 R26, P0, PT, R6, R18, RZ ;  /* 0x00000012061a7210 */ /* 0x000fe20007f1e0ff */
[----:B------:R-:W-:Y:S01]  /*0b80*/  FMUL.FTZ R25, R21, 0.5 ;  /* 0x3f00000015197820 */ /* 0x000fe20000410000 */
[----:B------:R-:W3:Y:S02]  /*0b90*/  LDG.E.CONSTANT R18, desc[UR6][R18.64] ;  /* 0x0000000612127981 */ /* 0x000ee4000c1e9900 */
[----:B------:R-:W-:-:S02]  /*0ba0*/  IADD3.X R27, PT, PT, RZ, R19, RZ, P0, !PT ;  /* 0x00000013ff1b7210 */ /* 0x000fc400007fe4ff */
[----:B------:R-:W-:-:S03]  /*0bb0*/  I2FP.F32.S32 R21, R22 ;  /* 0x0000001600157245 */ /* 0x000fc60000201400 */
[----:B------:R-:W4:Y:S02]  /*0bc0*/  LDG.E.CONSTANT R24, desc[UR6][R26.64+0x4] ;  /* 0x000004061a187981 */ /* 0x000f24000c1e9900 */
[----:B------:R-:W-:Y:S02]  /*0bd0*/  FFMA.FTZ R22, R20, R21, R25 ;  /* 0x0000001514167223 */ /* 0x000fe40000010019 */
[----:B------:R-:W5:Y:S04]  /*0be0*/  LDG.E.CONSTANT R20, desc[UR6][R14.64+0x484] ;  /* 0x000484060e147981 */ /* 0x000f68000c1e9900 */
[----:B------:R-:W3:Y:S04]  /*0bf0*/  LDG.E.CONSTANT R21, desc[UR6][R26.64+0x8] ;  /* 0x000008061a157981 */ /* 0x000ee8000c1e9900 */
[----:B------:R-:W3:Y:S04]  /*0c00*/  LDG.E.CONSTANT R25, desc[UR6][R14.64+0x488] ;  /* 0x000488060e197981 */ /* 0x000ee8000c1e9900 */
[----:B------:R-:W3:Y:S04]  /*0c10*/  LDG.E.CONSTANT R27, desc[UR6][R16.64+0x480] ;  /* 0x00048006101b7981 */ /* 0x000ee8000c1e9900 */
[----:B------:R-:W3:Y:S04]  /*0c20*/  LDG.E.CONSTANT R26, desc[UR6][R14.64+0x6c4] ;  /* 0x0006c4060e1a7981 */ /* 0x000ee8000c1e9900 */
[----:B------:R-:W3:Y:S01]  /*0c30*/  LDG.E.CONSTANT R16, desc[UR6][R16.64+0x6c0] ;  /* 0x0006c00610107981 */ /* 0x000ee2000c1e9900 */
[----:B----4-:R-:W-:-:S02]  /*0c40*/  LOP3.LUT R29, R24, 0xf0f0f0f, RZ, 0xc0, !PT ;  /* 0x0f0f0f0f181d7812 */ /* 0x010fc400078ec0ff */
[----:B------:R-:W-:-:S03]  /*0c50*/  SHF.R.U32.HI R24, RZ, 0x4, R24 ;  /* 0x00000004ff187819 */ /* 0x000fc60000011618 */
[----:B-----5:R-:W-:Y:S01]  /*0c60*/  IDP.4A.S8.S8 R29, R29, R20, RZ ;  /* 0x000000141d1d7226 */ /* 0x020fe200000006ff */
[----:B------:R-:W-:-:S05]  /*0c70*/  LOP3.LUT R24, R24, 0xf0f0f0f, RZ, 0xc0, !PT ;  /* 0x0f0f0f0f18187812 */ /* 0x000fca00078ec0ff */
[----:B--2---:R-:W-:Y:S01]  /*0c80*/  IDP.4A.S8.S8 R20, R24, R28, R29 ;  /* 0x0000001c18147226 */ /* 0x004fe2000000061d */
[----:B---3--:R-:W-:-:S05]  /*0c90*/  LOP3.LUT R24, R21, 0xf0f0f0f, RZ, 0xc0, !PT ;  /* 0x0f0f0f0f15187812 */ /* 0x008fca00078ec0ff */
[----:B------:R-:W-:Y:S02]  /*0ca0*/  IDP.4A.S8.S8 R20, R24, R25, R20 ;  /* 0x0000001918147226 */ /* 0x000fe40000000614 */
[----:B------:R-:W2:Y:S01]  /*0cb0*/  LDG.E.CONSTANT R25, desc[UR6][R14.64+0x498] ;  /* 0x000498060e197981 */ /* 0x000ea2000c1e9900 */
[----:B------:R-:W-:Y:S01]  /*0cc0*/  VIADD R24, R4, 0x30 ;  /* 0x0000003004187836 */ /* 0x000fe20000000000 */
[----:B------:R-:W-:-:S04]  /*0cd0*/  SHF.R.U32.HI R21, RZ, 0x4, R21 ;  /* 0x00000004ff157819 */ /* 0x000fc80000011615 */
[----:B------:R-:W-:-:S04]  /*0ce0*/  IADD3 R29, P0, PT, R5, R24, RZ ;  /* 0x00000018051d7210 */ /* 0x000fc80007f1e0ff */
[----:B------:R-:W-:Y:S01]  /*0cf0*/  LEA.HI.X.SX32 R24, R24, R7, 0x1, P0 ;  /* 0x0000000718187211 */ /* 0x000fe200000f0eff */
[----:B------:R-:W-:Y:S01]  /*0d00*/  IMAD.WIDE.U32 R12, R29, 0x14, R12 ;  /* 0x000000141d0c7825 */ /* 0x000fe200078e000c */
[----:B------:R-:W-:-:S03]  /*0d10*/  LOP3.LUT R21, R21, 0xf0f0f0f, RZ, 0xc0, !PT ;  /* 0x0f0f0f0f15157812 */ /* 0x000fc600078ec0ff */
[----:B------:R-:W-:-:S05]  /*0d20*/  IMAD R29, R24, 0x14, RZ ;  /* 0x00000014181d7824 */ /* 0x000fca00078e02ff */
[----:B------:R-:W-:Y:S01]  /*0d30*/  IADD3 R13, PT, PT, R13, R29, RZ ;  /* 0x0000001d0d0d7210 */ /* 0x000fe20007ffe0ff */
[----:B------:R-:W-:Y:S02]  /*0d40*/  HFMA2 R18, R18, R27, -RZ ;  /* 0x0000001b12127231 */ /* 0x000fe400001000ff */
[----:B------:R-:W3:Y:S01]  /*0d50*/  LDG.E.CONSTANT R27, desc[UR6][R14.64+0x6d4] ;  /* 0x0006d4060e1b7981 */ /* 0x000ee2000c1e9900 */
[----:B--2---:R-:W-:Y:S01]  /*0d60*/  IDP.4A.S8.S8 R25, R21, R25, R20 ;  /* 0x0000001915197226 */ /* 0x004fe20000000614 */
[----:B------:R-:W-:-:S04]  /*0d70*/  IADD3 R20, P0, PT, R6, R12, RZ ;  /* 0x0000000c06147210 */ /* 0x000fc80007f1e0ff */
[----:B------:R-:W-:Y:S02]  /*0d80*/  IADD3.X R21, PT, PT, RZ, R13, RZ, P0, !PT ;  /* 0x0000000dff157210 */ /* 0x000fe400007fe4ff */
[----:B------:R0:W2:Y:S04]  /*0d90*/  LDG.E.CONSTANT R13, desc[UR6][R12.64] ;  /* 0x000000060c0d7981 */ /* 0x0000a8000c1e9900 */
[----:B------:R-:W4:Y:S04]  /*0da0*/  LDG.E.CONSTANT R24, desc[UR6][R20.64+0x4] ;  /* 0x0000040614187981 */ /* 0x000f28000c1e9900 */
[----:B------:R-:W5:Y:S04]  /*0db0*/  LDG.E.CONSTANT R19, desc[UR6][R20.64+0x8] ;  /* 0x0000080614137981 */ /* 0x000f68000c1e9900 */
[----:B------:R-:W2:Y:S01]  /*0dc0*/  LDG.E.CONSTANT R20, desc[UR6][R14.64+0x6d8] ;  /* 0x0006d8060e147981 */ /* 0x000ea2000c1e9900 */
[----:B----4-:R-:W-:-:S02]  /*0dd0*/  LOP3.LUT R29, R24, 0xf0f0f0f, RZ, 0xc0, !PT ;  /* 0x0f0f0f0f181d7812 */ /* 0x010fc400078ec0ff */
[----:B------:R-:W-:-:S03]  /*0de0*/  SHF.R.U32.HI R24, RZ, 0x4, R24 ;  /* 0x00000004ff187819 */ /* 0x000fc60000011618 */
[----:B------:R-:W-:Y:S01]  /*0df0*/  IDP.4A.S8.S8 R26, R29, R26, RZ ;  /* 0x0000001a1d1a7226 */ /* 0x000fe200000006ff */
[----:B------:R-:W-:-:S05]  /*0e00*/  LOP3.LUT R24, R24, 0xf0f0f0f, RZ, 0xc0, !PT ;  /* 0x0f0f0f0f18187812 */ /* 0x000fca00078ec0ff */
[----:B---3--:R-:W-:Y:S02]  /*0e10*/  IDP.4A.S8.S8 R24, R24, R27, R26 ;  /* 0x0000001b18187226 */ /* 0x008fe4000000061a */
[----:B------:R1:W3:Y:S01]  /*0e20*/  LDG.E.CONSTANT R27, desc[UR6][R14.64+0x6c8] ;  /* 0x0006c8060e1b7981 */ /* 0x0002e2000c1e9900 */
[----:B-----5:R-:W-:Y:S02]  /*0e30*/  LOP3.LUT R21, R19, 0xf0f0f0f, RZ, 0xc0, !PT ;  /* 0x0f0f0f0f13157812 */ /* 0x020fe400078ec0ff */
[----:B------:R-:W-:Y:S01]  /*0e40*/  SHF.R.U32.HI R19, RZ, 0x4, R19 ;  /* 0x00000004ff137819 */ /* 0x000fe20000011613 */
[----:B------:R-:W-:Y:S01]  /*0e50*/  FADD.FTZ R23, R23, R8 ;  /* 0x0000000817177221 */ /* 0x000fe20000010000 */
[----:B0-----:R-:W-:Y:S02]  /*0e60*/  VIADD R12, R9, 0x20 ;  /* 0x00000020090c7836 */ /* 0x001fe40000000000 */
[----:B--2---:R-:W-:Y:S02]  /*0e70*/  HMUL2 R16, R13, R16 ;  /* 0x000000100d107232 */ /* 0x004fe40000000000 */
[----:B------:R-:W-:Y:S01]  /*0e80*/  HADD2.F32 R8, -RZ, R18.H1_H1 ;  /* 0x30000012ff087230 */ /* 0x000fe20000004100 */
[----:B------:R-:W-:-:S02]  /*0e90*/  LOP3.LUT R19, R19, 0xf0f0f0f, RZ, 0xc0, !PT ;  /* 0x0f0f0f0f13137812 */ /* 0x000fc400078ec0ff */
[----:B------:R-:W-:Y:S01]  /*0ea0*/  ISETP.GE.U32.AND P0, PT, R12, UR4, PT ;  /* 0x000000040c007c0c */ /* 0x000fe2000bf06070 */
[----:B------:R-:W-:Y:S02]  /*0eb0*/  HADD2.F32 R18, -RZ, R18.H0_H0 ;  /* 0x20000012ff127230 */ /* 0x000fe40000004100 */
[----:B------:R-:W-:Y:S01]  /*0ec0*/  FMUL.FTZ R13, R8, 0.5 ;  /* 0x3f000000080d7820 */ /* 0x000fe20000410000 */
[----:B------:R-:W-:Y:S01]  /*0ed0*/  I2FP.F32.S32 R25, R25 ;  /* 0x0000001900197245 */ /* 0x000fe20000201400 */
[--C-:B------:R-:W-:Y:S02]  /*0ee0*/  HADD2.F32 R8, -RZ, R16.reuse.H1_H1 ;  /* 0x30000010ff087230 */ /* 0x100fe40000004100 */
[----:B------:R-:W-:Y:S01]  /*0ef0*/  FADD.FTZ R22, R23, R22 ;  /* 0x0000001617167221 */ /* 0x000fe20000010000 */
[----:B------:R-:W-:Y:S02]  /*0f00*/  HADD2.F32 R16, -RZ, R16.H0_H0 ;  /* 0x20000010ff107230 */ /* 0x000fe40000004100 */
[----:B------:R-:W-:Y:S01]  /*0f10*/  FFMA.FTZ R13, R18, R25, R13 ;  /* 0x00000019120d7223 */ /* 0x000fe2000001000d */
[----:B-1----:R-:W-:-:S03]  /*0f20*/  FMUL.FTZ R15, R8, 0.5 ;  /* 0x3f000000080f7820 */ /* 0x002fc60000410000 */
[----:B------:R-:W-:Y:S01]  /*0f30*/  FADD.FTZ R13, R22, R13 ;  /* 0x0000000d160d7221 */ /* 0x000fe20000010000 */
[----:B------:R-:W-:Y:S02]  /*0f40*/  IADD3 R9, PT, PT, R9, 0x40, RZ ;  /* 0x0000004009097810 */ /* 0x000fe40007ffe0ff */
[----:B------:R-:W-:Y:S01]  /*0f50*/  IADD3 R4, PT, PT, R4, 0x40, RZ ;  /* 0x0000004004047810 */ /* 0x000fe20007ffe0ff */
[----:B---3--:R-:W-:-:S04]  /*0f60*/  IDP.4A.S8.S8 R21, R21, R27, R24 ;  /* 0x0000001b15157226 */ /* 0x008fc80000000618 */
[----:B------:R-:W-:-:S05]  /*0f70*/  IDP.4A.S8.S8 R19, R19, R20, R21 ;  /* 0x0000001413137226 */ /* 0x000fca0000000615 */
[----:B------:R-:W-:-:S05]  /*0f80*/  I2FP.F32.S32 R19, R19 ;  /* 0x0000001300137245 */ /* 0x000fca0000201400 */
[----:B------:R-:W-:-:S04]  /*0f90*/  FFMA.FTZ R16, R16, R19, R15 ;  /* 0x0000001310107223 */ /* 0x000fc8000001000f */
[----:B------:R-:W-:Y:S01]  /*0fa0*/  FADD.FTZ R8, R13, R16 ;  /* 0x000000100d087221 */ /* 0x000fe20000010000 */
[----:B------:R-:W-:Y:S06]  /*0fb0*/  @!P0 BRA `(.L_x_82) ;  /* 0xfffffff400cc8947 */ /* 0x000fec000383ffff */
.L_x_78:
[----:B------:R-:W-:Y:S05]  /*0fc0*/  BSYNC.RECONVERGENT B0 ;  /* 0x0000000000007941 */ /* 0x000fea0003800200 */
.L_x_77:
        /* <DEDUP_REMOVED lines=18> */
.L_x_83:
        /* <DEDUP_REMOVED lines=9> */
.L_x_1153:


//--------------------- .text._Z9moe_vec_qIN3c108BFloat16ELi32ELi4E10block_q4_0Li2EXadL_ZN45_INTERNAL_8d5cb472_14_gguf_kernel_cu_cd24131917vec_dot_q4_0_q8_1EPKvPK10block_q8_1RKiEEEvS5_S5_PT_PS9_iiii --------------------------
	.section	.text._Z9moe_vec_qIN3c108BFloat16ELi32ELi4E10block_q4_0Li2EXadL_ZN45_INTERNAL_8d5cb472_14_gguf_kernel_cu_cd24131917vec_dot_q4_0_q8_1EPKvPK10block_q8_1RKiEEEvS5_S5_PT_PS9_iiii,"ax",@progbits
	.align	128
.text._Z9moe_vec_qIN3c108BFloat16ELi32ELi4E10block_q4_0Li2EXadL_ZN45_INTERNAL_8d5cb472_14_gguf_kernel_cu_cd24131917vec_dot_q4_0_q8_1EPKvPK10block_q8_1RKiEEEvS5_S5_PT_PS9_iiii:
        .type           _Z9moe_vec_qIN3c108BFloat16ELi32ELi4E10block_q4_0Li2EXadL_ZN45_INTERNAL_8d5cb472_14_gguf_kernel_cu_cd24131917vec_dot_q4_0_q8_1EPKvPK10block_q8_1RKiEEEvS5_S5_PT_PS9_iiii,@function
        .size           _Z9moe_vec_qIN3c108BFloat16ELi32ELi4E10block_q4_0Li2EXadL_ZN45_INTERNAL_8d5cb472_14_gguf_kernel_cu_cd24131917vec_dot_q4_0_q8_1EPKvPK10block_q8_1RKiEEEvS5_S5_PT_PS9_iiii,(.L_x_1154 - _Z9moe_vec_qIN3c108BFloat16ELi32ELi4E10block_q4_0Li2EXadL_ZN45_INTERNAL_8d5cb472_14_gguf_kernel_cu_cd24131917vec_dot_q4_0_q8_1EPKvPK10block_q8_1RKiEEEvS5_S5_PT_PS9_iiii)
        .other          _Z9moe_vec_qIN3c108BFloat16ELi32ELi4E10block_q4_0Li2EXadL_ZN45_INTERNAL_8d5cb472_14_gguf_kernel_cu_cd24131917vec_dot_q4_0_q8_1EPKvPK10block_q8_1RKiEEEvS5_S5_PT_PS9_iiii,@"STO_CUDA_ENTRY STV_DEFAULT"
_Z9moe_vec_qIN3c108BFloat16ELi32ELi4E10block_q4_0Li2EXadL_ZN45_INTERNAL_8d5cb472_14_gguf_kernel_cu_cd24131917vec_dot_q4_0_q8_1EPKvPK10block_q8_1RKiEEEvS5_S5_PT_PS9_iiii:
        /* <DEDUP_REMOVED lines=26> */
[----:B-1----:R-:W-:-:S06]  /*01a0*/  IADD3 R4, PT, PT, R0, 0xffffffe, RZ ;  /* 0x0ffffffe00047810 */ /* 0x002fcc0007ffe0ff */
[----:B------:R1:W2:Y:S02]  /*01b0*/  F2I.FTZ.U32.TRUNC.NTZ R5, R4 ;  /* 0x0000000400057305 */ /* 0x0002a4000021f000 */
[----:B-1----:R-:W-:Y:S02]  /*01c0*/  HFMA2 R4, -RZ, RZ, 0, 0 ;  /* 0x00000000ff047431 */ /* 0x002fe400000001ff */
[----:B--2---:R-:W-:-:S04]  /*01d0*/  IMAD.MOV R7, RZ, RZ, -R5 ;  /* 0x000000ffff077224 */ /* 0x004fc800078e0a05 */
[----:B------:R-:W-:-:S04]  /*01e0*/  IMAD R7, R7, UR10, RZ ;  /* 0x0000000a07077c24 */ /* 0x000fc8000f8e02ff */
[----:B------:R-:W-:-:S06]  /*01f0*/  IMAD.HI.U32 R6, R5, R7, R4 ;  /* 0x0000000705067227 */ /* 0x000fcc00078e0004 */
[----:B------:R-:W-:-:S04]  /*0200*/  IMAD.HI.U32 R6, R6, R15, RZ ;  /* 0x0000000f06067227 */ /* 0x000fc800078e00ff */
[----:B0-----:R-:W-:-:S04]  /*0210*/  IMAD.MOV R2, RZ, RZ, -R6 ;  /* 0x000000ffff027224 */ /* 0x001fc800078e0a06 */
[----:B------:R-:W-:-:S05]  /*0220*/  IMAD R2, R2, UR10, R15 ;  /* 0x0000000a02027c24 */ /* 0x000fca000f8e020f */
[----:B------:R-:W-:-:S13]  /*0230*/  ISETP.GE.U32.AND P0, PT, R2, UR10, PT ;  /* 0x0000000a02007c0c */ /* 0x000fda000bf06070 */
[----:B------:R-:W-:Y:S01]  /*0240*/  @P0 IADD3 R2, PT, PT, R2, -UR10, RZ ;  /* 0x8000000a02020c10 */ /* 0x000fe2000fffe0ff */
[----:B------:R-:W-:Y:S01]  /*0250*/  @P0 VIADD R6, R6, 0x1 ;  /* 0x0000000106060836 */ /* 0x000fe20000000000 */
[----:B------:R-:W-:Y:S02]  /*0260*/  ISETP.GE.U32.AND P0, PT, R13, UR4, PT ;  /* 0x000000040d007c0c */ /* 0x000fe4000bf06070 */
[----:B------:R-:W-:Y:S02]  /*0270*/  ISETP.GE.U32.AND P1, PT, R2, UR10, PT ;  /* 0x0000000a02007c0c */ /* 0x000fe4000bf26070 */
[----:B------:R-:W0:Y:S11]  /*0280*/  LDC.64 R2, c[0x0][0x388] ;  /* 0x0000e200ff027b82 */ /* 0x000e360000000a00 */
[----:B------:R-:W-:-:S02]  /*0290*/  @P1 IADD3 R6, PT, PT, R6, 0x1, RZ ;  /* 0x0000000106061810 */ /* 0x000fc40007ffe0ff */
[----:B------:R-:W-:-:S05]  /*02a0*/  @!P2 LOP3.LUT R6, RZ, UR10, RZ, 0x33, !PT ;  /* 0x0000000aff06ac12 */ /* 0x000fca000f8e33ff */
[----:B----4-:R-:W-:-:S04]  /*02b0*/  IMAD R5, R6, UR9, RZ ;  /* 0x0000000906057c24 */ /* 0x010fc8000f8e02ff */
[----:B0-----:R-:W-:-:S04]  /*02c0*/  IMAD.WIDE.U32 R2, R5, 0x4, R2 ;  /* 0x0000000405027825 */ /* 0x001fc800078e0002 */
[----:B-----5:R-:W-:Y:S01]  /*02d0*/  IMAD R17, R17, UR5, RZ ;  /* 0x0000000511117c24 */ /* 0x020fe2000f8e02ff */
[----:B------:R-:W-:Y:S06]  /*02e0*/  @P0 BRA `(.L_x_85) ;  /* 0x0000000800380947 */ /* 0x000fec0003800000 */
[----:B------:R-:W-:Y:S01]  /*02f0*/  LOP3.LUT R0, RZ, R13, RZ, 0x33, !PT ;  /* 0x0000000dff007212 */ /* 0x000fe200078e33ff */
[----:B------:R-:W-:Y:S01]  /*0300*/  IMAD.SHL.U32 R19, R14, 0x2, RZ ;  /* 0x000000020e137824 */ /* 0x000fe200078e00ff */
[----:B------:R-:W-:Y:S01]  /*0310*/  BSSY.RECONVERGENT B1, `(.L_x_86) ;  /* 0x0000034000017945 */ /* 0x000fe20003800200 */
[----:B------:R-:W-:Y:S01]  /*0320*/  SHF.R.S32.HI R18, RZ, 0x1f, R17 ;  /* 0x0000001fff127819 */ /* 0x000fe20000011411 */
[----:B------:R-:W-:Y:S01]  /*0330*/  IMAD R12, R16, UR4, RZ ;  /* 0x00000004100c7c24 */ /* 0x000fe2000f8e02ff */
[----:B------:R-:W-:Y:S02]  /*0340*/  IADD3 R0, PT, PT, R0, UR4, RZ ;  /* 0x0000000400007c10 */ /* 0x000fe4000fffe0ff */
[----:B------:R-:W-:Y:S02]  /*0350*/  MOV R21, RZ ;  /* 0x000000ff00157202 */ /* 0x000fe40000000f00 */
[C---:B------:R-:W-:Y:S02]  /*0360*/  LOP3.LUT P1, RZ, R0.reuse, 0x10, RZ, 0xc0, !PT ;  /* 0x0000001000ff7812 */ /* 0x040fe4000782c0ff */
[----:B------:R-:W-:-:S02]  /*0370*/  ISETP.GE.U32.AND P0, PT, R0, 0x10, PT ;  /* 0x000000100000780c */ /* 0x000fc40003f06070 */
[----:B------:R-:W-:-:S09]  /*0380*/  LOP3.LUT R19, R19, 0x2, RZ, 0xc0, !PT ;  /* 0x0000000213137812 */ /* 0x000fd200078ec0ff */
[----:B------:R-:W-:Y:S05]  /*0390*/  @P1 BRA `(.L_x_87) ;  /* 0x0000000000ac1947 */ /* 0x000fea0003800000 */
[----:B------:R-:W0:Y:S01]  /*03a0*/  LDC.64 R10, c[0x0][0x380] ;  /* 0x0000e000ff0a7b82 */ /* 0x000e220000000a00 */
[----:B------:R-:W-:Y:S01]  /*03b0*/  IMAD.IADD R0, R13, 0x1, R12 ;  /* 0x000000010d007824 */ /* 0x000fe200078e020c */
[----:B------:R-:W-:-:S04]  /*03c0*/  SHF.L.U32 R7, R19, 0x2, RZ ;  /* 0x0000000213077819 */ /* 0x000fc800000006ff */
[----:B------:R-:W-:-:S04]  /*03d0*/  IADD3 R5, P1, PT, R17, R0, RZ ;  /* 0x0000000011057210 */ /* 0x000fc80007f3e0ff */
[----:B------:R-:W-:Y:S01]  /*03e0*/  LEA.HI.X.SX32 R0, R0, R18, 0x1, P1 ;  /* 0x0000001200007211 */ /* 0x000fe200008f0eff */
[----:B0-----:R-:W-:-:S04]  /*03f0*/  IMAD.WIDE.U32 R10, R5, 0x12, R10 ;  /* 0x00000012050a7825 */ /* 0x001fc800078e000a */
[----:B------:R-:W-:Y:S01]  /*0400*/  IMAD R5, R0, 0x12, RZ ;  /* 0x0000001200057824 */ /* 0x000fe200078e02ff */
[----:B------:R-:W-:-:S03]  /*0410*/  IADD3 R8, P1, PT, R7, R10, RZ ;  /* 0x0000000a07087210 */ /* 0x000fc60007f3e0ff */
[----:B------:R-:W-:Y:S02]  /*0420*/  IMAD.IADD R11, R11, 0x1, R5 ;  /* 0x000000010b0b7824 */ /* 0x000fe400078e0205 */
[----:B------:R-:W-:-:S03]  /*0430*/  IMAD.WIDE.U32 R4, R13, 0x24, R2 ;  /* 0x000000240d047825 */ /* 0x000fc600078e0002 */
[----:B------:R-:W-:Y:S01]  /*0440*/  IADD3.X R9, PT, PT, RZ, R11, RZ, P1, !PT ;  /* 0x0000000bff097210 */ /* 0x000fe20000ffe4ff */
[----:B------:R-:W2:Y:S01]  /*0450*/  LDG.E.U16.CONSTANT R10, desc[UR6][R10.64] ;  /* 0x000000060a0a7981 */ /* 0x000ea2000c1e9500 */
[----:B------:R-:W-:-:S03]  /*0460*/  IADD3 R6, P1, PT, R4, R7, RZ ;  /* 0x0000000704067210 */ /* 0x000fc60007f3e0ff */
[----:B------:R-:W3:Y:S04]  /*0470*/  LDG.E.U16.CONSTANT R21, desc[UR6][R8.64+0x2] ;  /* 0x0000020608157981 */ /* 0x000ee8000c1e9500 */
[----:B------:R-:W3:Y:S01]  /*0480*/  LDG.E.U16.CONSTANT R20, desc[UR6][R8.64+0x4] ;  /* 0x0000040608147981 */ /* 0x000ee2000c1e9500 */
[----:B------:R-:W-:-:S03]  /*0490*/  IMAD.X R7, RZ, RZ, R5, P1 ;  /* 0x000000ffff077224 */ /* 0x000fc600008e0605 */
[----:B------:R-:W4:Y:S04]  /*04a0*/  LDG.E.U16.CONSTANT R0, desc[UR6][R8.64+0x6] ;  /* 0x0000060608007981 */ /* 0x000f28000c1e9500 */
[----:B------:R-:W4:Y:S04]  /*04b0*/  LDG.E.U16.CONSTANT R25, desc[UR6][R8.64+0x8] ;  /* 0x0000080608197981 */ /* 0x000f28000c1e9500 */
[----:B------:R-:W5:Y:S04]  /*04c0*/  LDG.E.CONSTANT R24, desc[UR6][R6.64+0x4] ;  /* 0x0000040606187981 */ /* 0x000f68000c1e9900 */
[----:B------:R-:W2:Y:S04]  /*04d0*/  LDG.E.CONSTANT R22, desc[UR6][R6.64+0x14] ;  /* 0x0000140606167981 */ /* 0x000ea8000c1e9900 */
[----:B------:R-:W2:Y:S04]  /*04e0*/  LDG.E.CONSTANT R23, desc[UR6][R6.64+0x8] ;  /* 0x0000080606177981 */ /* 0x000ea8000c1e9900 */
[----:B------:R-:W2:Y:S04]  /*04f0*/  LDG.E.CONSTANT R26, desc[UR6][R6.64+0x18] ;  /* 0x00001806061a7981 */ /* 0x000ea8000c1e9900 */
[----:B------:R0:W2:Y:S01]  /*0500*/  LDG.E.CONSTANT R4, desc[UR6][R4.64] ;  /* 0x0000000604047981 */ /* 0x0000a2000c1e9900 */
[----:B------:R-:W-:Y:S01]  /*0510*/  VIADD R13, R13, 0x10 ;  /* 0x000000100d0d7836 */ /* 0x000fe20000000000 */
[----:B---3--:R-:W-:-:S04]  /*0520*/  LEA R20, R20, R21, 0x10 ;  /* 0x0000001514147211 */ /* 0x008fc800078e80ff */
[----:B------:R-:W-:Y:S02]  /*0530*/  LOP3.LUT R21, R20, 0xf0f0f0f, RZ, 0xc0, !PT ;  /* 0x0f0f0f0f14157812 */ /* 0x000fe400078ec0ff */
[----:B------:R-:W-:Y:S02]  /*0540*/  SHF.R.U32.HI R20, RZ, 0x4, R20 ;  /* 0x00000004ff147819 */ /* 0x000fe40000011614 */
[----:B----4-:R-:W-:Y:S02]  /*0550*/  LEA R0, R25, R0, 0x10 ;  /* 0x0000000019007211 */ /* 0x010fe400078e80ff */
[----:B------:R-:W-:Y:S01]  /*0560*/  LOP3.LUT R9, R20, 0xf0f0f0f, RZ, 0xc0, !PT ;  /* 0x0f0f0f0f14097812 */ /* 0x000fe200078ec0ff */
[----:B-----5:R-:W-:Y:S01]  /*0570*/  IDP.4A.S8.S8 R21, R21, R24, RZ ;  /* 0x0000001815157226 */ /* 0x020fe200000006ff */
[----:B------:R-:W-:Y:S02]  /*0580*/  LOP3.LUT R8, R0, 0xf0f0f0f, RZ, 0xc0, !PT ;  /* 0x0f0f0f0f00087812 */ /* 0x000fe400078ec0ff */
[----:B------:R-:W-:Y:S01]  /*0590*/  SHF.R.U32.HI R0, RZ, 0x4, R0 ;  /* 0x00000004ff007819 */ /* 0x000fe20000011600 */
[----:B--2---:R-:W-:-:S03]  /*05a0*/  IDP.4A.S8.S8 R22, R9, R22, R21 ;  /* 0x0000001609167226 */ /* 0x004fc60000000615 */
[----:B0-----:R-:W-:Y:S01]  /*05b0*/  LOP3.LUT R5, R0, 0xf0f0f0f, RZ, 0xc0, !PT ;  /* 0x0f0f0f0f00057812 */ /* 0x001fe200078ec0ff */
[----:B------:R-:W-:-:S04]  /*05c0*/  IDP.4A.S8.S8 R8, R8, R23, R22 ;  /* 0x0000001708087226 */ /* 0x000fc80000000616 */
[----:B------:R-:W-:Y:S02]  /*05d0*/  IDP.4A.S8.S8 R5, R5, R26, R8 ;  /* 0x0000001a05057226 */ /* 0x000fe40000000608 */
[----:B------:R-:W-:-:S03]  /*05e0*/  HADD2.F32 R0, -RZ, R4.H1_H1 ;  /* 0x30000004ff007230 */ /* 0x000fc60000004100 */
[----:B------:R-:W-:Y:S01]  /*05f0*/  I2FP.F32.S32 R5, R5 ;  /* 0x0000000500057245 */ /* 0x000fe20000201400 */
[----:B------:R-:W-:Y:S02]  /*0600*/  HADD2.F32 R4, -RZ, R4.H0_H0 ;  /* 0x20000004ff047230 */ /* 0x000fe40000004100 */
[----:B------:R-:W-:Y:S01]  /*0610*/  FMUL.FTZ R7, R0, -4 ;  /* 0xc080000000077820 */ /* 0x000fe20000410000 */
[----:B------:R-:W-:-:S03]  /*0620*/  HADD2.F32 R0, -RZ, R10.H0_H0 ;  /* 0x2000000aff007230 */ /* 0x000fc60000004100 */
[----:B------:R-:W-:-:S04]  /*0630*/  FFMA.FTZ R5, R4, R5, R7 ;  /* 0x0000000504057223 */ /* 0x000fc80000010007 */
[----:B------:R-:W-:-:S07]  /*0640*/  FFMA.FTZ R21, R0, R5, RZ ;  /* 0x0000000500157223 */ /* 0x000fce00000100ff */
.L_x_87:
[----:B------:R-:W-:Y:S05]  /*0650*/  BSYNC.RECONVERGENT B1 ;  /* 0x0000000000017941 */ /* 0x000fea0003800200 */
.L_x_86:
[----:B------:R-:W-:Y:S05]  /*0660*/  @!P0 BRA `(.L_x_85) ;  /* 0x0000000400588947 */ /* 0x000fea0003800000 */
[----:B------:R-:W-:Y:S01]  /*0670*/  SHF.L.U32 R19, R19, 0x2, RZ ;  /* 0x0000000213137819 */ /* 0x000fe200000006ff */
[----:B------:R-:W-:Y:S01]  /*0680*/  VIADD R20, R13, 0x10 ;  /* 0x000000100d147836 */ /* 0x000fe20000000000 */
[----:B------:R-:W-:-:S07]  /*0690*/  IADD3 R0, PT, PT, R12, R13, RZ ;  /* 0x0000000d0c007210 */ /* 0x000fce0007ffe0ff */
.L_x_88:
[----:B------:R-:W0:Y:S01]  /*06a0*/  LDC.64 R10, c[0x0][0x380] ;  /* 0x0000e000ff0a7b82 */ /* 0x000e220000000a00 */
[----:B------:R-:W-:Y:S02]  /*06b0*/  IADD3 R9, P0, PT, R17, R0, RZ ;  /* 0x0000000011097210 */ /* 0x000fe40007f1e0ff */
[----:B------:R-:W-:Y:S02]  /*06c0*/  IADD3 R7, PT, PT, R20, -0x10, RZ ;  /* 0xfffffff014077810 */ /* 0x000fe40007ffe0ff */
[----:B------:R-:W-:-:S03]  /*06d0*/  LEA.HI.X.SX32 R4, R0, R18, 0x1, P0 ;  /* 0x0000001200047211 */ /* 0x000fc600000f0eff */
[----:B------:R-:W-:-:S04]  /*06e0*/  IMAD.WIDE R6, R7, 0x24, R2 ;  /* 0x0000002407067825 */ /* 0x000fc800078e0202 */
[----:B------:R-:W-:Y:S02]  /*06f0*/  IMAD R5, R4, 0x12, RZ ;  /* 0x0000001204057824 */ /* 0x000fe400078e02ff */
[----:B0-----:R-:W-:-:S03]  /*0700*/  IMAD.WIDE.U32 R8, R9, 0x12, R10 ;  /* 0x0000001209087825 */ /* 0x001fc600078e000a */
[----:B------:R-:W-:Y:S02]  /*0710*/  IADD3 R12, P0, PT, R19, R8, RZ ;  /* 0x00000008130c7210 */ /* 0x000fe40007f1e0ff */
[----:B------:R-:W-:-:S05]  /*0720*/  IADD3 R9, PT, PT, R9, R5, RZ ;  /* 0x0000000509097210 */ /* 0x000fca0007ffe0ff */
[----:B------:R-:W-:Y:S01]  /*0730*/  IMAD.X R13, RZ, RZ, R9, P0 ;  /* 0x000000ffff0d7224 */ /* 0x000fe200000e0609 */
[----:B------:R-:W-:Y:S01]  /*0740*/  IADD3 R4, P0, PT, R19, R6, RZ ;  /* 0x0000000613047210 */ /* 0x000fe20007f1e0ff */
[----:B------:R-:W2:Y:S04]  /*0750*/  LDG.E.U16.CONSTANT R8, desc[UR6][R8.64] ;  /* 0x0000000608087981 */ /* 0x000ea8000c1e9500 */
[----:B------:R-:W3:Y:S04]  /*0760*/  LDG.E.U16.CONSTANT R26, desc[UR6][R12.64+0x2] ;  /* 0x000002060c1a7981 */ /* 0x000ee8000c1e9500 */
[----:B------:R-:W3:Y:S01]  /*0770*/  LDG.E.U16.CONSTANT R27, desc[UR6][R12.64+0x4] ;  /* 0x000004060c1b7981 */ /* 0x000ee2000c1e9500 */
[----:B------:R-:W-:-:S03]  /*0780*/  IADD3.X R5, PT, PT, RZ, R7, RZ, P0, !PT ;  /* 0x00000007ff057210 */ /* 0x000fc600007fe4ff */
[----:B------:R-:W4:Y:S04]  /*0790*/  LDG.E.U16.CONSTANT R22, desc[UR6][R12.64+0x6] ;  /* 0x000006060c167981 */ /* 0x000f28000c1e9500 */
[----:B------:R-:W5:Y:S04]  /*07a0*/  LDG.E.CONSTANT R24, desc[UR6][R4.64+0x4] ;  /* 0x0000040604187981 */ /* 0x000f68000c1e9900 */
[----:B------:R-:W2:Y:S04]  /*07b0*/  LDG.E.CONSTANT R25, desc[UR6][R4.64+0x14] ;  /* 0x0000140604197981 */ /* 0x000ea8000c1e9900 */
[----:B------:R-:W4:Y:S04]  /*07c0*/  LDG.E.U16.CONSTANT R23, desc[UR6][R12.64+0x8] ;  /* 0x000008060c177981 */ /* 0x000f28000c1e9500 */
[----:B------:R-:W4:Y:S01]  /*07d0*/  LDG.E.CONSTANT R29, desc[UR6][R4.64+0x244] ;  /* 0x00024406041d7981 */ /* 0x000f22000c1e9900 */
[----:B---3--:R-:W-:-:S04]  /*07e0*/  LEA R26, R27, R26, 0x10 ;  /* 0x0000001a1b1a7211 */ /* 0x008fc800078e80ff */
[----:B------:R-:W-:-:S05]  /*07f0*/  LOP3.LUT R27, R26, 0xf0f0f0f, RZ, 0xc0, !PT ;  /* 0x0f0f0f0f1a1b7812 */ /* 0x000fca00078ec0ff */
[----:B-----5:R-:W-:Y:S02]  /*0800*/  IDP.4A.S8.S8 R27, R27, R24, RZ ;  /* 0x000000181b1b7226 */ /* 0x020fe400000006ff */
[----:B------:R-:W3:Y:S01]  /*0810*/  LDG.E.CONSTANT R24, desc[UR6][R4.64+0x8] ;  /* 0x0000080604187981 */ /* 0x000ee2000c1e9900 */
[----:B------:R-:W-:-:S04]  /*0820*/  SHF.R.U32.HI R26, RZ, 0x4, R26 ;  /* 0x00000004ff1a7819 */ /* 0x000fc8000001161a */
[----:B------:R-:W-:-:S05]  /*0830*/  LOP3.LUT R26, R26, 0xf0f0f0f, RZ, 0xc0, !PT ;  /* 0x0f0f0f0f1a1a7812 */ /* 0x000fca00078ec0ff */
[----:B--2---:R-:W-:Y:S02]  /*0840*/  IDP.4A.S8.S8 R25, R26, R25, R27 ;  /* 0x000000191a197226 */ /* 0x004fe4000000061b */
[----:B------:R-:W-:Y:S01]  /*0850*/  VIADD R26, R0, 0x10 ;  /* 0x00000010001a7836 */ /* 0x000fe20000000000 */
[----:B----4-:R-:W-:Y:S02]  /*0860*/  LEA R22, R23, R22, 0x10 ;  /* 0x0000001617167211 */ /* 0x010fe400078e80ff */
[----:B------:R-:W2:Y:S02]  /*0870*/  LDG.E.CONSTANT R23, desc[UR6][R6.64] ;  /* 0x0000000606177981 */ /* 0x000ea4000c1e9900 */
[----:B------:R-:W-:-:S04]  /*0880*/  IADD3 R13, P0, PT, R17, R26, RZ ;  /* 0x0000001a110d7210 */ /* 0x000fc80007f1e0ff */
[----:B------:R-:W-:Y:S01]  /*0890*/  LEA.HI.X.SX32 R26, R26, R18, 0x1, P0 ;  /* 0x000000121a1a7211 */ /* 0x000fe200000f0eff */
[----:B------:R-:W-:Y:S01]  /*08a0*/  IMAD.WIDE.U32 R12, R13, 0x12, R10 ;  /* 0x000000120d0c7825 */ /* 0x000fe200078e000a */
[----:B------:R-:W-:-:S03]  /*08b0*/  LOP3.LUT R10, R22, 0xf0f0f0f, RZ, 0xc0, !PT ;  /* 0x0f0f0f0f160a7812 */ /* 0x000fc600078ec0ff */
[----:B------:R-:W-:-:S05]  /*08c0*/  IMAD R11, R26, 0x12, RZ ;  /* 0x000000121a0b7824 */ /* 0x000fca00078e02ff */
[----:B------:R-:W-:Y:S01]  /*08d0*/  IADD3 R13, PT, PT, R13, R11, RZ ;  /* 0x0000000b0d0d7210 */ /* 0x000fe20007ffe0ff */
[----:B---3--:R-:W-:Y:S01]  /*08e0*/  IDP.4A.S8.S8 R24, R10, R24, R25 ;  /* 0x000000180a187226 */ /* 0x008fe20000000619 */
[----:B------:R-:W-:Y:S01]  /*08f0*/  IADD3 R10, P0, PT, R19, R12, RZ ;  /* 0x0000000c130a7210 */ /* 0x000fe20007f1e0ff */
[----:B------:R-:W3:Y:S04]  /*0900*/  LDG.E.CONSTANT R25, desc[UR6][R6.64+0x240] ;  /* 0x0002400606197981 */ /* 0x000ee8000c1e9900 */
[----:B------:R-:W-:Y:S01]  /*0910*/  IMAD.X R11, RZ, RZ, R13, P0 ;  /* 0x000000ffff0b7224 */ /* 0x000fe200000e060d */
[----:B------:R0:W4:Y:S04]  /*0920*/  LDG.E.U16.CONSTANT R12, desc[UR6][R12.64] ;  /* 0x000000060c0c7981 */ /* 0x000128000c1e9500 */
[----:B------:R-:W0:Y:S04]  /*0930*/  LDG.E.U16.CONSTANT R26, desc[UR6][R10.64+0x2] ;  /* 0x000002060a1a7981 */ /* 0x000e28000c1e9500 */
[----:B------:R-:W0:Y:S04]  /*0940*/  LDG.E.U16.CONSTANT R27, desc[UR6][R10.64+0x4] ;  /* 0x000004060a1b7981 */ /* 0x000e28000c1e9500 */
[----:B------:R-:W5:Y:S04]  /*0950*/  LDG.E.U16.CONSTANT R28, desc[UR6][R10.64+0x6] ;  /* 0x000006060a1c7981 */ /* 0x000f68000c1e9500 */
[----:B------:R1:W5:Y:S04]  /*0960*/  LDG.E.U16.CONSTANT R9, desc[UR6][R10.64+0x8] ;  /* 0x000008060a097981 */ /* 0x000368000c1e9500 */
[----:B------:R-:W2:Y:S04]  /*0970*/  LDG.E.CONSTANT R6, desc[UR6][R4.64+0x254] ;  /* 0x0002540604067981 */ /* 0x000ea8000c1e9900 */
[----:B------:R-:W3:Y:S01]  /*0980*/  LDG.E.CONSTANT R7, desc[UR6][R4.64+0x248] ;  /* 0x0002480604077981 */ /* 0x000ee2000c1e9900 */
[----:B0-----:R-:W-:-:S03]  /*0990*/  LEA R13, R27, R26, 0x10 ;  /* 0x0000001a1b0d7211 */ /* 0x001fc600078e80ff */
[----:B------:R-:W4:Y:S04]  /*09a0*/  LDG.E.CONSTANT R27, desc[UR6][R4.64+0x18] ;  /* 0x00001806041b7981 */ /* 0x000f28000c1e9900 */
[----:B------:R0:W4:Y:S01]  /*09b0*/  LDG.E.CONSTANT R26, desc[UR6][R4.64+0x258] ;  /* 0x00025806041a7981 */ /* 0x000122000c1e9900 */
[----:B-1----:R-:W-:Y:S02]  /*09c0*/  LOP3.LUT R10, R13, 0xf0f0f0f, RZ, 0xc0, !PT ;  /* 0x0f0f0f0f0d0a7812 */ /* 0x002fe400078ec0ff */
[----:B------:R-:W-:Y:S02]  /*09d0*/  SHF.R.U32.HI R13, RZ, 0x4, R13 ;  /* 0x00000004ff0d7819 */ /* 0x000fe4000001160d */
[----:B------:R-:W-:Y:S01]  /*09e0*/  SHF.R.U32.HI R22, RZ, 0x4, R22 ;  /* 0x00000004ff167819 */ /* 0x000fe20000011616 */
[----:B------:R-:W-:Y:S01]  /*09f0*/  IDP.4A.S8.S8 R10, R10, R29, RZ ;  /* 0x0000001d0a0a7226 */ /* 0x000fe200000006ff */
[----:B------:R-:W-:-:S02]  /*0a00*/  LOP3.LUT R11, R13, 0xf0f0f0f, RZ, 0xc0, !PT ;  /* 0x0f0f0f0f0d0b7812 */ /* 0x000fc400078ec0ff */
[----:B-----5:R-:W-:Y:S02]  /*0a10*/  LEA R9, R9, R28, 0x10 ;  /* 0x0000001c09097211 */ /* 0x020fe400078e80ff */
[----:B------:R-:W-:Y:S01]  /*0a20*/  LOP3.LUT R22, R22, 0xf0f0f0f, RZ, 0xc0, !PT ;  /* 0x0f0f0f0f16167812 */ /* 0x000fe200078ec0ff */
[----:B--2---:R-:W-:Y:S01]  /*0a30*/  IDP.4A.S8.S8 R6, R11, R6, R10 ;  /* 0x000000060b067226 */ /* 0x004fe2000000060a */
[----:B------:R-:W-:Y:S02]  /*0a40*/  LOP3.LUT R10, R9, 0xf0f0f0f, RZ, 0xc0, !PT ;  /* 0x0f0f0f0f090a7812 */ /* 0x000fe400078ec0ff */
[----:B------:R-:W-:Y:S01]  /*0a50*/  SHF.R.U32.HI R9, RZ, 0x4, R9 ;  /* 0x00000004ff097819 */ /* 0x000fe20000011609 */
[----:B------:R-:W-:Y:S02]  /*0a60*/  VIADD R11, R20, 0x10 ;  /* 0x00000010140b7836 */ /* 0x000fe40000000000 */
[--C-:B0-----:R-:W-:Y:S01]  /*0a70*/  HADD2.F32 R4, -RZ, R23.reuse.H1_H1 ;  /* 0x30000017ff047230 */ /* 0x101fe20000004100 */
[----:B------:R-:W-:Y:S01]  /*0a80*/  LOP3.LUT R9, R9, 0xf0f0f0f, RZ, 0xc0, !PT ;  /* 0x0f0f0f0f09097812 */ /* 0x000fe200078ec0ff */
[----:B---3--:R-:W-:Y:S01]  /*0a90*/  IDP.4A.S8.S8 R6, R10, R7, R6 ;  /* 0x000000070a067226 */ /* 0x008fe20000000606 */
[----:B------:R-:W-:Y:S01]  /*0aa0*/  ISETP.GE.U32.AND P0, PT, R11, UR4, PT ;  /* 0x000000040b007c0c */ /* 0x000fe2000bf06070 */
[----:B------:R-:W-:-:S02]  /*0ab0*/  HADD2.F32 R23, -RZ, R23.H0_H0 ;  /* 0x20000017ff177230 */ /* 0x000fc40000004100 */
[----:B------:R-:W-:Y:S01]  /*0ac0*/  FMUL.FTZ R4, R4, 4 ;  /* 0x4080000004047820 */ /* 0x000fe20000410000 */
[--C-:B------:R-:W-:Y:S02]  /*0ad0*/  HADD2.F32 R5, -RZ, R25.reuse.H1_H1 ;  /* 0x30000019ff057230 */ /* 0x100fe40000004100 */
[----:B------:R-:W-:Y:S02]  /*0ae0*/  HADD2.F32 R8, -RZ, R8.H0_H0 ;  /* 0x20000008ff087230 */ /* 0x000fe40000004100 */
[----:B------:R-:W-:Y:S02]  /*0af0*/  HADD2.F32 R25, -RZ, R25.H0_H0 ;  /* 0x20000019ff197230 */ /* 0x000fe40000004100 */
[----:B------:R-:W-:Y:S01]  /*0b00*/  FMUL.FTZ R10, R5, 4 ;  /* 0x40800000050a7820 */ /* 0x000fe20000410000 */
[----:B------:R-:W-:Y:S02]  /*0b10*/  IADD3 R20, PT, PT, R20, 0x20, RZ ;  /* 0x0000002014147810 */ /* 0x000fe40007ffe0ff */
[----:B------:R-:W-:Y:S01]  /*0b20*/  IADD3 R0, PT, PT, R0, 0x20, RZ ;  /* 0x0000002000007810 */ /* 0x000fe20007ffe0ff */
[----:B----4-:R-:W-:-:S02]  /*0b30*/  IDP.4A.S8.S8 R22, R22, R27, R24 ;  /* 0x0000001b16167226 */ /* 0x010fc40000000618 */
[----:B------:R-:W-:-:S03]  /*0b40*/  IDP.4A.S8.S8 R6, R9, R26, R6 ;  /* 0x0000001a09067226 */ /* 0x000fc60000000606 */
[----:B------:R-:W-:Y:S02]  /*0b50*/  I2FP.F32.S32 R22, R22 ;  /* 0x0000001600167245 */ /* 0x000fe40000201400 */
[----:B------:R-:W-:-:S03]  /*0b60*/  I2FP.F32.S32 R6, R6 ;  /* 0x0000000600067245 */ /* 0x000fc60000201400 */
[----:B------:R-:W-:-:S04]  /*0b70*/  FFMA.FTZ R4, R23, R22, -R4 ;  /* 0x0000001617047223 */ /* 0x000fc80000010804 */
[----:B------:R-:W-:Y:S01]  /*0b80*/  FFMA.FTZ R4, R8, R4, R21 ;  /* 0x0000000408047223 */ /* 0x000fe20000010015 */
[----:B------:R-:W-:Y:S02]  /*0b90*/  HADD2.F32 R21, -RZ, R12.H0_H0 ;  /* 0x2000000cff157230 */ /* 0x000fe40000004100 */
[----:B------:R-:W-:-:S04]  /*0ba0*/  FFMA.FTZ R6, R25, R6, -R10 ;  /* 0x0000000619067223 */ /* 0x000fc8000001080a */
[----:B------:R-:W-:Y:S01]  /*0bb0*/  FFMA.FTZ R21, R21, R6, R4 ;  /* 0x0000000615157223 */ /* 0x000fe20000010004 */
[----:B------:R-:W-:Y:S06]  /*0bc0*/  @!P0 BRA `(.L_x_88) ;  /* 0xfffffff800b48947 */ /* 0x000fec000383ffff */
.L_x_85:
[----:B------:R-:W-:Y:S05]  /*0bd0*/  BSYNC.RECONVERGENT B0 ;  /* 0x0000000000007941 */ /* 0x000fea0003800200 */
.L_x_84:
        /* <DEDUP_REMOVED lines=18> */
.L_x_89:
        /* <DEDUP_REMOVED lines=16> */
.L_x_1154:


//--------------------- .text._Z9moe_vec_qIN3c104HalfELi256ELi8E11block_iq1_mLi1EXadL_ZN45_INTERNAL_8d5cb472_14_gguf_kernel_cu_cd24131918vec_dot_iq1_m_q8_1EPKvPK10block_q8_1RKiEEEvS5_S5_PT_PS9_iiii --------------------------
	.section	.text._Z9moe_vec_qIN3c104HalfELi256ELi8E11block_iq1_mLi1EXadL_ZN45_INTERNAL_8d5cb472_14_gguf_kernel_cu_cd24131918vec_dot_iq1_m_q8_1EPKvPK10block_q8_1RKiEEEvS5_S5_PT_PS9_iiii,"ax",@progbits
	.align	128
.text._Z9moe_vec_qIN3c104HalfELi256ELi8E11block_iq1_mLi1EXadL_ZN45_INTERNAL_8d5cb472_14_gguf_kernel_cu_cd24131918vec_dot_iq1_m_q8_1EPKvPK10block_q8_1RKiEEEvS5_S5_PT_PS9_iiii:
        .type           _Z9moe_vec_qIN3c104HalfELi256ELi8E11block_iq1_mLi1EXadL_ZN45_INTERNAL_8d5cb472_14_gguf_kernel_cu_cd24131918vec_dot_iq1_m_q8_1EPKvPK10block_q8_1RKiEEEvS5_S5_PT_PS9_iiii,@function
        .size           _Z9moe_vec_qIN3c104HalfELi256ELi8E11block_iq1_mLi1EXadL_ZN45_INTERNAL_8d5cb472_14_gguf_kernel_cu_cd24131918vec_dot_iq1_m_q8_1EPKvPK10block_q8_1RKiEEEvS5_S5_PT_PS9_iiii,(.L_x_1155 - _Z9moe_vec_qIN3c104HalfELi256ELi8E11block_iq1_mLi1EXadL_ZN45_INTERNAL_8d5cb472_14_gguf_kernel_cu_cd24131918vec_dot_iq1_m_q8_1EPKvPK10block_q8_1RKiEEEvS5_S5_PT_PS9_iiii)
        .other          _Z9moe_vec_qIN3c104HalfELi256ELi8E11block_iq1_mLi1EXadL_ZN45_INTERNAL_8d5cb472_14_gguf_kernel_cu_cd24131918vec_dot_iq1_m_q8_1EPKvPK10block_q8_1RKiEEEvS5_S5_PT_PS9_iiii,@"STO_CUDA_ENTRY STV_DEFAULT"
_Z9moe_vec_qIN3c104HalfELi256ELi8E11block_iq1_mLi1EXadL_ZN45_INTERNAL_8d5cb472_14_gguf_kernel_cu_cd24131918vec_dot_iq1_m_q8_1EPKvPK10block_q8_1RKiEEEvS5_S5_PT_PS9_iiii:
        /* <DEDUP_REMOVED lines=50> */
.L_x_92:
        /* <DEDUP_REMOVED lines=148> */
.L_x_91:
[----:B------:R-:W-:Y:S05]  /*0c60*/  BSYNC.RECONVERGENT B0 ;  /* 0x0000000000007941 */ /* 0x000fea0003800200 */
.L_x_90:
        /* <DEDUP_REMOVED lines=14> */
[----:B------:R-:W-:Y:S01]  /*0d50*/  F2FP.F16.F32.PACK_AB R0, RZ, R0 ;  /* 0x00000000ff00723e */ /* 0x000fe200000000ff */
[----:B---3--:R-:W-:-:S04]  /*0d60*/  IMAD R3, R4, UR4, R3 ;  /* 0x0000000404037c24 */ /* 0x008fc8000f8e0203 */
[----:B--2---:R-:W-:-:S05]  /*0d70*/  IMAD.WIDE.U32 R2, R3, 0x2, R6 ;  /* 0x0000000203027825 */ /* 0x004fca00078e0006 */
[----:B------:R-:W-:Y:S01]  /*0d80*/  STG.E.U16 desc[UR6][R2.64], R0 ;  /* 0x0000000002007986 */ /* 0x000fe2000c101506 */
[----:B------:R-:W-:Y:S05]  /*0d90*/  EXIT ;  /* 0x000000000000794d */ /* 0x000fea0003800000 */
.L_x_93:
        /* <DEDUP_REMOVED lines=14> */
.L_x_1155:


//--------------------- .text._Z9moe_vec_qIN3c104HalfELi256ELi8E12block_iq4_xsLi1EXadL_ZN45_INTERNAL_8d5cb472_14_gguf_kernel_cu_cd24131919vec_dot_iq4_xs_q8_1EPKvPK10block_q8_1RKiEEEvS5_S5_PT_PS9_iiii --------------------------
	.section	.text._Z9moe_vec_qIN3c104HalfELi256ELi8E12block_iq4_xsLi1EXadL_ZN45_INTERNAL_8d5cb472_14_gguf_kernel_cu_cd24131919vec_dot_iq4_xs_q8_1EPKvPK10block_q8_1RKiEEEvS5_S5_PT_PS9_iiii,"ax",@progbits
	.align	128
.text._Z9moe_vec_qIN3c104HalfELi256ELi8E12block_iq4_xsLi1EXadL_ZN45_INTERNAL_8d5cb472_14_gguf_kernel_cu_cd24131919vec_dot_iq4_xs_q8_1EPKvPK10block_q8_1RKiEEEvS5_S5_PT_PS9_iiii:
        .type           _Z9moe_vec_qIN3c104HalfELi256ELi8E12block_iq4_xsLi1EXadL_ZN45_INTERNAL_8d5cb472_14_gguf_kernel_cu_cd24131919vec_dot_iq4_xs_q8_1EPKvPK10block_q8_1RKiEEEvS5_S5_PT_PS9_iiii,@function
        .size           _Z9moe_vec_qIN3c104HalfELi256ELi8E12block_iq4_xsLi1EXadL_ZN45_INTERNAL_8d5cb472_14_gguf_kernel_cu_cd24131919vec_dot_iq4_xs_q8_1EPKvPK10block_q8_1RKiEEEvS5_S5_PT_PS9_iiii,(.L_x_1156 - _Z9moe_vec_qIN3c104HalfELi256ELi8E12block_iq4_xsLi1EXadL_ZN45_INTERNAL_8d5cb472_14_gguf_kernel_cu_cd24131919vec_dot_iq4_xs_q8_1EPKvPK10block_q8_1RKiEEEvS5_S5_PT_PS9_iiii)
        .other          _Z9moe_vec_qIN3c104HalfELi256ELi8E12block_iq4_xsLi1EXadL_ZN45_INTERNAL_8d5cb472_14_gguf_kernel_cu_cd24131919vec_dot_iq4_xs_q8_1EPKvPK10block_q8_1RKiEEEvS5_S5_PT_PS9_iiii,@"STO_CUDA_ENTRY STV_DEFAULT"
_Z9moe_vec_qIN3c104HalfELi256ELi8E12block_iq4_xsLi1EXadL_ZN45_INTERNAL_8d5cb472_14_gguf_kernel_cu_cd24131919vec_dot_iq4_xs_q8_1EPKvPK10block_q8_1RKiEEEvS5_S5_PT_PS9_iiii:
        /* <DEDUP_REMOVED lines=56> */
.L_x_96:
        /* <DEDUP_REMOVED lines=232> */
.L_x_95:
[----:B------:R-:W-:Y:S05]  /*1200*/  BSYNC.RECONVERGENT B0 ;  /* 0x0000000000007941 */ /* 0x000fea0003800200 */
.L_x_94:
        /* <DEDUP_REMOVED lines=15> */
[----:B---3--:R-:W-:-:S03]  /*1300*/  IMAD R3, R3, UR4, R0 ;  /* 0x0000000403037c24 */ /* 0x008fc6000f8e0200 */
[----:B------:R-:W-:Y:S01]  /*1310*/  PRMT R0, R2, 0x7610, R0 ;  /* 0x0000761002007816 */ /* 0x000fe20000000000 */
[----:B--2---:R-:W-:-:S05]  /*1320*/  IMAD.WIDE.U32 R2, R3, 0x2, R4 ;  /* 0x0000000203027825 */ /* 0x004fca00078e0004 */
[----:B------:R-:W-:Y:S01]  /*1330*/  STG.E.U16 desc[UR6][R2.64], R0 ;  /* 0x0000000002007986 */ /* 0x000fe2000c101506 */
[----:B------:R-:W-:Y:S05]  /*1340*/  EXIT ;  /* 0x000000000000794d */ /* 0x000fea0003800000 */
.L_x_97:
        /* <DEDUP_REMOVED lines=11> */
.L_x_1156:


//--------------------- .text._Z9moe_vec_qIN3c104HalfELi256ELi8E11block_iq2_sLi1EXadL_ZN45_INTERNAL_8d5cb472_14_gguf_kernel_cu_cd24131918vec_dot_iq2_s_q8_1EPKvPK10block_q8_1RKiEEEvS5_S5_PT_PS9_iiii --------------------------
	.section	.text._Z9moe_vec_qIN3c104HalfELi256ELi8E11block_iq2_sLi1EXadL_ZN45_INTERNAL_8d5cb472_14_gguf_kernel_cu_cd24131918vec_dot_iq2_s_q8_1EPKvPK10block_q8_1RKiEEEvS5_S5_PT_PS9_iiii,"ax",@progbits
	.align	128
.text._Z9moe_vec_qIN3c104HalfELi256ELi8E11block_iq2_sLi1EXadL_ZN45_INTERNAL_8d5cb472_14_gguf_kernel_cu_cd24131918vec_dot_iq2_s_q8_1EPKvPK10block_q8_1RKiEEEvS5_S5_PT_PS9_iiii:
        .type           _Z9moe_vec_qIN3c104HalfELi256ELi8E11block_iq2_sLi1EXadL_ZN45_INTERNAL_8d5cb472_14_gguf_kernel_cu_cd24131918vec_dot_iq2_s_q8_1EPKvPK10block_q8_1RKiEEEvS5_S5_PT_PS9_iiii,@function
        .size           _Z9moe_vec_qIN3c104HalfELi256ELi8E11block_iq2_sLi1EXadL_ZN45_INTERNAL_8d5cb472_14_gguf_kernel_cu_cd24131918vec_dot_iq2_s_q8_1EPKvPK10block_q8_1RKiEEEvS5_S5_PT_PS9_iiii,(.L_x_1157 - _Z9moe_vec_qIN3c104HalfELi256ELi8E11block_iq2_sLi1EXadL_ZN45_INTERNAL_8d5cb472_14_gguf_kernel_cu_cd24131918vec_dot_iq2_s_q8_1EPKvPK10block_q8_1RKiEEEvS5_S5_PT_PS9_iiii)
        .other          _Z9moe_vec_qIN3c104HalfELi256ELi8E11block_iq2_sLi1EXadL_ZN45_INTERNAL_8d5cb472_14_gguf_kernel_cu_cd24131918vec_dot_iq2_s_q8_1EPKvPK10block_q8_1RKiEEEvS5_S5_PT_PS9_iiii,@"STO_CUDA_ENTRY STV_DEFAULT"
_Z9moe_vec_qIN3c104HalfELi256ELi8E11block_iq2_sLi1EXadL_ZN45_INTERNAL_8d5cb472_14_gguf_kernel_cu_cd24131918vec_dot_iq2_s_q8_1EPKvPK10block_q8_1RKiEEEvS5_S5_PT_PS9_iiii:
        /* <DEDUP_REMOVED lines=52> */
.L_x_100:
        /* <DEDUP_REMOVED lines=170> */
.L_x_99:
[----:B------:R-:W-:Y:S05]  /*0de0*/  BSYNC.RECONVERGENT B0 ;  /* 0x0000000000007941 */ /* 0x000fea0003800200 */
.L_x_98:
        /* <DEDUP_REMOVED lines=14> */
[----:B------:R-:W-:Y:S01]  /*0ed0*/  F2FP.F16.F32.PACK_AB R0, RZ, R2 ;  /* 0x00000002ff00723e */ /* 0x000fe200000000ff */
[----:B--2---:R-:W-:-:S05]  /*0ee0*/  IMAD.WIDE.U32 R2, R3, 0x2, R4 ;  /* 0x0000000203027825 */ /* 0x004fca00078e0004 */
[----:B------:R-:W-:Y:S01]  /*0ef0*/  STG.E.U16 desc[UR6][R2.64], R0 ;  /* 0x0000000002007986 */ /* 0x000fe2000c101506 */
[----:B------:R-:W-:Y:S05]  /*0f00*/  EXIT ;  /* 0x000000000000794d */ /* 0x000fea0003800000 */
.L_x_101:
        /* <DEDUP_REMOVED lines=15> */
.L_x_1157:


//--------------------- .text._Z9moe_vec_qIN3c104HalfELi256ELi8E11block_iq3_sLi1EXadL_ZN45_INTERNAL_8d5cb472_14_gguf_kernel_cu_cd24131918vec_dot_iq3_s_q8_1EPKvPK10block_q8_1RKiEEEvS5_S5_PT_PS9_iiii --------------------------
	.section	.text._Z9moe_vec_qIN3c104HalfELi256ELi8E11block_iq3_sLi1EXadL_ZN45_INTERNAL_8d5cb472_14_gguf_kernel_cu_cd24131918vec_dot_iq3_s_q8_1EPKvPK10block_q8_1RKiEEEvS5_S5_PT_PS9_iiii,"ax",@progbits
	.align	128
.text._Z9moe_vec_qIN3c104HalfELi256ELi8E11block_iq3_sLi1EXadL_ZN45_INTERNAL_8d5cb472_14_gguf_kernel_cu_cd24131918vec_dot_iq3_s_q8_1EPKvPK10block_q8_1RKiEEEvS5_S5_PT_PS9_iiii:
        .type           _Z9moe_vec_qIN3c104HalfELi256ELi8E11block_iq3_sLi1EXadL_ZN45_INTERNAL_8d5cb472_14_gguf_kernel_cu_cd24131918vec_dot_iq3_s_q8_1EPKvPK10block_q8_1RKiEEEvS5_S5_PT_PS9_iiii,@function
        .size           _Z9moe_vec_qIN3c104HalfELi256ELi8E11block_iq3_sLi1EXadL_ZN45_INTERNAL_8d5cb472_14_gguf_kernel_cu_cd24131918vec_dot_iq3_s_q8_1EPKvPK10block_q8_1RKiEEEvS5_S5_PT_PS9_iiii,(.L_x_1158 - _Z9moe_vec_qIN3c104HalfELi256ELi8E11block_iq3_sLi1EXadL_ZN45_INTERNAL_8d5cb472_14_gguf_kernel_cu_cd24131918vec_dot_iq3_s_q8_1EPKvPK10block_q8_1RKiEEEvS5_S5_PT_PS9_iiii)
        .other          _Z9moe_vec_qIN3c104HalfELi256ELi8E11block_iq3_sLi1EXadL_ZN45_INTERNAL_8d5cb472_14_gguf_kernel_cu_cd24131918vec_dot_iq3_s_q8_1EPKvPK10block_q8_1RKiEEEvS5_S5_PT_PS9_iiii,@"STO_CUDA_ENTRY STV_DEFAULT"
_Z9moe_vec_qIN3c104HalfELi256ELi8E11block_iq3_sLi1EXadL_ZN45_INTERNAL_8d5cb472_14_gguf_kernel_cu_cd24131918vec_dot_iq3_s_q8_1EPKvPK10block_q8_1RKiEEEvS5_S5_PT_PS9_iiii:
        /* <DEDUP_REMOVED lines=54> */
.L_x_104:
        /* <DEDUP_REMOVED lines=198> */
.L_x_103:
[----:B------:R-:W-:Y:S05]  /*0fc0*/  BSYNC.RECONVERGENT B0 ;  /* 0x0000000000007941 */ /* 0x000fea0003800200 */
.L_x_102:
        /* <DEDUP_REMOVED lines=14> */
[----:B------:R-:W-:Y:S01]  /*10b0*/  F2FP.F16.F32.PACK_AB R4, RZ, R4 ;  /* 0x00000004ff04723e */ /* 0x000fe200000000ff */
[----:B--2---:R-:W-:-:S04]  /*10c0*/  IMAD.U32 R5, RZ, RZ, UR4 ;  /* 0x00000004ff057e24 */ /* 0x004fc8000f8e00ff */
[----:B------:R-:W-:-:S04]  /*10d0*/  IMAD R5, R5, UR12, R0 ;  /* 0x0000000c05057c24 */ /* 0x000fc8000f8e0200 */
[----:B---3--:R-:W-:-:S05]  /*10e0*/  IMAD.WIDE.U32 R2, R5, 0x2, R2 ;  /* 0x0000000205027825 */ /* 0x008fca00078e0002 */
[----:B------:R-:W-:Y:S01]  /*10f0*/  STG.E.U16 desc[UR10][R2.64], R4 ;  /* 0x0000000402007986 */ /* 0x000fe2000c10150a */
[----:B------:R-:W-:Y:S05]  /*1100*/  EXIT ;  /* 0x000000000000794d */ /* 0x000fea0003800000 */
.L_x_105:
        /* <DEDUP_REMOVED lines=15> */
.L_x_1158:


//--------------------- .text._Z9moe_vec_qIN3c104HalfELi32ELi4E12block_iq4_nlLi2EXadL_ZN45_INTERNAL_8d5cb472_14_gguf_kernel_cu_cd24131919vec_dot_iq4_nl_q8_1EPKvPK10block_q8_1RKiEEEvS5_S5_PT_PS9_iiii --------------------------
	.section	.text._Z9moe_vec_qIN3c104HalfELi32ELi4E12block_iq4_nlLi2EXadL_ZN45_INTERNAL_8d5cb472_14_gguf_kernel_cu_cd24131919vec_dot_iq4_nl_q8_1EPKvPK10block_q8_1RKiEEEvS5_S5_PT_PS9_iiii,"ax",@progbits
	.align	128
.text._Z9moe_vec_qIN3c104HalfELi32ELi4E12block_iq4_nlLi2EXadL_ZN45_INTERNAL_8d5cb472_14_gguf_kernel_cu_cd24131919vec_dot_iq4_nl_q8_1EPKvPK10block_q8_1RKiEEEvS5_S5_PT_PS9_iiii:
        .type           _Z9moe_vec_qIN3c104HalfELi32ELi4E12block_iq4_nlLi2EXadL_ZN45_INTERNAL_8d5cb472_14_gguf_kernel_cu_cd24131919vec_dot_iq4_nl_q8_1EPKvPK10block_q8_1RKiEEEvS5_S5_PT_PS9_iiii,@function
        .size           _Z9moe_vec_qIN3c104HalfELi32ELi4E12block_iq4_nlLi2EXadL_ZN45_INTERNAL_8d5cb472_14_gguf_kernel_cu_cd24131919vec_dot_iq4_nl_q8_1EPKvPK10block_q8_1RKiEEEvS5_S5_PT_PS9_iiii,(.L_x_1159 - _Z9moe_vec_qIN3c104HalfELi32ELi4E12block_iq4_nlLi2EXadL_ZN45_INTERNAL_8d5cb472_14_gguf_kernel_cu_cd24131919vec_dot_iq4_nl_q8_1EPKvPK10block_q8_1RKiEEEvS5_S5_PT_PS9_iiii)
        .other          _Z9moe_vec_qIN3c104HalfELi32ELi4E12block_iq4_nlLi2EXadL_ZN45_INTERNAL_8d5cb472_14_gguf_kernel_cu_cd24131919vec_dot_iq4_nl_q8_1EPKvPK10block_q8_1RKiEEEvS5_S5_PT_PS9_iiii,@"STO_CUDA_ENTRY STV_DEFAULT"
_Z9moe_vec_qIN3c104HalfELi32ELi4E12block_iq4_nlLi2EXadL_ZN45_INTERNAL_8d5cb472_14_gguf_kernel_cu_cd24131919vec_dot_iq4_nl_q8_1EPKvPK10block_q8_1RKiEEEvS5_S5_PT_PS9_iiii:
        /* <DEDUP_REMOVED lines=54> */
.L_x_108:
        /* <DEDUP_REMOVED lines=121> */
.L_x_107:
[----:B------:R-:W-:Y:S05]  /*0af0*/  BSYNC.RECONVERGENT B0 ;  /* 0x0000000000007941 */ /* 0x000fea0003800200 */
.L_x_106:
        /* <DEDUP_REMOVED lines=20> */
.L_x_109:
        /* <DEDUP_REMOVED lines=12> */
.L_x_1159:


//--------------------- .text._Z9moe_vec_qIN3c104HalfELi256ELi8E11block_iq1_sLi1EXadL_ZN45_INTERNAL_8d5cb472_14_gguf_kernel_cu_cd24131918vec_dot_iq1_s_q8_1EPKvPK10block_q8_1RKiEEEvS5_S5_PT_PS9_iiii --------------------------
	.section	.text._Z9moe_vec_qIN3c104HalfELi256ELi8E11block_iq1_sLi1EXadL_ZN45_INTERNAL_8d5cb472_14_gguf_kernel_cu_cd24131918vec_dot_iq1_s_q8_1EPKvPK10block_q8_1RKiEEEvS5_S5_PT_PS9_iiii,"ax",@progbits
	.align	128
.text._Z9moe_vec_qIN3c104HalfELi256ELi8E11block_iq1_sLi1EXadL_ZN45_INTERNAL_8d5cb472_14_gguf_kernel_cu_cd24131918vec_dot_iq1_s_q8_1EPKvPK10block_q8_1RKiEEEvS5_S5_PT_PS9_iiii:
        .type           _Z9moe_vec_qIN3c104HalfELi256ELi8E11block_iq1_sLi1EXadL_ZN45_INTERNAL_8d5cb472_14_gguf_kernel_cu_cd24131918vec_dot_iq1_s_q8_1EPKvPK10block_q8_1RKiEEEvS5_S5_PT_PS9_iiii,@function
        .size           _Z9moe_vec_qIN3c104HalfELi256ELi8E11block_iq1_sLi1EXadL_ZN45_INTERNAL_8d5cb472_14_gguf_kernel_cu_cd24131918vec_dot_iq1_s_q8_1EPKvPK10block_q8_1RKiEEEvS5_S5_PT_PS9_iiii,(.L_x_1160 - _Z9moe_vec_qIN3c104HalfELi256ELi8E11block_iq1_sLi1EXadL_ZN45_INTERNAL_8d5cb472_14_gguf_kernel_cu_cd24131918vec_dot_iq1_s_q8_1EPKvPK10block_q8_1RKiEEEvS5_S5_PT_PS9_iiii)
        .other          _Z9moe_vec_qIN3c104HalfELi256ELi8E11block_iq1_sLi1EXadL_ZN45_INTERNAL_8d5cb472_14_gguf_kernel_cu_cd24131918vec_dot_iq1_s_q8_1EPKvPK10block_q8_1RKiEEEvS5_S5_PT_PS9_iiii,@"STO_CUDA_ENTRY STV_DEFAULT"
_Z9moe_vec_qIN3c104HalfELi256ELi8E11block_iq1_sLi1EXadL_ZN45_INTERNAL_8d5cb472_14_gguf_kernel_cu_cd24131918vec_dot_iq1_s_q8_1EPKvPK10block_q8_1RKiEEEvS5_S5_PT_PS9_iiii:
        /* <DEDUP_REMOVED lines=142> */
.L_x_113:
[----:B------:R-:W-:Y:S05]  /*08e0*/  BSYNC.RECONVERGENT B1 ;  /* 0x0000000000017941 */ /* 0x000fea0003800200 */
.L_x_112:
[----:B------:R-:W-:Y:S05]  /*08f0*/  @!P1 BRA `(.L_x_111) ;  /* 0x0000000800949947 */ /* 0x000fea0003800000 */
[----:B------:R-:W-:Y:S01]  /*0900*/  IADD3 R9, PT, PT, R9, R4, RZ ;  /* 0x0000000409097210 */ /* 0x000fe20007ffe0ff */
[C---:B------:R-:W-:Y:S02]  /*0910*/  VIADD R22, R4.reuse, 0x4 ;  /* 0x0000000404167836 */ /* 0x040fe40000000000 */
[----:B------:R-:W-:-:S07]  /*0920*/  IMAD.SHL.U32 R4, R4, 0x8, RZ ;  /* 0x0000000804047824 */ /* 0x000fce00078e00ff */
.L_x_114:
        /* <DEDUP_REMOVED lines=162> */
.L_x_111:
[----:B------:R-:W-:Y:S05]  /*1350*/  BSYNC.RECONVERGENT B0 ;  /* 0x0000000000007941 */ /* 0x000fea0003800200 */
.L_x_110:
        /* <DEDUP_REMOVED lines=18> */
.L_x_115:
        /* <DEDUP_REMOVED lines=16> */
.L_x_1160:


//--------------------- .text._Z9moe_vec_qIN3c104HalfELi256ELi8E13block_iq3_xxsLi1EXadL_ZN45_INTERNAL_8d5cb472_14_gguf_kernel_cu_cd24131920vec_dot_iq3_xxs_q8_1EPKvPK10block_q8_1RKiEEEvS5_S5_PT_PS9_iiii --------------------------
	.section	.text._Z9moe_vec_qIN3c104HalfELi256ELi8E13block_iq3_xxsLi1EXadL_ZN45_INTERNAL_8d5cb472_14_gguf_kernel_cu_cd24131920vec_dot_iq3_xxs_q8_1EPKvPK10block_q8_1RKiEEEvS5_S5_PT_PS9_iiii,"ax",@progbits
	.align	128
.text._Z9moe_vec_qIN3c104HalfELi256ELi8E13block_iq3_xxsLi1EXadL_ZN45_INTERNAL_8d5cb472_14_gguf_kernel_cu_cd24131920vec_dot_iq3_xxs_q8_1EPKvPK10block_q8_1RKiEEEvS5_S5_PT_PS9_iiii:
        .type           _Z9moe_vec_qIN3c104HalfELi256ELi8E13block_iq3_xxsLi1EXadL_ZN45_INTERNAL_8d5cb472_14_gguf_kernel_cu_cd24131920vec_dot_iq3_xxs_q8_1EPKvPK10block_q8_1RKiEEEvS5_S5_PT_PS9_iiii,@function
        .size           _Z9moe_vec_qIN3c104HalfELi256ELi8E13block_iq3_xxsLi1EXadL_ZN45_INTERNAL_8d5cb472_14_gguf_kernel_cu_cd24131920vec_dot_iq3_xxs_q8_1EPKvPK10block_q8_1RKiEEEvS5_S5_PT_PS9_iiii,(.L_x_1161 - _Z9moe_vec_qIN3c104HalfELi256ELi8E13block_iq3_xxsLi1EXadL_ZN45_INTERNAL_8d5cb472_14_gguf_kernel_cu_cd24131920vec_dot_iq3_xxs_q8_1EPKvPK10block_q8_1RKiEEEvS5_S5_PT_PS9_iiii)
        .other          _Z9moe_vec_qIN3c104HalfELi256ELi8E13block_iq3_xxsLi1EXadL_ZN45_INTERNAL_8d5cb472_14_gguf_kernel_cu_cd24131920vec_dot_iq3_xxs_q8_1EPKvPK10block_q8_1RKiEEEvS5_S5_PT_PS9_iiii,@"STO_CUDA_ENTRY STV_DEFAULT"
_Z9moe_vec_qIN3c104HalfELi256ELi8E13block_iq3_xxsLi1EXadL_ZN45_INTERNAL_8d5cb472_14_gguf_kernel_cu_cd24131920vec_dot_iq3_xxs_q8_1EPKvPK10block_q8_1RKiEEEvS5_S5_PT_PS9_iiii:
        /* <DEDUP_REMOVED lines=55> */
.L_x_118:
        /* <DEDUP_REMOVED lines=128> */
.L_x_117:
[----:B------:R-:W-:Y:S05]  /*0b70*/  BSYNC.RECONVERGENT B0 ;  /* 0x0000000000007941 */ /* 0x000fea0003800200 */
.L_x_116:
        /* <DEDUP_REMOVED lines=20> */
.L_x_119:
        /* <DEDUP_REMOVED lines=12> */
.L_x_1161:


//--------------------- .text._Z9moe_vec_qIN3c104HalfELi256ELi8E12block_iq2_xsLi1EXadL_ZN45_INTERNAL_8d5cb472_14_gguf_kernel_cu_cd24131919vec_dot_iq2_xs_q8_1EPKvPK10block_q8_1RKiEEEvS5_S5_PT_PS9_iiii --------------------------
	.section	.text._Z9moe_vec_qIN3c104HalfELi256ELi8E12block_iq2_xsLi1EXadL_ZN45_INTERNAL_8d5cb472_14_gguf_kernel_cu_cd24131919vec_dot_iq2_xs_q8_1EPKvPK10block_q8_1RKiEEEvS5_S5_PT_PS9_iiii,"ax",@progbits
	.align	128
.text._Z9moe_vec_qIN3c104HalfELi256ELi8E12block_iq2_xsLi1EXadL_ZN45_INTERNAL_8d5cb472_14_gguf_kernel_cu_cd24131919vec_dot_iq2_xs_q8_1EPKvPK10block_q8_1RKiEEEvS5_S5_PT_PS9_iiii:
        .type           _Z9moe_vec_qIN3c104HalfELi256ELi8E12block_iq2_xsLi1EXadL_ZN45_INTERNAL_8d5cb472_14_gguf_kernel_cu_cd24131919vec_dot_iq2_xs_q8_1EPKvPK10block_q8_1RKiEEEvS5_S5_PT_PS9_iiii,@function
        .size           _Z9moe_vec_qIN3c104HalfELi256ELi8E12block_iq2_xsLi1EXadL_ZN45_INTERNAL_8d5cb472_14_gguf_kernel_cu_cd24131919vec_dot_iq2_xs_q8_1EPKvPK10block_q8_1RKiEEEvS5_S5_PT_PS9_iiii,(.L_x_1162 - _Z9moe_vec_qIN3c104HalfELi256ELi8E12block_iq2_xsLi1EXadL_ZN45_INTERNAL_8d5cb472_14_gguf_kernel_cu_cd24131919vec_dot_iq2_xs_q8_1EPKvPK10block_q8_1RKiEEEvS5_S5_PT_PS9_iiii)
        .other          _Z9moe_vec_qIN3c104HalfELi256ELi8E12block_iq2_xsLi1EXadL_ZN45_INTERNAL_8d5cb472_14_gguf_kernel_cu_cd24131919vec_dot_iq2_xs_q8_1EPKvPK10block_q8_1RKiEEEvS5_S5_PT_PS9_iiii,@"STO_CUDA_ENTRY STV_DEFAULT"
_Z9moe_vec_qIN3c104HalfELi256ELi8E12block_iq2_xsLi1EXadL_ZN45_INTERNAL_8d5cb472_14_gguf_kernel_cu_cd24131919vec_dot_iq2_xs_q8_1EPKvPK10block_q8_1RKiEEEvS5_S5_PT_PS9_iiii:
        /* <DEDUP_REMOVED lines=55> */
.L_x_122:
        /* <DEDUP_REMOVED lines=300> */
.L_x_121:
[----:B------:R-:W-:Y:S05]  /*1630*/  BSYNC.RECONVERGENT B0 ;  /* 0x0000000000007941 */ /* 0x000fea0003800200 */
.L_x_120:
        /* <DEDUP_REMOVED lines=19> */
.L_x_123:
        /* <DEDUP_REMOVED lines=9> */
.L_x_1162:


//--------------------- .text._Z9moe_vec_qIN3c104HalfELi256ELi8E13block_iq2_xxsLi1EXadL_ZN45_INTERNAL_8d5cb472_14_gguf_kernel_cu_cd24131920vec_dot_iq2_xxs_q8_1EPKvPK10block_q8_1RKiEEEvS5_S5_PT_PS9_iiii --------------------------
	.section	.text._Z9moe_vec_qIN3c104HalfELi256ELi8E13block_iq2_xxsLi1EXadL_ZN45_INTERNAL_8d5cb472_14_gguf_kernel_cu_cd24131920vec_dot_iq2_xxs_q8_1EPKvPK10block_q8_1RKiEEEvS5_S5_PT_PS9_iiii,"ax",@progbits
	.align	128
.text._Z9moe_vec_qIN3c104HalfELi256ELi8E13block_iq2_xxsLi1EXadL_ZN45_INTERNAL_8d5cb472_14_gguf_kernel_cu_cd24131920vec_dot_iq2_xxs_q8_1EPKvPK10block_q8_1RKiEEEvS5_S5_PT_PS9_iiii:
        .type           _Z9moe_vec_qIN3c104HalfELi256ELi8E13block_iq2_xxsLi1EXadL_ZN45_INTERNAL_8d5cb472_14_gguf_kernel_cu_cd24131920vec_dot_iq2_xxs_q8_1EPKvPK10block_q8_1RKiEEEvS5_S5_PT_PS9_iiii,@function
        .size           _Z9moe_vec_qIN3c104HalfELi256ELi8E13block_iq2_xxsLi1EXadL_ZN45_INTERNAL_8d5cb472_14_gguf_kernel_cu_cd24131920vec_dot_iq2_xxs_q8_1EPKvPK10block_q8_1RKiEEEvS5_S5_PT_PS9_iiii,(.L_x_1163 - _Z9moe_vec_qIN3c104HalfELi256ELi8E13block_iq2_xxsLi1EXadL_ZN45_INTERNAL_8d5cb472_14_gguf_kernel_cu_cd24131920vec_dot_iq2_xxs_q8_1EPKvPK10block_q8_1RKiEEEvS5_S5_PT_PS9_iiii)
        .other          _Z9moe_vec_qIN3c104HalfELi256ELi8E13block_iq2_xxsLi1EXadL_ZN45_INTERNAL_8d5cb472_14_gguf_kernel_cu_cd24131920vec_dot_iq2_xxs_q8_1EPKvPK10block_q8_1RKiEEEvS5_S5_PT_PS9_iiii,@"STO_CUDA_ENTRY STV_DEFAULT"
_Z9moe_vec_qIN3c104HalfELi256ELi8E13block_iq2_xxsLi1EXadL_ZN45_INTERNAL_8d5cb472_14_gguf_kernel_cu_cd24131920vec_dot_iq2_xxs_q8_1EPKvPK10block_q8_1RKiEEEvS5_S5_PT_PS9_iiii:
        /* <DEDUP_REMOVED lines=53> */
.L_x_126:
        /* <DEDUP_REMOVED lines=287> */
.L_x_125:
[----:B------:R-:W-:Y:S05]  /*1540*/  BSYNC.RECONVERGENT B0 ;  /* 0x0000000000007941 */ /* 0x000fea0003800200 */
.L_x_124:
        /* <DEDUP_REMOVED lines=18> */
.L_x_127:
        /* <DEDUP_REMOVED lines=9> */
.L_x_1163:


//--------------------- .text._Z9moe_vec_qIN3c104HalfELi256ELi32E10block_q6_KLi1EXadL_ZN45_INTERNAL_8d5cb472_14_gguf_kernel_cu_cd24131917vec_dot_q6_K_q8_1EPKvPK10block_q8_1RKiEEEvS5_S5_PT_PS9_iiii --------------------------
	.section	.text._Z9moe_vec_qIN3c104HalfELi256ELi32E10block_q6_KLi1EXadL_ZN45_INTERNAL_8d5cb472_14_gguf_kernel_cu_cd24131917vec_dot_q6_K_q8_1EPKvPK10block_q8_1RKiEEEvS5_S5_PT_PS9_iiii,"ax",@progbits
	.align	128
.text._Z9moe_vec_qIN3c104HalfELi256ELi32E10block_q6_KLi1EXadL_ZN45_INTERNAL_8d5cb472_14_gguf_kernel_cu_cd24131917vec_dot_q6_K_q8_1EPKvPK10block_q8_1RKiEEEvS5_S5_PT_PS9_iiii:
        .type           _Z9moe_vec_qIN3c104HalfELi256ELi32E10block_q6_KLi1EXadL_ZN45_INTERNAL_8d5cb472_14_gguf_kernel_cu_cd24131917vec_dot_q6_K_q8_1EPKvPK10block_q8_1RKiEEEvS5_S5_PT_PS9_iiii,@function
        .size           _Z9moe_vec_qIN3c104HalfELi256ELi32E10block_q6_KLi1EXadL_ZN45_INTERNAL_8d5cb472_14_gguf_kernel_cu_cd24131917vec_dot_q6_K_q8_1EPKvPK10block_q8_1RKiEEEvS5_S5_PT_PS9_iiii,(.L_x_1164 - _Z9moe_vec_qIN3c104HalfELi256ELi32E10block_q6_KLi1EXadL_ZN45_INTERNAL_8d5cb472_14_gguf_kernel_cu_cd24131917vec_dot_q6_K_q8_1EPKvPK10block_q8_1RKiEEEvS5_S5_PT_PS9_iiii)
        .other          _Z9moe_vec_qIN3c104HalfELi256ELi32E10block_q6_KLi1EXadL_ZN45_INTERNAL_8d5cb472_14_gguf_kernel_cu_cd24131917vec_dot_q6_K_q8_1EPKvPK10block_q8_1RKiEEEvS5_S5_PT_PS9_iiii,@"STO_CUDA_ENTRY STV_DEFAULT"
_Z9moe_vec_qIN3c104HalfELi256ELi32E10block_q6_KLi1EXadL_ZN45_INTERNAL_8d5cb472_14_gguf_kernel_cu_cd24131917vec_dot_q6_K_q8_1EPKvPK10block_q8_1RKiEEEvS5_S5_PT_PS9_iiii:
        /* <DEDUP_REMOVED lines=137> */
.L_x_131:
[----:B------:R-:W-:Y:S05]  /*0890*/  BSYNC.RECONVERGENT B1 ;  /* 0x0000000000017941 */ /* 0x000fea0003800200 */
.L_x_130:
[----:B------:R-:W-:Y:S05]  /*08a0*/  @!P0 BRA `(.L_x_129) ;  /* 0x0000000800148947 */ /* 0x000fea0003800000 */
[----:B------:R-:W-:Y:S02]  /*08b0*/  IMAD.IADD R2, R20, 0x1, R25 ;  /* 0x0000000114027824 */ /* 0x000fe400078e0219 */
[C---:B------:R-:W-:Y:S02]  /*08c0*/  VIADD R26, R25.reuse, -UR4 ;  /* 0x80000004191a7c36 */ /* 0x040fe40008000000 */
[----:B------:R-:W-:-:S07]  /*08d0*/  IMAD.SHL.U32 R25, R25, 0x8, RZ ;  /* 0x0000000819197824 */ /* 0x000fce00078e00ff */
.L_x_132:
        /* <DEDUP_REMOVED lines=130> */
.L_x_129:
[----:B------:R-:W-:Y:S05]  /*1100*/  BSYNC.RECONVERGENT B0 ;  /* 0x0000000000007941 */ /* 0x000fea0003800200 */
.L_x_128:
        /* <DEDUP_REMOVED lines=19> */
.L_x_133:
        /* <DEDUP_REMOVED lines=12> */
.L_x_1164:


//--------------------- .text._Z9moe_vec_qIN3c104HalfELi256ELi32E10block_q5_KLi2EXadL_ZN45_INTERNAL_8d5cb472_14_gguf_kernel_cu_cd24131917vec_dot_q5_K_q8_1EPKvPK10block_q8_1RKiEEEvS5_S5_PT_PS9_iiii --------------------------
	.section	.text._Z9moe_vec_qIN3c104HalfELi256ELi32E10block_q5_KLi2EXadL_ZN45_INTERNAL_8d5cb472_14_gguf_kernel_cu_cd24131917vec_dot_q5_K_q8_1EPKvPK10block_q8_1RKiEEEvS5_S5_PT_PS9_iiii,"ax",@progbits
	.align	128
.text._Z9moe_vec_qIN3c104HalfELi256ELi32E10block_q5_KLi2EXadL_ZN45_INTERNAL_8d5cb472_14_gguf_kernel_cu_cd24131917vec_dot_q5_K_q8_1EPKvPK10block_q8_1RKiEEEvS5_S5_PT_PS9_iiii:
        .type           _Z9moe_vec_qIN3c104HalfELi256ELi32E10block_q5_KLi2EXadL_ZN45_INTERNAL_8d5cb472_14_gguf_kernel_cu_cd24131917vec_dot_q5_K_q8_1EPKvPK10block_q8_1RKiEEEvS5_S5_PT_PS9_iiii,@function
        .size           _Z9moe_vec_qIN3c104HalfELi256ELi32E10block_q5_KLi2EXadL_ZN45_INTERNAL_8d5cb472_14_gguf_kernel_cu_cd24131917vec_dot_q5_K_q8_1EPKvPK10block_q8_1RKiEEEvS5_S5_PT_PS9_iiii,(.L_x_1165 - _Z9moe_vec_qIN3c104HalfELi256ELi32E10block_q5_KLi2EXadL_ZN45_INTERNAL_8d5cb472_14_gguf_kernel_cu_cd24131917vec_dot_q5_K_q8_1EPKvPK10block_q8_1RKiEEEvS5_S5_PT_PS9_iiii)
        .other          _Z9moe_vec_qIN3c104HalfELi256ELi32E10block_q5_KLi2EXadL_ZN45_INTERNAL_8d5cb472_14_gguf_kernel_cu_cd24131917vec_dot_q5_K_q8_1EPKvPK10block_q8_1RKiEEEvS5_S5_PT_PS9_iiii,@"STO_CUDA_ENTRY STV_DEFAULT"
_Z9moe_vec_qIN3c104HalfELi256ELi32E10block_q5_KLi2EXadL_ZN45_INTERNAL_8d5cb472_14_gguf_kernel_cu_cd24131917vec_dot_q5_K_q8_1EPKvPK10block_q8_1RKiEEEvS5_S5_PT_PS9_iiii:
        /* <DEDUP_REMOVED lines=57> */
.L_x_136:
        /* <DEDUP_REMOVED lines=104> */
.L_x_135:
[----:B------:R-:W-:Y:S05]  /*0a10*/  BSYNC.RECONVERGENT B0 ;  /* 0x0000000000007941 */ /* 0x000fea0003800200 */
.L_x_134:
        /* <DEDUP_REMOVED lines=20> */
.L_x_137:
        /* <DEDUP_REMOVED lines=10> */
.L_x_1165:


//--------------------- .text._Z9moe_vec_qIN3c104HalfELi256ELi32E10block_q4_KLi2EXadL_ZN45_INTERNAL_8d5cb472_14_gguf_kernel_cu_cd24131917vec_dot_q4_K_q8_1EPKvPK10block_q8_1RKiEEEvS5_S5_PT_PS9_iiii --------------------------
	.section	.text._Z9moe_vec_qIN3c104HalfELi256ELi32E10block_q4_KLi2EXadL_ZN45_INTERNAL_8d5cb472_14_gguf_kernel_cu_cd24131917vec_dot_q4_K_q8_1EPKvPK10block_q8_1RKiEEEvS5_S5_PT_PS9_iiii,"ax",@progbits
	.align	128
.text._Z9moe_vec_qIN3c104HalfELi256ELi32E10block_q4_KLi2EXadL_ZN45_INTERNAL_8d5cb472_14_gguf_kernel_cu_cd24131917vec_dot_q4_K_q8_1EPKvPK10block_q8_1RKiEEEvS5_S5_PT_PS9_iiii:
        .type           _Z9moe_vec_qIN3c104HalfELi256ELi32E10block_q4_KLi2EXadL_ZN45_INTERNAL_8d5cb472_14_gguf_kernel_cu_cd24131917vec_dot_q4_K_q8_1EPKvPK10block_q8_1RKiEEEvS5_S5_PT_PS9_iiii,@function
        .size           _Z9moe_vec_qIN3c104HalfELi256ELi32E10block_q4_KLi2EXadL_ZN45_INTERNAL_8d5cb472_14_gguf_kernel_cu_cd24131917vec_dot_q4_K_q8_1EPKvPK10block_q8_1RKiEEEvS5_S5_PT_PS9_iiii,(.L_x_1166 - _Z9moe_vec_qIN3c104HalfELi256ELi32E10block_q4_KLi2EXadL_ZN45_INTERNAL_8d5cb472_14_gguf_kernel_cu_cd24131917vec_dot_q4_K_q8_1EPKvPK10block_q8_1RKiEEEvS5_S5_PT_PS9_iiii)
        .other          _Z9moe_vec_qIN3c104HalfELi256ELi32E10block_q4_KLi2EXadL_ZN45_INTERNAL_8d5cb472_14_gguf_kernel_cu_cd24131917vec_dot_q4_K_q8_1EPKvPK10block_q8_1RKiEEEvS5_S5_PT_PS9_iiii,@"STO_CUDA_ENTRY STV_DEFAULT"
_Z9moe_vec_qIN3c104HalfELi256ELi32E10block_q4_KLi2EXadL_ZN45_INTERNAL_8d5cb472_14_gguf_kernel_cu_cd24131917vec_dot_q4_K_q8_1EPKvPK10block_q8_1RKiEEEvS5_S5_PT_PS9_iiii:
        /* <DEDUP_REMOVED lines=142> */
.L_x_141:
[----:B------:R-:W-:Y:S05]  /*08e0*/  BSYNC.RECONVERGENT B1 ;  /* 0x0000000000017941 */ /* 0x000fea0003800200 */
.L_x_140:
[----:B------:R-:W-:Y:S05]  /*08f0*/  @!P0 BRA `(.L_x_139) ;  /* 0x0000000800b48947 */ /* 0x000fea0003800000 */
[----:B------:R-:W-:Y:S01]  /*0900*/  IADD3 R4, PT, PT, R25, R24, RZ ;  /* 0x0000001819047210 */ /* 0x000fe20007ffe0ff */
[C---:B------:R-:W-:Y:S02]  /*0910*/  VIADD R22, R24.reuse, 0x2 ;  /* 0x0000000218167836 */ /* 0x040fe40000000000 */
[----:B------:R-:W-:-:S07]  /*0920*/  IMAD.SHL.U32 R9, R24, 0x8, RZ ;  /* 0x0000000818097824 */ /* 0x000fce00078e00ff */
.L_x_142:
        /* <DEDUP_REMOVED lines=170> */
.L_x_139:
[----:B------:R-:W-:Y:S05]  /*13d0*/  BSYNC.RECONVERGENT B0 ;  /* 0x0000000000007941 */ /* 0x000fea0003800200 */
.L_x_138:
        /* <DEDUP_REMOVED lines=20> */
.L_x_143:
        /* <DEDUP_REMOVED lines=14> */
.L_x_1166:


//--------------------- .text._Z9moe_vec_qIN3c104HalfELi256ELi16E10block_q3_KLi1EXadL_ZN45_INTERNAL_8d5cb472_14_gguf_kernel_cu_cd24131917vec_dot_q3_K_q8_1EPKvPK10block_q8_1RKiEEEvS5_S5_PT_PS9_iiii --------------------------
	.section	.text._Z9moe_vec_qIN3c104HalfELi256ELi16E10block_q3_KLi1EXadL_ZN45_INTERNAL_8d5cb472_14_gguf_kernel_cu_cd24131917vec_dot_q3_K_q8_1EPKvPK10block_q8_1RKiEEEvS5_S5_PT_PS9_iiii,"ax",@progbits
	.align	128
.text._Z9moe_vec_qIN3c104HalfELi256ELi16E10block_q3_KLi1EXadL_ZN45_INTERNAL_8d5cb472_14_gguf_kernel_cu_cd24131917vec_dot_q3_K_q8_1EPKvPK10block_q8_1RKiEEEvS5_S5_PT_PS9_iiii:
        .type           _Z9moe_vec_qIN3c104HalfELi256ELi16E10block_q3_KLi1EXadL_ZN45_INTERNAL_8d5cb472_14_gguf_kernel_cu_cd24131917vec_dot_q3_K_q8_1EPKvPK10block_q8_1RKiEEEvS5_S5_PT_PS9_iiii,@function
        .size           _Z9moe_vec_qIN3c104HalfELi256ELi16E10block_q3_KLi1EXadL_ZN45_INTERNAL_8d5cb472_14_gguf_kernel_cu_cd24131917vec_dot_q3_K_q8_1EPKvPK10block_q8_1RKiEEEvS5_S5_PT_PS9_iiii,(.L_x_1167 - _Z9moe_vec_qIN3c104HalfELi256ELi16E10block_q3_KLi1EXadL_ZN45_INTERNAL_8d5cb472_14_gguf_kernel_cu_cd24131917vec_dot_q3_K_q8_1EPKvPK10block_q8_1RKiEEEvS5_S5_PT_PS9_iiii)
        .other          _Z9moe_vec_qIN3c104HalfELi256ELi16E10block_q3_KLi1EXadL_ZN45_INTERNAL_8d5cb472_14_gguf_kernel_cu_cd24131917vec_dot_q3_K_q8_1EPKvPK10block_q8_1RKiEEEvS5_S5_PT_PS9_iiii,@"STO_CUDA_ENTRY STV_DEFAULT"
_Z9moe_vec_qIN3c104HalfELi256ELi16E10block_q3_KLi1EXadL_ZN45_INTERNAL_8d5cb472_14_gguf_kernel_cu_cd24131917vec_dot_q3_K_q8_1EPKvPK10block_q8_1RKiEEEvS5_S5_PT_PS9_iiii:
        /* <DEDUP_REMOVED lines=57> */
.L_x_146:
        /* <DEDUP_REMOVED lines=145> */
.L_x_145:
[----:B------:R-:W-:Y:S05]  /*0ca0*/  BSYNC.RECONVERGENT B0 ;  /* 0x0000000000007941 */ /* 0x000fea0003800200 */
.L_x_144:
        /* <DEDUP_REMOVED lines=19> */
.L_x_147:
        /* <DEDUP_REMOVED lines=10> */
.L_x_1167:


//--------------------- .text._Z9moe_vec_qIN3c104HalfELi256ELi16E10block_q2_KLi1EXadL_ZN45_INTERNAL_8d5cb472_14_gguf_kernel_cu_cd24131917vec_dot_q2_K_q8_1EPKvPK10block_q8_1RKiEEEvS5_S5_PT_PS9_iiii --------------------------
	.section	.text._Z9moe_vec_qIN3c104HalfELi256ELi16E10block_q2_KLi1EXadL_ZN45_INTERNAL_8d5cb472_14_gguf_kernel_cu_cd24131917vec_dot_q2_K_q8_1EPKvPK10block_q8_1RKiEEEvS5_S5_PT_PS9_iiii,"ax",@progbits
	.align	128
.text._Z9moe_vec_qIN3c104HalfELi256ELi16E10block_q2_KLi1EXadL_ZN45_INTERNAL_8d5cb472_14_gguf_kernel_cu_cd24131917vec_dot_q2_K_q8_1EPKvPK10block_q8_1RKiEEEvS5_S5_PT_PS9_iiii:
        .type           _Z9moe_vec_qIN3c104HalfELi256ELi16E10block_q2_KLi1EXadL_ZN45_INTERNAL_8d5cb472_14_gguf_kernel_cu_cd24131917vec_dot_q2_K_q8_1EPKvPK10block_q8_1RKiEEEvS5_S5_PT_PS9_iiii,@function
        .size           _Z9moe_vec_qIN3c104HalfELi256ELi16E10block_q2_KLi1EXadL_ZN45_INTERNAL_8d5cb472_14_gguf_kernel_cu_cd24131917vec_dot_q2_K_q8_1EPKvPK10block_q8_1RKiEEEvS5_S5_PT_PS9_iiii,(.L_x_1168 - _Z9moe_vec_qIN3c104HalfELi256ELi16E10block_q2_KLi1EXadL_ZN45_INTERNAL_8d5cb472_14_gguf_kernel_cu_cd24131917vec_dot_q2_K_q8_1EPKvPK10block_q8_1RKiEEEvS5_S5_PT_PS9_iiii)
        .other          _Z9moe_vec_qIN3c104HalfELi256ELi16E10block_q2_KLi1EXadL_ZN45_INTERNAL_8d5cb472_14_gguf_kernel_cu_cd24131917vec_dot_q2_K_q8_1EPKvPK10block_q8_1RKiEEEvS5_S5_PT_PS9_iiii,@"STO_CUDA_ENTRY STV_DEFAULT"
_Z9moe_vec_qIN3c104HalfELi256ELi16E10block_q2_KLi1EXadL_ZN45_INTERNAL_8d5cb472_14_gguf_kernel_cu_cd24131917vec_dot_q2_K_q8_1EPKvPK10block_q8_1RKiEEEvS5_S5_PT_PS9_iiii:
        /* <DEDUP_REMOVED lines=53> */
.L_x_150:
        /* <DEDUP_REMOVED lines=99> */
.L_x_149:
[----:B------:R-:W-:Y:S05]  /*0980*/  BSYNC.RECONVERGENT B0 ;  /* 0x0000000000007941 */ /* 0x000fea0003800200 */
.L_x_148:
        /* <DEDUP_REMOVED lines=20> */
.L_x_151:
        /* <DEDUP_REMOVED lines=11> */
.L_x_1168:


//--------------------- .text._Z9moe_vec_qIN3c104HalfELi32ELi8E10block_q8_0Li2EXadL_ZN45_INTERNAL_8d5cb472_14_gguf_kernel_cu_cd24131917vec_dot_q8_0_q8_1EPKvPK10block_q8_1RKiEEEvS5_S5_PT_PS9_iiii --------------------------
	.section	.text._Z9moe_vec_qIN3c104HalfELi32ELi8E10block_q8_0Li2EXadL_ZN45_INTERNAL_8d5cb472_14_gguf_kernel_cu_cd24131917vec_dot_q8_0_q8_1EPKvPK10block_q8_1RKiEEEvS5_S5_PT_PS9_iiii,"ax",@progbits
	.align	128
.text._Z9moe_vec_qIN3c104HalfELi32ELi8E10block_q8_0Li2EXadL_ZN45_INTERNAL_8d5cb472_14_gguf_kernel_cu_cd24131917vec_dot_q8_0_q8_1EPKvPK10block_q8_1RKiEEEvS5_S5_PT_PS9_iiii:
        .type           _Z9moe_vec_qIN3c104HalfELi32ELi8E10block_q8_0Li2EXadL_ZN45_INTERNAL_8d5cb472_14_gguf_kernel_cu_cd24131917vec_dot_q8_0_q8_1EPKvPK10block_q8_1RKiEEEvS5_S5_PT_PS9_iiii,@function
        .size           _Z9moe_vec_qIN3c104HalfELi32ELi8E10block_q8_0Li2EXadL_ZN45_INTERNAL_8d5cb472_14_gguf_kernel_cu_cd24131917vec_dot_q8_0_q8_1EPKvPK10block_q8_1RKiEEEvS5_S5_PT_PS9_iiii,(.L_x_1169 - _Z9moe_vec_qIN3c104HalfELi32ELi8E10block_q8_0Li2EXadL_ZN45_INTERNAL_8d5cb472_14_gguf_kernel_cu_cd24131917vec_dot_q8_0_q8_1EPKvPK10block_q8_1RKiEEEvS5_S5_PT_PS9_iiii)
        .other          _Z9moe_vec_qIN3c104HalfELi32ELi8E10block_q8_0Li2EXadL_ZN45_INTERNAL_8d5cb472_14_gguf_kernel_cu_cd24131917vec_dot_q8_0_q8_1EPKvPK10block_q8_1RKiEEEvS5_S5_PT_PS9_iiii,@"STO_CUDA_ENTRY STV_DEFAULT"
_Z9moe_vec_qIN3c104HalfELi32ELi8E10block_q8_0Li2EXadL_ZN45_INTERNAL_8d5cb472_14_gguf_kernel_cu_cd24131917vec_dot_q8_0_q8_1EPKvPK10block_q8_1RKiEEEvS5_S5_PT_PS9_iiii:
        /* <DEDUP_REMOVED lines=65> */
.L_x_156:
        /* <DEDUP_REMOVED lines=33> */
.L_x_155:
[----:B------:R-:W-:Y:S05]  /*0620*/  BSYNC.RECONVERGENT B1 ;  /* 0x0000000000017941 */ /* 0x000fea0003800200 */
.L_x_154:
[----:B------:R-:W-:Y:S05]  /*0630*/  @!P0 BRA `(.L_x_153) ;  /* 0x0000000400c08947 */ /* 0x000fea0003800000 */
[----:B------:R-:W-:Y:S01]  /*0640*/  IMAD.SHL.U32 R6, R18, 0x4, RZ ;  /* 0x0000000412067824 */ /* 0x000fe200078e00ff */
[----:B------:R-:W-:Y:S02]  /*0650*/  IADD3 R4, PT, PT, R4, R19, RZ ;  /* 0x0000001304047210 */ /* 0x000fe40007ffe0ff */
[----:B------:R-:W-:-:S07]  /*0660*/  IADD3 R8, PT, PT, R19, 0x10, RZ ;  /* 0x0000001013087810 */ /* 0x000fce0007ffe0ff */
.L_x_157:
        /* <DEDUP_REMOVED lines=109> */
.L_x_153:
[----:B------:R-:W-:Y:S05]  /*0d40*/  BSYNC.RECONVERGENT B0 ;  /* 0x0000000000007941 */ /* 0x000fea0003800200 */
.L_x_152:
        /* <DEDUP_REMOVED lines=18> */
.L_x_158:
        /* <DEDUP_REMOVED lines=9> */
.L_x_1169:


//--------------------- .text._Z9moe_vec_qIN3c104HalfELi32ELi4E10block_q5_1Li2EXadL_ZN45_INTERNAL_8d5cb472_14_gguf_kernel_cu_cd24131917vec_dot_q5_1_q8_1EPKvPK10block_q8_1RKiEEEvS5_S5_PT_PS9_iiii --------------------------
	.section	.text._Z9moe_vec_qIN3c104HalfELi32ELi4E10block_q5_1Li2EXadL_ZN45_INTERNAL_8d5cb472_14_gguf_kernel_cu_cd24131917vec_dot_q5_1_q8_1EPKvPK10block_q8_1RKiEEEvS5_S5_PT_PS9_iiii,"ax",@progbits
	.align	128
.text._Z9moe_vec_qIN3c104HalfELi32ELi4E10block_q5_1Li2EXadL_ZN45_INTERNAL_8d5cb472_14_gguf_kernel_cu_cd24131917vec_dot_q5_1_q8_1EPKvPK10block_q8_1RKiEEEvS5_S5_PT_PS9_iiii:
        .type           _Z9moe_vec_qIN3c104HalfELi32ELi4E10block_q5_1Li2EXadL_ZN45_INTERNAL_8d5cb472_14_gguf_kernel_cu_cd24131917vec_dot_q5_1_q8_1EPKvPK10block_q8_1RKiEEEvS5_S5_PT_PS9_iiii,@function
        .size           _Z9moe_vec_qIN3c104HalfELi32ELi4E10block_q5_1Li2EXadL_ZN45_INTERNAL_8d5cb472_14_gguf_kernel_cu_cd24131917vec_dot_q5_1_q8_1EPKvPK10block_q8_1RKiEEEvS5_S5_PT_PS9_iiii,(.L_x_1170 - _Z9moe_vec_qIN3c104HalfELi32ELi4E10block_q5_1Li2EXadL_ZN45_INTERNAL_8d5cb472_14_gguf_kernel_cu_cd24131917vec_dot_q5_1_q8_1EPKvPK10block_q8_1RKiEEEvS5_S5_PT_PS9_iiii)
        .other          _Z9moe_vec_qIN3c104HalfELi32ELi4E10block_q5_1Li2EXadL_ZN45_INTERNAL_8d5cb472_14_gguf_kernel_cu_cd24131917vec_dot_q5_1_q8_1EPKvPK10block_q8_1RKiEEEvS5_S5_PT_PS9_iiii,@"STO_CUDA_ENTRY STV_DEFAULT"
_Z9moe_vec_qIN3c104HalfELi32ELi4E10block_q5_1Li2EXadL_ZN45_INTERNAL_8d5cb472_14_gguf_kernel_cu_cd24131917vec_dot_q5_1_q8_1EPKvPK10block_q8_1RKiEEEvS5_S5_PT_PS9_iiii:
        /* <DEDUP_REMOVED lines=52> */
.L_x_161:
        /* <DEDUP_REMOVED lines=76> */
.L_x_160:
[----:B------:R-:W-:Y:S05]  /*0800*/  BSYNC.RECONVERGENT B0 ;  /* 0x0000000000007941 */ /* 0x000fea0003800200 */
.L_x_159:
        /* <DEDUP_REMOVED lines=18> */
.L_x_162:
        /* <DEDUP_REMOVED lines=13> */
.L_x_1170:


//--------------------- .text._Z9moe_vec_qIN3c104HalfELi32ELi4E10block_q5_0Li2EXadL_ZN45_INTERNAL_8d5cb472_14_gguf_kernel_cu_cd24131917vec_dot_q5_0_q8_1EPKvPK10block_q8_1RKiEEEvS5_S5_PT_PS9_iiii --------------------------
	.section	.text._Z9moe_vec_qIN3c104HalfELi32ELi4E10block_q5_0Li2EXadL_ZN45_INTERNAL_8d5cb472_14_gguf_kernel_cu_cd24131917vec_dot_q5_0_q8_1EPKvPK10block_q8_1RKiEEEvS5_S5_PT_PS9_iiii,"ax",@progbits
	.align	128
.text._Z9moe_vec_qIN3c104HalfELi32ELi4E10block_q5_0Li2EXadL_ZN45_INTERNAL_8d5cb472_14_gguf_kernel_cu_cd24131917vec_dot_q5_0_q8_1EPKvPK10block_q8_1RKiEEEvS5_S5_PT_PS9_iiii:
        .type           _Z9moe_vec_qIN3c104HalfELi32ELi4E10block_q5_0Li2EXadL_ZN45_INTERNAL_8d5cb472_14_gguf_kernel_cu_cd24131917vec_dot_q5_0_q8_1EPKvPK10block_q8_1RKiEEEvS5_S5_PT_PS9_iiii,@function
        .size           _Z9moe_vec_qIN3c104HalfELi32ELi4E10block_q5_0Li2EXadL_ZN45_INTERNAL_8d5cb472_14_gguf_kernel_cu_cd24131917vec_dot_q5_0_q8_1EPKvPK10block_q8_1RKiEEEvS5_S5_PT_PS9_iiii,(.L_x_1171 - _Z9moe_vec_qIN3c104HalfELi32ELi4E10block_q5_0Li2EXadL_ZN45_INTERNAL_8d5cb472_14_gguf_kernel_cu_cd24131917vec_dot_q5_0_q8_1EPKvPK10block_q8_1RKiEEEvS5_S5_PT_PS9_iiii)
        .other          _Z9moe_vec_qIN3c104HalfELi32ELi4E10block_q5_0Li2EXadL_ZN45_INTERNAL_8d5cb472_14_gguf_kernel_cu_cd24131917vec_dot_q5_0_q8_1EPKvPK10block_q8_1RKiEEEvS5_S5_PT_PS9_iiii,@"STO_CUDA_ENTRY STV_DEFAULT"
_Z9moe_vec_qIN3c104HalfELi32ELi4E10block_q5_0Li2EXadL_ZN45_INTERNAL_8d5cb472_14_gguf_kernel_cu_cd24131917vec_dot_q5_0_q8_1EPKvPK10block_q8_1RKiEEEvS5_S5_PT_PS9_iiii:
        /* <DEDUP_REMOVED lines=52> */
.L_x_165:
        /* <DEDUP_REMOVED lines=82> */
.L_x_164:
[----:B------:R-:W-:Y:S05]  /*0860*/  BSYNC.RECONVERGENT B0 ;  /* 0x0000000000007941 */ /* 0x000fea0003800200 */
.L_x_163:
        /* <DEDUP_REMOVED lines=18> */
.L_x_166:
        /* <DEDUP_REMOVED lines=15> */
.L_x_1171:


//--------------------- .text._Z9moe_vec_qIN3c104HalfELi32ELi4E10block_q4_1Li2EXadL_ZN45_INTERNAL_8d5cb472_14_gguf_kernel_cu_cd24131917vec_dot_q4_1_q8_1EPKvPK10block_q8_1RKiEEEvS5_S5_PT_PS9_iiii --------------------------
	.section	.text._Z9moe_vec_qIN3c104HalfELi32ELi4E10block_q4_1Li2EXadL_ZN45_INTERNAL_8d5cb472_14_gguf_kernel_cu_cd24131917vec_dot_q4_1_q8_1EPKvPK10block_q8_1RKiEEEvS5_S5_PT_PS9_iiii,"ax",@progbits
	.align	128
.text._Z9moe_vec_qIN3c104HalfELi32ELi4E10block_q4_1Li2EXadL_ZN45_INTERNAL_8d5cb472_14_gguf_kernel_cu_cd24131917vec_dot_q4_1_q8_1EPKvPK10block_q8_1RKiEEEvS5_S5_PT_PS9_iiii:
        .type           _Z9moe_vec_qIN3c104HalfELi32ELi4E10block_q4_1Li2EXadL_ZN45_INTERNAL_8d5cb472_14_gguf_kernel_cu_cd24131917vec_dot_q4_1_q8_1EPKvPK10block_q8_1RKiEEEvS5_S5_PT_PS9_iiii,@function
        .size           _Z9moe_vec_qIN3c104HalfELi32ELi4E10block_q4_1Li2EXadL_ZN45_INTERNAL_8d5cb472_14_gguf_kernel_cu_cd24131917vec_dot_q4_1_q8_1EPKvPK10block_q8_1RKiEEEvS5_S5_PT_PS9_iiii,(.L_x_1172 - _Z9moe_vec_qIN3c104HalfELi32ELi4E10block_q4_1Li2EXadL_ZN45_INTERNAL_8d5cb472_14_gguf_kernel_cu_cd24131917vec_dot_q4_1_q8_1EPKvPK10block_q8_1RKiEEEvS5_S5_PT_PS9_iiii)
        .other          _Z9moe_vec_qIN3c104HalfELi32ELi4E10block_q4_1Li2EXadL_ZN45_INTERNAL_8d5cb472_14_gguf_kernel_cu_cd24131917vec_dot_q4_1_q8_1EPKvPK10block_q8_1RKiEEEvS5_S5_PT_PS9_iiii,@"STO_CUDA_ENTRY STV_DEFAULT"
_Z9moe_vec_qIN3c104HalfELi32ELi4E10block_q4_1Li2EXadL_ZN45_INTERNAL_8d5cb472_14_gguf_kernel_cu_cd24131917vec_dot_q4_1_q8_1EPKvPK10block_q8_1RKiEEEvS5_S5_PT_PS9_iiii:
        /* <DEDUP_REMOVED lines=65> */
.L_x_171:
        /* <DEDUP_REMOVED lines=41> */
.L_x_170:
[----:B------:R-:W-:Y:S05]  /*06a0*/  BSYNC.RECONVERGENT B1 ;  /* 0x0000000000017941 */ /* 0x000fea0003800200 */
.L_x_169:
[----:B------:R-:W-:Y:S05]  /*06b0*/  @!P0 BRA `(.L_x_168) ;  /* 0x0000000800408947 */ /* 0x000fea0003800000 */
[----:B------:R-:W-:Y:S01]  /*06c0*/  IMAD.IADD R4, R4, 0x1, R9 ;  /* 0x0000000104047824 */ /* 0x000fe200078e0209 */
[----:B------:R-:W-:Y:S02]  /*06d0*/  SHF.L.U32 R6, R20, 0x2, RZ ;  /* 0x0000000214067819 */ /* 0x000fe400000006ff */
[----:B------:R-:W-:-:S07]  /*06e0*/  IADD3 R9, PT, PT, R9, 0x20, RZ ;  /* 0x0000002009097810 */ /* 0x000fce0007ffe0ff */
.L_x_172:
        /* <DEDUP_REMOVED lines=141> */
.L_x_168:
[----:B------:R-:W-:Y:S05]  /*0fc0*/  BSYNC.RECONVERGENT B0 ;  /* 0x0000000000007941 */ /* 0x000fea0003800200 */
.L_x_167:
        /* <DEDUP_REMOVED lines=18> */
.L_x_173:
        /* <DEDUP_REMOVED lines=9> */
.L_x_1172:


//--------------------- .text._Z9moe_vec_qIN3c104HalfELi32ELi4E10block_q4_0Li2EXadL_ZN45_INTERNAL_8d5cb472_14_gguf_kernel_cu_cd24131917vec_dot_q4_0_q8_1EPKvPK10block_q8_1RKiEEEvS5_S5_PT_PS9_iiii --------------------------
	.section	.text._Z9moe_vec_qIN3c104HalfELi32ELi4E10block_q4_0Li2EXadL_ZN45_INTERNAL_8d5cb472_14_gguf_kernel_cu_cd24131917vec_dot_q4_0_q8_1EPKvPK10block_q8_1RKiEEEvS5_S5_PT_PS9_iiii,"ax",@progbits
	.align	128
.text._Z9moe_vec_qIN3c104HalfELi32ELi4E10block_q4_0Li2EXadL_ZN45_INTERNAL_8d5cb472_14_gguf_kernel_cu_cd24131917vec_dot_q4_0_q8_1EPKvPK10block_q8_1RKiEEEvS5_S5_PT_PS9_iiii:
        .type           _Z9moe_vec_qIN3c104HalfELi32ELi4E10block_q4_0Li2EXadL_ZN45_INTERNAL_8d5cb472_14_gguf_kernel_cu_cd24131917vec_dot_q4_0_q8_1EPKvPK10block_q8_1RKiEEEvS5_S5_PT_PS9_iiii,@function
        .size           _Z9moe_vec_qIN3c104HalfELi32ELi4E10block_q4_0Li2EXadL_ZN45_INTERNAL_8d5cb472_14_gguf_kernel_cu_cd24131917vec_dot_q4_0_q8_1EPKvPK10block_q8_1RKiEEEvS5_S5_PT_PS9_iiii,(.L_x_1173 - _Z9moe_vec_qIN3c104HalfELi32ELi4E10block_q4_0Li2EXadL_ZN45_INTERNAL_8d5cb472_14_gguf_kernel_cu_cd24131917vec_dot_q4_0_q8_1EPKvPK10block_q8_1RKiEEEvS5_S5_PT_PS9_iiii)
        .other          _Z9moe_vec_qIN3c104HalfELi32ELi4E10block_q4_0Li2EXadL_ZN45_INTERNAL_8d5cb472_14_gguf_kernel_cu_cd24131917vec_dot_q4_0_q8_1EPKvPK10block_q8_1RKiEEEvS5_S5_PT_PS9_iiii,@"STO_CUDA_ENTRY STV_DEFAULT"
_Z9moe_vec_qIN3c104HalfELi32ELi4E10block_q4_0Li2EXadL_ZN45_INTERNAL_8d5cb472_14_gguf_kernel_cu_cd24131917vec_dot_q4_0_q8_1EPKvPK10block_q8_1RKiEEEvS5_S5_PT_PS9_iiii:
        /* <DEDUP_REMOVED lines=101> */
.L_x_177:
[----:B------:R-:W-:Y:S05]  /*0650*/  BSYNC.RECONVERGENT B1 ;  /* 0x0000000000017941 */ /* 0x000fea0003800200 */
.L_x_176:
[----:B------:R-:W-:Y:S05]  /*0660*/  @!P0 BRA `(.L_x_175) ;  /* 0x0000000400588947 */ /* 0x000fea0003800000 */
[----:B------:R-:W-:Y:S01]  /*0670*/  SHF.L.U32 R19, R19, 0x2, RZ ;  /* 0x0000000213137819 */ /* 0x000fe200000006ff */
[----:B------:R-:W-:Y:S01]  /*0680*/  VIADD R20, R13, 0x10 ;  /* 0x000000100d147836 */ /* 0x000fe20000000000 */
[----:B------:R-:W-:-:S07]  /*0690*/  IADD3 R0, PT, PT, R12, R13, RZ ;  /* 0x0000000d0c007210 */ /* 0x000fce0007ffe0ff */
.L_x_178:
        /* <DEDUP_REMOVED lines=83> */
.L_x_175:
[----:B------:R-:W-:Y:S05]  /*0bd0*/  BSYNC.RECONVERGENT B0 ;  /* 0x0000000000007941 */ /* 0x000fea0003800200 */
.L_x_174:
        /* <DEDUP_REMOVED lines=18> */
.L_x_179:
        /* <DEDUP_REMOVED lines=16> */
.L_x_1173:


//--------------------- .text._Z9moe_vec_qIfLi256ELi8E11block_iq1_mLi1EXadL_ZN45_INTERNAL_8d5cb472_14_gguf_kernel_cu_cd24131918vec_dot_iq1_m_q8_1EPKvPK10block_q8_1RKiEEEvS3_S3_PT_PS7_iiii --------------------------
	.section	.text._Z9moe_vec_qIfLi256ELi8E11block_iq1_mLi1EXadL_ZN45_INTERNAL_8d5cb472_14_gguf_kernel_cu_cd24131918vec_dot_iq1_m_q8_1EPKvPK10block_q8_1RKiEEEvS3_S3_PT_PS7_iiii,"ax",@progbits
	.align	128
.text._Z9moe_vec_qIfLi256ELi8E11block_iq1_mLi1EXadL_ZN45_INTERNAL_8d5cb472_14_gguf_kernel_cu_cd24131918vec_dot_iq1_m_q8_1EPKvPK10block_q8_1RKiEEEvS3_S3_PT_PS7_iiii:
        .type           _Z9moe_vec_qIfLi256ELi8E11block_iq1_mLi1EXadL_ZN45_INTERNAL_8d5cb472_14_gguf_kernel_cu_cd24131918vec_dot_iq1_m_q8_1EPKvPK10block_q8_1RKiEEEvS3_S3_PT_PS7_iiii,@function
        .size           _Z9moe_vec_qIfLi256ELi8E11block_iq1_mLi1EXadL_ZN45_INTERNAL_8d5cb472_14_gguf_kernel_cu_cd24131918vec_dot_iq1_m_q8_1EPKvPK10block_q8_1RKiEEEvS3_S3_PT_PS7_iiii,(.L_x_1174 - _Z9moe_vec_qIfLi256ELi8E11block_iq1_mLi1EXadL_ZN45_INTERNAL_8d5cb472_14_gguf_kernel_cu_cd24131918vec_dot_iq1_m_q8_1EPKvPK10block_q8_1RKiEEEvS3_S3_PT_PS7_iiii)
        .other          _Z9moe_vec_qIfLi256ELi8E11block_iq1_mLi1EXadL_ZN45_INTERNAL_8d5cb472_14_gguf_kernel_cu_cd24131918vec_dot_iq1_m_q8_1EPKvPK10block_q8_1RKiEEEvS3_S3_PT_PS7_iiii,@"STO_CUDA_ENTRY STV_DEFAULT"
_Z9moe_vec_qIfLi256ELi8E11block_iq1_mLi1EXadL_ZN45_INTERNAL_8d5cb472_14_gguf_kernel_cu_cd24131918vec_dot_iq1_m_q8_1EPKvPK10block_q8_1RKiEEEvS3_S3_PT_PS7_iiii:
        /* <DEDUP_REMOVED lines=50> */
.L_x_182:
        /* <DEDUP_REMOVED lines=148> */
.L_x_181:
[----:B------:R-:W-:Y:S05]  /*0c60*/  BSYNC.RECONVERGENT B0 ;  /* 0x0000000000007941 */ /* 0x000fea0003800200 */
.L_x_180:
        /* <DEDUP_REMOVED lines=13> */
[----:B01----:R-:W-:Y:S01]  /*0d40*/  FADD.FTZ R11, R11, R8 ;  /* 0x000000080b0b7221 */ /* 0x003fe20000010000 */
[----:B---3--:R-:W-:-:S04]  /*0d50*/  IMAD R3, R4, UR4, R3 ;  /* 0x0000000404037c24 */ /* 0x008fc8000f8e0203 */
[----:B--2---:R-:W-:-:S05]  /*0d60*/  IMAD.WIDE.U32 R2, R3, 0x4, R6 ;  /* 0x0000000403027825 */ /* 0x004fca00078e0006 */
[----:B------:R-:W-:Y:S01]  /*0d70*/  STG.E desc[UR6][R2.64], R11 ;  /* 0x0000000b02007986 */ /* 0x000fe2000c101906 */
[----:B------:R-:W-:Y:S05]  /*0d80*/  EXIT ;  /* 0x000000000000794d */ /* 0x000fea0003800000 */
.L_x_183:
        /* <DEDUP_REMOVED lines=15> */
.L_x_1174:


//--------------------- .text._Z9moe_vec_qIfLi256ELi8E12block_iq4_xsLi1EXadL_ZN45_INTERNAL_8d5cb472_14_gguf_kernel_cu_cd24131919vec_dot_iq4_xs_q8_1EPKvPK10block_q8_1RKiEEEvS3_S3_PT_PS7_iiii --------------------------
	.section	.text._Z9moe_vec_qIfLi256ELi8E12block_iq4_xsLi1EXadL_ZN45_INTERNAL_8d5cb472_14_gguf_kernel_cu_cd24131919vec_dot_iq4_xs_q8_1EPKvPK10block_q8_1RKiEEEvS3_S3_PT_PS7_iiii,"ax",@progbits
	.align	128
.text._Z9moe_vec_qIfLi256ELi8E12block_iq4_xsLi1EXadL_ZN45_INTERNAL_8d5cb472_14_gguf_kernel_cu_cd24131919vec_dot_iq4_xs_q8_1EPKvPK10block_q8_1RKiEEEvS3_S3_PT_PS7_iiii:
        .type           _Z9moe_vec_qIfLi256ELi8E12block_iq4_xsLi1EXadL_ZN45_INTERNAL_8d5cb472_14_gguf_kernel_cu_cd24131919vec_dot_iq4_xs_q8_1EPKvPK10block_q8_1RKiEEEvS3_S3_PT_PS7_iiii,@function
        .size           _Z9moe_vec_qIfLi256ELi8E12block_iq4_xsLi1EXadL_ZN45_INTERNAL_8d5cb472_14_gguf_kernel_cu_cd24131919vec_dot_iq4_xs_q8_1EPKvPK10block_q8_1RKiEEEvS3_S3_PT_PS7_iiii,(.L_x_1175 - _Z9moe_vec_qIfLi256ELi8E12block_iq4_xsLi1EXadL_ZN45_INTERNAL_8d5cb472_14_gguf_kernel_cu_cd24131919vec_dot_iq4_xs_q8_1EPKvPK10block_q8_1RKiEEEvS3_S3_PT_PS7_iiii)
        .other          _Z9moe_vec_qIfLi256ELi8E12block_iq4_xsLi1EXadL_ZN45_INTERNAL_8d5cb472_14_gguf_kernel_cu_cd24131919vec_dot_iq4_xs_q8_1EPKvPK10block_q8_1RKiEEEvS3_S3_PT_PS7_iiii,@"STO_CUDA_ENTRY STV_DEFAULT"
_Z9moe_vec_qIfLi256ELi8E12block_iq4_xsLi1EXadL_ZN45_INTERNAL_8d5cb472_14_gguf_kernel_cu_cd24131919vec_dot_iq4_xs_q8_1EPKvPK10block_q8_1RKiEEEvS3_S3_PT_PS7_iiii:
        /* <DEDUP_REMOVED lines=56> */
.L_x_186:
        /* <DEDUP_REMOVED lines=94> */
[----:B------:R-:W-:-:S04]  /*0960*/  IADD3 R22, P0, PT, R22, UR8, RZ ;  /* 0x0000000816167c10 */ /* 0x000fc8000ff1e0ff */
[----:B------:R-:W-:-:S06]  /*0970*/  IADD3.X R23, PT, PT, RZ, UR9, RZ, P0, !PT ;  /* 0x00000009ff177c10 */ /* 0x000fcc00087fe4ff */
        /* <DEDUP_REMOVED lines=76> */
[----:B------:R-:W-:Y:S01]  /*0e40*/  IMAD.X R23, RZ, RZ, UR9, P0 ;  /* 0x00000009ff177e24 */ /* 0x000fe200080e06ff */
[----:B------:R-:W-:-:S02]  /*0e50*/  IADD3.X R29, PT, PT, RZ, UR9, RZ, P1, !PT ;  /* 0x00000009ff1d7c10 */ /* 0x000fc40008ffe4ff */
[----:B------:R-:W-:Y:S02]  /*0e60*/  IADD3 R16, P0, PT, R15, UR8, RZ ;  /* 0x000000080f107c10 */ /* 0x000fe4000ff1e0ff */
        /* <DEDUP_REMOVED lines=57> */
.L_x_185:
[----:B------:R-:W-:Y:S05]  /*1200*/  BSYNC.RECONVERGENT B0 ;  /* 0x0000000000007941 */ /* 0x000fea0003800200 */
.L_x_184:
        /* <DEDUP_REMOVED lines=13> */
[----:B-1----:R-:W-:Y:S01]  /*12e0*/  FADD.FTZ R9, R6, R9 ;  /* 0x0000000906097221 */ /* 0x002fe20000010000 */
[----:B---3--:R-:W-:-:S04]  /*12f0*/  IMAD R3, R3, UR4, R0 ;  /* 0x0000000403037c24 */ /* 0x008fc8000f8e0200 */
[----:B--2---:R-:W-:-:S05]  /*1300*/  IMAD.WIDE.U32 R2, R3, 0x4, R4 ;  /* 0x0000000403027825 */ /* 0x004fca00078e0004 */
[----:B------:R-:W-:Y:S01]  /*1310*/  STG.E desc[UR6][R2.64], R9 ;  /* 0x0000000902007986 */ /* 0x000fe2000c101906 */
[----:B------:R-:W-:Y:S05]  /*1320*/  EXIT ;  /* 0x000000000000794d */ /* 0x000fea0003800000 */
.L_x_187:
        /* <DEDUP_REMOVED lines=13> */
.L_x_1175:


//--------------------- .text._Z9moe_vec_qIfLi256ELi8E11block_iq2_sLi1EXadL_ZN45_INTERNAL_8d5cb472_14_gguf_kernel_cu_cd24131918vec_dot_iq2_s_q8_1EPKvPK10block_q8_1RKiEEEvS3_S3_PT_PS7_iiii --------------------------
	.section	.text._Z9moe_vec_qIfLi256ELi8E11block_iq2_sLi1EXadL_ZN45_INTERNAL_8d5cb472_14_gguf_kernel_cu_cd24131918vec_dot_iq2_s_q8_1EPKvPK10block_q8_1RKiEEEvS3_S3_PT_PS7_iiii,"ax",@progbits
	.align	128
.text._Z9moe_vec_qIfLi256ELi8E11block_iq2_sLi1EXadL_ZN45_INTERNAL_8d5cb472_14_gguf_kernel_cu_cd24131918vec_dot_iq2_s_q8_1EPKvPK10block_q8_1RKiEEEvS3_S3_PT_PS7_iiii:
        .type           _Z9moe_vec_qIfLi256ELi8E11block_iq2_sLi1EXadL_ZN45_INTERNAL_8d5cb472_14_gguf_kernel_cu_cd24131918vec_dot_iq2_s_q8_1EPKvPK10block_q8_1RKiEEEvS3_S3_PT_PS7_iiii,@function
        .size           _Z9moe_vec_qIfLi256ELi8E11block_iq2_sLi1EXadL_ZN45_INTERNAL_8d5cb472_14_gguf_kernel_cu_cd24131918vec_dot_iq2_s_q8_1EPKvPK10block_q8_1RKiEEEvS3_S3_PT_PS7_iiii,(.L_x_1176 - _Z9moe_vec_qIfLi256ELi8E11block_iq2_sLi1EXadL_ZN45_INTERNAL_8d5cb472_14_gguf_kernel_cu_cd24131918vec_dot_iq2_s_q8_1EPKvPK10block_q8_1RKiEEEvS3_S3_PT_PS7_iiii)
        .other          _Z9moe_vec_qIfLi256ELi8E11block_iq2_sLi1EXadL_ZN45_INTERNAL_8d5cb472_14_gguf_kernel_cu_cd24131918vec_dot_iq2_s_q8_1EPKvPK10block_q8_1RKiEEEvS3_S3_PT_PS7_iiii,@"STO_CUDA_ENTRY STV_DEFAULT"
_Z9moe_vec_qIfLi256ELi8E11block_iq2_sLi1EXadL_ZN45_INTERNAL_8d5cb472_14_gguf_kernel_cu_cd24131918vec_dot_iq2_s_q8_1EPKvPK10block_q8_1RKiEEEvS3_S3_PT_PS7_iiii:
        /* <DEDUP_REMOVED lines=52> */
.L_x_190:
        /* <DEDUP_REMOVED lines=170> */
.L_x_189:
[----:B------:R-:W-:Y:S05]  /*0de0*/  BSYNC.RECONVERGENT B0 ;  /* 0x0000000000007941 */ /* 0x000fea0003800200 */
.L_x_188:
        /* <DEDUP_REMOVED lines=12> */
[----:B------:R-:W-:Y:S02]  /*0eb0*/  IMAD R3, R3, UR8, R0 ;  /* 0x0000000803037c24 */ /* 0x000fe4000f8e0200 */
[----:B01----:R-:W-:Y:S02]  /*0ec0*/  FADD.FTZ R9, R9, R2 ;  /* 0x0000000209097221 */ /* 0x003fe40000010000 */
[----:B--2---:R-:W-:-:S05]  /*0ed0*/  IMAD.WIDE.U32 R2, R3, 0x4, R4 ;  /* 0x0000000403027825 */ /* 0x004fca00078e0004 */
[----:B------:R-:W-:Y:S01]  /*0ee0*/  STG.E desc[UR6][R2.64], R9 ;  /* 0x0000000902007986 */ /* 0x000fe2000c101906 */
[----:B------:R-:W-:Y:S05]  /*0ef0*/  EXIT ;  /* 0x000000000000794d */ /* 0x000fea0003800000 */
.L_x_191:
        /* <DEDUP_REMOVED lines=16> */
.L_x_1176:


//--------------------- .text._Z9moe_vec_qIfLi256ELi8E11block_iq3_sLi1EXadL_ZN45_INTERNAL_8d5cb472_14_gguf_kernel_cu_cd24131918vec_dot_iq3_s_q8_1EPKvPK10block_q8_1RKiEEEvS3_S3_PT_PS7_iiii --------------------------
	.section	.text._Z9moe_vec_qIfLi256ELi8E11block_iq3_sLi1EXadL_ZN45_INTERNAL_8d5cb472_14_gguf_kernel_cu_cd24131918vec_dot_iq3_s_q8_1EPKvPK10block_q8_1RKiEEEvS3_S3_PT_PS7_iiii,"ax",@progbits
	.align	128
.text._Z9moe_vec_qIfLi256ELi8E11block_iq3_sLi1EXadL_ZN45_INTERNAL_8d5cb472_14_gguf_kernel_cu_cd24131918vec_dot_iq3_s_q8_1EPKvPK10block_q8_1RKiEEEvS3_S3_PT_PS7_iiii:
        .type           _Z9moe_vec_qIfLi256ELi8E11block_iq3_sLi1EXadL_ZN45_INTERNAL_8d5cb472_14_gguf_kernel_cu_cd24131918vec_dot_iq3_s_q8_1EPKvPK10block_q8_1RKiEEEvS3_S3_PT_PS7_iiii,@function
        .size           _Z9moe_vec_qIfLi256ELi8E11block_iq3_sLi1EXadL_ZN45_INTERNAL_8d5cb472_14_gguf_kernel_cu_cd24131918vec_dot_iq3_s_q8_1EPKvPK10block_q8_1RKiEEEvS3_S3_PT_PS7_iiii,(.L_x_1177 - _Z9moe_vec_qIfLi256ELi8E11block_iq3_sLi1EXadL_ZN45_INTERNAL_8d5cb472_14_gguf_kernel_cu_cd24131918vec_dot_iq3_s_q8_1EPKvPK10block_q8_1RKiEEEvS3_S3_PT_PS7_iiii)
        .other          _Z9moe_vec_qIfLi256ELi8E11block_iq3_sLi1EXadL_ZN45_INTERNAL_8d5cb472_14_gguf_kernel_cu_cd24131918vec_dot_iq3_s_q8_1EPKvPK10block_q8_1RKiEEEvS3_S3_PT_PS7_iiii,@"STO_CUDA_ENTRY STV_DEFAULT"
_Z9moe_vec_qIfLi256ELi8E11block_iq3_sLi1EXadL_ZN45_INTERNAL_8d5cb472_14_gguf_kernel_cu_cd24131918vec_dot_iq3_s_q8_1EPKvPK10block_q8_1RKiEEEvS3_S3_PT_PS7_iiii:
        /* <DEDUP_REMOVED lines=54> */
.L_x_194:
        /* <DEDUP_REMOVED lines=198> */
.L_x_193:
[----:B------:R-:W-:Y:S05]  /*0fc0*/  BSYNC.RECONVERGENT B0 ;  /* 0x0000000000007941 */ /* 0x000fea0003800200 */
.L_x_192:
        /* <DEDUP_REMOVED lines=13> */
[----:B-1----:R-:W-:Y:S01]  /*10a0*/  FADD.FTZ R7, R8, R7 ;  /* 0x0000000708077221 */ /* 0x002fe20000010000 */
[----:B--2---:R-:W-:-:S04]  /*10b0*/  IMAD.U32 R5, RZ, RZ, UR4 ;  /* 0x00000004ff057e24 */ /* 0x004fc8000f8e00ff */
[----:B------:R-:W-:-:S04]  /*10c0*/  IMAD R5, R5, UR12, R0 ;  /* 0x0000000c05057c24 */ /* 0x000fc8000f8e0200 */
[----:B---3--:R-:W-:-:S05]  /*10d0*/  IMAD.WIDE.U32 R2, R5, 0x4, R2 ;  /* 0x0000000405027825 */ /* 0x008fca00078e0002 */
[----:B------:R-:W-:Y:S01]  /*10e0*/  STG.E desc[UR10][R2.64], R7 ;  /* 0x0000000702007986 */ /* 0x000fe2000c10190a */
[----:B------:R-:W-:Y:S05]  /*10f0*/  EXIT ;  /* 0x000000000000794d */ /* 0x000fea0003800000 */
.L_x_195:
        /* <DEDUP_REMOVED lines=16> */
.L_x_1177:


//--------------------- .text._Z9moe_vec_qIfLi32ELi4E12block_iq4_nlLi2EXadL_ZN45_INTERNAL_8d5cb472_14_gguf_kernel_cu_cd24131919vec_dot_iq4_nl_q8_1EPKvPK10block_q8_1RKiEEEvS3_S3_PT_PS7_iiii --------------------------
	.section	.text._Z9moe_vec_qIfLi32ELi4E12block_iq4_nlLi2EXadL_ZN45_INTERNAL_8d5cb472_14_gguf_kernel_cu_cd24131919vec_dot_iq4_nl_q8_1EPKvPK10block_q8_1RKiEEEvS3_S3_PT_PS7_iiii,"ax",@progbits
	.align	128
.text._Z9moe_vec_qIfLi32ELi4E12block_iq4_nlLi2EXadL_ZN45_INTERNAL_8d5cb472_14_gguf_kernel_cu_cd24131919vec_dot_iq4_nl_q8_1EPKvPK10block_q8_1RKiEEEvS3_S3_PT_PS7_iiii:
        .type           _Z9moe_vec_qIfLi32ELi4E12block_iq4_nlLi2EXadL_ZN45_INTERNAL_8d5cb472_14_gguf_kernel_cu_cd24131919vec_dot_iq4_nl_q8_1EPKvPK10block_q8_1RKiEEEvS3_S3_PT_PS7_iiii,@function
        .size           _Z9moe_vec_qIfLi32ELi4E12block_iq4_nlLi2EXadL_ZN45_INTERNAL_8d5cb472_14_gguf_kernel_cu_cd24131919vec_dot_iq4_nl_q8_1EPKvPK10block_q8_1RKiEEEvS3_S3_PT_PS7_iiii,(.L_x_1178 - _Z9moe_vec_qIfLi32ELi4E12block_iq4_nlLi2EXadL_ZN45_INTERNAL_8d5cb472_14_gguf_kernel_cu_cd24131919vec_dot_iq4_nl_q8_1EPKvPK10block_q8_1RKiEEEvS3_S3_PT_PS7_iiii)
        .other          _Z9moe_vec_qIfLi32ELi4E12block_iq4_nlLi2EXadL_ZN45_INTERNAL_8d5cb472_14_gguf_kernel_cu_cd24131919vec_dot_iq4_nl_q8_1EPKvPK10block_q8_1RKiEEEvS3_S3_PT_PS7_iiii,@"STO_CUDA_ENTRY STV_DEFAULT"
_Z9moe_vec_qIfLi32ELi4E12block_iq4_nlLi2EXadL_ZN45_INTERNAL_8d5cb472_14_gguf_kernel_cu_cd24131919vec_dot_iq4_nl_q8_1EPKvPK10block_q8_1RKiEEEvS3_S3_PT_PS7_iiii:
        /* <DEDUP_REMOVED lines=54> */
.L_x_198:
        /* <DEDUP_REMOVED lines=13> */
[C---:B--2---:R-:W-:Y:S02]  /*0430*/  LOP3.LUT R24, R10.reuse, 0xf, RZ, 0xc0, !PT ;  /* 0x0000000f0a187812 */ /* 0x044fe400078ec0ff */
[----:B------:R-:W-:Y:S02]  /*0440*/  SHF.R.U32.HI R22, RZ, 0x8, R10 ;  /* 0x00000008ff167819 */ /* 0x000fe4000001160a */
[----:B------:R-:W-:Y:S02]  /*0450*/  SHF.R.U64 R28, R10, 0xc, RZ ;  /* 0x0000000c0a1c7819 */ /* 0x000fe400000012ff */
[----:B------:R-:W-:-:S02]  /*0460*/  IADD3 R24, P0, PT, R24, UR8, RZ ;  /* 0x0000000818187c10 */ /* 0x000fc4000ff1e0ff */
[----:B------:R-:W-:Y:S02]  /*0470*/  LOP3.LUT R22, R22, 0xf, RZ, 0xc0, !PT ;  /* 0x0000000f16167812 */ /* 0x000fe400078ec0ff */
[----:B------:R-:W-:Y:S02]  /*0480*/  SHF.R.U32.HI R10, RZ, 0x4, R10 ;  /* 0x00000004ff0a7819 */ /* 0x000fe4000001160a */
[----:B------:R-:W-:Y:S02]  /*0490*/  IADD3 R28, P1, PT, R28, UR8, RZ ;  /* 0x000000081c1c7c10 */ /* 0x000fe4000ff3e0ff */
[----:B------:R-:W-:Y:S02]  /*04a0*/  IADD3.X R25, PT, PT, RZ, UR9, RZ, P0, !PT ;  /* 0x00000009ff197c10 */ /* 0x000fe400087fe4ff */
[----:B0-----:R-:W-:Y:S01]  /*04b0*/  IADD3 R14, P0, PT, R22, UR8, RZ ;  /* 0x00000008160e7c10 */ /* 0x001fe2000ff1e0ff */
[----:B------:R-:W-:Y:S01]  /*04c0*/  IMAD.X R29, RZ, RZ, UR9, P1 ;  /* 0x00000009ff1d7e24 */ /* 0x000fe200088e06ff */
[----:B------:R-:W-:Y:S01]  /*04d0*/  LOP3.LUT R10, R10, 0xf, RZ, 0xc0, !PT ;  /* 0x0000000f0a0a7812 */ /* 0x000fe200078ec0ff */
[----:B------:R-:W2:Y:S02]  /*04e0*/  LDG.E.U8.CONSTANT R24, desc[UR6][R24.64] ;  /* 0x0000000618187981 */ /* 0x000ea4000c1e9100 */
[----:B------:R-:W-:Y:S01]  /*04f0*/  IMAD.X R15, RZ, RZ, UR9, P0 ;  /* 0x00000009ff0f7e24 */ /* 0x000fe200080e06ff */
[----:B------:R-:W-:Y:S01]  /*0500*/  IADD3 R22, P1, PT, R10, UR8, RZ ;  /* 0x000000080a167c10 */ /* 0x000fe2000ff3e0ff */
[----:B------:R-:W2:Y:S01]  /*0510*/  LDG.E.U8.CONSTANT R28, desc[UR6][R28.64] ;  /* 0x000000061c1c7981 */ /* 0x000ea2000c1e9100 */
[----:B---3--:R-:W-:-:S02]  /*0520*/  LOP3.LUT R20, R6, 0xf, RZ, 0xc0, !PT ;  /* 0x0000000f06147812 */ /* 0x008fc400078ec0ff */
[--C-:B------:R-:W-:Y:S01]  /*0530*/  SHF.R.U32.HI R10, RZ, 0x8, R6.reuse ;  /* 0x00000008ff0a7819 */ /* 0x100fe20000011606 */
[----:B------:R-:W-:Y:S01]  /*0540*/  IMAD.X R23, RZ, RZ, UR9, P1 ;  /* 0x00000009ff177e24 */ /* 0x000fe200088e06ff */
[--C-:B------:R-:W-:Y:S01]  /*0550*/  SHF.R.U32.HI R26, RZ, 0x4, R6.reuse ;  /* 0x00000004ff1a7819 */ /* 0x100fe20000011606 */
[----:B------:R0:W2:Y:S01]  /*0560*/  LDG.E.U8.CONSTANT R21, desc[UR6][R14.64] ;  /* 0x000000060e157981 */ /* 0x0000a2000c1e9100 */
[----:B------:R-:W-:Y:S02]  /*0570*/  LOP3.LUT R10, R10, 0xf, RZ, 0xc0, !PT ;  /* 0x0000000f0a0a7812 */ /* 0x000fe400078ec0ff */
[----:B------:R-:W-:Y:S02]  /*0580*/  LOP3.LUT R26, R26, 0xf, RZ, 0xc0, !PT ;  /* 0x0000000f1a1a7812 */ /* 0x000fe400078ec0ff */
[----:B------:R-:W-:Y:S02]  /*0590*/  SHF.R.U32.HI R6, RZ, 0xc, R6 ;  /* 0x0000000cff067819 */ /* 0x000fe40000011606 */
[----:B0-----:R-:W-:-:S02]  /*05a0*/  IADD3 R14, P0, PT, R20, UR8, RZ ;  /* 0x00000008140e7c10 */ /* 0x001fc4000ff1e0ff */
[----:B------:R0:W3:Y:S01]  /*05b0*/  LDG.E.U8.CONSTANT R20, desc[UR6][R22.64] ;  /* 0x0000000616147981 */ /* 0x0000e2000c1e9100 */
[----:B------:R-:W-:Y:S02]  /*05c0*/  IADD3 R26, P1, PT, R26, UR8, RZ ;  /* 0x000000081a1a7c10 */ /* 0x000fe4000ff3e0ff */
[----:B------:R-:W-:Y:S02]  /*05d0*/  IADD3.X R15, PT, PT, RZ, UR9, RZ, P0, !PT ;  /* 0x00000009ff0f7c10 */ /* 0x000fe400087fe4ff */
[----:B------:R-:W-:Y:S01]  /*05e0*/  LOP3.LUT R6, R6, 0xffff, RZ, 0xc0, !PT ;  /* 0x0000ffff06067812 */ /* 0x000fe200078ec0ff */
[----:B------:R-:W-:Y:S02]  /*05f0*/  IMAD.X R27, RZ, RZ, UR9, P1 ;  /* 0x00000009ff1b7e24 */ /* 0x000fe400088e06ff */
[----:B------:R1:W3:Y:S01]  /*0600*/  LDG.E.U8.CONSTANT R29, desc[UR6][R14.64] ;  /* 0x000000060e1d7981 */ /* 0x0002e2000c1e9100 */
[----:B0-----:R-:W-:Y:S02]  /*0610*/  IADD3 R22, P0, PT, R10, UR8, RZ ;  /* 0x000000080a167c10 */ /* 0x001fe4000ff1e0ff */
[----:B----4-:R-:W-:-:S03]  /*0620*/  LOP3.LUT R25, R16, 0xf, RZ, 0xc0, !PT ;  /* 0x0000000f10197812 */ /* 0x010fc600078ec0ff */
[----:B------:R-:W-:Y:S01]  /*0630*/  IMAD.X R23, RZ, RZ, UR9, P0 ;  /* 0x00000009ff177e24 */ /* 0x000fe200080e06ff */
[----:B-1----:R-:W-:Y:S02]  /*0640*/  IADD3 R14, P0, PT, R6, UR8, RZ ;  /* 0x00000008060e7c10 */ /* 0x002fe4000ff1e0ff */
[----:B------:R-:W-:Y:S01]  /*0650*/  SHF.R.U32.HI R10, RZ, 0x8, R16 ;  /* 0x00000008ff0a7819 */ /* 0x000fe20000011610 */
[----:B------:R0:W4:Y:S02]  /*0660*/  LDG.E.U8.CONSTANT R6, desc[UR6][R26.64] ;  /* 0x000000061a067981 */ /* 0x000124000c1e9100 */
[----:B------:R-:W-:Y:S01]  /*0670*/  IMAD.X R15, RZ, RZ, UR9, P0 ;  /* 0x00000009ff0f7e24 */ /* 0x000fe200080e06ff */
[----:B------:R-:W-:Y:S01]  /*0680*/  LOP3.LUT R10, R10, 0xf, RZ, 0xc0, !PT ;  /* 0x0000000f0a0a7812 */ /* 0x000fe200078ec0ff */
[----:B------:R-:W4:Y:S01]  /*0690*/  LDG.E.U8.CONSTANT R23, desc[UR6][R22.64] ;  /* 0x0000000616177981 */ /* 0x000f22000c1e9100 */
[----:B0-----:R-:W-:-:S03]  /*06a0*/  IADD3 R26, P0, PT, R25, UR8, RZ ;  /* 0x00000008191a7c10 */ /* 0x001fc6000ff1e0ff */
[----:B------:R0:W4:Y:S01]  /*06b0*/  LDG.E.U8.CONSTANT R22, desc[UR6][R14.64] ;  /* 0x000000060e167981 */ /* 0x000122000c1e9100 */
[----:B------:R-:W-:-:S05]  /*06c0*/  IADD3.X R27, PT, PT, RZ, UR9, RZ, P0, !PT ;  /* 0x00000009ff1b7c10 */ /* 0x000fca00087fe4ff */
        /* <DEDUP_REMOVED lines=66> */
.L_x_197:
[----:B------:R-:W-:Y:S05]  /*0af0*/  BSYNC.RECONVERGENT B0 ;  /* 0x0000000000007941 */ /* 0x000fea0003800200 */
.L_x_196:
        /* <DEDUP_REMOVED lines=18> */
.L_x_199:
        /* <DEDUP_REMOVED lines=14> */
.L_x_1178:


//--------------------- .text._Z9moe_vec_qIfLi256ELi8E11block_iq1_sLi1EXadL_ZN45_INTERNAL_8d5cb472_14_gguf_kernel_cu_cd24131918vec_dot_iq1_s_q8_1EPKvPK10block_q8_1RKiEEEvS3_S3_PT_PS7_iiii --------------------------
	.section	.text._Z9moe_vec_qIfLi256ELi8E11block_iq1_sLi1EXadL_ZN45_INTERNAL_8d5cb472_14_gguf_kernel_cu_cd24131918vec_dot_iq1_s_q8_1EPKvPK10block_q8_1RKiEEEvS3_S3_PT_PS7_iiii,"ax",@progbits
	.align	128
.text._Z9moe_vec_qIfLi256ELi8E11block_iq1_sLi1EXadL_ZN45_INTERNAL_8d5cb472_14_gguf_kernel_cu_cd24131918vec_dot_iq1_s_q8_1EPKvPK10block_q8_1RKiEEEvS3_S3_PT_PS7_iiii:
        .type           _Z9moe_vec_qIfLi256ELi8E11block_iq1_sLi1EXadL_ZN45_INTERNAL_8d5cb472_14_gguf_kernel_cu_cd24131918vec_dot_iq1_s_q8_1EPKvPK10block_q8_1RKiEEEvS3_S3_PT_PS7_iiii,@function
        .size           _Z9moe_vec_qIfLi256ELi8E11block_iq1_sLi1EXadL_ZN45_INTERNAL_8d5cb472_14_gguf_kernel_cu_cd24131918vec_dot_iq1_s_q8_1EPKvPK10block_q8_1RKiEEEvS3_S3_PT_PS7_iiii,(.L_x_1179 - _Z9moe_vec_qIfLi256ELi8E11block_iq1_sLi1EXadL_ZN45_INTERNAL_8d5cb472_14_gguf_kernel_cu_cd24131918vec_dot_iq1_s_q8_1EPKvPK10block_q8_1RKiEEEvS3_S3_PT_PS7_iiii)
        .other          _Z9moe_vec_qIfLi256ELi8E11block_iq1_sLi1EXadL_ZN45_INTERNAL_8d5cb472_14_gguf_kernel_cu_cd24131918vec_dot_iq1_s_q8_1EPKvPK10block_q8_1RKiEEEvS3_S3_PT_PS7_iiii,@"STO_CUDA_ENTRY STV_DEFAULT"
_Z9moe_vec_qIfLi256ELi8E11block_iq1_sLi1EXadL_ZN45_INTERNAL_8d5cb472_14_gguf_kernel_cu_cd24131918vec_dot_iq1_s_q8_1EPKvPK10block_q8_1RKiEEEvS3_S3_PT_PS7_iiii:
        /* <DEDUP_REMOVED lines=142> */
.L_x_203:
[----:B------:R-:W-:Y:S05]  /*08e0*/  BSYNC.RECONVERGENT B1 ;  /* 0x0000000000017941 */ /* 0x000fea0003800200 */
.L_x_202:
[----:B------:R-:W-:Y:S05]  /*08f0*/  @!P1 BRA `(.L_x_201) ;  /* 0x0000000800949947 */ /* 0x000fea0003800000 */
[----:B------:R-:W-:Y:S01]  /*0900*/  IADD3 R9, PT, PT, R9, R4, RZ ;  /* 0x0000000409097210 */ /* 0x000fe20007ffe0ff */
[C---:B------:R-:W-:Y:S02]  /*0910*/  VIADD R22, R4.reuse, 0x4 ;  /* 0x0000000404167836 */ /* 0x040fe40000000000 */
[----:B------:R-:W-:-:S07]  /*0920*/  IMAD.SHL.U32 R4, R4, 0x8, RZ ;  /* 0x0000000804047824 */ /* 0x000fce00078e00ff */
.L_x_204:
        /* <DEDUP_REMOVED lines=162> */
.L_x_201:
[----:B------:R-:W-:Y:S05]  /*1350*/  BSYNC.RECONVERGENT B0 ;  /* 0x0000000000007941 */ /* 0x000fea0003800200 */
.L_x_200:
        /* <DEDUP_REMOVED lines=17> */
.L_x_205:
        /* <DEDUP_REMOVED lines=9> */
.L_x_1179:


//--------------------- .text._Z9moe_vec_qIfLi256ELi8E13block_iq3_xxsLi1EXadL_ZN45_INTERNAL_8d5cb472_14_gguf_kernel_cu_cd24131920vec_dot_iq3_xxs_q8_1EPKvPK10block_q8_1RKiEEEvS3_S3_PT_PS7_iiii --------------------------
	.section	.text._Z9moe_vec_qIfLi256ELi8E13block_iq3_xxsLi1EXadL_ZN45_INTERNAL_8d5cb472_14_gguf_kernel_cu_cd24131920vec_dot_iq3_xxs_q8_1EPKvPK10block_q8_1RKiEEEvS3_S3_PT_PS7_iiii,"ax",@progbits
	.align	128
.text._Z9moe_vec_qIfLi256ELi8E13block_iq3_xxsLi1EXadL_ZN45_INTERNAL_8d5cb472_14_gguf_kernel_cu_cd24131920vec_dot_iq3_xxs_q8_1EPKvPK10block_q8_1RKiEEEvS3_S3_PT_PS7_iiii:
        .type           _Z9moe_vec_qIfLi256ELi8E13block_iq3_xxsLi1EXadL_ZN45_INTERNAL_8d5cb472_14_gguf_kernel_cu_cd24131920vec_dot_iq3_xxs_q8_1EPKvPK10block_q8_1RKiEEEvS3_S3_PT_PS7_iiii,@function
        .size           _Z9moe_vec_qIfLi256ELi8E13block_iq3_xxsLi1EXadL_ZN45_INTERNAL_8d5cb472_14_gguf_kernel_cu_cd24131920vec_dot_iq3_xxs_q8_1EPKvPK10block_q8_1RKiEEEvS3_S3_PT_PS7_iiii,(.L_x_1180 - _Z9moe_vec_qIfLi256ELi8E13block_iq3_xxsLi1EXadL_ZN45_INTERNAL_8d5cb472_14_gguf_kernel_cu_cd24131920vec_dot_iq3_xxs_q8_1EPKvPK10block_q8_1RKiEEEvS3_S3_PT_PS7_iiii)
        .other          _Z9moe_vec_qIfLi256ELi8E13block_iq3_xxsLi1EXadL_ZN45_INTERNAL_8d5cb472_14_gguf_kernel_cu_cd24131920vec_dot_iq3_xxs_q8_1EPKvPK10block_q8_1RKiEEEvS3_S3_PT_PS7_iiii,@"STO_CUDA_ENTRY STV_DEFAULT"
_Z9moe_vec_qIfLi256ELi8E13block_iq3_xxsLi1EXadL_ZN45_INTERNAL_8d5cb472_14_gguf_kernel_cu_cd24131920vec_dot_iq3_xxs_q8_1EPKvPK10block_q8_1RKiEEEvS3_S3_PT_PS7_iiii:
        /* <DEDUP_REMOVED lines=36> */
[----:B------:R-:W-:Y:S01]  /*0240*/  @P0 VIADD R4, R4, -UR8 ;  /* 0x8000000804040c36 */ /* 0x000fe20008000000 */
[----:B------:R-:W-:Y:S02]  /*0250*/  @P0 IADD3 R8, PT, PT, R8, 0x1, RZ ;  /* 0x0000000108080810 */ /* 0x000fe40007ffe0ff */
[----:B------:R-:W-:Y:S02]  /*0260*/  ISETP.GE.U32.AND P0, PT, R9, UR4, PT ;  /* 0x0000000409007c0c */ /* 0x000fe4000bf06070 */
[----:B------:R-:W-:-:S13]  /*0270*/  ISETP.GE.U32.AND P1, PT, R4, UR8, PT ;  /* 0x0000000804007c0c */ /* 0x000fda000bf26070 */
[----:B------:R-:W-:Y:S01]  /*0280*/  @P1 VIADD R8, R8, 0x1 ;  /* 0x0000000108081836 */ /* 0x000fe20000000000 */
        /* <DEDUP_REMOVED lines=9> */
[----:B------:R-:W-:Y:S01]  /*0320*/  IMAD.MOV.U32 R8, RZ, RZ, RZ ;  /* 0x000000ffff087224 */ /* 0x000fe200078e00ff */
[----:B------:R-:W-:Y:S01]  /*0330*/  SHF.L.U32 R4, R9, 0x3, RZ ;  /* 0x0000000309047819 */ /* 0x000fe200000006ff */
[----:B------:R-:W-:Y:S01]  /*0340*/  IMAD R22, R0, UR4, R9 ;  /* 0x0000000400167c24 */ /* 0x000fe2000f8e0209 */
[----:B------:R-:W-:Y:S02]  /*0350*/  LOP3.LUT R6, R6, 0x38, RZ, 0xc0, !PT ;  /* 0x0000003806067812 */ /* 0x000fe400078ec0ff */
[----:B------:R-:W-:-:S07]  /*0360*/  LOP3.LUT R7, R7, 0xe, RZ, 0xc0, !PT ;  /* 0x0000000e07077812 */ /* 0x000fce00078ec0ff */
.L_x_208:
        /* <DEDUP_REMOVED lines=9> */
[----:B------:R-:W-:Y:S02]  /*0400*/  IADD3 R28, P0, PT, R6, R12, RZ ;  /* 0x0000000c061c7210 */ /* 0x000fe40007f1e0ff */
[----:B------:R-:W2:Y:S04]  /*0410*/  LDG.E.U16.CONSTANT R12, desc[UR6][R12.64] ;  /* 0x000000060c0c7981 */ /* 0x000ea8000c1e9500 */
[----:B------:R-:W3:Y:S01]  /*0420*/  LDG.E.U16.CONSTANT R24, desc[UR6][R26.64+0x42] ;  /* 0x000042061a187981 */ /* 0x000ee2000c1e9500 */
[----:B------:R-:W-:-:S05]  /*0430*/  IMAD.X R29, RZ, RZ, R13, P0 ;  /* 0x000000ffff1d7224 */ /* 0x000fca00000e060d */
[----:B------:R-:W1:Y:S04]  /*0440*/  LDG.E.U8.CONSTANT R19, desc[UR6][R28.64+0x2] ;  /* 0x000002061c137981 */ /* 0x000e68000c1e9100 */
[----:B------:R-:W4:Y:S01]  /*0450*/  LDG.E.U8.CONSTANT R17, desc[UR6][R28.64+0x3] ;  /* 0x000003061c117981 */ /* 0x000f22000c1e9100 */
[----:B---3--:R-:W-:-:S04]  /*0460*/  SHF.L.U32 R14, R24, 0x3, RZ ;  /* 0x00000003180e7819 */ /* 0x008fc800000006ff */
[----:B------:R-:W-:Y:S01]  /*0470*/  LOP3.LUT R14, R14, 0x3f8, RZ, 0xc0, !PT ;  /* 0x000003f80e0e7812 */ /* 0x000fe200078ec0ff */
[----:B-1----:R-:W-:-:S03]  /*0480*/  IMAD.WIDE.U32 R18, R19, 0x4, R20 ;  /* 0x0000000413127825 */ /* 0x002fc600078e0014 */
[----:B------:R-:W-:-:S03]  /*0490*/  IADD3 R14, P0, PT, R14, UR8, RZ ;  /* 0x000000080e0e7c10 */ /* 0x000fc6000ff1e0ff */
[----:B------:R-:W3:Y:S02]  /*04a0*/  LDG.E.CONSTANT R19, desc[UR6][R18.64] ;  /* 0x0000000612137981 */ /* 0x000ee4000c1e9900 */
[----:B------:R-:W-:-:S06]  /*04b0*/  IMAD.X R15, RZ, RZ, UR9, P0 ;  /* 0x00000009ff0f7e24 */ /* 0x000fcc00080e06ff */
        /* <DEDUP_REMOVED lines=11> */
[----:B------:R-:W-:Y:S02]  /*0570*/  IADD3 R15, P0, PT, R18, R4, RZ ;  /* 0x00000004120f7210 */ /* 0x000fe40007f1e0ff */
[----:B------:R-:W-:-:S02]  /*0580*/  IADD3 R23, PT, PT, R23, -R14, RZ ;  /* 0x8000000e17177210 */ /* 0x000fc40007ffe0ff */
[----:B------:R-:W-:-:S05]  /*0590*/  LEA.HI.X.SX32 R14, R4, RZ, 0x1, P0 ;  /* 0x000000ff040e7211 */ /* 0x000fca00000f0eff */
[----:B------:R-:W-:Y:S02]  /*05a0*/  IMAD R25, R14, 0x24, RZ ;  /* 0x000000240e197824 */ /* 0x000fe400078e02ff */
[----:B------:R-:W-:-:S04]  /*05b0*/  IMAD.WIDE.U32 R14, R15, 0x24, R10 ;  /* 0x000000240f0e7825 */ /* 0x000fc800078e000a */
[----:B------:R-:W-:-:S05]  /*05c0*/  IMAD.IADD R15, R15, 0x1, R25 ;  /* 0x000000010f0f7824 */ /* 0x000fca00078e0219 */
        /* <DEDUP_REMOVED lines=16> */
[----:B------:R-:W-:-:S04]  /*06d0*/  LOP3.LUT R16, R16, 0x7f7f7f7f, RZ, 0xc0, !PT ;  /* 0x7f7f7f7f10107812 */ /* 0x000fc800078ec0ff */
[----:B------:R-:W-:Y:S02]  /*06e0*/  IADD3 R25, PT, PT, R25, -R16, RZ ;  /* 0x8000001019197210 */ /* 0x000fe40007ffe0ff */
[----:B------:R-:W4:Y:S02]  /*06f0*/  LDG.E.CONSTANT R16, desc[UR6][R14.64+0xc] ;  /* 0x00000c060e107981 */ /* 0x000f24000c1e9900 */
[----:B------:R-:W-:-:S05]  /*0700*/  LOP3.LUT R25, R25, 0x80808080, R19, 0xb4, !PT ;  /* 0x8080808019197812 */ /* 0x000fca00078eb413 */
[----:B----4-:R-:W-:Y:S02]  /*0710*/  IDP.4A.S8.S8 R25, R25, R16, R18 ;  /* 0x0000001019197226 */ /* 0x010fe40000000612 */
[----:B-----5:R-:W-:Y:S02]  /*0720*/  IMAD.WIDE.U32 R18, R27, 0x4, R20 ;  /* 0x000000041b127825 */ /* 0x020fe400078e0014 */
[----:B------:R-:W4:Y:S04]  /*0730*/  LDG.E.U8.CONSTANT R27, desc[UR6][R28.64+0x6] ;  /* 0x000006061c1b7981 */ /* 0x000f28000c1e9100 */
[----:B------:R-:W5:Y:S01]  /*0740*/  LDG.E.CONSTANT R18, desc[UR6][R18.64] ;  /* 0x0000000612127981 */ /* 0x000f62000c1e9900 */
[C---:B------:R-:W-:Y:S02]  /*0750*/  LOP3.LUT R16, R17.reuse, 0x7f7f7f7f, RZ, 0xc0, !PT ;  /* 0x7f7f7f7f11107812 */ /* 0x040fe400078ec0ff */
[----:B-----5:R-:W-:-:S05]  /*0760*/  LOP3.LUT R17, R17, 0x80808080, R18, 0xde, !PT ;  /* 0x8080808011117812 */ /* 0x020fca00078ede12 */
[----:B------:R-:W-:Y:S02]  /*0770*/  IMAD.IADD R17, R17, 0x1, -R16 ;  /* 0x0000000111117824 */ /* 0x000fe400078e0a10 */
[----:B---3--:R-:W-:Y:S02]  /*0780*/  IMAD R16, R23, 0x10000, R24 ;  /* 0x0001000017107824 */ /* 0x008fe400078e0218 */
[----:B------:R-:W3:Y:S03]  /*0790*/  LDG.E.CONSTANT R24, desc[UR6][R14.64+0x14] ;  /* 0x000014060e187981 */ /* 0x000ee6000c1e9900 */
[----:B------:R-:W-:Y:S02]  /*07a0*/  SHF.R.U32.HI R16, RZ, 0xb, R16 ;  /* 0x0000000bff107819 */ /* 0x000fe40000011610 */
[----:B------:R-:W-:Y:S02]  /*07b0*/  LOP3.LUT R17, R17, 0x80808080, R18, 0xb4, !PT ;  /* 0x8080808011117812 */ /* 0x000fe400078eb412 */
[----:B------:R-:W-:-:S04]  /*07c0*/  LOP3.LUT R16, R16, 0x3f8, RZ, 0xc0, !PT ;  /* 0x000003f810107812 */ /* 0x000fc800078ec0ff */
[----:B------:R-:W-:Y:S01]  /*07d0*/  IADD3 R16, P0, PT, R16, UR8, RZ ;  /* 0x0000000810107c10 */ /* 0x000fe2000ff1e0ff */
[----:B--2---:R-:W-:Y:S02]  /*07e0*/  IDP.4A.S8.S8 R25, R17, R26, R25 ;  /* 0x0000001a11197226 */ /* 0x004fe40000000619 */
[----:B----4-:R-:W-:Y:S01]  /*07f0*/  IMAD.WIDE.U32 R18, R27, 0x4, R20 ;  /* 0x000000041b127825 */ /* 0x010fe200078e0014 */
[----:B------:R-:W-:Y:S01]  /*0800*/  IADD3.X R17, PT, PT, RZ, UR9, RZ, P0, !PT ;  /* 0x00000009ff117c10 */ /* 0x000fe200087fe4ff */
[----:B------:R-:W2:Y:S04]  /*0810*/  LDG.E.U8.CONSTANT R27, desc[UR6][R28.64+0x7] ;  /* 0x000007061c1b7981 */ /* 0x000ea8000c1e9100 */
[----:B------:R-:W4:Y:S04]  /*0820*/  LDG.E.CONSTANT R19, desc[UR6][R18.64] ;  /* 0x0000000612137981 */ /* 0x000f28000c1e9900 */
[----:B------:R-:W4:Y:S02]  /*0830*/  LDG.E.64.CONSTANT R16, desc[UR6][R16.64] ;  /* 0x0000000610107981 */ /* 0x000f24000c1e9b00 */
[----:B----4-:R-:W-:-:S02]  /*0840*/  LOP3.LUT R26, R16, 0x80808080, R19, 0xde, !PT ;  /* 0x80808080101a7812 */ /* 0x010fc400078ede13 */
[----:B------:R-:W-:-:S05]  /*0850*/  LOP3.LUT R16, R16, 0x7f7f7f7f, RZ, 0xc0, !PT ;  /* 0x7f7f7f7f10107812 */ /* 0x000fca00078ec0ff */
[----:B------:R-:W-:-:S05]  /*0860*/  IMAD.IADD R26, R26, 0x1, -R16 ;  /* 0x000000011a1a7824 */ /* 0x000fca00078e0a10 */
[----:B------:R-:W-:Y:S02]  /*0870*/  LOP3.LUT R26, R26, 0x80808080, R19, 0xb4, !PT ;  /* 0x808080801a1a7812 */ /* 0x000fe400078eb413 */
[----:B------:R-:W4:Y:S03]  /*0880*/  LDG.E.U8.CONSTANT R19, desc[UR6][R28.64+0x8] ;  /* 0x000008061c137981 */ /* 0x000f26000c1e9100 */
[----:B---3--:R-:W-:Y:S02]  /*0890*/  IDP.4A.S8.S8 R24, R26, R24, R25 ;  /* 0x000000181a187226 */ /* 0x008fe40000000619 */
[----:B------:R0:W3:Y:S01]  /*08a0*/  LDG.E.U8.CONSTANT R25, desc[UR6][R28.64+0x9] ;  /* 0x000009061c197981 */ /* 0x0000e2000c1e9100 */
[----:B--2---:R-:W-:-:S05]  /*08b0*/  IMAD.WIDE.U32 R26, R27, 0x4, R20 ;  /* 0x000000041b1a7825 */ /* 0x004fca00078e0014 */
[----:B------:R4:W2:Y:S01]  /*08c0*/  LDG.E.CONSTANT R16, desc[UR6][R26.64] ;  /* 0x000000061a107981 */ /* 0x0008a2000c1e9900 */
[----:B------:R-:W-:-:S04]  /*08d0*/  SHF.R.U32.HI R18, RZ, 0x2, R23 ;  /* 0x00000002ff127819 */ /* 0x000fc80000011617 */
[----:B------:R-:W-:-:S04]  /*08e0*/  LOP3.LUT R18, R18, 0x3f8, RZ, 0xc0, !PT ;  /* 0x000003f812127812 */ /* 0x000fc800078ec0ff */
[----:B------:R-:W-:Y:S02]  /*08f0*/  IADD3 R18, P0, PT, R18, UR8, RZ ;  /* 0x0000000812127c10 */ /* 0x000fe4000ff1e0ff */
[----:B0-----:R-:W-:Y:S01]  /*0900*/  LOP3.LUT R28, R17, 0x7f7f7f7f, RZ, 0xc0, !PT ;  /* 0x7f7f7f7f111c7812 */ /* 0x001fe200078ec0ff */
[----:B----4-:R-:W-:-:S04]  /*0910*/  IMAD.WIDE.U32 R26, R19, 0x4, R20 ;  /* 0x00000004131a7825 */ /* 0x010fc800078e0014 */
[----:B------:R-:W-:Y:S02]  /*0920*/  IMAD.X R19, RZ, RZ, UR9, P0 ;  /* 0x00000009ff137e24 */ /* 0x000fe400080e06ff */
[----:B---3--:R-:W-:Y:S01]  /*0930*/  IMAD.WIDE.U32 R20, R25, 0x4, R20 ;  /* 0x0000000419147825 */ /* 0x008fe200078e0014 */
[----:B------:R-:W3:Y:S04]  /*0940*/  LDG.E.CONSTANT R27, desc[UR6][R26.64] ;  /* 0x000000061a1b7981 */ /* 0x000ee8000c1e9900 */
[----:B------:R-:W3:Y:S01]  /*0950*/  LDG.E.64.CONSTANT R18, desc[UR6][R18.64] ;  /* 0x0000000612127981 */ /* 0x000ee2000c1e9b00 */
[----:B--2---:R-:W-:-:S03]  /*0960*/  LOP3.LUT R17, R17, 0x80808080, R16, 0xde, !PT ;  /* 0x8080808011117812 */ /* 0x004fc600078ede10 */
[----:B------:R-:W2:Y:S01]  /*0970*/  LDG.E.CONSTANT R20, desc[UR6][R20.64] ;  /* 0x0000000614147981 */ /* 0x000ea2000c1e9900 */
[----:B------:R-:W-:-:S03]  /*0980*/  IADD3 R29, PT, PT, R17, -R28, RZ ;  /* 0x8000001c111d7210 */ /* 0x000fc60007ffe0ff */
[----:B------:R-:W4:Y:S04]  /*0990*/  LDG.E.CONSTANT R17, desc[UR6][R14.64+0x18] ;  /* 0x000018060e117981 */ /* 0x000f28000c1e9900 */
[----:B------:R-:W5:Y:S04]  /*09a0*/  LDG.E.CONSTANT R28, desc[UR6][R14.64+0x1c] ;  /* 0x00001c060e1c7981 */ /* 0x000f68000c1e9900 */
[----:B------:R-:W5:Y:S04]  /*09b0*/  LDG.E.CONSTANT R25, desc[UR6][R14.64+0x20] ;  /* 0x000020060e197981 */ /* 0x000f68000c1e9900 */
[----:B------:R-:W5:Y:S01]  /*09c0*/  LDG.E.U16.CONSTANT R26, desc[UR6][R14.64] ;  /* 0x000000060e1a7981 */ /* 0x000f62000c1e9500 */
[----:B------:R-:W-:-:S02]  /*09d0*/  LOP3.LUT R16, R29, 0x80808080, R16, 0xb4, !PT ;  /* 0x808080801d107812 */ /* 0x000fc400078eb410 */
[----:B------:R-:W-:Y:S02]  /*09e0*/  SHF.R.U32.HI R23, RZ, 0xc, R23 ;  /* 0x0000000cff177819 */ /* 0x000fe40000011617 */
[----:B------:R-:W-:Y:S02]  /*09f0*/  IADD3 R9, PT, PT, R9, 0x4, RZ ;  /* 0x0000000409097810 */ /* 0x000fe40007ffe0ff */
[----:B------:R-:W-:Y:S02]  /*0a00*/  I2FP.F32.U32 R23, R23 ;  /* 0x0000001700177245 */ /* 0x000fe40000201000 */
[----:B------:R-:W-:Y:S01]  /*0a10*/  ISETP.GE.U32.AND P0, PT, R9, UR4, PT ;  /* 0x0000000409007c0c */ /* 0x000fe2000bf06070 */
[----:B------:R-:W-:Y:S02]  /*0a20*/  HADD2.F32 R12, -RZ, R12.H0_H0 ;  /* 0x2000000cff0c7230 */ /* 0x000fe40000004100 */
[----:B------:R-:W-:-:S04]  /*0a30*/  FADD.FTZ R23, R23, 0.5 ;  /* 0x3f00000017177421 */ /* 0x000fc80000010000 */
[----:B------:R-:W-:Y:S01]  /*0a40*/  FMUL.FTZ R12, R12, R23 ;  /* 0x000000170c0c7220 */ /* 0x000fe20000410000 */
[----:B------:R-:W-:Y:S01]  /*0a50*/  VIADD R22, R22, 0x4 ;  /* 0x0000000416167836 */ /* 0x000fe20000000000 */
[----:B------:R-:W-:Y:S02]  /*0a60*/  IADD3 R4, PT, PT, R4, 0x20, RZ ;  /* 0x0000002004047810 */ /* 0x000fe40007ffe0ff */
[C---:B---3--:R-:W-:Y:S02]  /*0a70*/  LOP3.LUT R29, R18.reuse, 0x80808080, R27, 0xde, !PT ;  /* 0x80808080121d7812 */ /* 0x048fe400078ede1b */
[----:B------:R-:W-:Y:S02]  /*0a80*/  LOP3.LUT R18, R18, 0x7f7f7f7f, RZ, 0xc0, !PT ;  /* 0x7f7f7f7f12127812 */ /* 0x000fe400078ec0ff */
[C---:B--2---:R-:W-:Y:S02]  /*0a90*/  LOP3.LUT R21, R19.reuse, 0x80808080, R20, 0xde, !PT ;  /* 0x8080808013157812 */ /* 0x044fe400078ede14 */
[----:B------:R-:W-:Y:S01]  /*0aa0*/  LOP3.LUT R19, R19, 0x7f7f7f7f, RZ, 0xc0, !PT ;  /* 0x7f7f7f7f13137812 */ /* 0x000fe200078ec0ff */
[----:B------:R-:W-:-:S02]  /*0ab0*/  IMAD.IADD R18, R29, 0x1, -R18 ;  /* 0x000000011d127824 */ /* 0x000fc400078e0a12 */
[----:B----4-:R-:W-:Y:S02]  /*0ac0*/  IDP.4A.S8.S8 R17, R16, R17, R24 ;  /* 0x0000001110117226 */ /* 0x010fe40000000618 */
        /* <DEDUP_REMOVED lines=10> */
.L_x_207:
[----:B------:R-:W-:Y:S05]  /*0b70*/  BSYNC.RECONVERGENT B0 ;  /* 0x0000000000007941 */ /* 0x000fea0003800200 */
.L_x_206:
        /* <DEDUP_REMOVED lines=18> */
.L_x_209:
        /* <DEDUP_REMOVED lines=14> */
.L_x_1180:


//--------------------- .text._Z9moe_vec_qIfLi256ELi8E12block_iq2_xsLi1EXadL_ZN45_INTERNAL_8d5cb472_14_gguf_kernel_cu_cd24131919vec_dot_iq2_xs_q8_1EPKvPK10block_q8_1RKiEEEvS3_S3_PT_PS7_iiii --------------------------
	.section	.text._Z9moe_vec_qIfLi256ELi8E12block_iq2_xsLi1EXadL_ZN45_INTERNAL_8d5cb472_14_gguf_kernel_cu_cd24131919vec_dot_iq2_xs_q8_1EPKvPK10block_q8_1RKiEEEvS3_S3_PT_PS7_iiii,"ax",@progbits
	.align	128
.text._Z9moe_vec_qIfLi256ELi8E12block_iq2_xsLi1EXadL_ZN45_INTERNAL_8d5cb472_14_gguf_kernel_cu_cd24131919vec_dot_iq2_xs_q8_1EPKvPK10block_q8_1RKiEEEvS3_S3_PT_PS7_iiii:
        .type           _Z9moe_vec_qIfLi256ELi8E12block_iq2_xsLi1EXadL_ZN45_INTERNAL_8d5cb472_14_gguf_kernel_cu_cd24131919vec_dot_iq2_xs_q8_1EPKvPK10block_q8_1RKiEEEvS3_S3_PT_PS7_iiii,@function
        .size           _Z9moe_vec_qIfLi256ELi8E12block_iq2_xsLi1EXadL_ZN45_INTERNAL_8d5cb472_14_gguf_kernel_cu_cd24131919vec_dot_iq2_xs_q8_1EPKvPK10block_q8_1RKiEEEvS3_S3_PT_PS7_iiii,(.L_x_1181 - _Z9moe_vec_qIfLi256ELi8E12block_iq2_xsLi1EXadL_ZN45_INTERNAL_8d5cb472_14_gguf_kernel_cu_cd24131919vec_dot_iq2_xs_q8_1EPKvPK10block_q8_1RKiEEEvS3_S3_PT_PS7_iiii)
        .other          _Z9moe_vec_qIfLi256ELi8E12block_iq2_xsLi1EXadL_ZN45_INTERNAL_8d5cb472_14_gguf_kernel_cu_cd24131919vec_dot_iq2_xs_q8_1EPKvPK10block_q8_1RKiEEEvS3_S3_PT_PS7_iiii,@"STO_CUDA_ENTRY STV_DEFAULT"
_Z9moe_vec_qIfLi256ELi8E12block_iq2_xsLi1EXadL_ZN45_INTERNAL_8d5cb472_14_gguf_kernel_cu_cd24131919vec_dot_iq2_xs_q8_1EPKvPK10block_q8_1RKiEEEvS3_S3_PT_PS7_iiii:
        /* <DEDUP_REMOVED lines=55> */
.L_x_212:
        /* <DEDUP_REMOVED lines=300> */
.L_x_211:
[----:B------:R-:W-:Y:S05]  /*1630*/  BSYNC.RECONVERGENT B0 ;  /* 0x0000000000007941 */ /* 0x000fea0003800200 */
.L_x_210:
        /* <DEDUP_REMOVED lines=18> */
.L_x_213:
        /* <DEDUP_REMOVED lines=10> */
.L_x_1181:


//--------------------- .text._Z9moe_vec_qIfLi256ELi8E13block_iq2_xxsLi1EXadL_ZN45_INTERNAL_8d5cb472_14_gguf_kernel_cu_cd24131920vec_dot_iq2_xxs_q8_1EPKvPK10block_q8_1RKiEEEvS3_S3_PT_PS7_iiii --------------------------
	.section	.text._Z9moe_vec_qIfLi256ELi8E13block_iq2_xxsLi1EXadL_ZN45_INTERNAL_8d5cb472_14_gguf_kernel_cu_cd24131920vec_dot_iq2_xxs_q8_1EPKvPK10block_q8_1RKiEEEvS3_S3_PT_PS7_iiii,"ax",@progbits
	.align	128
.text._Z9moe_vec_qIfLi256ELi8E13block_iq2_xxsLi1EXadL_ZN45_INTERNAL_8d5cb472_14_gguf_kernel_cu_cd24131920vec_dot_iq2_xxs_q8_1EPKvPK10block_q8_1RKiEEEvS3_S3_PT_PS7_iiii:
        .type           _Z9moe_vec_qIfLi256ELi8E13block_iq2_xxsLi1EXadL_ZN45_INTERNAL_8d5cb472_14_gguf_kernel_cu_cd24131920vec_dot_iq2_xxs_q8_1EPKvPK10block_q8_1RKiEEEvS3_S3_PT_PS7_iiii,@function
        .size           _Z9moe_vec_qIfLi256ELi8E13block_iq2_xxsLi1EXadL_ZN45_INTERNAL_8d5cb472_14_gguf_kernel_cu_cd24131920vec_dot_iq2_xxs_q8_1EPKvPK10block_q8_1RKiEEEvS3_S3_PT_PS7_iiii,(.L_x_1182 - _Z9moe_vec_qIfLi256ELi8E13block_iq2_xxsLi1EXadL_ZN45_INTERNAL_8d5cb472_14_gguf_kernel_cu_cd24131920vec_dot_iq2_xxs_q8_1EPKvPK10block_q8_1RKiEEEvS3_S3_PT_PS7_iiii)
        .other          _Z9moe_vec_qIfLi256ELi8E13block_iq2_xxsLi1EXadL_ZN45_INTERNAL_8d5cb472_14_gguf_kernel_cu_cd24131920vec_dot_iq2_xxs_q8_1EPKvPK10block_q8_1RKiEEEvS3_S3_PT_PS7_iiii,@"STO_CUDA_ENTRY STV_DEFAULT"
_Z9moe_vec_qIfLi256ELi8E13block_iq2_xxsLi1EXadL_ZN45_INTERNAL_8d5cb472_14_gguf_kernel_cu_cd24131920vec_dot_iq2_xxs_q8_1EPKvPK10block_q8_1RKiEEEvS3_S3_PT_PS7_iiii:
        /* <DEDUP_REMOVED lines=53> */
.L_x_216:
        /* <DEDUP_REMOVED lines=287> */
.L_x_215:
[----:B------:R-:W-:Y:S05]  /*1540*/  BSYNC.RECONVERGENT B0 ;  /* 0x0000000000007941 */ /* 0x000fea0003800200 */
.L_x_214:
        /* <DEDUP_REMOVED lines=13> */
[----:B-1----:R-:W-:Y:S02]  /*1620*/  FADD.FTZ R7, R4, R7 ;  /* 0x0000000704077221 */ /* 0x002fe40000010000 */
[----:B--2---:R-:W-:-:S05]  /*1630*/  IMAD.WIDE.U32 R2, R19, 0x4, R2 ;  /* 0x0000000413027825 */ /* 0x004fca00078e0002 */
[----:B------:R-:W-:Y:S01]  /*1640*/  STG.E desc[UR6][R2.64], R7 ;  /* 0x0000000702007986 */ /* 0x000fe2000c101906 */
[----:B------:R-:W-:Y:S05]  /*1650*/  EXIT ;  /* 0x000000000000794d */ /* 0x000fea0003800000 */
.L_x_217:
        /* <DEDUP_REMOVED lines=10> */
.L_x_1182:


//--------------------- .text._Z9moe_vec_qIfLi256ELi32E10block_q6_KLi1EXadL_ZN45_INTERNAL_8d5cb472_14_gguf_kernel_cu_cd24131917vec_dot_q6_K_q8_1EPKvPK10block_q8_1RKiEEEvS3_S3_PT_PS7_iiii --------------------------
	.section	.text._Z9moe_vec_qIfLi256ELi32E10block_q6_KLi1EXadL_ZN45_INTERNAL_8d5cb472_14_gguf_kernel_cu_cd24131917vec_dot_q6_K_q8_1EPKvPK10block_q8_1RKiEEEvS3_S3_PT_PS7_iiii,"ax",@progbits
	.align	128
.text._Z9moe_vec_qIfLi256ELi32E10block_q6_KLi1EXadL_ZN45_INTERNAL_8d5cb472_14_gguf_kernel_cu_cd24131917vec_dot_q6_K_q8_1EPKvPK10block_q8_1RKiEEEvS3_S3_PT_PS7_iiii:
        .type           _Z9moe_vec_qIfLi256ELi32E10block_q6_KLi1EXadL_ZN45_INTERNAL_8d5cb472_14_gguf_kernel_cu_cd24131917vec_dot_q6_K_q8_1EPKvPK10block_q8_1RKiEEEvS3_S3_PT_PS7_iiii,@function
        .size           _Z9moe_vec_qIfLi256ELi32E10block_q6_KLi1EXadL_ZN45_INTERNAL_8d5cb472_14_gguf_kernel_cu_cd24131917vec_dot_q6_K_q8_1EPKvPK10block_q8_1RKiEEEvS3_S3_PT_PS7_iiii,(.L_x_1183 - _Z9moe_vec_qIfLi256ELi32E10block_q6_KLi1EXadL_ZN45_INTERNAL_8d5cb472_14_gguf_kernel_cu_cd24131917vec_dot_q6_K_q8_1EPKvPK10block_q8_1RKiEEEvS3_S3_PT_PS7_iiii)
        .other          _Z9moe_vec_qIfLi256ELi32E10block_q6_KLi1EXadL_ZN45_INTERNAL_8d5cb472_14_gguf_kernel_cu_cd24131917vec_dot_q6_K_q8_1EPKvPK10block_q8_1RKiEEEvS3_S3_PT_PS7_iiii,@"STO_CUDA_ENTRY STV_DEFAULT"
_Z9moe_vec_qIfLi256ELi32E10block_q6_KLi1EXadL_ZN45_INTERNAL_8d5cb472_14_gguf_kernel_cu_cd24131917vec_dot_q6_K_q8_1EPKvPK10block_q8_1RKiEEEvS3_S3_PT_PS7_iiii:
        /* <DEDUP_REMOVED lines=137> */
.L_x_221:
[----:B------:R-:W-:Y:S05]  /*0890*/  BSYNC.RECONVERGENT B1 ;  /* 0x0000000000017941 */ /* 0x000fea0003800200 */
.L_x_220:
[----:B------:R-:W-:Y:S05]  /*08a0*/  @!P0 BRA `(.L_x_219) ;  /* 0x0000000800148947 */ /* 0x000fea0003800000 */
[----:B------:R-:W-:Y:S01]  /*08b0*/  IMAD.IADD R2, R20, 0x1, R25 ;  /* 0x0000000114027824 */ /* 0x000fe200078e0219 */
[C---:B------:R-:W-:Y:S01]  /*08c0*/  IADD3 R26, PT, PT, R25.reuse, -UR4, RZ ;  /* 0x80000004191a7c10 */ /* 0x040fe2000fffe0ff */
[----:B------:R-:W-:-:S07]  /*08d0*/  IMAD.SHL.U32 R25, R25, 0x8, RZ ;  /* 0x0000000819197824 */ /* 0x000fce00078e00ff */
.L_x_222:
        /* <DEDUP_REMOVED lines=69> */
[----:B--2---:R-:W-:-:S03]  /*0d30*/  HADD2.F32 R21, -RZ, R18.H0_H0 ;  /* 0x20000012ff157230 */ /* 0x004fc60000004100 */
[----:B------:R-:W-:Y:S02]  /*0d40*/  IADD3 R13, PT, PT, R13, R27, RZ ;  /* 0x0000001b0d0d7210 */ /* 0x000fe40007ffe0ff */
[----:B------:R-:W-:-:S03]  /*0d50*/  FFMA.FTZ R24, R21, R19, R24 ;  /* 0x0000001315187223 */ /* 0x000fc60000010018 */
        /* <DEDUP_REMOVED lines=58> */
.L_x_219:
[----:B------:R-:W-:Y:S05]  /*1100*/  BSYNC.RECONVERGENT B0 ;  /* 0x0000000000007941 */ /* 0x000fea0003800200 */
.L_x_218:
        /* <DEDUP_REMOVED lines=18> */
.L_x_223:
        /* <DEDUP_REMOVED lines=13> */
.L_x_1183:


//--------------------- .text._Z9moe_vec_qIfLi256ELi32E10block_q5_KLi2EXadL_ZN45_INTERNAL_8d5cb472_14_gguf_kernel_cu_cd24131917vec_dot_q5_K_q8_1EPKvPK10block_q8_1RKiEEEvS3_S3_PT_PS7_iiii --------------------------
	.section	.text._Z9moe_vec_qIfLi256ELi32E10block_q5_KLi2EXadL_ZN45_INTERNAL_8d5cb472_14_gguf_kernel_cu_cd24131917vec_dot_q5_K_q8_1EPKvPK10block_q8_1RKiEEEvS3_S3_PT_PS7_iiii,"ax",@progbits
	.align	128
.text._Z9moe_vec_qIfLi256ELi32E10block_q5_KLi2EXadL_ZN45_INTERNAL_8d5cb472_14_gguf_kernel_cu_cd24131917vec_dot_q5_K_q8_1EPKvPK10block_q8_1RKiEEEvS3_S3_PT_PS7_iiii:
        .type           _Z9moe_vec_qIfLi256ELi32E10block_q5_KLi2EXadL_ZN45_INTERNAL_8d5cb472_14_gguf_kernel_cu_cd24131917vec_dot_q5_K_q8_1EPKvPK10block_q8_1RKiEEEvS3_S3_PT_PS7_iiii,@function
        .size           _Z9moe_vec_qIfLi256ELi32E10block_q5_KLi2EXadL_ZN45_INTERNAL_8d5cb472_14_gguf_kernel_cu_cd24131917vec_dot_q5_K_q8_1EPKvPK10block_q8_1RKiEEEvS3_S3_PT_PS7_iiii,(.L_x_1184 - _Z9moe_vec_qIfLi256ELi32E10block_q5_KLi2EXadL_ZN45_INTERNAL_8d5cb472_14_gguf_kernel_cu_cd24131917vec_dot_q5_K_q8_1EPKvPK10block_q8_1RKiEEEvS3_S3_PT_PS7_iiii)
        .other          _Z9moe_vec_qIfLi256ELi32E10block_q5_KLi2EXadL_ZN45_INTERNAL_8d5cb472_14_gguf_kernel_cu_cd24131917vec_dot_q5_K_q8_1EPKvPK10block_q8_1RKiEEEvS3_S3_PT_PS7_iiii,@"STO_CUDA_ENTRY STV_DEFAULT"
_Z9moe_vec_qIfLi256ELi32E10block_q5_KLi2EXadL_ZN45_INTERNAL_8d5cb472_14_gguf_kernel_cu_cd24131917vec_dot_q5_K_q8_1EPKvPK10block_q8_1RKiEEEvS3_S3_PT_PS7_iiii:
        /* <DEDUP_REMOVED lines=57> */
.L_x_226:
        /* <DEDUP_REMOVED lines=104> */
.L_x_225:
[----:B------:R-:W-:Y:S05]  /*0a10*/  BSYNC.RECONVERGENT B0 ;  /* 0x0000000000007941 */ /* 0x000fea0003800200 */
.L_x_224:
        /* <DEDUP_REMOVED lines=19> */
.L_x_227:
        /* <DEDUP_REMOVED lines=11> */
.L_x_1184:


//--------------------- .text._Z9moe_vec_qIfLi256ELi32E10block_q4_KLi2EXadL_ZN45_INTERNAL_8d5cb472_14_gguf_kernel_cu_cd24131917vec_dot_q4_K_q8_1EPKvPK10block_q8_1RKiEEEvS3_S3_PT_PS7_iiii --------------------------
	.section	.text._Z9moe_vec_qIfLi256ELi32E10block_q4_KLi2EXadL_ZN45_INTERNAL_8d5cb472_14_gguf_kernel_cu_cd24131917vec_dot_q4_K_q8_1EPKvPK10block_q8_1RKiEEEvS3_S3_PT_PS7_iiii,"ax",@progbits
	.align	128
.text._Z9moe_vec_qIfLi256ELi32E10block_q4_KLi2EXadL_ZN45_INTERNAL_8d5cb472_14_gguf_kernel_cu_cd24131917vec_dot_q4_K_q8_1EPKvPK10block_q8_1RKiEEEvS3_S3_PT_PS7_iiii:
        .type           _Z9moe_vec_qIfLi256ELi32E10block_q4_KLi2EXadL_ZN45_INTERNAL_8d5cb472_14_gguf_kernel_cu_cd24131917vec_dot_q4_K_q8_1EPKvPK10block_q8_1RKiEEEvS3_S3_PT_PS7_iiii,@function
        .size           _Z9moe_vec_qIfLi256ELi32E10block_q4_KLi2EXadL_ZN45_INTERNAL_8d5cb472_14_gguf_kernel_cu_cd24131917vec_dot_q4_K_q8_1EPKvPK10block_q8_1RKiEEEvS3_S3_PT_PS7_iiii,(.L_x_1185 - _Z9moe_vec_qIfLi256ELi32E10block_q4_KLi2EXadL_ZN45_INTERNAL_8d5cb472_14_gguf_kernel_cu_cd24131917vec_dot_q4_K_q8_1EPKvPK10block_q8_1RKiEEEvS3_S3_PT_PS7_iiii)
        .other          _Z9moe_vec_qIfLi256ELi32E10block_q4_KLi2EXadL_ZN45_INTERNAL_8d5cb472_14_gguf_kernel_cu_cd24131917vec_dot_q4_K_q8_1EPKvPK10block_q8_1RKiEEEvS3_S3_PT_PS7_iiii,@"STO_CUDA_ENTRY STV_DEFAULT"
_Z9moe_vec_qIfLi256ELi32E10block_q4_KLi2EXadL_ZN45_INTERNAL_8d5cb472_14_gguf_kernel_cu_cd24131917vec_dot_q4_K_q8_1EPKvPK10block_q8_1RKiEEEvS3_S3_PT_PS7_iiii:
        /* <DEDUP_REMOVED lines=51> */
[----:B------:R-:W-:Y:S01]  /*0330*/  IMAD R25, R0, UR4, RZ ;  /* 0x0000000400197c24 */ /* 0x000fe2000f8e02ff */
[----:B------:R-:W-:Y:S01]  /*0340*/  IADD3 R7, PT, PT, R4, UR4, RZ ;  /* 0x0000000404077c10 */ /* 0x000fe2000fffe0ff */
[----:B------:R-:W-:Y:S01]  /*0350*/  IMAD.SHL.U32 R4, R2, 0x4, RZ ;  /* 0x0000000402047824 */ /* 0x000fe200078e00ff */
[----:B------:R-:W-:Y:S01]  /*0360*/  LOP3.LUT R6, R6, 0x1e, RZ, 0xc0, !PT ;  /* 0x0000001e06067812 */ /* 0x000fe200078ec0ff */
[----:B------:R-:W-:Y:S01]  /*0370*/  IMAD.MOV.U32 R23, RZ, RZ, RZ ;  /* 0x000000ffff177224 */ /* 0x000fe200078e00ff */
[----:B------:R-:W-:Y:S02]  /*0380*/  LOP3.LUT P1, RZ, R7, 0x2, RZ, 0xc0, !PT ;  /* 0x0000000207ff7812 */ /* 0x000fe4000782c0ff */
[----:B------:R-:W-:-:S02]  /*0390*/  SHF.R.U32.HI R21, RZ, 0x3, R6 ;  /* 0x00000003ff157819 */ /* 0x000fc40000011606 */
[----:B------:R-:W-:Y:S02]  /*03a0*/  LOP3.LUT R4, R4, 0xc, RZ, 0xc0, !PT ;  /* 0x0000000c04047812 */ /* 0x000fe400078ec0ff */
[----:B------:R-:W-:Y:S01]  /*03b0*/  ISETP.GE.U32.AND P0, PT, R7, 0x2, PT ;  /* 0x000000020700780c */ /* 0x000fe20003f06070 */
[C---:B------:R-:W-:Y:S01]  /*03c0*/  IMAD.SHL.U32 R9, R21.reuse, 0x2, RZ ;  /* 0x0000000215097824 */ /* 0x040fe200078e00ff */
[----:B------:R-:W-:Y:S02]  /*03d0*/  LOP3.LUT R7, R2, 0x3, RZ, 0xc0, !PT ;  /* 0x0000000302077812 */ /* 0x000fe400078ec0ff */
[----:B------:R-:W-:-:S03]  /*03e0*/  LEA R8, R21, R4, 0x5 ;  /* 0x0000000415087211 */ /* 0x000fc600078e28ff */
[----:B------:R-:W-:Y:S06]  /*03f0*/  @P1 BRA `(.L_x_231) ;  /* 0x0000000400381947 */ /* 0x000fec0003800000 */
[----:B------:R-:W0:Y:S01]  /*0400*/  LDC.64 R18, c[0x0][0x380] ;  /* 0x0000e000ff127b82 */ /* 0x000e220000000a00 */
[C---:B------:R-:W-:Y:S01]  /*0410*/  IMAD.IADD R4, R24.reuse, 0x1, R25 ;  /* 0x0000000118047824 */ /* 0x040fe200078e0219 */
[----:B------:R-:W-:-:S04]  /*0420*/  LEA R9, R24, R9, 0x3 ;  /* 0x0000000918097211 */ /* 0x000fc800078e18ff */
[----:B------:R-:W-:-:S04]  /*0430*/  IADD3 R15, P1, PT, R5, R4, RZ ;  /* 0x00000004050f7210 */ /* 0x000fc80007f3e0ff */
[----:B------:R-:W-:-:S05]  /*0440*/  LEA.HI.X.SX32 R13, R4, R13, 0x1, P1 ;  /* 0x0000000d040d7211 */ /* 0x000fca00008f0eff */
[----:B------:R-:W-:Y:S02]  /*0450*/  IMAD R13, R13, 0x90, RZ ;  /* 0x000000900d0d7824 */ /* 0x000fe400078e02ff */
[----:B0-----:R-:W-:-:S04]  /*0460*/  IMAD.WIDE.U32 R18, R15, 0x90, R18 ;  /* 0x000000900f127825 */ /* 0x001fc800078e0012 */
[----:B------:R-:W-:Y:S01]  /*0470*/  IMAD.IADD R19, R19, 0x1, R13 ;  /* 0x0000000113137824 */ /* 0x000fe200078e020d */
[----:B------:R-:W-:Y:S01]  /*0480*/  IADD3 R16, P1, PT, R8, R18, RZ ;  /* 0x0000001208107210 */ /* 0x000fe20007f3e0ff */
        /* <DEDUP_REMOVED lines=57> */
[----:B------:R-:W-:Y:S02]  /*0820*/  I2FP.F32.S32 R12, R15 ;  /* 0x0000000f000c7245 */ /* 0x000fe40000201400 */
[----:B------:R-:W-:Y:S01]  /*0830*/  IADD3 R24, PT, PT, R24, 0x2, RZ ;  /* 0x0000000218187810 */ /* 0x000fe20007ffe0ff */
        /* <DEDUP_REMOVED lines=10> */
.L_x_231:
[----:B------:R-:W-:Y:S05]  /*08e0*/  BSYNC.RECONVERGENT B1 ;  /* 0x0000000000017941 */ /* 0x000fea0003800200 */
.L_x_230:
[----:B------:R-:W-:Y:S05]  /*08f0*/  @!P0 BRA `(.L_x_229) ;  /* 0x0000000800b48947 */ /* 0x000fea0003800000 */
[----:B------:R-:W-:Y:S01]  /*0900*/  IMAD.IADD R4, R25, 0x1, R24 ;  /* 0x0000000119047824 */ /* 0x000fe200078e0218 */
[C---:B------:R-:W-:Y:S01]  /*0910*/  SHF.L.U32 R9, R24.reuse, 0x3, RZ ;  /* 0x0000000318097819 */ /* 0x040fe200000006ff */
[----:B------:R-:W-:-:S07]  /*0920*/  VIADD R22, R24, 0x2 ;  /* 0x0000000218167836 */ /* 0x000fce0000000000 */
.L_x_232:
[----:B------:R-:W0:Y:S01]  /*0930*/  LDC.64 R12, c[0x0][0x380] ;  /* 0x0000e000ff0c7b82 */ /* 0x000e220000000a00 */
[----:B------:R-:W-:Y:S02]  /*0940*/  SHF.R.S32.HI R17, RZ, 0x1f, R5 ;  /* 0x0000001fff117819 */ /* 0x000fe40000011405 */
[----:B------:R-:W-:Y:S02]  /*0950*/  IADD3 R15, P0, PT, R5, R4, RZ ;  /* 0x00000004050f7210 */ /* 0x000fe40007f1e0ff */
[----:B------:R-:W-:Y:S02]  /*0960*/  SHF.R.U32.HI R21, RZ, 0x3, R6 ;  /* 0x00000003ff157819 */ /* 0x000fe40000011606 */
[----:B------:R-:W-:-:S05]  /*0970*/  LEA.HI.X.SX32 R16, R4, R17, 0x1, P0 ;  /* 0x0000001104107211 */ /* 0x000fca00000f0eff */
[----:B------:R-:W-:Y:S02]  /*0980*/  IMAD R17, R16, 0x90, RZ ;  /* 0x0000009010117824 */ /* 0x000fe400078e02ff */
[----:B0-----:R-:W-:-:S04]  /*0990*/  IMAD.WIDE.U32 R14, R15, 0x90, R12 ;  /* 0x000000900f0e7825 */ /* 0x001fc800078e000c */
[----:B------:R-:W-:Y:S02]  /*09a0*/  IMAD.IADD R15, R15, 0x1, R17 ;  /* 0x000000010f0f7824 */ /* 0x000fe400078e0211 */
[----:B------:R-:W-:-:S05]  /*09b0*/  IMAD.WIDE.U32 R18, R21, 0x2, R14 ;  /* 0x0000000215127825 */ /* 0x000fca00078e000e */
[----:B------:R-:W2:Y:S01]  /*09c0*/  LDG.E.U16.CONSTANT R25, desc[UR6][R18.64+0x4] ;  /* 0x0000040612197981 */ /* 0x000ea2000c1e9500 */
[----:B------:R-:W-:-:S03]  /*09d0*/  ISETP.GT.U32.AND P2, PT, R6, 0xf, PT ;  /* 0x0000000f0600780c */ /* 0x000fc60003f44070 */
[----:B------:R-:W3:Y:S10]  /*09e0*/  LDG.E.U16.CONSTANT R17, desc[UR6][R18.64+0x8] ;  /* 0x0000080612117981 */ /* 0x000ef4000c1e9500 */
        /* <DEDUP_REMOVED lines=14> */
[----:B------:R-:W-:-:S03]  /*0ad0*/  @P2 LOP3.LUT R25, R20, 0xf0f, R17, 0xf8, !PT ;  /* 0x00000f0f14192812 */ /* 0x000fc600078ef811 */
[----:B------:R-:W-:Y:S02]  /*0ae0*/  IMAD R27, R26, 0x24, RZ ;  /* 0x000000241a1b7824 */ /* 0x000fe400078e02ff */
[----:B------:R-:W-:-:S03]  /*0af0*/  IMAD.X R17, RZ, RZ, R15, P0 ;  /* 0x000000ffff117224 */ /* 0x000fc600000e060f */
[----:B------:R-:W-:Y:S02]  /*0b00*/  IADD3 R19, PT, PT, R19, R27, RZ ;  /* 0x0000001b13137210 */ /* 0x000fe40007ffe0ff */
        /* <DEDUP_REMOVED lines=36> */
[----:B------:R-:W-:Y:S01]  /*0d50*/  LEA.HI.X.SX32 R25, R25, R18, 0x1, P0 ;  /* 0x0000001219197211 */ /* 0x000fe200000f0eff */
[----:B------:R-:W-:Y:S01]  /*0d60*/  IMAD.WIDE.U32 R12, R15, 0x90, R12 ;  /* 0x000000900f0c7825 */ /* 0x000fe200078e000c */
[----:B------:R-:W-:-:S03]  /*0d70*/  I2FP.F32.S32 R19, R28 ;  /* 0x0000001c00137245 */ /* 0x000fc60000201400 */
[----:B------:R-:W-:Y:S02]  /*0d80*/  IMAD R29, R29, R21, RZ ;  /* 0x000000151d1d7224 */ /* 0x000fe400078e02ff */
[----:B------:R-:W-:Y:S01]  /*0d90*/  IMAD R25, R25, 0x90, RZ ;  /* 0x0000009019197824 */ /* 0x000fe200078e02ff */
[----:B------:R-:W-:Y:S02]  /*0da0*/  ISETP.GE.U32.AND P2, PT, R6, 0x10, PT ;  /* 0x000000100600780c */ /* 0x000fe40003f46070 */
[----:B------:R-:W-:Y:S02]  /*0db0*/  I2FP.F32.S32 R15, R29 ;  /* 0x0000001d000f7245 */ /* 0x000fe40000201400 */
[----:B------:R-:W-:Y:S02]  /*0dc0*/  I2FP.F32.S32 R20, R20 ;  /* 0x0000001400147245 */ /* 0x000fe40000201400 */
[----:B------:R-:W-:Y:S02]  /*0dd0*/  IADD3 R13, PT, PT, R13, R25, RZ ;  /* 0x000000190d0d7210 */ /* 0x000fe40007ffe0ff */
[----:B------:R-:W-:-:S02]  /*0de0*/  SHF.R.U32.HI R29, RZ, 0x3, R6 ;  /* 0x00000003ff1d7819 */ /* 0x000fc40000011606 */
        /* <DEDUP_REMOVED lines=12> */
[----:B------:R-:W-:-:S02]  /*0eb0*/  IMAD.SHL.U32 R15, R29, 0x2, RZ ;  /* 0x000000021d0f7824 */ /* 0x000fc400078e00ff */
[----:B------:R-:W-:Y:S01]  /*0ec0*/  VIADD R26, R9, 0x10 ;  /* 0x00000010091a7836 */ /* 0x000fe20000000000 */
[----:B------:R-:W-:-:S04]  /*0ed0*/  I2FP.F32.S32 R16, R16 ;  /* 0x0000001000107245 */ /* 0x000fc80000201400 */
[----:B------:R-:W-:Y:S01]  /*0ee0*/  IADD3 R15, P1, PT, R15, R26, RZ ;  /* 0x0000001a0f0f7210 */ /* 0x000fe20007f3e0ff */
[----:B------:R-:W-:Y:S01]  /*0ef0*/  FFMA.FTZ R27, R27, R16, R14 ;  /* 0x000000101b1b7223 */ /* 0x000fe2000001000e */
[----:B----4-:R-:W-:Y:S02]  /*0f00*/  HADD2.F32 R14, -RZ, R17.H1_H1 ;  /* 0x30000011ff0e7230 */ /* 0x010fe40000004100 */
[----:B------:R-:W-:-:S03]  /*0f10*/  LEA.HI.X.SX32 R26, R26, RZ, 0x1, P1 ;  /* 0x000000ff1a1a7211 */ /* 0x000fc600008f0eff */
[----:B------:R-:W-:Y:S01]  /*0f20*/  FMUL.FTZ R28, R27, R14 ;  /* 0x0000000e1b1c7220 */ /* 0x000fe20000410000 */
[----:B------:R-:W-:Y:S01]  /*0f30*/  IMAD.WIDE.U32 R14, R15, 0x24, R10 ;  /* 0x000000240f0e7825 */ /* 0x000fe200078e000a */
[----:B------:R-:W-:-:S03]  /*0f40*/  IADD3 R16, P0, PT, R8, R12, RZ ;  /* 0x0000000c08107210 */ /* 0x000fc60007f1e0ff */
[----:B------:R-:W-:Y:S02]  /*0f50*/  IMAD R27, R26, 0x24, RZ ;  /* 0x000000241a1b7824 */ /* 0x000fe400078e02ff */
[----:B------:R-:W-:-:S03]  /*0f60*/  HADD2.F32 R26, -RZ, R17.H0_H0 ;  /* 0x20000011ff1a7230 */ /* 0x000fc60000004100 */
[----:B------:R-:W-:Y:S01]  /*0f70*/  IADD3 R15, PT, PT, R15, R27, RZ ;  /* 0x0000001b0f0f7210 */ /* 0x000fe20007ffe0ff */
[----:B------:R-:W-:Y:S02]  /*0f80*/  IMAD.X R17, RZ, RZ, R13, P0 ;  /* 0x000000ffff117224 */ /* 0x000fe400000e060d */
[----:B0-----:R-:W-:-:S04]  /*0f90*/  FFMA.FTZ R18, R25, R26, -R28 ;  /* 0x0000001a19127223 */ /* 0x001fc8000001081c */
[----:B------:R-:W-:Y:S01]  /*0fa0*/  FADD.FTZ R23, R18, R23 ;  /* 0x0000001712177221 */ /* 0x000fe20000010000 */
[----:B------:R-:W4:Y:S01]  /*0fb0*/  LDG.E.CONSTANT R25, desc[UR6][R16.64+0x20] ;  /* 0x0000200610197981 */ /* 0x000f22000c1e9900 */
[----:B--2---:R-:W-:-:S03]  /*0fc0*/  @P2 SHF.R.U32.HI R19, RZ, 0x2, R24 ;  /* 0x00000002ff132819 */ /* 0x004fc60000011618 */
[----:B------:R4:W2:Y:S01]  /*0fd0*/  LDG.E.CONSTANT R24, desc[UR6][R16.64+0x10] ;  /* 0x0000100610187981 */ /* 0x0008a2000c1e9900 */
        /* <DEDUP_REMOVED lines=60> */
[----:B------:R-:W-:-:S03]  /*13a0*/  IADD3 R22, PT, PT, R22, 0x4, RZ ;  /* 0x0000000416167810 */ /* 0x000fc60007ffe0ff */
[----:B------:R-:W-:Y:S01]  /*13b0*/  FADD.FTZ R23, R23, R12 ;  /* 0x0000000c17177221 */ /* 0x000fe20000010000 */
[----:B------:R-:W-:Y:S06]  /*13c0*/  @!P0 BRA `(.L_x_232) ;  /* 0xfffffff400588947 */ /* 0x000fec000383ffff */
.L_x_229:
[----:B------:R-:W-:Y:S05]  /*13d0*/  BSYNC.RECONVERGENT B0 ;  /* 0x0000000000007941 */ /* 0x000fea0003800200 */
.L_x_228:
        /* <DEDUP_REMOVED lines=18> */
.L_x_233:
        /* <DEDUP_REMOVED lines=16> */
.L_x_1185:


//--------------------- .text._Z9moe_vec_qIfLi256ELi16E10block_q3_KLi1EXadL_ZN45_INTERNAL_8d5cb472_14_gguf_kernel_cu_cd24131917vec_dot_q3_K_q8_1EPKvPK10block_q8_1RKiEEEvS3_S3_PT_PS7_iiii --------------------------
	.section	.text._Z9moe_vec_qIfLi256ELi16E10block_q3_KLi1EXadL_ZN45_INTERNAL_8d5cb472_14_gguf_kernel_cu_cd24131917vec_dot_q3_K_q8_1EPKvPK10block_q8_1RKiEEEvS3_S3_PT_PS7_iiii,"ax",@progbits
	.align	128
.text._Z9moe_vec_qIfLi256ELi16E10block_q3_KLi1EXadL_ZN45_INTERNAL_8d5cb472_14_gguf_kernel_cu_cd24131917vec_dot_q3_K_q8_1EPKvPK10block_q8_1RKiEEEvS3_S3_PT_PS7_iiii:
        .type           _Z9moe_vec_qIfLi256ELi16E10block_q3_KLi1EXadL_ZN45_INTERNAL_8d5cb472_14_gguf_kernel_cu_cd24131917vec_dot_q3_K_q8_1EPKvPK10block_q8_1RKiEEEvS3_S3_PT_PS7_iiii,@function
        .size           _Z9moe_vec_qIfLi256ELi16E10block_q3_KLi1EXadL_ZN45_INTERNAL_8d5cb472_14_gguf_kernel_cu_cd24131917vec_dot_q3_K_q8_1EPKvPK10block_q8_1RKiEEEvS3_S3_PT_PS7_iiii,(.L_x_1186 - _Z9moe_vec_qIfLi256ELi16E10block_q3_KLi1EXadL_ZN45_INTERNAL_8d5cb472_14_gguf_kernel_cu_cd24131917vec_dot_q3_K_q8_1EPKvPK10block_q8_1RKiEEEvS3_S3_PT_PS7_iiii)
        .other          _Z9moe_vec_qIfLi256ELi16E10block_q3_KLi1EXadL_ZN45_INTERNAL_8d5cb472_14_gguf_kernel_cu_cd24131917vec_dot_q3_K_q8_1EPKvPK10block_q8_1RKiEEEvS3_S3_PT_PS7_iiii,@"STO_CUDA_ENTRY STV_DEFAULT"
_Z9moe_vec_qIfLi256ELi16E10block_q3_KLi1EXadL_ZN45_INTERNAL_8d5cb472_14_gguf_kernel_cu_cd24131917vec_dot_q3_K_q8_1EPKvPK10block_q8_1RKiEEEvS3_S3_PT_PS7_iiii:
        /* <DEDUP_REMOVED lines=57> */
.L_x_236:
        /* <DEDUP_REMOVED lines=145> */
.L_x_235:
[----:B------:R-:W-:Y:S05]  /*0ca0*/  BSYNC.RECONVERGENT B0 ;  /* 0x0000000000007941 */ /* 0x000fea0003800200 */
.L_x_234:
        /* <DEDUP_REMOVED lines=18> */
.L_x_237:
        /* <DEDUP_REMOVED lines=11> */
.L_x_1186:


//--------------------- .text._Z9moe_vec_qIfLi256ELi16E10block_q2_KLi1EXadL_ZN45_INTERNAL_8d5cb472_14_gguf_kernel_cu_cd24131917vec_dot_q2_K_q8_1EPKvPK10block_q8_1RKiEEEvS3_S3_PT_PS7_iiii --------------------------
	.section	.text._Z9moe_vec_qIfLi256ELi16E10block_q2_KLi1EXadL_ZN45_INTERNAL_8d5cb472_14_gguf_kernel_cu_cd24131917vec_dot_q2_K_q8_1EPKvPK10block_q8_1RKiEEEvS3_S3_PT_PS7_iiii,"ax",@progbits
	.align	128
.text._Z9moe_vec_qIfLi256ELi16E10block_q2_KLi1EXadL_ZN45_INTERNAL_8d5cb472_14_gguf_kernel_cu_cd24131917vec_dot_q2_K_q8_1EPKvPK10block_q8_1RKiEEEvS3_S3_PT_PS7_iiii:
        .type           _Z9moe_vec_qIfLi256ELi16E10block_q2_KLi1EXadL_ZN45_INTERNAL_8d5cb472_14_gguf_kernel_cu_cd24131917vec_dot_q2_K_q8_1EPKvPK10block_q8_1RKiEEEvS3_S3_PT_PS7_iiii,@function
        .size           _Z9moe_vec_qIfLi256ELi16E10block_q2_KLi1EXadL_ZN45_INTERNAL_8d5cb472_14_gguf_kernel_cu_cd24131917vec_dot_q2_K_q8_1EPKvPK10block_q8_1RKiEEEvS3_S3_PT_PS7_iiii,(.L_x_1187 - _Z9moe_vec_qIfLi256ELi16E10block_q2_KLi1EXadL_ZN45_INTERNAL_8d5cb472_14_gguf_kernel_cu_cd24131917vec_dot_q2_K_q8_1EPKvPK10block_q8_1RKiEEEvS3_S3_PT_PS7_iiii)
        .other          _Z9moe_vec_qIfLi256ELi16E10block_q2_KLi1EXadL_ZN45_INTERNAL_8d5cb472_14_gguf_kernel_cu_cd24131917vec_dot_q2_K_q8_1EPKvPK10block_q8_1RKiEEEvS3_S3_PT_PS7_iiii,@"STO_CUDA_ENTRY STV_DEFAULT"
_Z9moe_vec_qIfLi256ELi16E10block_q2_KLi1EXadL_ZN45_INTERNAL_8d5cb472_14_gguf_kernel_cu_cd24131917vec_dot_q2_K_q8_1EPKvPK10block_q8_1RKiEEEvS3_S3_PT_PS7_iiii:
        /* <DEDUP_REMOVED lines=53> */
.L_x_240:
        /* <DEDUP_REMOVED lines=13> */
[----:B0-----:R-:W-:-:S04]  /*0420*/  IMAD.WIDE.U32 R12, R11, 0x54, R12 ;  /* 0x000000540b0c7825 */ /* 0x001fc800078e000c */
[----:B------:R-:W-:Y:S01]  /*0430*/  IMAD R11, R10, 0x54, RZ ;  /* 0x000000540a0b7824 */ /* 0x000fe200078e02ff */
[-C--:B------:R-:W-:Y:S01]  /*0440*/  IADD3 R28, P2, PT, R7, R12.reuse, RZ ;  /* 0x0000000c071c7210 */ /* 0x080fe20007f5e0ff */
[----:B------:R-:W-:Y:S01]  /*0450*/  IMAD.X R17, RZ, RZ, R19, P1 ;  /* 0x000000ffff117224 */ /* 0x000fe200008e0613 */
[----:B------:R-:W-:Y:S01]  /*0460*/  IADD3 R20, P0, PT, R21, R12, RZ ;  /* 0x0000000c15147210 */ /* 0x000fe20007f1e0ff */
[----:B------:R-:W-:-:S03]  /*0470*/  IMAD.IADD R13, R13, 0x1, R11 ;  /* 0x000000010d0d7824 */ /* 0x000fc600078e020b */
[----:B------:R-:W3:Y:S02]  /*0480*/  LDG.E.CONSTANT R23, desc[UR6][R16.64+0x28] ;  /* 0x0000280610177981 */ /* 0x000ee4000c1e9900 */
[-C--:B------:R-:W-:Y:S02]  /*0490*/  IADD3.X R29, PT, PT, RZ, R13.reuse, RZ, P2, !PT ;  /* 0x0000000dff1d7210 */ /* 0x080fe400017fe4ff */
[----:B------:R-:W-:Y:S01]  /*04a0*/  IADD3.X R21, PT, PT, RZ, R13, RZ, P0, !PT ;  /* 0x0000000dff157210 */ /* 0x000fe200007fe4ff */
[----:B------:R-:W4:Y:S04]  /*04b0*/  LDG.E.CONSTANT R26, desc[UR6][R16.64+0x4c] ;  /* 0x00004c06101a7981 */ /* 0x000f28000c1e9900 */
[----:B------:R-:W5:Y:S04]  /*04c0*/  LDG.E.U8.CONSTANT R10, desc[UR6][R28.64] ;  /* 0x000000061c0a7981 */ /* 0x000f68000c1e9100 */
[----:B------:R-:W2:Y:S04]  /*04d0*/  LDG.E.CONSTANT R11, desc[UR6][R20.64+0x10] ;  /* 0x00001006140b7981 */ /* 0x000ea8000c1e9900 */
[----:B------:R-:W3:Y:S04]  /*04e0*/  LDG.E.U8.CONSTANT R22, desc[UR6][R28.64+0x2] ;  /* 0x000002061c167981 */ /* 0x000ee8000c1e9100 */
[----:B------:R-:W4:Y:S04]  /*04f0*/  LDG.E.U8.CONSTANT R24, desc[UR6][R28.64+0x4] ;  /* 0x000004061c187981 */ /* 0x000f28000c1e9100 */
[----:B------:R-:W3:Y:S04]  /*0500*/  LDG.E.CONSTANT R20, desc[UR6][R16.64+0x4] ;  /* 0x0000040610147981 */ /* 0x000ee8000c1e9900 */
[----:B------:R-:W4:Y:S04]  /*0510*/  LDG.E.U16.CONSTANT R21, desc[UR6][R18.64] ;  /* 0x0000000612157981 */ /* 0x000f28000c1e9500 */
[----:B------:R5:W4:Y:S04]  /*0520*/  LDG.E.U8.CONSTANT R27, desc[UR6][R28.64+0x6] ;  /* 0x000006061c1b7981 */ /* 0x000b28000c1e9100 */
[----:B------:R-:W4:Y:S04]  /*0530*/  LDG.E.CONSTANT R16, desc[UR6][R16.64+0x70] ;  /* 0x0000700610107981 */ /* 0x000f28000c1e9900 */
[----:B------:R2:W4:Y:S04]  /*0540*/  LDG.E.CONSTANT R12, desc[UR6][R12.64+0x50] ;  /* 0x000050060c0c7981 */ /* 0x000528000c1e9900 */
[----:B------:R-:W4:Y:S04]  /*0550*/  LDG.E.U16.CONSTANT R28, desc[UR6][R18.64+0x48] ;  /* 0x00004806121c7981 */ /* 0x000f28000c1e9500 */
[----:B------:R0:W4:Y:S01]  /*0560*/  LDG.E.U16.CONSTANT R18, desc[UR6][R18.64+0x6c] ;  /* 0x00006c0612127981 */ /* 0x000122000c1e9500 */
[----:B------:R-:W-:-:S05]  /*0570*/  VIADD R9, R9, 0x2 ;  /* 0x0000000209097836 */ /* 0x000fca0000000000 */
[----:B------:R-:W-:Y:S02]  /*0580*/  ISETP.GE.U32.AND P0, PT, R9, UR4, PT ;  /* 0x0000000409007c0c */ /* 0x000fe4000bf06070 */
[----:B------:R-:W-:Y:S02]  /*0590*/  IADD3 R8, PT, PT, R8, 0x10, RZ ;  /* 0x0000001008087810 */ /* 0x000fe40007ffe0ff */
[----:B------:R-:W-:Y:S02]  /*05a0*/  IADD3 R4, PT, PT, R4, 0x2, RZ ;  /* 0x0000000204047810 */ /* 0x000fe40007ffe0ff */
[----:B-----5:R-:W-:Y:S02]  /*05b0*/  SHF.R.U32.HI R29, RZ, 0x4, R10 ;  /* 0x00000004ff1d7819 */ /* 0x020fe4000001160a */
[----:B--2---:R-:W-:Y:S02]  /*05c0*/  LOP3.LUT R13, R11, 0x3030303, RZ, 0xc0, !PT ;  /* 0x030303030b0d7812 */ /* 0x004fe400078ec0ff */
[----:B------:R-:W-:-:S02]  /*05d0*/  LEA R17, R29, R29, 0x8 ;  /* 0x0000001d1d117211 */ /* 0x000fc400078e40ff */
[----:B------:R-:W-:Y:S02]  /*05e0*/  LOP3.LUT R29, R10, 0xf, RZ, 0xc0, !PT ;  /* 0x0000000f0a1d7812 */ /* 0x000fe400078ec0ff */
[----:B------:R-:W-:Y:S01]  /*05f0*/  LEA R17, R17, R17, 0x10 ;  /* 0x0000001111117211 */ /* 0x000fe200078e80ff */
[----:B---3--:R-:W-:-:S04]  /*0600*/  IDP.4A.S8.S8 R10, R13, R20, RZ ;  /* 0x000000140d0a7226 */ /* 0x008fc800000006ff */
[----:B------:R-:W-:Y:S02]  /*0610*/  IDP.4A.S8.S8 R17, R17, R20, RZ ;  /* 0x0000001411117226 */ /* 0x000fe400000006ff */
[----:B------:R-:W-:Y:S01]  /*0620*/  IMAD R10, R10, R29, RZ ;  /* 0x0000001d0a0a7224 */ /* 0x000fe200078e02ff */
[----:B------:R-:W-:Y:S01]  /*0630*/  SHF.R.U32.HI R29, RZ, 0x2, R11 ;  /* 0x00000002ff1d7819 */ /* 0x000fe2000001160b */
[----:B----4-:R-:W-:-:S03]  /*0640*/  HADD2.F32 R21, -RZ, R21.H0_H0 ;  /* 0x20000015ff157230 */ /* 0x010fc60000004100 */
        /* <DEDUP_REMOVED lines=9> */
[----:B0-----:R-:W-:Y:S01]  /*06e0*/  SHF.R.U32.HI R19, RZ, 0x4, R24 ;  /* 0x00000004ff137819 */ /* 0x001fe20000011618 */
        /* <DEDUP_REMOVED lines=41> */
.L_x_239:
[----:B------:R-:W-:Y:S05]  /*0980*/  BSYNC.RECONVERGENT B0 ;  /* 0x0000000000007941 */ /* 0x000fea0003800200 */
.L_x_238:
        /* <DEDUP_REMOVED lines=18> */
.L_x_241:
        /* <DEDUP_REMOVED lines=13> */
.L_x_1187:


//--------------------- .text._Z9moe_vec_qIfLi32ELi8E10block_q8_0Li2EXadL_ZN45_INTERNAL_8d5cb472_14_gguf_kernel_cu_cd24131917vec_dot_q8_0_q8_1EPKvPK10block_q8_1RKiEEEvS3_S3_PT_PS7_iiii --------------------------
	.section	.text._Z9moe_vec_qIfLi32ELi8E10block_q8_0Li2EXadL_ZN45_INTERNAL_8d5cb472_14_gguf_kernel_cu_cd24131917vec_dot_q8_0_q8_1EPKvPK10block_q8_1RKiEEEvS3_S3_PT_PS7_iiii,"ax",@progbits
	.align	128
.text._Z9moe_vec_qIfLi32ELi8E10block_q8_0Li2EXadL_ZN45_INTERNAL_8d5cb472_14_gguf_kernel_cu_cd24131917vec_dot_q8_0_q8_1EPKvPK10block_q8_1RKiEEEvS3_S3_PT_PS7_iiii:
        .type           _Z9moe_vec_qIfLi32ELi8E10block_q8_0Li2EXadL_ZN45_INTERNAL_8d5cb472_14_gguf_kernel_cu_cd24131917vec_dot_q8_0_q8_1EPKvPK10block_q8_1RKiEEEvS3_S3_PT_PS7_iiii,@function
        .size           _Z9moe_vec_qIfLi32ELi8E10block_q8_0Li2EXadL_ZN45_INTERNAL_8d5cb472_14_gguf_kernel_cu_cd24131917vec_dot_q8_0_q8_1EPKvPK10block_q8_1RKiEEEvS3_S3_PT_PS7_iiii,(.L_x_1188 - _Z9moe_vec_qIfLi32ELi8E10block_q8_0Li2EXadL_ZN45_INTERNAL_8d5cb472_14_gguf_kernel_cu_cd24131917vec_dot_q8_0_q8_1EPKvPK10block_q8_1RKiEEEvS3_S3_PT_PS7_iiii)
        .other          _Z9moe_vec_qIfLi32ELi8E10block_q8_0Li2EXadL_ZN45_INTERNAL_8d5cb472_14_gguf_kernel_cu_cd24131917vec_dot_q8_0_q8_1EPKvPK10block_q8_1RKiEEEvS3_S3_PT_PS7_iiii,@"STO_CUDA_ENTRY STV_DEFAULT"
_Z9moe_vec_qIfLi32ELi8E10block_q8_0Li2EXadL_ZN45_INTERNAL_8d5cb472_14_gguf_kernel_cu_cd24131917vec_dot_q8_0_q8_1EPKvPK10block_q8_1RKiEEEvS3_S3_PT_PS7_iiii:
        /* <DEDUP_REMOVED lines=65> */
.L_x_246:
        /* <DEDUP_REMOVED lines=33> */
.L_x_245:
[----:B------:R-:W-:Y:S05]  /*0620*/  BSYNC.RECONVERGENT B1 ;  /* 0x0000000000017941 */ /* 0x000fea0003800200 */
.L_x_244:
[----:B------:R-:W-:Y:S05]  /*0630*/  @!P0 BRA `(.L_x_243) ;  /* 0x0000000400c08947 */ /* 0x000fea0003800000 */
[----:B------:R-:W-:Y:S01]  /*0640*/  IMAD.SHL.U32 R6, R18, 0x4, RZ ;  /* 0x0000000412067824 */ /* 0x000fe200078e00ff */
[----:B------:R-:W-:Y:S02]  /*0650*/  IADD3 R4, PT, PT, R4, R19, RZ ;  /* 0x0000001304047210 */ /* 0x000fe40007ffe0ff */
[----:B------:R-:W-:-:S07]  /*0660*/  IADD3 R8, PT, PT, R19, 0x10, RZ ;  /* 0x0000001013087810 */ /* 0x000fce0007ffe0ff */
.L_x_247:
        /* <DEDUP_REMOVED lines=73> */
[----:B------:R-:W5:Y:S01]  /*0b00*/  LDG.E.CONSTANT R28, desc[UR6][R16.64+0x244] ;  /* 0x00024406101c7981 */ /* 0x000f62000c1e9900 */
[----:B------:R-:W-:-:S03]  /*0b10*/  IMAD.IADD R13, R13, 0x1, R21 ;  /* 0x000000010d0d7824 */ /* 0x000fc600078e0215 */
        /* <DEDUP_REMOVED lines=9> */
[----:B---3--:R-:W-:-:S03]  /*0bb0*/  LEA R26, R26, R9, 0x10 ;  /* 0x000000091a1a7211 */ /* 0x008fc600078e80ff */
[----:B------:R-:W3:Y:S01]  /*0bc0*/  LDG.E.U16.CONSTANT R9, desc[UR6][R14.64+0x6] ;  /* 0x000006060e097981 */ /* 0x000ee2000c1e9500 */
[----:B----4-:R-:W-:-:S03]  /*0bd0*/  LEA R25, R25, R22, 0x10 ;  /* 0x0000001619197211 */ /* 0x010fc600078e80ff */
        /* <DEDUP_REMOVED lines=12> */
[----:B---3--:R-:W-:Y:S01]  /*0ca0*/  IMAD R16, R16, 0x10000, R9 ;  /* 0x0001000010107824 */ /* 0x008fe200078e0209 */
[----:B------:R-:W-:Y:S02]  /*0cb0*/  IADD3 R9, PT, PT, R8, 0x10, RZ ;  /* 0x0000001008097810 */ /* 0x000fe40007ffe0ff */
[----:B----4-:R-:W-:Y:S02]  /*0cc0*/  LEA R21, R22, R21, 0x10 ;  /* 0x0000001516157211 */ /* 0x010fe400078e80ff */
[----:B------:R-:W-:-:S03]  /*0cd0*/  ISETP.GE.U32.AND P0, PT, R9, UR4, PT ;  /* 0x0000000409007c0c */ /* 0x000fc6000bf06070 */
[----:B------:R-:W-:-:S04]  /*0ce0*/  IDP.4A.S8.S8 R18, R21, R18, RZ ;  /* 0x0000001215127226 */ /* 0x000fc800000006ff */
[----:B------:R-:W-:-:S05]  /*0cf0*/  IDP.4A.S8.S8 R16, R16, R29, R18 ;  /* 0x0000001d10107226 */ /* 0x000fca0000000612 */
[----:B------:R-:W-:Y:S02]  /*0d00*/  I2FP.F32.S32 R16, R16 ;  /* 0x0000001000107245 */ /* 0x000fe40000201400 */
[----:B------:R-:W-:-:S03]  /*0d10*/  IADD3 R8, PT, PT, R8, 0x20, RZ ;  /* 0x0000002008087810 */ /* 0x000fc60007ffe0ff */
[----:B------:R-:W-:Y:S01]  /*0d20*/  FFMA.FTZ R23, R12, R16, R23 ;  /* 0x000000100c177223 */ /* 0x000fe20000010017 */
[----:B------:R-:W-:Y:S06]  /*0d30*/  @!P0 BRA `(.L_x_247) ;  /* 0xfffffff8004c8947 */ /* 0x000fec000383ffff */
.L_x_243:
[----:B------:R-:W-:Y:S05]  /*0d40*/  BSYNC.RECONVERGENT B0 ;  /* 0x0000000000007941 */ /* 0x000fea0003800200 */
.L_x_242:
        /* <DEDUP_REMOVED lines=17> */
.L_x_248:
        /* <DEDUP_REMOVED lines=10> */
.L_x_1188:


//--------------------- .text._Z9moe_vec_qIfLi32ELi4E10block_q5_1Li2EXadL_ZN45_INTERNAL_8d5cb472_14_gguf_kernel_cu_cd24131917vec_dot_q5_1_q8_1EPKvPK10block_q8_1RKiEEEvS3_S3_PT_PS7_iiii --------------------------
	.section	.text._Z9moe_vec_qIfLi32ELi4E10block_q5_1Li2EXadL_ZN45_INTERNAL_8d5cb472_14_gguf_kernel_cu_cd24131917vec_dot_q5_1_q8_1EPKvPK10block_q8_1RKiEEEvS3_S3_PT_PS7_iiii,"ax",@progbits
	.align	128
.text._Z9moe_vec_qIfLi32ELi4E10block_q5_1Li2EXadL_ZN45_INTERNAL_8d5cb472_14_gguf_kernel_cu_cd24131917vec_dot_q5_1_q8_1EPKvPK10block_q8_1RKiEEEvS3_S3_PT_PS7_iiii:
        .type           _Z9moe_vec_qIfLi32ELi4E10block_q5_1Li2EXadL_ZN45_INTERNAL_8d5cb472_14_gguf_kernel_cu_cd24131917vec_dot_q5_1_q8_1EPKvPK10block_q8_1RKiEEEvS3_S3_PT_PS7_iiii,@function
        .size           _Z9moe_vec_qIfLi32ELi4E10block_q5_1Li2EXadL_ZN45_INTERNAL_8d5cb472_14_gguf_kernel_cu_cd24131917vec_dot_q5_1_q8_1EPKvPK10block_q8_1RKiEEEvS3_S3_PT_PS7_iiii,(.L_x_1189 - _Z9moe_vec_qIfLi32ELi4E10block_q5_1Li2EXadL_ZN45_INTERNAL_8d5cb472_14_gguf_kernel_cu_cd24131917vec_dot_q5_1_q8_1EPKvPK10block_q8_1RKiEEEvS3_S3_PT_PS7_iiii)
        .other          _Z9moe_vec_qIfLi32ELi4E10block_q5_1Li2EXadL_ZN45_INTERNAL_8d5cb472_14_gguf_kernel_cu_cd24131917vec_dot_q5_1_q8_1EPKvPK10block_q8_1RKiEEEvS3_S3_PT_PS7_iiii,@"STO_CUDA_ENTRY STV_DEFAULT"
_Z9moe_vec_qIfLi32ELi4E10block_q5_1Li2EXadL_ZN45_INTERNAL_8d5cb472_14_gguf_kernel_cu_cd24131917vec_dot_q5_1_q8_1EPKvPK10block_q8_1RKiEEEvS3_S3_PT_PS7_iiii:
        /* <DEDUP_REMOVED lines=52> */
.L_x_251:
        /* <DEDUP_REMOVED lines=76> */
.L_x_250:
[----:B------:R-:W-:Y:S05]  /*0800*/  BSYNC.RECONVERGENT B0 ;  /* 0x0000000000007941 */ /* 0x000fea0003800200 */
.L_x_249:
        /* <DEDUP_REMOVED lines=17> */
.L_x_252:
        /* <DEDUP_REMOVED lines=14> */
.L_x_1189:


//--------------------- .text._Z9moe_vec_qIfLi32ELi4E10block_q5_0Li2EXadL_ZN45_INTERNAL_8d5cb472_14_gguf_kernel_cu_cd24131917vec_dot_q5_0_q8_1EPKvPK10block_q8_1RKiEEEvS3_S3_PT_PS7_iiii --------------------------
	.section	.text._Z9moe_vec_qIfLi32ELi4E10block_q5_0Li2EXadL_ZN45_INTERNAL_8d5cb472_14_gguf_kernel_cu_cd24131917vec_dot_q5_0_q8_1EPKvPK10block_q8_1RKiEEEvS3_S3_PT_PS7_iiii,"ax",@progbits
	.align	128
.text._Z9moe_vec_qIfLi32ELi4E10block_q5_0Li2EXadL_ZN45_INTERNAL_8d5cb472_14_gguf_kernel_cu_cd24131917vec_dot_q5_0_q8_1EPKvPK10block_q8_1RKiEEEvS3_S3_PT_PS7_iiii:
        .type           _Z9moe_vec_qIfLi32ELi4E10block_q5_0Li2EXadL_ZN45_INTERNAL_8d5cb472_14_gguf_kernel_cu_cd24131917vec_dot_q5_0_q8_1EPKvPK10block_q8_1RKiEEEvS3_S3_PT_PS7_iiii,@function
        .size           _Z9moe_vec_qIfLi32ELi4E10block_q5_0Li2EXadL_ZN45_INTERNAL_8d5cb472_14_gguf_kernel_cu_cd24131917vec_dot_q5_0_q8_1EPKvPK10block_q8_1RKiEEEvS3_S3_PT_PS7_iiii,(.L_x_1190 - _Z9moe_vec_qIfLi32ELi4E10block_q5_0Li2EXadL_ZN45_INTERNAL_8d5cb472_14_gguf_kernel_cu_cd24131917vec_dot_q5_0_q8_1EPKvPK10block_q8_1RKiEEEvS3_S3_PT_PS7_iiii)
        .other          _Z9moe_vec_qIfLi32ELi4E10block_q5_0Li2EXadL_ZN45_INTERNAL_8d5cb472_14_gguf_kernel_cu_cd24131917vec_dot_q5_0_q8_1EPKvPK10block_q8_1RKiEEEvS3_S3_PT_PS7_iiii,@"STO_CUDA_ENTRY STV_DEFAULT"
_Z9moe_vec_qIfLi32ELi4E10block_q5_0Li2EXadL_ZN45_INTERNAL_8d5cb472_14_gguf_kernel_cu_cd24131917vec_dot_q5_0_q8_1EPKvPK10block_q8_1RKiEEEvS3_S3_PT_PS7_iiii:
        /* <DEDUP_REMOVED lines=52> */
.L_x_255:
[----:B------:R-:W0:Y:S01]  /*0340*/  LDC.64 R4, c[0x0][0x380] ;  /* 0x0000e000ff047b82 */ /* 0x000e220000000a00 */
[----:B------:R-:W-:Y:S02]  /*0350*/  IADD3 R9, P0, PT, R16, R21, RZ ;  /* 0x0000001510097210 */ /* 0x000fe40007f1e0ff */
[----:B------:R-:W-:-:S04]  /*0360*/  SHF.R.S32.HI R7, RZ, 0x1f, R21 ;  /* 0x0000001fff077819 */ /* 0x000fc80000011415 */
[----:B------:R-:W-:-:S05]  /*0370*/  LEA.HI.X.SX32 R7, R16, R7, 0x1, P0 ;  /* 0x0000000710077211 */ /* 0x000fca00000f0eff */
[----:B------:R-:W-:Y:S02]  /*0380*/  IMAD R7, R7, 0x16, RZ ;  /* 0x0000001607077824 */ /* 0x000fe400078e02ff */
[----:B0-----:R-:W-:-:S05]  /*0390*/  IMAD.WIDE.U32 R4, R9, 0x16, R4 ;  /* 0x0000001609047825 */ /* 0x001fca00078e0004 */
[----:B------:R-:W-:Y:S02]  /*03a0*/  IADD3 R5, PT, PT, R5, R7, RZ ;  /* 0x0000000705057210 */ /* 0x000fe40007ffe0ff */
[----:B------:R-:W-:-:S03]  /*03b0*/  IADD3 R10, P0, PT, R17, R4, RZ ;  /* 0x00000004110a7210 */ /* 0x000fc60007f1e0ff */
[----:B------:R-:W2:Y:S04]  /*03c0*/  LDG.E.U16.CONSTANT R19, desc[UR6][R4.64+0x2] ;  /* 0x0000020604137981 */ /* 0x000ea8000c1e9500 */
[----:B------:R-:W2:Y:S01]  /*03d0*/  LDG.E.U16.CONSTANT R24, desc[UR6][R4.64+0x4] ;  /* 0x0000040604187981 */ /* 0x000ea2000c1e9500 */
[----:B------:R-:W-:-:S05]  /*03e0*/  IMAD.X R11, RZ, RZ, R5, P0 ;  /* 0x000000ffff0b7224 */ /* 0x000fca00000e0605 */
        /* <DEDUP_REMOVED lines=15> */
[----:B------:R-:W-:Y:S01]  /*04e0*/  VIADD R21, R21, 0x10 ;  /* 0x0000001015157836 */ /* 0x000fe20000000000 */
[----:B--2---:R-:W-:-:S04]  /*04f0*/  LEA R19, R24, R19, 0x10 ;  /* 0x0000001318137211 */ /* 0x004fc800078e80ff */
[----:B0-----:R-:W-:-:S05]  /*0500*/  SHF.R.S32.HI R10, RZ, R17, R19 ;  /* 0x00000011ff0a7219 */ /* 0x001fca0000011413 */
[----:B------:R-:W-:Y:S02]  /*0510*/  IMAD.SHL.U32 R11, R10, 0x10, RZ ;  /* 0x000000100a0b7824 */ /* 0x000fe400078e00ff */
[----:B---3--:R-:W-:Y:S01]  /*0520*/  IMAD R20, R23, 0x10000, R20 ;  /* 0x0001000017147824 */ /* 0x008fe200078e0214 */
[----:B------:R-:W-:Y:S02]  /*0530*/  SHF.R.U32.HI R24, RZ, 0xc, R10 ;  /* 0x0000000cff187819 */ /* 0x000fe4000001160a */
[----:B------:R-:W-:Y:S02]  /*0540*/  LOP3.LUT R23, R11, 0x10, RZ, 0xc0, !PT ;  /* 0x000000100b177812 */ /* 0x000fe400078ec0ff */
[----:B------:R-:W-:Y:S02]  /*0550*/  SHF.R.S32.HI R11, RZ, R14, R19 ;  /* 0x0000000eff0b7219 */ /* 0x000fe40000011413 */
[--C-:B-1----:R-:W-:Y:S02]  /*0560*/  LOP3.LUT R8, R23, 0xf0f0f0f, R20.reuse, 0xf8, !PT ;  /* 0x0f0f0f0f17087812 */ /* 0x102fe400078ef814 */
[----:B------:R-:W-:-:S02]  /*0570*/  SHF.R.U32.HI R20, RZ, 0x4, R20 ;  /* 0x00000004ff147819 */ /* 0x000fc40000011614 */
[----:B------:R-:W-:Y:S02]  /*0580*/  LOP3.LUT R5, R24, 0x10, RZ, 0xc0, !PT ;  /* 0x0000001018057812 */ /* 0x000fe400078ec0ff */
[----:B----4-:R-:W-:Y:S02]  /*0590*/  LEA R22, R29, R22, 0x10 ;  /* 0x000000161d167211 */ /* 0x010fe400078e80ff */
        /* <DEDUP_REMOVED lines=44> */
.L_x_254:
[----:B------:R-:W-:Y:S05]  /*0860*/  BSYNC.RECONVERGENT B0 ;  /* 0x0000000000007941 */ /* 0x000fea0003800200 */
.L_x_253:
        /* <DEDUP_REMOVED lines=17> */
.L_x_256:
        /* <DEDUP_REMOVED lines=16> */
.L_x_1190:


//--------------------- .text._Z9moe_vec_qIfLi32ELi4E10block_q4_1Li2EXadL_ZN45_INTERNAL_8d5cb472_14_gguf_kernel_cu_cd24131917vec_dot_q4_1_q8_1EPKvPK10block_q8_1RKiEEEvS3_S3_PT_PS7_iiii --------------------------
	.section	.text._Z9moe_vec_qIfLi32ELi4E10block_q4_1Li2EXadL_ZN45_INTERNAL_8d5cb472_14_gguf_kernel_cu_cd24131917vec_dot_q4_1_q8_1EPKvPK10block_q8_1RKiEEEvS3_S3_PT_PS7_iiii,"ax",@progbits
	.align	128
.text._Z9moe_vec_qIfLi32ELi4E10block_q4_1Li2EXadL_ZN45_INTERNAL_8d5cb472_14_gguf_kernel_cu_cd24131917vec_dot_q4_1_q8_1EPKvPK10block_q8_1RKiEEEvS3_S3_PT_PS7_iiii:
        .type           _Z9moe_vec_qIfLi32ELi4E10block_q4_1Li2EXadL_ZN45_INTERNAL_8d5cb472_14_gguf_kernel_cu_cd24131917vec_dot_q4_1_q8_1EPKvPK10block_q8_1RKiEEEvS3_S3_PT_PS7_iiii,@function
        .size           _Z9moe_vec_qIfLi32ELi4E10block_q4_1Li2EXadL_ZN45_INTERNAL_8d5cb472_14_gguf_kernel_cu_cd24131917vec_dot_q4_1_q8_1EPKvPK10block_q8_1RKiEEEvS3_S3_PT_PS7_iiii,(.L_x_1191 - _Z9moe_vec_qIfLi32ELi4E10block_q4_1Li2EXadL_ZN45_INTERNAL_8d5cb472_14_gguf_kernel_cu_cd24131917vec_dot_q4_1_q8_1EPKvPK10block_q8_1RKiEEEvS3_S3_PT_PS7_iiii)
        .other          _Z9moe_vec_qIfLi32ELi4E10block_q4_1Li2EXadL_ZN45_INTERNAL_8d5cb472_14_gguf_kernel_cu_cd24131917vec_dot_q4_1_q8_1EPKvPK10block_q8_1RKiEEEvS3_S3_PT_PS7_iiii,@"STO_CUDA_ENTRY STV_DEFAULT"
_Z9moe_vec_qIfLi32ELi4E10block_q4_1Li2EXadL_ZN45_INTERNAL_8d5cb472_14_gguf_kernel_cu_cd24131917vec_dot_q4_1_q8_1EPKvPK10block_q8_1RKiEEEvS3_S3_PT_PS7_iiii:
        /* <DEDUP_REMOVED lines=65> */
.L_x_261:
[----:B------:R-:W0:Y:S01]  /*0410*/  LDC.64 R18, c[0x0][0x380] ;  /* 0x0000e000ff127b82 */ /* 0x000e220000000a00 */
[----:B------:R-:W-:-:S04]  /*0420*/  IADD3 R13, P1, PT, R5, R6, RZ ;  /* 0x00000006050d7210 */ /* 0x000fc80007f3e0ff */
[----:B------:R-:W-:-:S05]  /*0430*/  LEA.HI.X.SX32 R12, R6, R7, 0x1, P1 ;  /* 0x00000007060c7211 */ /* 0x000fca00008f0eff */
[----:B------:R-:W-:Y:S02]  /*0440*/  IMAD R15, R12, 0x14, RZ ;  /* 0x000000140c0f7824 */ /* 0x000fe400078e02ff */
[----:B0-----:R-:W-:-:S04]  /*0450*/  IMAD.WIDE.U32 R18, R13, 0x14, R18 ;  /* 0x000000140d127825 */ /* 0x001fc800078e0012 */
[----:B------:R-:W-:Y:S01]  /*0460*/  IMAD.WIDE R12, R9, 0x24, R10 ;  /* 0x00000024090c7825 */ /* 0x000fe200078e020a */
[----:B------:R-:W-:Y:S02]  /*0470*/  IADD3 R14, P1, PT, R21, R18, RZ ;  /* 0x00000012150e7210 */ /* 0x000fe40007f3e0ff */
[----:B------:R-:W-:Y:S02]  /*0480*/  IADD3 R19, PT, PT, R19, R15, RZ ;  /* 0x0000000f13137210 */ /* 0x000fe40007ffe0ff */
[----:B------:R-:W-:Y:S02]  /*0490*/  IADD3 R16, P2, PT, R21, R12, RZ ;  /* 0x0000000c15107210 */ /* 0x000fe40007f5e0ff */
[----:B------:R-:W2:Y:S01]  /*04a0*/  LDG.E.CONSTANT R12, desc[UR6][R12.64] ;  /* 0x000000060c0c7981 */ /* 0x000ea2000c1e9900 */
[----:B------:R-:W-:Y:S01]  /*04b0*/  IMAD.X R15, RZ, RZ, R19, P1 ;  /* 0x000000ffff0f7224 */ /* 0x000fe200008e0613 */
        /* <DEDUP_REMOVED lines=13> */
[----:B------:R-:W-:-:S03]  /*0590*/  SHF.R.U32.HI R22, RZ, 0x4, R22 ;  /* 0x00000004ff167819 */ /* 0x000fc60000011616 */
[----:B----4-:R-:W-:Y:S01]  /*05a0*/  IDP.4A.S8.S8 R29, R29, R24, RZ ;  /* 0x000000181d1d7226 */ /* 0x010fe200000006ff */
[----:B------:R-:W-:Y:S02]  /*05b0*/  LOP3.LUT R22, R22, 0xf0f0f0f, RZ, 0xc0, !PT ;  /* 0x0f0f0f0f16167812 */ /* 0x000fe400078ec0ff */
[----:B-----5:R-:W-:Y:S02]  /*05c0*/  LOP3.LUT R14, R25, 0xf0f0f0f, RZ, 0xc0, !PT ;  /* 0x0f0f0f0f190e7812 */ /* 0x020fe400078ec0ff */
[----:B------:R-:W-:Y:S01]  /*05d0*/  SHF.R.U32.HI R25, RZ, 0x4, R25 ;  /* 0x00000004ff197819 */ /* 0x000fe20000011619 */
[----:B--2---:R-:W-:Y:S02]  /*05e0*/  IDP.4A.S8.S8 R22, R22, R26, R29 ;  /* 0x0000001a16167226 */ /* 0x004fe4000000061d */
[----:B------:R-:W-:Y:S01]  /*05f0*/  HMUL2 R12, R19, R12 ;  /* 0x0000000c130c7232 */ /* 0x000fe20000000000 */
[----:B------:R-:W-:Y:S01]  /*0600*/  LOP3.LUT R25, R25, 0xf0f0f0f, RZ, 0xc0, !PT ;  /* 0x0f0f0f0f19197812 */ /* 0x000fe200078ec0ff */
        /* <DEDUP_REMOVED lines=9> */
.L_x_260:
[----:B------:R-:W-:Y:S05]  /*06a0*/  BSYNC.RECONVERGENT B1 ;  /* 0x0000000000017941 */ /* 0x000fea0003800200 */
.L_x_259:
[----:B------:R-:W-:Y:S05]  /*06b0*/  @!P0 BRA `(.L_x_258) ;  /* 0x0000000800408947 */ /* 0x000fea0003800000 */
[----:B------:R-:W-:Y:S01]  /*06c0*/  IMAD.IADD R4, R4, 0x1, R9 ;  /* 0x0000000104047824 */ /* 0x000fe200078e0209 */
[----:B------:R-:W-:Y:S02]  /*06d0*/  SHF.L.U32 R6, R20, 0x2, RZ ;  /* 0x0000000214067819 */ /* 0x000fe400000006ff */
[----:B------:R-:W-:-:S07]  /*06e0*/  IADD3 R9, PT, PT, R9, 0x20, RZ ;  /* 0x0000002009097810 */ /* 0x000fce0007ffe0ff */
.L_x_262:
        /* <DEDUP_REMOVED lines=141> */
.L_x_258:
[----:B------:R-:W-:Y:S05]  /*0fc0*/  BSYNC.RECONVERGENT B0 ;  /* 0x0000000000007941 */ /* 0x000fea0003800200 */
.L_x_257:
        /* <DEDUP_REMOVED lines=17> */
.L_x_263:
        /* <DEDUP_REMOVED lines=10> */
.L_x_1191:


//--------------------- .text._Z9moe_vec_qIfLi32ELi4E10block_q4_0Li2EXadL_ZN45_INTERNAL_8d5cb472_14_gguf_kernel_cu_cd24131917vec_dot_q4_0_q8_1EPKvPK10block_q8_1RKiEEEvS3_S3_PT_PS7_iiii --------------------------
	.section	.text._Z9moe_vec_qIfLi32ELi4E10block_q4_0Li2EXadL_ZN45_INTERNAL_8d5cb472_14_gguf_kernel_cu_cd24131917vec_dot_q4_0_q8_1EPKvPK10block_q8_1RKiEEEvS3_S3_PT_PS7_iiii,"ax",@progbits
	.align	128
.text._Z9moe_vec_qIfLi32ELi4E10block_q4_0Li2EXadL_ZN45_INTERNAL_8d5cb472_14_gguf_kernel_cu_cd24131917vec_dot_q4_0_q8_1EPKvPK10block_q8_1RKiEEEvS3_S3_PT_PS7_iiii:
        .type           _Z9moe_vec_qIfLi32ELi4E10block_q4_0Li2EXadL_ZN45_INTERNAL_8d5cb472_14_gguf_kernel_cu_cd24131917vec_dot_q4_0_q8_1EPKvPK10block_q8_1RKiEEEvS3_S3_PT_PS7_iiii,@function
        .size           _Z9moe_vec_qIfLi32ELi4E10block_q4_0Li2EXadL_ZN45_INTERNAL_8d5cb472_14_gguf_kernel_cu_cd24131917vec_dot_q4_0_q8_1EPKvPK10block_q8_1RKiEEEvS3_S3_PT_PS7_iiii,(.L_x_1192 - _Z9moe_vec_qIfLi32ELi4E10block_q4_0Li2EXadL_ZN45_INTERNAL_8d5cb472_14_gguf_kernel_cu_cd24131917vec_dot_q4_0_q8_1EPKvPK10block_q8_1RKiEEEvS3_S3_PT_PS7_iiii)
        .other          _Z9moe_vec_qIfLi32ELi4E10block_q4_0Li2EXadL_ZN45_INTERNAL_8d5cb472_14_gguf_kernel_cu_cd24131917vec_dot_q4_0_q8_1EPKvPK10block_q8_1RKiEEEvS3_S3_PT_PS7_iiii,@"STO_CUDA_ENTRY STV_DEFAULT"
_Z9moe_vec_qIfLi32ELi4E10block_q4_0Li2EXadL_ZN45_INTERNAL_8d5cb472_14_gguf_kernel_cu_cd24131917vec_dot_q4_0_q8_1EPKvPK10block_q8_1RKiEEEvS3_S3_PT_PS7_iiii:
        /* <DEDUP_REMOVED lines=59> */
[----:B------:R-:W-:Y:S01]  /*03b0*/  IADD3 R0, PT, PT, R13, R12, RZ ;  /* 0x0000000c0d007210 */ /* 0x000fe20007ffe0ff */
[----:B------:R-:W-:-:S03]  /*03c0*/  IMAD.SHL.U32 R7, R19, 0x4, RZ ;  /* 0x0000000413077824 */ /* 0x000fc600078e00ff */
[----:B------:R-:W-:-:S04]  /*03d0*/  IADD3 R5, P1, PT, R17, R0, RZ ;  /* 0x0000000011057210 */ /* 0x000fc80007f3e0ff */
[----:B------:R-:W-:Y:S01]  /*03e0*/  LEA.HI.X.SX32 R0, R0, R18, 0x1, P1 ;  /* 0x0000001200007211 */ /* 0x000fe200008f0eff */
[----:B0-----:R-:W-:-:S04]  /*03f0*/  IMAD.WIDE.U32 R10, R5, 0x12, R10 ;  /* 0x00000012050a7825 */ /* 0x001fc800078e000a */
[----:B------:R-:W-:Y:S01]  /*0400*/  IMAD R5, R0, 0x12, RZ ;  /* 0x0000001200057824 */ /* 0x000fe200078e02ff */
[----:B------:R-:W-:-:S04]  /*0410*/  IADD3 R8, P1, PT, R7, R10, RZ ;  /* 0x0000000a07087210 */ /* 0x000fc80007f3e0ff */
[----:B------:R-:W-:Y:S01]  /*0420*/  IADD3 R11, PT, PT, R11, R5, RZ ;  /* 0x000000050b0b7210 */ /* 0x000fe20007ffe0ff */
        /* <DEDUP_REMOVED lines=34> */
.L_x_267:
[----:B------:R-:W-:Y:S05]  /*0650*/  BSYNC.RECONVERGENT B1 ;  /* 0x0000000000017941 */ /* 0x000fea0003800200 */
.L_x_266:
[----:B------:R-:W-:Y:S05]  /*0660*/  @!P0 BRA `(.L_x_265) ;  /* 0x0000000400588947 */ /* 0x000fea0003800000 */
[----:B------:R-:W-:Y:S01]  /*0670*/  SHF.L.U32 R19, R19, 0x2, RZ ;  /* 0x0000000213137819 */ /* 0x000fe200000006ff */
[----:B------:R-:W-:Y:S01]  /*0680*/  VIADD R20, R13, 0x10 ;  /* 0x000000100d147836 */ /* 0x000fe20000000000 */
[----:B------:R-:W-:-:S07]  /*0690*/  IADD3 R0, PT, PT, R12, R13, RZ ;  /* 0x0000000d0c007210 */ /* 0x000fce0007ffe0ff */
.L_x_268:
        /* <DEDUP_REMOVED lines=83> */
.L_x_265:
[----:B------:R-:W-:Y:S05]  /*0bd0*/  BSYNC.RECONVERGENT B0 ;  /* 0x0000000000007941 */ /* 0x000fea0003800200 */
.L_x_264:
        /* <DEDUP_REMOVED lines=17> */
.L_x_269:
        /* <DEDUP_REMOVED lines=9> */
.L_x_1192:


//--------------------- .text._Z8moe_q6_KIN3c108BFloat16ELb1EEvPKvS3_PT_PKiS7_S7_iiiiiii --------------------------
	.section	.text._Z8moe_q6_KIN3c108BFloat16ELb1EEvPKvS3_PT_PKiS7_S7_iiiiiii,"ax",@progbits
	.align	128
.text._Z8moe_q6_KIN3c108BFloat16ELb1EEvPKvS3_PT_PKiS7_S7_iiiiiii:
        .type           _Z8moe_q6_KIN3c108BFloat16ELb1EEvPKvS3_PT_PKiS7_S7_iiiiiii,@function
        .size           _Z8moe_q6_KIN3c108BFloat16ELb1EEvPKvS3_PT_PKiS7_S7_iiiiiii,(.L_x_1193 - _Z8moe_q6_KIN3c108BFloat16ELb1EEvPKvS3_PT_PKiS7_S7_iiiiiii)
        .other          _Z8moe_q6_KIN3c108BFloat16ELb1EEvPKvS3_PT_PKiS7_S7_iiiiiii,@"STO_CUDA_ENTRY STV_DEFAULT"
_Z8moe_q6_KIN3c108BFloat16ELb1EEvPKvS3_PT_PKiS7_S7_iiiiiii:
[----:B------:R-:W-:Y:S01]  /*0000*/  LDC R1, c[0x0][0x37c] ;  /* 0x0000df00ff017b82 */ /* 0x000fe20000000800 */
[----:B------:R-:W0:Y:S07]  /*0010*/  S2R R5, SR_CTAID.Y ;  /* 0x0000000000057919 */ /* 0x000e2e0000002600 */
[----:B------:R-:W0:Y:S01]  /*0020*/  LDC.64 R2, c[0x0][0x3a0] ;  /* 0x0000e800ff027b82 */ /* 0x000e220000000a00 */
[----:B------:R-:W1:Y:S01]  /*0030*/  LDCU.64 UR16, c[0x0][0x358] ;  /* 0x00006b00ff1077ac */ /* 0x000e620008000a00 */
[----:B0-----:R-:W-:-:S06]  /*0040*/  IMAD.WIDE.U32 R2, R5, 0x4, R2 ;  /* 0x0000000405027825 */ /* 0x001fcc00078e0002 */
[----:B-1----:R-:W2:Y:S02]  /*0050*/  LDG.E.CONSTANT R2, desc[UR16][R2.64] ;  /* 0x0000001002027981 */ /* 0x002ea4000c1e9900 */
[----:B--2---:R-:W-:-:S13]  /*0060*/  R2UR UR4, R2 ;  /* 0x00000000020472ca */ /* 0x004fda00000e0000 */
[----:B------:R-:W-:-:S06]  /*0070*/  UISETP.GT.U32.AND UP0, UPT, UR4, 0xff, UPT ;  /* 0x000000ff0400788c */ /* 0x000fcc000bf04070 */
[----:B------:R-:W-:-:S13]  /*0080*/  PLOP3.LUT P0, PT, PT, PT, UP0, 0x80, 0x8 ;  /* 0x000000000008781c */ /* 0x000fda0003f0f008 */
[----:B------:R-:W-:Y:S05]  /*0090*/  @P0 EXIT ;  /* 0x000000000000094d */ /* 0x000fea0003800000 */
[----:B------:R-:W0:Y:S01]  /*00a0*/  LDC.64 R2, c[0x0][0x3a8] ;  /* 0x0000ea00ff027b82 */ /* 0x000e220000000a00 */
[----:B------:R-:W1:Y:S07]  /*00b0*/  S2R R31, SR_TID.Y ;  /* 0x00000000001f7919 */ /* 0x000e6e0000002200 */
[----:B------:R-:W2:Y:S01]  /*00c0*/  LDC.64 R8, c[0x0][0x398] ;  /* 0x0000e600ff087b82 */ /* 0x000ea20000000a00 */
[----:B0-----:R-:W3:Y:S01]  /*00d0*/  LDG.E R3, desc[UR16][R2.64] ;  /* 0x0000001002037981 */ /* 0x001ee2000c1e1900 */
[----:B------:R-:W-:-:S04]  /*00e0*/  IMAD.SHL.U32 R0, R5, 0x4, RZ ;  /* 0x0000000405007824 */ /* 0x000fc800078e00ff */
[----:B-1----:R-:W-:-:S04]  /*00f0*/  IMAD.IADD R5, R0, 0x1, R31 ;  /* 0x0000000100057824 */ /* 0x002fc800078e021f */
[----:B--2---:R-:W-:Y:S01]  /*0100*/  IMAD.WIDE.U32 R8, R5, 0x4, R8 ;  /* 0x0000000405087825 */ /* 0x004fe200078e0008 */
[----:B---3--:R-:W-:-:S13]  /*0110*/  ISETP.GT.U32.AND P0, PT, R0, R3, PT ;  /* 0x000000030000720c */ /* 0x008fda0003f04070 */
[----:B------:R-:W-:Y:S05]  /*0120*/  @P0 EXIT ;  /* 0x000000000000094d */ /* 0x000fea0003800000 */
[----:B------:R0:W5:Y:S01]  /*0130*/  LDG.E.CONSTANT R8, desc[UR16][R8.64] ;  /* 0x0000001008087981 */ /* 0x000162000c1e9900 */
[----:B------:R-:W1:Y:S01]  /*0140*/  LDCU.64 UR14, c[0x0][0x3b0] ;  /* 0x00007600ff0e77ac */ /* 0x000e620008000a00 */
[----:B------:R-:W2:Y:S01]  /*0150*/  S2UR UR6, SR_CTAID.X ;  /* 0x00000000000679c3 */ /* 0x000ea20000002500 */
[----:B------:R-:W-:Y:S01]  /*0160*/  IMAD.MOV.U32 R28, RZ, RZ, RZ ;  /* 0x000000ffff1c7224 */ /* 0x000fe200078e00ff */
[----:B------:R-:W3:Y:S01]  /*0170*/  LDCU.64 UR8, c[0x0][0x380] ;  /* 0x00007000ff0877ac */ /* 0x000ee20008000a00 */
[----:B-1----:R-:W-:Y:S02]  /*0180*/  UIMAD UR4, UR4, UR14, URZ ;  /* 0x0000000e040472a4 */ /* 0x002fe4000f8e02ff */
[----:B------:R-:W-:Y:S02]  /*0190*/  USHF.R.S32.HI UR5, URZ, 0x1f, UR15 ;  /* 0x0000001fff057899 */ /* 0x000fe4000801140f */
[----:B---3--:R-:W-:Y:S02]  /*01a0*/  UIADD3 UR13, UP0, UPT, UR4, UR8, URZ ;  /* 0x00000008040d7290 */ /* 0x008fe4000ff1e0ff */
[----:B------:R-:W-:-:S02]  /*01b0*/  ULEA.HI UR5, UR5, UR15, URZ, 0x8 ;  /* 0x0000000f05057291 */ /* 0x000fc4000f8f40ff */
[----:B------:R-:W-:Y:S02]  /*01c0*/  ULEA.HI.X.SX32 UR14, UR4, UR9, 0x1, UP0 ;  /* 0x00000009040e7291 */ /* 0x000fe400080f0eff */
[----:B------:R-:W-:Y:S02]  /*01d0*/  UISETP.GE.AND UP0, UPT, UR15, 0x100, UPT ;  /* 0x000001000f00788c */ /* 0x000fe4000bf06270 */
[----:B--2---:R-:W-:-:S07]  /*01e0*/  USHF.L.U32 UR6, UR6, 0x5, URZ ;  /* 0x0000000506067899 */ /* 0x004fce00080006ff */
[----:B0-----:R-:W-:Y:S05]  /*01f0*/  BRA.U !UP0, `(.L_x_270) ;  /* 0x0000005908307547 */ /* 0x001fea000b800000 */
[----:B------:R-:W0:Y:S01]  /*0200*/  LDC R44, c[0x0][0x3b8] ;  /* 0x0000ee00ff2c7b82 */ /* 0x000e220000000800 */
[----:B------:R-:W1:Y:S01]  /*0210*/  S2R R10, SR_TID.X ;  /* 0x00000000000a7919 */ /* 0x000e620000002100 */
[----:B------:R-:W-:Y:S02]  /*0220*/  ULOP3.LUT UR4, URZ, UR6, URZ, 0x33, !UPT ;  /* 0x00000006ff047292 */ /* 0x000fe4000f8e33ff */
[----:B------:R-:W-:Y:S01]  /*0230*/  USHF.R.S32.HI UR10, URZ, 0x8, UR5 ;  /* 0x00000008ff0a7899 */ /* 0x000fe20008011405 */
[----:B------:R-:W2:Y:S03]  /*0240*/  LDCU.64 UR20, c[0x0][0x388] ;  /* 0x00007100ff1477ac */ /* 0x000ea60008000a00 */
[----:B------:R-:W-:Y:S01]  /*0250*/  UIMAD UR7, UR6, UR10, URZ ;  /* 0x0000000a060772a4 */ /* 0x000fe2000f8e02ff */
[----:B------:R-:W-:Y:S01]  /*0260*/  UMOV UR5, UR14 ;  /* 0x0000000e00057c82 */ /* 0x000fe20008000000 */
[----:B------:R-:W3:Y:S02]  /*0270*/  S2UR UR9, SR_CgaCtaId ;  /* 0x00000000000979c3 */ /* 0x000ee40000008800 */
[----:B------:R-:W-:Y:S01]  /*0280*/  USHF.R.S32.HI UR8, URZ, 0x1f, UR7 ;  /* 0x0000001fff087899 */ /* 0x000fe20008011407 */
[----:B------:R-:W4:Y:S01]  /*0290*/  LDCU UR12, c[0x0][0x3c0] ;  /* 0x00007800ff0c77ac */ /* 0x000f220008000800 */
[----:B0-----:R-:W-:Y:S01]  /*02a0*/  VIADD R44, R44, UR4 ;  /* 0x000000042c2c7c36 */ /* 0x001fe20008000000 */
[----:B------:R-:W-:-:S02]  /*02b0*/  UMOV UR4, UR13 ;  /* 0x0000000d00047c82 */ /* 0x000fc40008000000 */
[----:B------:R-:W-:Y:S02]  /*02c0*/  UIMAD.WIDE.U32 UR4, UR7, 0xd2, UR4 ;  /* 0x000000d2070478a5 */ /* 0x000fe4000f8e0004 */
[----:B------:R-:W-:Y:S01]  /*02d0*/  VIMNMX R45, PT, PT, R44, R31, PT ;  /* 0x0000001f2c2d7248 */ /* 0x000fe20003fe0100 */
[----:B------:R-:W-:Y:S01]  /*02e0*/  UIMAD UR7, UR8, 0xd2, URZ ;  /* 0x000000d2080778a4 */ /* 0x000fe2000f8e02ff */
[----:B-1----:R-:W-:-:S03]  /*02f0*/  SHF.R.U32.HI R0, RZ, 0x1, R10 ;  /* 0x00000001ff007819 */ /* 0x002fc6000001160a */
[----:B------:R-:W-:Y:S01]  /*0300*/  IMAD R12, R45, UR10, RZ ;  /* 0x0000000a2d0c7c24 */ /* 0x000fe2000f8e02ff */
[--C-:B------:R-:W-:Y:S01]  /*0310*/  SHF.R.U32.HI R9, RZ, 0x5, R10.reuse ;  /* 0x00000005ff097819 */ /* 0x100fe2000001160a */
[----:B------:R-:W-:Y:S01]  /*0320*/  UIADD3 UR7, UPT, UPT, UR5, UR7, URZ ;  /* 0x0000000705077290 */ /* 0x000fe2000fffe0ff */
[----:B------:R-:W-:Y:S01]  /*0330*/  LOP3.LUT R3, R0, 0x8, RZ, 0xc0, !PT ;  /* 0x0000000800037812 */ /* 0x000fe200078ec0ff */
[----:B------:R-:W-:Y:S01]  /*0340*/  IMAD.U32 R25, RZ, RZ, UR5 ;  /* 0x00000005ff197e24 */ /* 0x000fe2000f8e00ff */
[----:B------:R-:W-:Y:S01]  /*0350*/  IADD3 R11, P0, PT, R9, R12, RZ ;  /* 0x0000000c090b7210 */ /* 0x000fe20007f1e0ff */
[----:B------:R-:W-:Y:S01]  /*0360*/  IMAD.U32 R24, RZ, RZ, UR4 ;  /* 0x00000004ff187e24 */ /* 0x000fe2000f8e00ff */
[----:B------:R-:W-:Y:S01]  /*0370*/  LOP3.LUT R43, R3, 0x7, R10, 0xf8, !PT ;  /* 0x00000007032b7812 */ /* 0x000fe200078ef80a */
[----:B------:R-:W-:Y:S01]  /*0380*/  IMAD.U32 R25, RZ, RZ, UR7 ;  /* 0x00000007ff197e24 */ /* 0x000fe2000f8e00ff */
[----:B------:R-:W-:Y:S01]  /*0390*/  LEA.HI.X.SX32 R12, R12, RZ, 0x1, P0 ;  /* 0x000000ff0c0c7211 */ /* 0x000fe200000f0eff */
[----:B------:R-:W-:-:S02]  /*03a0*/  IMAD.SHL.U32 R32, R10, 0x4, RZ ;  /* 0x000000040a207824 */ /* 0x000fc400078e00ff */
[----:B------:R-:W-:-:S03]  /*03b0*/  IMAD.WIDE.U32 R2, R11, 0xd2, R24 ;  /* 0x000000d20b027825 */ /* 0x000fc600078e0018 */
[----:B------:R-:W-:Y:S01]  /*03c0*/  LOP3.LUT R13, R32, 0x7c, RZ, 0xc0, !PT ;  /* 0x0000007c200d7812 */ /* 0x000fe200078ec0ff */
[----:B------:R-:W-:Y:S02]  /*03d0*/  IMAD.SHL.U32 R43, R43, 0x4, RZ ;  /* 0x000000042b2b7824 */ /* 0x000fe400078e00ff */
[----:B------:R-:W-:-:S03]  /*03e0*/  IMAD R5, R12, 0xd2, RZ ;  /* 0x000000d20c057824 */ /* 0x000fc600078e02ff */
[-C--:B------:R-:W-:Y:S01]  /*03f0*/  IADD3 R4, P1, PT, R43, R2.reuse, RZ ;  /* 0x000000022b047210 */ /* 0x080fe20007f3e0ff */
[----:B------:R-:W-:Y:S01]  /*0400*/  IMAD.IADD R0, R3, 0x1, R5 ;  /* 0x0000000103007824 */ /* 0x000fe200078e0205 */
[----:B------:R-:W-:-:S03]  /*0410*/  IADD3 R2, P0, PT, R13, R2, RZ ;  /* 0x000000020d027210 */ /* 0x000fc60007f1e0ff */
[--C-:B------:R-:W-:Y:S02]  /*0420*/  IMAD.X R5, RZ, RZ, R0.reuse, P1 ;  /* 0x000000ffff057224 */ /* 0x100fe400008e0600 */
[----:B------:R-:W-:-:S03]  /*0430*/  IMAD.X R3, RZ, RZ, R0, P0 ;  /* 0x000000ffff037224 */ /* 0x000fc600000e0600 */
[----:B------:R-:W2:Y:S04]  /*0440*/  LDG.E.U16.CONSTANT R33, desc[UR16][R4.64+0x80] ;  /* 0x0000801004217981 */ /* 0x000ea8000c1e9500 */
[----:B------:R0:W2:Y:S04]  /*0450*/  LDG.E.U16.CONSTANT R40, desc[UR16][R4.64+0x82] ;  /* 0x0000821004287981 */ /* 0x0000a8000c1e9500 */
[----:B------:R-:W4:Y:S04]  /*0460*/  LDG.E.U16.CONSTANT R38, desc[UR16][R2.64] ;  /* 0x0000001002267981 */ /* 0x000f28000c1e9500 */
[----:B------:R1:W4:Y:S01]  /*0470*/  LDG.E.U16.CONSTANT R37, desc[UR16][R2.64+0x2] ;  /* 0x0000021002257981 */ /* 0x000322000c1e9500 */
[----:B------:R-:W-:-:S05]  /*0480*/  VIADDMNMX R53, R31, 0x4, R44, PT ;  /* 0x000000041f357846 */ /* 0x000fca000380012c */
[----:B------:R-:W-:-:S05]  /*0490*/  IMAD R0, R53, UR10, RZ ;  /* 0x0000000a35007c24 */ /* 0x000fca000f8e02ff */
[----:B------:R-:W-:-:S04]  /*04a0*/  IADD3 R14, P0, PT, R9, R0, RZ ;  /* 0x00000000090e7210 */ /* 0x000fc80007f1e0ff */
[----:B------:R-:W-:Y:S01]  /*04b0*/  LEA.HI.X.SX32 R15, R0, RZ, 0x1, P0 ;  /* 0x000000ff000f7211 */ /* 0x000fe200000f0eff */
[----:B------:R-:W-:-:S04]  /*04c0*/  IMAD.WIDE.U32 R18, R14, 0xd2, R24 ;  /* 0x000000d20e127825 */ /* 0x000fc800078e0018 */
[----:B------:R-:W-:Y:S01]  /*04d0*/  IMAD R7, R15, 0xd2, RZ ;  /* 0x000000d20f077824 */ /* 0x000fe200078e02ff */
[----:B------:R-:W-:-:S03]  /*04e0*/  IADD3 R20, P0, PT, R43, R18, RZ ;  /* 0x000000122b147210 */ /* 0x000fc60007f1e0ff */
[----:B------:R-:W-:-:S04]  /*04f0*/  IMAD.IADD R0, R19, 0x1, R7 ;  /* 0x0000000113007824 */ /* 0x000fc800078e0207 */
[----:B------:R-:W-:Y:S01]  /*0500*/  IMAD.X R21, RZ, RZ, R0, P0 ;  /* 0x000000ffff157224 */ /* 0x000fe200000e0600 */
[----:B------:R-:W-:-:S04]  /*0510*/  IADD3 R18, P0, PT, R13, R18, RZ ;  /* 0x000000120d127210 */ /* 0x000fc80007f1e0ff */
[----:B------:R-:W4:Y:S01]  /*0520*/  LDG.E.U16.CONSTANT R6, desc[UR16][R20.64+0x80] ;  /* 0x0000801014067981 */ /* 0x000f22000c1e9500 */
[----:B------:R-:W-:-:S03]  /*0530*/  IMAD.X R19, RZ, RZ, R0, P0 ;  /* 0x000000ffff137224 */ /* 0x000fc600000e0600 */
[----:B------:R3:W4:Y:S04]  /*0540*/  LDG.E.U16.CONSTANT R47, desc[UR16][R20.64+0x82] ;  /* 0x00008210142f7981 */ /* 0x000728000c1e9500 */
[----:B------:R-:W4:Y:S04]  /*0550*/  LDG.E.U16.CONSTANT R30, desc[UR16][R18.64] ;  /* 0x00000010121e7981 */ /* 0x000f28000c1e9500 */
[----:B------:R3:W4:Y:S01]  /*0560*/  LDG.E.U16.CONSTANT R49, desc[UR16][R18.64+0x2] ;  /* 0x0000021012317981 */ /* 0x000722000c1e9500 */
[----:B------:R-:W-:-:S05]  /*0570*/  VIADDMNMX R35, R31, 0x8, R44, PT ;  /* 0x000000081f237846 */ /* 0x000fca000380012c */
[----:B------:R-:W-:-:S05]  /*0580*/  IMAD R0, R35, UR10, RZ ;  /* 0x0000000a23007c24 */ /* 0x000fca000f8e02ff */
[----:B------:R-:W-:-:S04]  /*0590*/  IADD3 R16, P0, PT, R9, R0, RZ ;  /* 0x0000000009107210 */ /* 0x000fc80007f1e0ff */
[----:B------:R-:W-:Y:S01]  /*05a0*/  LEA.HI.X.SX32 R17, R0, RZ, 0x1, P0 ;  /* 0x000000ff00117211 */ /* 0x000fe200000f0eff */
[----:B0-----:R-:W-:-:S04]  /*05b0*/  IMAD.WIDE.U32 R4, R16, 0xd2, R24 ;  /* 0x000000d210047825 */ /* 0x001fc800078e0018 */
[----:B-1----:R-:W-:Y:S01]  /*05c0*/  IMAD R3, R17, 0xd2, RZ ;  /* 0x000000d211037824 */ /* 0x002fe200078e02ff */
[-C--:B---3--:R-:W-:Y:S02]  /*05d0*/  IADD3 R20, P0, PT, R13, R4.reuse, RZ ;  /* 0x000000040d147210 */ /* 0x088fe40007f1e0ff */
[----:B------:R-:W-:Y:S01]  /*05e0*/  IADD3 R4, P1, PT, R43, R4, RZ ;  /* 0x000000042b047210 */ /* 0x000fe20007f3e0ff */
[----:B------:R-:W-:Y:S01]  /*05f0*/  IMAD.IADD R0, R5, 0x1, R3 ;  /* 0x0000000105007824 */ /* 0x000fe200078e0203 */
[----:B------:R-:W-:-:S03]  /*0600*/  VIADDMNMX R3, R31, 0xc, R44, PT ;  /* 0x0000000c1f037846 */ /* 0x000fc6000380012c */
[--C-:B------:R-:W-:Y:S02]  /*0610*/  IMAD.X R21, RZ, RZ, R0.reuse, P0 ;  /* 0x000000ffff157224 */ /* 0x100fe400000e0600 */
[----:B------:R-:W-:Y:S02]  /*0620*/  IMAD.X R5, RZ, RZ, R0, P1 ;  /* 0x000000ffff057224 */ /* 0x000fe400008e0600 */
[----:B------:R-:W-:Y:S01]  /*0630*/  IMAD R0, R3, UR10, RZ ;  /* 0x0000000a03007c24 */ /* 0x000fe2000f8e02ff */
[----:B------:R-:W3:Y:S04]  /*0640*/  LDG.E.U16.CONSTANT R7, desc[UR16][R20.64] ;  /* 0x0000001014077981 */ /* 0x000ee8000c1e9500 */
[----:B------:R-:W-:Y:S01]  /*0650*/  IADD3 R18, P0, PT, R9, R0, RZ ;  /* 0x0000000009127210 */ /* 0x000fe20007f1e0ff */
[----:B------:R-:W3:Y:S03]  /*0660*/  LDG.E.U16.CONSTANT R36, desc[UR16][R4.64+0x80] ;  /* 0x0000801004247981 */ /* 0x000ee6000c1e9500 */
[----:B------:R-:W-:Y:S01]  /*0670*/  LEA.HI.X.SX32 R19, R0, RZ, 0x1, P0 ;  /* 0x000000ff00137211 */ /* 0x000fe200000f0eff */
[----:B------:R0:W3:Y:S01]  /*0680*/  LDG.E.U16.CONSTANT R52, desc[UR16][R4.64+0x82] ;  /* 0x0000821004347981 */ /* 0x0000e2000c1e9500 */
[----:B------:R-:W-:Y:S01]  /*0690*/  IMAD.WIDE.U32 R26, R18, 0xd2, R24 ;  /* 0x000000d2121a7825 */ /* 0x000fe200078e0018 */
[----:B------:R-:W-:-:S02]  /*06a0*/  VIADDMNMX R41, R31, 0x10, R44, PT ;  /* 0x000000101f297846 */ /* 0x000fc4000380012c */
[----:B------:R1:W3:Y:S01]  /*06b0*/  LDG.E.U16.CONSTANT R34, desc[UR16][R20.64+0x2] ;  /* 0x0000021014227981 */ /* 0x0002e2000c1e9500 */
[----:B------:R-:W-:Y:S01]  /*06c0*/  IMAD R23, R19, 0xd2, RZ ;  /* 0x000000d213177824 */ /* 0x000fe200078e02ff */
[-C--:B------:R-:W-:Y:S02]  /*06d0*/  IADD3 R28, P0, PT, R13, R26.reuse, RZ ;  /* 0x0000001a0d1c7210 */ /* 0x080fe40007f1e0ff */
[----:B------:R-:W-:Y:S01]  /*06e0*/  IADD3 R26, P1, PT, R43, R26, RZ ;  /* 0x0000001a2b1a7210 */ /* 0x000fe20007f3e0ff */
[----:B------:R-:W-:Y:S02]  /*06f0*/  IMAD.IADD R0, R27, 0x1, R23 ;  /* 0x000000011b007824 */ /* 0x000fe400078e0217 */
[----:B0-----:R-:W-:Y:S01]  /*0700*/  IMAD R4, R41, UR10, RZ ;  /* 0x0000000a29047c24 */ /* 0x001fe2000f8e02ff */
[----:B------:R-:W-:Y:S01]  /*0710*/  SHF.R.U32.HI R46, RZ, 0x2, R10 ;  /* 0x00000002ff2e7819 */ /* 0x000fe2000001160a */
[--C-:B------:R-:W-:Y:S02]  /*0720*/  IMAD.X R27, RZ, RZ, R0.reuse, P1 ;  /* 0x000000ffff1b7224 */ /* 0x100fe400008e0600 */
[----:B------:R-:W-:Y:S01]  /*0730*/  IMAD.X R29, RZ, RZ, R0, P0 ;  /* 0x000000ffff1d7224 */ /* 0x000fe200000e0600 */
[----:B-1----:R-:W-:-:S02]  /*0740*/  IADD3 R20, P0, PT, R9, R4, RZ ;  /* 0x0000000409147210 */ /* 0x002fc40007f1e0ff */
[----:B------:R-:W3:Y:S02]  /*0750*/  LDG.E.U16.CONSTANT R2, desc[UR16][R26.64+0x80] ;  /* 0x000080101a027981 */ /* 0x000ee4000c1e9500 */
[----:B------:R-:W-:Y:S02]  /*0760*/  LEA.HI.X.SX32 R21, R4, RZ, 0x1, P0 ;  /* 0x000000ff04157211 */ /* 0x000fe400000f0eff */
[----:B------:R4:W3:Y:S01]  /*0770*/  LDG.E.U16.CONSTANT R51, desc[UR16][R26.64+0x82] ;  /* 0x000082101a337981 */ /* 0x0008e2000c1e9500 */
[----:B------:R-:W-:-:S03]  /*0780*/  IMAD.WIDE.U32 R4, R20, 0xd2, R24 ;  /* 0x000000d214047825 */ /* 0x000fc600078e0018 */
[----:B------:R-:W3:Y:S01]  /*0790*/  LDG.E.U16.CONSTANT R0, desc[UR16][R28.64] ;  /* 0x000000101c007981 */ /* 0x000ee2000c1e9500 */
[----:B------:R-:W-:-:S03]  /*07a0*/  IMAD R23, R21, 0xd2, RZ ;  /* 0x000000d215177824 */ /* 0x000fc600078e02ff */
[----:B------:R0:W3:Y:S01]  /*07b0*/  LDG.E.U16.CONSTANT R39, desc[UR16][R28.64+0x2] ;  /* 0x000002101c277981 */ /* 0x0000e2000c1e9500 */
[----:B------:R-:W-:Y:S01]  /*07c0*/  IADD3 R22, P1, PT, R43, R4, RZ ;  /* 0x000000042b167210 */ /* 0x000fe20007f3e0ff */
[----:B------:R-:W-:-:S04]  /*07d0*/  IMAD.IADD R5, R5, 0x1, R23 ;  /* 0x0000000105057824 */ /* 0x000fc800078e0217 */
[----:B------:R-:W-:-:S05]  /*07e0*/  IMAD.X R23, RZ, RZ, R5, P1 ;  /* 0x000000ffff177224 */ /* 0x000fca00008e0605 */
[----:B------:R-:W3:Y:S01]  /*07f0*/  LDG.E.U16.CONSTANT R48, desc[UR16][R22.64+0x80] ;  /* 0x0000801016307981 */ /* 0x000ee2000c1e9500 */
[----:B------:R-:W-:-:S05]  /*0800*/  IADD3 R4, P0, PT, R13, R4, RZ ;  /* 0x000000040d047210 */ /* 0x000fca0007f1e0ff */
[----:B------:R-:W-:-:S05]  /*0810*/  IMAD.X R5, RZ, RZ, R5, P0 ;  /* 0x000000ffff057224 */ /* 0x000fca00000e0605 */
[----:B------:R-:W3:Y:S01]  /*0820*/  LDG.E.U16.CONSTANT R29, desc[UR16][R4.64+0x2] ;  /* 0x00000210041d7981 */ /* 0x000ee2000c1e9500 */
[----:B------:R-:W-:Y:S02]  /*0830*/  UMOV UR4, 0x400 ;  /* 0x0000040000047882 */ /* 0x000fe40000000000 */
[----:B------:R-:W-:Y:S01]  /*0840*/  ULEA UR18, UR9, UR4, 0x18 ;  /* 0x0000000409127291 */ /* 0x000fe2000f8ec0ff */
[----:B--2---:R-:W-:Y:S01]  /*0850*/  IMAD R40, R40, 0x10000, R33 ;  /* 0x0001000028287824 */ /* 0x004fe200078e0221 */
[----:B------:R-:W-:-:S04]  /*0860*/  LOP3.LUT R33, R46, 0x2, RZ, 0xc0, !PT ;  /* 0x000000022e217812 */ /* 0x000fc800078ec0ff */
[----:B------:R-:W-:Y:S01]  /*0870*/  SHF.R.S32.HI R40, RZ, R33, R40 ;  /* 0x00000021ff287219 */ /* 0x000fe20000011428 */
[----:B----4-:R-:W-:-:S03]  /*0880*/  IMAD R26, R37, 0x10000, R38 ;  /* 0x00010000251a7824 */ /* 0x010fc600078e0226 */
[----:B0-----:R-:W-:Y:S01]  /*0890*/  LOP3.LUT R28, R40, 0x30303030, RZ, 0xc0, !PT ;  /* 0x30303030281c7812 */ /* 0x001fe200078ec0ff */
[----:B------:R0:W2:Y:S01]  /*08a0*/  LDG.E.U16.CONSTANT R37, desc[UR16][R22.64+0x82] ;  /* 0x0000821016257981 */ /* 0x0000a2000c1e9500 */
[----:B------:R-:W-:-:S03]  /*08b0*/  SHF.R.U32.HI R27, RZ, 0x4, R26 ;  /* 0x00000004ff1b7819 */ /* 0x000fc6000001161a */
[----:B------:R1:W4:Y:S01]  /*08c0*/  LDG.E.U16.CONSTANT R38, desc[UR16][R4.64] ;  /* 0x0000001004267981 */ /* 0x000322000c1e9500 */
[----:B------:R-:W-:Y:S01]  /*08d0*/  LOP3.LUT R27, R28, 0xf0f0f0f, R27, 0xf8, !PT ;  /* 0x0f0f0f0f1c1b7812 */ /* 0x000fe200078ef81b */
[----:B------:R-:W-:-:S04]  /*08e0*/  IMAD.SHL.U32 R40, R40, 0x10, RZ ;  /* 0x0000001028287824 */ /* 0x000fc800078e00ff */
[----:B------:R-:W-:Y:S01]  /*08f0*/  VIADD R28, R27, 0x60606060 ;  /* 0x606060601b1c7836 */ /* 0x000fe20000000000 */
[----:B------:R-:W-:-:S04]  /*0900*/  LOP3.LUT R40, R40, 0x30303030, RZ, 0xc0, !PT ;  /* 0x3030303028287812 */ /* 0x000fc800078ec0ff */
[C---:B0-----:R-:W-:Y:S02]  /*0910*/  LOP3.LUT R22, R27.reuse, 0x20202020, R28, 0x18, !PT ;  /* 0x202020201b167812 */ /* 0x041fe400078e181c */
[----:B------:R-:W-:Y:S02]  /*0920*/  LOP3.LUT R26, R40, 0xf0f0f0f, R26, 0xf8, !PT ;  /* 0x0f0f0f0f281a7812 */ /* 0x000fe400078ef81a */
[----:B------:R-:W-:Y:S02]  /*0930*/  PRMT R22, R22, 0xba98, RZ ;  /* 0x0000ba9816167816 */ /* 0x000fe400000000ff */
[----:B------:R-:W-:Y:S02]  /*0940*/  PRMT R27, R27, 0xba98, RZ ;  /* 0x0000ba981b1b7816 */ /* 0x000fe400000000ff */
[C---:B------:R-:W-:Y:S02]  /*0950*/  LOP3.LUT R23, R22.reuse, 0x80808080, R28, 0x6, !PT ;  /* 0x8080808016177812 */ /* 0x040fe400078e061c */
[----:B------:R-:W-:Y:S01]  /*0960*/  LOP3.LUT R22, R22, 0x7f7f7f7f, R27, 0x60, !PT ;  /* 0x7f7f7f7f16167812 */ /* 0x000fe200078e601b */
[----:B------:R-:W-:-:S05]  /*0970*/  VIADD R27, R26, 0x60606060 ;  /* 0x606060601a1b7836 */ /* 0x000fca0000000000 */
[C---:B-1----:R-:W-:Y:S02]  /*0980*/  LOP3.LUT R4, R26.reuse, 0x20202020, R27, 0x18, !PT ;  /* 0x202020201a047812 */ /* 0x042fe400078e181b */
[----:B------:R-:W-:Y:S02]  /*0990*/  PRMT R26, R26, 0xba98, RZ ;  /* 0x0000ba981a1a7816 */ /* 0x000fe400000000ff */
[----:B------:R-:W-:-:S04]  /*09a0*/  PRMT R4, R4, 0xba98, RZ ;  /* 0x0000ba9804047816 */ /* 0x000fc800000000ff */
[C---:B------:R-:W-:Y:S02]  /*09b0*/  LOP3.LUT R5, R4.reuse, 0x80808080, R27, 0x6, !PT ;  /* 0x8080808004057812 */ /* 0x040fe400078e061b */
[----:B------:R-:W-:Y:S01]  /*09c0*/  LOP3.LUT R4, R4, 0x7f7f7f7f, R26, 0x60, !PT ;  /* 0x7f7f7f7f04047812 */ /* 0x000fe200078e601a */
[----:B------:R-:W-:Y:S02]  /*09d0*/  IMAD R26, R47, 0x10000, R6 ;  /* 0x000100002f1a7824 */ /* 0x000fe400078e0206 */
[----:B------:R-:W-:Y:S02]  /*09e0*/  IMAD.SHL.U32 R6, R10, 0x2, RZ ;  /* 0x000000020a067824 */ /* 0x000fe400078e00ff */
[----:B------:R-:W-:Y:S01]  /*09f0*/  IMAD R30, R49, 0x10000, R30 ;  /* 0x00010000311e7824 */ /* 0x000fe200078e021e */
[----:B------:R-:W-:Y:S02]  /*0a00*/  SHF.R.S32.HI R26, RZ, R33, R26 ;  /* 0x00000021ff1a7219 */ /* 0x000fe4000001141a */
[----:B------:R-:W-:-:S02]  /*0a10*/  LOP3.LUT R27, R6, 0x20, RZ, 0xc0, !PT ;  /* 0x00000020061b7812 */ /* 0x000fc400078ec0ff */
[----:B------:R-:W-:Y:S02]  /*0a20*/  SHF.R.U32.HI R6, RZ, 0x4, R30 ;  /* 0x00000004ff067819 */ /* 0x000fe4000001161e */
[----:B------:R-:W-:Y:S02]  /*0a30*/  LOP3.LUT R40, R27, 0xf, R10, 0xf8, !PT ;  /* 0x0000000f1b287812 */ /* 0x000fe400078ef80a */
[C---:B------:R-:W-:Y:S01]  /*0a40*/  LOP3.LUT R27, R26.reuse, 0x30303030, RZ, 0xc0, !PT ;  /* 0x303030301a1b7812 */ /* 0x040fe200078ec0ff */
[----:B------:R-:W-:-:S03]  /*0a50*/  IMAD.SHL.U32 R26, R26, 0x10, RZ ;  /* 0x000000101a1a7824 */ /* 0x000fc600078e00ff */
[----:B------:R-:W-:Y:S02]  /*0a60*/  LOP3.LUT R6, R27, 0xf0f0f0f, R6, 0xf8, !PT ;  /* 0x0f0f0f0f1b067812 */ /* 0x000fe400078ef806 */
[----:B------:R-:W-:Y:S02]  /*0a70*/  LOP3.LUT R47, R5, R4, RZ, 0xfc, !PT ;  /* 0x00000004052f7212 */ /* 0x000fe400078efcff */
[----:B------:R-:W-:Y:S01]  /*0a80*/  LOP3.LUT R27, R26, 0x30303030, RZ, 0xc0, !PT ;  /* 0x303030301a1b7812 */ /* 0x000fe200078ec0ff */
[C---:B------:R-:W-:Y:S01]  /*0a90*/  VIADD R5, R6.reuse, 0x60606060 ;  /* 0x6060606006057836 */ /* 0x040fe20000000000 */
[----:B------:R-:W-:Y:S02]  /*0aa0*/  LOP3.LUT R23, R23, R22, RZ, 0xfc, !PT ;  /* 0x0000001617177212 */ /* 0x000fe400078efcff */
[----:B------:R-:W-:Y:S01]  /*0ab0*/  LOP3.LUT R30, R27, 0xf0f0f0f, R30, 0xf8, !PT ;  /* 0x0f0f0f0f1b1e7812 */ /* 0x000fe200078ef81e */
[----:B------:R-:W-:Y:S01]  /*0ac0*/  IMAD R22, R45, 0x41, R40 ;  /* 0x000000412d167824 */ /* 0x000fe200078e0228 */
[----:B------:R-:W-:-:S02]  /*0ad0*/  LOP3.LUT R4, R6, 0x20202020, R5, 0x18, !PT ;  /* 0x2020202006047812 */ /* 0x000fc400078e1805 */
[----:B------:R-:W-:Y:S01]  /*0ae0*/  VIADDMNMX R45, R31, 0x14, R44, PT ;  /* 0x000000141f2d7846 */ /* 0x000fe2000380012c */
[----:B------:R-:W-:Y:S01]  /*0af0*/  VIADD R27, R30, 0x60606060 ;  /* 0x606060601e1b7836 */ /* 0x000fe20000000000 */
[----:B------:R-:W-:Y:S02]  /*0b00*/  PRMT R26, R4, 0xba98, RZ ;  /* 0x0000ba98041a7816 */ /* 0x000fe400000000ff */
[----:B------:R-:W-:Y:S01]  /*0b10*/  LEA R22, R22, UR18, 0x2 ;  /* 0x0000001216167c11 */ /* 0x000fe2000f8e10ff */
[----:B------:R-:W-:Y:S01]  /*0b20*/  IMAD R4, R45, UR10, RZ ;  /* 0x0000000a2d047c24 */ /* 0x000fe2000f8e02ff */
[----:B------:R-:W-:Y:S02]  /*0b30*/  PRMT R49, R6, 0xba98, RZ ;  /* 0x0000ba9806317816 */ /* 0x000fe400000000ff */
[----:B------:R-:W-:Y:S02]  /*0b40*/  LOP3.LUT R6, R26, 0x80808080, R5, 0x6, !PT ;  /* 0x808080801a067812 */ /* 0x000fe400078e0605 */
[----:B------:R-:W-:Y:S01]  /*0b50*/  LOP3.LUT R5, R30, 0x20202020, R27, 0x18, !PT ;  /* 0x202020201e057812 */ /* 0x000fe200078e181b */
[----:B------:R0:W-:Y:S01]  /*0b60*/  STS [R22+0x40], R23 ;  /* 0x0000401716007388 */ /* 0x0001e20000000800 */
[----:B------:R-:W-:-:S02]  /*0b70*/  LOP3.LUT R49, R26, 0x7f7f7f7f, R49, 0x60, !PT ;  /* 0x7f7f7f7f1a317812 */ /* 0x000fc400078e6031 */
[----:B------:R-:W-:Y:S02]  /*0b80*/  PRMT R26, R5, 0xba98, RZ ;  /* 0x0000ba98051a7816 */ /* 0x000fe400000000ff */
[----:B------:R-:W-:Y:S02]  /*0b90*/  PRMT R5, R30, 0xba98, RZ ;  /* 0x0000ba981e057816 */ /* 0x000fe400000000ff */
[----:B0-----:R-:W-:Y:S02]  /*0ba0*/  IADD3 R23, P0, PT, R9, R4, RZ ;  /* 0x0000000409177210 */ /* 0x001fe40007f1e0ff */
[----:B------:R-:W-:Y:S02]  /*0bb0*/  LOP3.LUT R28, R26, 0x80808080, R27, 0x6, !PT ;  /* 0x808080801a1c7812 */ /* 0x000fe400078e061b */
[----:B------:R-:W-:Y:S02]  /*0bc0*/  LEA.HI.X.SX32 R30, R4, RZ, 0x1, P0 ;  /* 0x000000ff041e7211 */ /* 0x000fe400000f0eff */
[----:B------:R-:W-:Y:S01]  /*0bd0*/  LOP3.LUT R27, R26, 0x7f7f7f7f, R5, 0x60, !PT ;  /* 0x7f7f7f7f1a1b7812 */ /* 0x000fe200078e6005 */
[----:B------:R-:W-:Y:S01]  /*0be0*/  IMAD.WIDE.U32 R4, R23, 0xd2, R24 ;  /* 0x000000d217047825 */ /* 0x000fe200078e0018 */
[----:B------:R0:W-:Y:S02]  /*0bf0*/  STS [R22], R47 ;  /* 0x0000002f16007388 */ /* 0x0001e40000000800 */
[----:B------:R-:W-:-:S02]  /*0c00*/  IADD3 R26, P0, PT, R13, R4, RZ ;  /* 0x000000040d1a7210 */ /* 0x000fc40007f1e0ff */
[----:B------:R-:W-:Y:S01]  /*0c10*/  IADD3 R4, P1, PT, R43, R4, RZ ;  /* 0x000000042b047210 */ /* 0x000fe20007f3e0ff */
[----:B0-----:R-:W-:Y:S01]  /*0c20*/  IMAD R47, R30, 0xd2, RZ ;  /* 0x000000d21e2f7824 */ /* 0x001fe200078e02ff */
[----:B------:R-:W-:-:S03]  /*0c30*/  LOP3.LUT R28, R28, R27, RZ, 0xfc, !PT ;  /* 0x0000001b1c1c7212 */ /* 0x000fc600078efcff */
[----:B------:R-:W-:-:S04]  /*0c40*/  IMAD.IADD R5, R5, 0x1, R47 ;  /* 0x0000000105057824 */ /* 0x000fc800078e022f */
[--C-:B------:R-:W-:Y:S02]  /*0c50*/  IMAD.X R27, RZ, RZ, R5.reuse, P0 ;  /* 0x000000ffff1b7224 */ /* 0x100fe400000e0605 */
[----:B------:R-:W-:Y:S01]  /*0c60*/  IMAD.X R5, RZ, RZ, R5, P1 ;  /* 0x000000ffff057224 */ /* 0x000fe200008e0605 */
[----:B------:R-:W-:Y:S02]  /*0c70*/  LOP3.LUT R6, R6, R49, RZ, 0xfc, !PT ;  /* 0x0000003106067212 */ /* 0x000fe400078efcff */
[----:B------:R-:W4:Y:S04]  /*0c80*/  LDG.E.U16.CONSTANT R47, desc[UR16][R26.64] ;  /* 0x000000101a2f7981 */ /* 0x000f28000c1e9500 */
[----:B------:R-:W4:Y:S04]  /*0c90*/  LDG.E.U16.CONSTANT R42, desc[UR16][R4.64+0x80] ;  /* 0x00008010042a7981 */ /* 0x000f28000c1e9500 */
[----:B------:R-:W4:Y:S04]  /*0ca0*/  LDG.E.U16.CONSTANT R49, desc[UR16][R4.64+0x82] ;  /* 0x0000821004317981 */ /* 0x000f28000c1e9500 */
[----:B------:R0:W4:Y:S01]  /*0cb0*/  LDG.E.U16.CONSTANT R50, desc[UR16][R26.64+0x2] ;  /* 0x000002101a327981 */ /* 0x000122000c1e9500 */
[----:B---3--:R-:W-:-:S02]  /*0cc0*/  IMAD R36, R52, 0x10000, R36 ;  /* 0x0001000034247824 */ /* 0x008fc400078e0224 */
[----:B------:R-:W-:Y:S02]  /*0cd0*/  IMAD R53, R53, 0x41, R40 ;  /* 0x0000004135357824 */ /* 0x000fe400078e0228 */
[----:B------:R-:W-:Y:S01]  /*0ce0*/  IMAD R34, R34, 0x10000, R7 ;  /* 0x0001000022227824 */ /* 0x000fe200078e0207 */
[----:B------:R-:W-:Y:S02]  /*0cf0*/  SHF.R.S32.HI R52, RZ, R33, R36 ;  /* 0x00000021ff347219 */ /* 0x000fe40000011424 */
[----:B------:R-:W-:Y:S02]  /*0d00*/  LEA R7, R53, UR18, 0x2 ;  /* 0x0000001235077c11 */ /* 0x000fe4000f8e10ff */
[----:B------:R-:W-:Y:S02]  /*0d10*/  SHF.R.U32.HI R36, RZ, 0x4, R34 ;  /* 0x00000004ff247819 */ /* 0x000fe40000011622 */
[----:B------:R-:W-:-:S04]  /*0d20*/  LOP3.LUT R53, R52, 0x30303030, RZ, 0xc0, !PT ;  /* 0x3030303034357812 */ /* 0x000fc800078ec0ff */
[----:B------:R-:W-:Y:S01]  /*0d30*/  LOP3.LUT R36, R53, 0xf0f0f0f, R36, 0xf8, !PT ;  /* 0x0f0f0f0f35247812 */ /* 0x000fe200078ef824 */
[----:B------:R-:W-:-:S04]  /*0d40*/  IMAD.SHL.U32 R52, R52, 0x10, RZ ;  /* 0x0000001034347824 */ /* 0x000fc800078e00ff */
[----:B0-----:R-:W-:Y:S01]  /*0d50*/  VIADD R27, R36, 0x60606060 ;  /* 0x60606060241b7836 */ /* 0x001fe20000000000 */
[----:B------:R-:W-:-:S04]  /*0d60*/  LOP3.LUT R5, R52, 0x30303030, RZ, 0xc0, !PT ;  /* 0x3030303034057812 */ /* 0x000fc800078ec0ff */
[----:B------:R-:W-:Y:S02]  /*0d70*/  LOP3.LUT R4, R36, 0x20202020, R27, 0x18, !PT ;  /* 0x2020202024047812 */ /* 0x000fe400078e181b */
[----:B------:R-:W-:Y:S02]  /*0d80*/  LOP3.LUT R34, R5, 0xf0f0f0f, R34, 0xf8, !PT ;  /* 0x0f0f0f0f05227812 */ /* 0x000fe400078ef822 */
[----:B------:R-:W-:-:S04]  /*0d90*/  PRMT R4, R4, 0xba98, RZ ;  /* 0x0000ba9804047816 */ /* 0x000fc800000000ff */
[----:B------:R-:W-:Y:S01]  /*0da0*/  LOP3.LUT R5, R4, 0x80808080, R27, 0x6, !PT ;  /* 0x8080808004057812 */ /* 0x000fe200078e061b */
[C---:B------:R-:W-:Y:S01]  /*0db0*/  VIADD R27, R34.reuse, 0x60606060 ;  /* 0x60606060221b7836 */ /* 0x040fe20000000000 */
[----:B------:R0:W-:Y:S01]  /*0dc0*/  STS [R7+0x40], R6 ;  /* 0x0000400607007388 */ /* 0x0001e20000000800 */
[----:B------:R-:W-:Y:S02]  /*0dd0*/  IMAD R2, R51, 0x10000, R2 ;  /* 0x0001000033027824 */ /* 0x000fe400078e0202 */
[----:B------:R-:W-:Y:S01]  /*0de0*/  IMAD R0, R39, 0x10000, R0 ;  /* 0x0001000027007824 */ /* 0x000fe200078e0200 */
[----:B------:R1:W-:Y:S01]  /*0df0*/  STS [R7], R28 ;  /* 0x0000001c07007388 */ /* 0x0003e20000000800 */
[C---:B------:R-:W-:Y:S02]  /*0e00*/  PRMT R39, R34.reuse, 0xba98, RZ ;  /* 0x0000ba9822277816 */ /* 0x040fe400000000ff */
[----:B0-----:R-:W-:-:S04]  /*0e10*/  LOP3.LUT R6, R34, 0x20202020, R27, 0x18, !PT ;  /* 0x2020202022067812 */ /* 0x001fc800078e181b */
[----:B------:R-:W-:Y:S02]  /*0e20*/  PRMT R6, R6, 0xba98, RZ ;  /* 0x0000ba9806067816 */ /* 0x000fe400000000ff */
[----:B-1----:R-:W-:Y:S02]  /*0e30*/  SHF.R.S32.HI R28, RZ, R33, R2 ;  /* 0x00000021ff1c7219 */ /* 0x002fe40000011402 */
[----:B------:R-:W-:Y:S02]  /*0e40*/  LOP3.LUT R26, R6, 0x7f7f7f7f, R39, 0x60, !PT ;  /* 0x7f7f7f7f061a7812 */ /* 0x000fe400078e6027 */
[----:B------:R-:W-:Y:S02]  /*0e50*/  SHF.R.U32.HI R2, RZ, 0x4, R0 ;  /* 0x00000004ff027819 */ /* 0x000fe40000011600 */
[C---:B------:R-:W-:Y:S01]  /*0e60*/  LOP3.LUT R39, R28.reuse, 0x30303030, RZ, 0xc0, !PT ;  /* 0x303030301c277812 */ /* 0x040fe200078ec0ff */
[----:B------:R-:W-:Y:S01]  /*0e70*/  IMAD.SHL.U32 R28, R28, 0x10, RZ ;  /* 0x000000101c1c7824 */ /* 0x000fe200078e00ff */
[----:B------:R-:W-:-:S02]  /*0e80*/  PRMT R53, R36, 0xba98, RZ ;  /* 0x0000ba9824357816 */ /* 0x000fc400000000ff */
[----:B------:R-:W-:Y:S02]  /*0e90*/  LOP3.LUT R27, R6, 0x80808080, R27, 0x6, !PT ;  /* 0x80808080061b7812 */ /* 0x000fe400078e061b */
[----:B------:R-:W-:Y:S01]  /*0ea0*/  LOP3.LUT R2, R39, 0xf0f0f0f, R2, 0xf8, !PT ;  /* 0x0f0f0f0f27027812 */ /* 0x000fe200078ef802 */
[----:B------:R-:W-:Y:S01]  /*0eb0*/  IMAD R6, R35, 0x41, R40 ;  /* 0x0000004123067824 */ /* 0x000fe200078e0228 */
[----:B------:R-:W-:Y:S02]  /*0ec0*/  LOP3.LUT R4, R4, 0x7f7f7f7f, R53, 0x60, !PT ;  /* 0x7f7f7f7f04047812 */ /* 0x000fe400078e6035 */
[----:B------:R-:W-:Y:S01]  /*0ed0*/  LOP3.LUT R26, R27, R26, RZ, 0xfc, !PT ;  /* 0x0000001a1b1a7212 */ /* 0x000fe200078efcff */
[----:B------:R-:W-:Y:S01]  /*0ee0*/  VIADD R27, R2, 0x60606060 ;  /* 0x60606060021b7836 */ /* 0x000fe20000000000 */
[----:B------:R-:W-:Y:S02]  /*0ef0*/  LOP3.LUT R35, R28, 0x30303030, RZ, 0xc0, !PT ;  /* 0x303030301c237812 */ /* 0x000fe400078ec0ff */
[----:B------:R-:W-:-:S02]  /*0f00*/  LOP3.LUT R51, R5, R4, RZ, 0xfc, !PT ;  /* 0x0000000405337212 */ /* 0x000fc400078efcff */
[----:B------:R-:W-:Y:S02]  /*0f10*/  LOP3.LUT R4, R35, 0xf0f0f0f, R0, 0xf8, !PT ;  /* 0x0f0f0f0f23047812 */ /* 0x000fe400078ef800 */
[--C-:B------:R-:W-:Y:S02]  /*0f20*/  LOP3.LUT R5, R2, 0x20202020, R27.reuse, 0x18, !PT ;  /* 0x2020202002057812 */ /* 0x100fe400078e181b */
[----:B------:R-:W-:Y:S01]  /*0f30*/  VIADDMNMX R39, R31, 0x18, R44, PT ;  /* 0x000000181f277846 */ /* 0x000fe2000380012c */
[----:B------:R-:W-:Y:S01]  /*0f40*/  VIADD R35, R4, 0x60606060 ;  /* 0x6060606004237836 */ /* 0x000fe20000000000 */
[----:B------:R-:W-:Y:S02]  /*0f50*/  PRMT R28, R5, 0xba98, RZ ;  /* 0x0000ba98051c7816 */ /* 0x000fe400000000ff */
[----:B------:R-:W-:Y:S01]  /*0f60*/  PRMT R53, R2, 0xba98, RZ ;  /* 0x0000ba9802357816 */ /* 0x000fe200000000ff */
[----:B------:R-:W-:Y:S01]  /*0f70*/  IMAD R2, R39, UR10, RZ ;  /* 0x0000000a27027c24 */ /* 0x000fe2000f8e02ff */
[----:B------:R-:W-:-:S02]  /*0f80*/  LOP3.LUT R0, R28, 0x80808080, R27, 0x6, !PT ;  /* 0x808080801c007812 */ /* 0x000fc400078e061b */
[----:B------:R-:W-:Y:S02]  /*0f90*/  LOP3.LUT R27, R4, 0x20202020, R35, 0x18, !PT ;  /* 0x20202020041b7812 */ /* 0x000fe400078e1823 */
[----:B------:R-:W-:Y:S02]  /*0fa0*/  LOP3.LUT R53, R28, 0x7f7f7f7f, R53, 0x60, !PT ;  /* 0x7f7f7f7f1c357812 */ /* 0x000fe400078e6035 */
[----:B------:R-:W-:Y:S02]  /*0fb0*/  IADD3 R5, P0, PT, R9, R2, RZ ;  /* 0x0000000209057210 */ /* 0x000fe40007f1e0ff */
[----:B------:R-:W-:Y:S02]  /*0fc0*/  LEA R6, R6, UR18, 0x2 ;  /* 0x0000001206067c11 */ /* 0x000fe4000f8e10ff */
[----:B------:R-:W-:Y:S02]  /*0fd0*/  PRMT R28, R27, 0xba98, RZ ;  /* 0x0000ba981b1c7816 */ /* 0x000fe400000000ff */
[----:B------:R-:W-:-:S02]  /*0fe0*/  PRMT R27, R4, 0xba98, RZ ;  /* 0x0000ba98041b7816 */ /* 0x000fc400000000ff */
[----:B------:R-:W-:Y:S01]  /*0ff0*/  LEA.HI.X.SX32 R4, R2, RZ, 0x1, P0 ;  /* 0x000000ff02047211 */ /* 0x000fe200000f0eff */
[----:B------:R0:W-:Y:S01]  /*1000*/  STS [R6], R26 ;  /* 0x0000001a06007388 */ /* 0x0001e20000000800 */
[C---:B------:R-:W-:Y:S02]  /*1010*/  LOP3.LUT R2, R28.reuse, 0x80808080, R35, 0x6, !PT ;  /* 0x808080801c027812 */ /* 0x040fe400078e0623 */
[----:B------:R-:W-:Y:S01]  /*1020*/  LOP3.LUT R35, R28, 0x7f7f7f7f, R27, 0x60, !PT ;  /* 0x7f7f7f7f1c237812 */ /* 0x000fe200078e601b */
[----:B0-----:R-:W-:Y:S01]  /*1030*/  IMAD.WIDE.U32 R26, R5, 0xd2, R24 ;  /* 0x000000d2051a7825 */ /* 0x001fe200078e0018 */
[----:B------:R0:W-:Y:S02]  /*1040*/  STS [R6+0x40], R51 ;  /* 0x0000403306007388 */ /* 0x0001e40000000800 */
[----:B------:R-:W-:Y:S02]  /*1050*/  IADD3 R28, P0, PT, R13, R26, RZ ;  /* 0x0000001a0d1c7210 */ /* 0x000fe40007f1e0ff */
[----:B------:R-:W-:-:S02]  /*1060*/  LOP3.LUT R2, R2, R35, RZ, 0xfc, !PT ;  /* 0x0000002302027212 */ /* 0x000fc400078efcff */
[----:B------:R-:W-:Y:S02]  /*1070*/  LOP3.LUT R53, R0, R53, RZ, 0xfc, !PT ;  /* 0x0000003500357212 */ /* 0x000fe400078efcff */
[----:B------:R-:W-:Y:S01]  /*1080*/  IADD3 R26, P1, PT, R43, R26, RZ ;  /* 0x0000001a2b1a7210 */ /* 0x000fe20007f3e0ff */
[----:B------:R-:W-:-:S05]  /*1090*/  IMAD R3, R3, 0x41, R40 ;  /* 0x0000004103037824 */ /* 0x000fca00078e0228 */
[----:B------:R-:W-:Y:S01]  /*10a0*/  LEA R3, R3, UR18, 0x2 ;  /* 0x0000001203037c11 */ /* 0x000fe2000f8e10ff */
[----:B--2---:R-:W-:Y:S02]  /*10b0*/  IMAD R48, R37, 0x10000, R48 ;  /* 0x0001000025307824 */ /* 0x004fe400078e0230 */
[----:B----4-:R-:W-:-:S03]  /*10c0*/  IMAD R38, R29, 0x10000, R38 ;  /* 0x000100001d267824 */ /* 0x010fc600078e0226 */
[----:B------:R-:W-:Y:S01]  /*10d0*/  SHF.R.S32.HI R48, RZ, R33, R48 ;  /* 0x00000021ff307219 */ /* 0x000fe20000011430 */
[----:B------:R-:W-:Y:S01]  /*10e0*/  IMAD R37, R4, 0xd2, RZ ;  /* 0x000000d204257824 */ /* 0x000fe200078e02ff */
[----:B------:R-:W-:Y:S02]  /*10f0*/  SHF.R.U32.HI R52, RZ, 0x4, R38 ;  /* 0x00000004ff347819 */ /* 0x000fe40000011626 */
[----:B------:R-:W-:Y:S01]  /*1100*/  LOP3.LUT R29, R48, 0x30303030, RZ, 0xc0, !PT ;  /* 0x30303030301d7812 */ /* 0x000fe200078ec0ff */
[----:B------:R-:W-:-:S03]  /*1110*/  IMAD.IADD R27, R27, 0x1, R37 ;  /* 0x000000011b1b7824 */ /* 0x000fc600078e0225 */
[----:B------:R-:W-:Y:S01]  /*1120*/  LOP3.LUT R52, R29, 0xf0f0f0f, R52, 0xf8, !PT ;  /* 0x0f0f0f0f1d347812 */ /* 0x000fe200078ef834 */
[----:B------:R-:W-:Y:S02]  /*1130*/  IMAD.X R29, RZ, RZ, R27, P0 ;  /* 0x000000ffff1d7224 */ /* 0x000fe400000e061b */
[----:B------:R-:W-:Y:S02]  /*1140*/  IMAD.SHL.U32 R48, R48, 0x10, RZ ;  /* 0x0000001030307824 */ /* 0x000fe400078e00ff */
[C---:B0-----:R-:W-:Y:S01]  /*1150*/  VIADD R51, R52.reuse, 0x60606060 ;  /* 0x6060606034337836 */ /* 0x041fe20000000000 */
[----:B------:R-:W2:Y:S04]  /*1160*/  LDG.E.U16.CONSTANT R34, desc[UR16][R28.64] ;  /* 0x000000101c227981 */ /* 0x000ea8000c1e9500 */
[----:B------:R0:W2:Y:S01]  /*1170*/  LDG.E.U16.CONSTANT R35, desc[UR16][R28.64+0x2] ;  /* 0x000002101c237981 */ /* 0x0000a2000c1e9500 */
[----:B------:R-:W-:Y:S01]  /*1180*/  LOP3.LUT R0, R52, 0x20202020, R51, 0x18, !PT ;  /* 0x2020202034007812 */ /* 0x000fe200078e1833 */
[----:B------:R-:W-:-:S02]  /*1190*/  IMAD.X R27, RZ, RZ, R27, P1 ;  /* 0x000000ffff1b7224 */ /* 0x000fc400008e061b */
[----:B------:R1:W-:Y:S04]  /*11a0*/  STS [R3], R2 ;  /* 0x0000000203007388 */ /* 0x0003e80000000800 */
[----:B------:R-:W3:Y:S01]  /*11b0*/  LDG.E.U16.CONSTANT R36, desc[UR16][R26.64+0x80] ;  /* 0x000080101a247981 */ /* 0x000ee2000c1e9500 */
[----:B0-----:R-:W-:Y:S02]  /*11c0*/  LOP3.LUT R29, R48, 0x30303030, RZ, 0xc0, !PT ;  /* 0x30303030301d7812 */ /* 0x001fe400078ec0ff */
[----:B------:R-:W-:Y:S01]  /*11d0*/  PRMT R48, R0, 0xba98, RZ ;  /* 0x0000ba9800307816 */ /* 0x000fe200000000ff */
[----:B------:R0:W3:Y:S01]  /*11e0*/  LDG.E.U16.CONSTANT R37, desc[UR16][R26.64+0x82] ;  /* 0x000082101a257981 */ /* 0x0000e2000c1e9500 */
[----:B------:R-:W-:-:S05]  /*11f0*/  LOP3.LUT R0, R29, 0xf0f0f0f, R38, 0xf8, !PT ;  /* 0x0f0f0f0f1d007812 */ /* 0x000fca00078ef826 */
[----:B------:R-:W-:Y:S01]  /*1200*/  VIADD R29, R0, 0x60606060 ;  /* 0x60606060001d7836 */ /* 0x000fe20000000000 */
[----:B0-----:R-:W-:Y:S02]  /*1210*/  LOP3.LUT R27, R48, 0x80808080, R51, 0x6, !PT ;  /* 0x80808080301b7812 */ /* 0x001fe400078e0633 */
[----:B------:R-:W-:Y:S02]  /*1220*/  VIADDMNMX R51, R31, 0x1c, R44, PT ;  /* 0x0000001c1f337846 */ /* 0x000fe4000380012c */
[C---:B-1----:R-:W-:Y:S01]  /*1230*/  LOP3.LUT R2, R0.reuse, 0x20202020, R29, 0x18, !PT ;  /* 0x2020202000027812 */ /* 0x042fe200078e181d */
[----:B------:R-:W-:Y:S01]  /*1240*/  IMAD R38, R45, 0x41, R40 ;  /* 0x000000412d267824 */ /* 0x000fe200078e0228 */
[----:B------:R-:W-:Y:S01]  /*1250*/  PRMT R45, R0, 0xba98, RZ ;  /* 0x0000ba98002d7816 */ /* 0x000fe200000000ff */
[----:B------:R-:W-:Y:S01]  /*1260*/  IMAD R26, R51, UR10, RZ ;  /* 0x0000000a331a7c24 */ /* 0x000fe2000f8e02ff */
[----:B------:R-:W-:Y:S02]  /*1270*/  PRMT R2, R2, 0xba98, RZ ;  /* 0x0000ba9802027816 */ /* 0x000fe400000000ff */
[----:B------:R-:W-:-:S02]  /*1280*/  PRMT R52, R52, 0xba98, RZ ;  /* 0x0000ba9834347816 */ /* 0x000fc400000000ff */
[C---:B------:R-:W-:Y:S02]  /*1290*/  LOP3.LUT R29, R2.reuse, 0x80808080, R29, 0x6, !PT ;  /* 0x80808080021d7812 */ /* 0x040fe400078e061d */
[----:B------:R-:W-:Y:S02]  /*12a0*/  LOP3.LUT R28, R2, 0x7f7f7f7f, R45, 0x60, !PT ;  /* 0x7f7f7f7f021c7812 */ /* 0x000fe400078e602d */
[----:B------:R-:W-:Y:S02]  /*12b0*/  IADD3 R2, P0, PT, R9, R26, RZ ;  /* 0x0000001a09027210 */ /* 0x000fe40007f1e0ff */
[----:B------:R-:W-:Y:S02]  /*12c0*/  LOP3.LUT R48, R48, 0x7f7f7f7f, R52, 0x60, !PT ;  /* 0x7f7f7f7f30307812 */ /* 0x000fe400078e6034 */
[----:B------:R-:W-:Y:S02]  /*12d0*/  LEA.HI.X.SX32 R0, R26, RZ, 0x1, P0 ;  /* 0x000000ff1a007211 */ /* 0x000fe400000f0eff */
[----:B------:R-:W-:Y:S01]  /*12e0*/  LOP3.LUT R45, R29, R28, RZ, 0xfc, !PT ;  /* 0x0000001c1d2d7212 */ /* 0x000fe200078efcff */
[----:B------:R-:W-:Y:S01]  /*12f0*/  IMAD.WIDE.U32 R28, R2, 0xd2, R24 ;  /* 0x000000d2021c7825 */ /* 0x000fe200078e0018 */
[----:B------:R-:W-:-:S03]  /*1300*/  LOP3.LUT R48, R27, R48, RZ, 0xfc, !PT ;  /* 0x000000301b307212 */ /* 0x000fc600078efcff */
[----:B------:R-:W-:Y:S01]  /*1310*/  IMAD R27, R0, 0xd2, RZ ;  /* 0x000000d2001b7824 */ /* 0x000fe200078e02ff */
[----:B------:R-:W-:-:S03]  /*1320*/  IADD3 R26, P1, PT, R43, R28, RZ ;  /* 0x0000001c2b1a7210 */ /* 0x000fc60007f3e0ff */
[----:B------:R-:W-:-:S04]  /*1330*/  IMAD.IADD R29, R29, 0x1, R27 ;  /* 0x000000011d1d7824 */ /* 0x000fc800078e021b */
[----:B------:R-:W-:Y:S01]  /*1340*/  IMAD.X R27, RZ, RZ, R29, P1 ;  /* 0x000000ffff1b7224 */ /* 0x000fe200008e061d */
[----:B------:R-:W-:-:S04]  /*1350*/  IADD3 R28, P0, PT, R13, R28, RZ ;  /* 0x0000001c0d1c7210 */ /* 0x000fc80007f1e0ff */
[----:B------:R-:W4:Y:S04]  /*1360*/  LDG.E.U16.CONSTANT R43, desc[UR16][R26.64+0x80] ;  /* 0x000080101a2b7981 */ /* 0x000f28000c1e9500 */
[----:B------:R0:W4:Y:S01]  /*1370*/  LDG.E.U16.CONSTANT R52, desc[UR16][R26.64+0x82] ;  /* 0x000082101a347981 */ /* 0x000122000c1e9500 */
[----:B------:R-:W-:Y:S02]  /*1380*/  IMAD.X R29, RZ, RZ, R29, P0 ;  /* 0x000000ffff1d7224 */ /* 0x000fe400000e061d */
[--C-:B------:R-:W-:Y:S01]  /*1390*/  IMAD R41, R41, 0x41, R40.reuse ;  /* 0x0000004129297824 */ /* 0x100fe200078e0228 */
[----:B------:R1:W-:Y:S01]  /*13a0*/  STS [R3+0x40], R53 ;  /* 0x0000403503007388 */ /* 0x0003e20000000800 */
[--C-:B------:R-:W-:Y:S02]  /*13b0*/  IMAD R39, R39, 0x41, R40.reuse ;  /* 0x0000004127277824 */ /* 0x100fe400078e0228 */
[----:B------:R-:W-:Y:S01]  /*13c0*/  IMAD R40, R51, 0x41, R40 ;  /* 0x0000004133287824 */ /* 0x000fe200078e0228 */
[----:B------:R-:W-:Y:S01]  /*13d0*/  LEA R41, R41, UR18, 0x2 ;  /* 0x0000001229297c11 */ /* 0x000fe2000f8e10ff */
[----:B------:R-:W4:Y:S04]  /*13e0*/  LDG.E.U16.CONSTANT R51, desc[UR16][R28.64] ;  /* 0x000000101c337981 */ /* 0x000f28000c1e9500 */
[----:B-1----:R1:W4:Y:S01]  /*13f0*/  LDG.E.U16.CONSTANT R53, desc[UR16][R28.64+0x2] ;  /* 0x000002101c357981 */ /* 0x002322000c1e9500 */
[----:B------:R-:W-:-:S02]  /*1400*/  IMAD R42, R49, 0x10000, R42 ;  /* 0x00010000312a7824 */ /* 0x000fc400078e022a */
[----:B------:R-:W-:-:S03]  /*1410*/  IMAD R47, R50, 0x10000, R47 ;  /* 0x00010000322f7824 */ /* 0x000fc600078e022f */
[----:B------:R-:W-:Y:S02]  /*1420*/  SHF.R.S32.HI R49, RZ, R33, R42 ;  /* 0x00000021ff317219 */ /* 0x000fe4000001142a */
[----:B------:R-:W-:Y:S02]  /*1430*/  SHF.R.U32.HI R42, RZ, 0x4, R47 ;  /* 0x00000004ff2a7819 */ /* 0x000fe4000001162f */
[C---:B------:R-:W-:Y:S01]  /*1440*/  LOP3.LUT R50, R49.reuse, 0x30303030, RZ, 0xc0, !PT ;  /* 0x3030303031327812 */ /* 0x040fe200078ec0ff */
[----:B------:R-:W-:-:S03]  /*1450*/  IMAD.SHL.U32 R49, R49, 0x10, RZ ;  /* 0x0000001031317824 */ /* 0x000fc600078e00ff */
[----:B------:R-:W-:Y:S02]  /*1460*/  LOP3.LUT R42, R50, 0xf0f0f0f, R42, 0xf8, !PT ;  /* 0x0f0f0f0f322a7812 */ /* 0x000fe400078ef82a */
[----:B0-----:R-:W-:-:S03]  /*1470*/  LOP3.LUT R26, R49, 0x30303030, RZ, 0xc0, !PT ;  /* 0x30303030311a7812 */ /* 0x001fc600078ec0ff */
[----:B------:R-:W-:Y:S01]  /*1480*/  VIADD R27, R42, 0x60606060 ;  /* 0x606060602a1b7836 */ /* 0x000fe20000000000 */
[----:B------:R-:W-:-:S04]  /*1490*/  LOP3.LUT R47, R26, 0xf0f0f0f, R47, 0xf8, !PT ;  /* 0x0f0f0f0f1a2f7812 */ /* 0x000fc800078ef82f */
[C---:B------:R-:W-:Y:S02]  /*14a0*/  LOP3.LUT R26, R42.reuse, 0x20202020, R27, 0x18, !PT ;  /* 0x202020202a1a7812 */ /* 0x040fe400078e181b */
[----:B-1----:R-:W-:Y:S02]  /*14b0*/  PRMT R29, R42, 0xba98, RZ ;  /* 0x0000ba982a1d7816 */ /* 0x002fe400000000ff */
[----:B------:R-:W-:Y:S01]  /*14c0*/  PRMT R28, R26, 0xba98, RZ ;  /* 0x0000ba981a1c7816 */ /* 0x000fe200000000ff */
[----:B------:R-:W-:Y:S01]  /*14d0*/  IMAD R26, R31, 0x8, R46 ;  /* 0x000000081f1a7824 */ /* 0x000fe200078e022e */
[----:B------:R0:W-:Y:S02]  /*14e0*/  STS [R41], R45 ;  /* 0x0000002d29007388 */ /* 0x0001e40000000800 */
[----:B------:R-:W-:Y:S01]  /*14f0*/  LOP3.LUT R46, R28, 0x7f7f7f7f, R29, 0x60, !PT ;  /* 0x7f7f7f7f1c2e7812 */ /* 0x000fe200078e601d */
[----:B------:R-:W-:Y:S01]  /*1500*/  VIADD R42, R47, 0x60606060 ;  /* 0x606060602f2a7836 */ /* 0x000fe20000000000 */
[----:B------:R-:W-:-:S02]  /*1510*/  LOP3.LUT R29, R10, 0x1f, RZ, 0xc0, !PT ;  /* 0x0000001f0a1d7812 */ /* 0x000fc400078ec0ff */
[----:B------:R-:W-:Y:S02]  /*1520*/  LOP3.LUT R27, R28, 0x80808080, R27, 0x6, !PT ;  /* 0x808080801c1b7812 */ /* 0x000fe400078e061b */
[----:B0-----:R-:W-:Y:S02]  /*1530*/  LOP3.LUT R45, R26, 0x1f, RZ, 0xc0, !PT ;  /* 0x0000001f1a2d7812 */ /* 0x001fe400078ec0ff */
[C---:B------:R-:W-:Y:S02]  /*1540*/  VIMNMX R29, PT, PT, R44.reuse, R29, PT ;  /* 0x0000001d2c1d7248 */ /* 0x040fe40003fe0100 */
[----:B------:R-:W-:Y:S02]  /*1550*/  VIMNMX R28, PT, PT, R44, R45, PT ;  /* 0x0000002d2c1c7248 */ /* 0x000fe40003fe0100 */
[----:B------:R-:W-:Y:S02]  /*1560*/  LOP3.LUT R44, R47, 0x20202020, R42, 0x18, !PT ;  /* 0x202020202f2c7812 */ /* 0x000fe400078e182a */
[----:B------:R-:W-:-:S02]  /*1570*/  SHF.R.S32.HI R26, RZ, 0x1f, R29 ;  /* 0x0000001fff1a7819 */ /* 0x000fc4000001141d */
[----:B------:R-:W-:Y:S02]  /*1580*/  PRMT R45, R44, 0xba98, RZ ;  /* 0x0000ba982c2d7816 */ /* 0x000fe400000000ff */
[----:B------:R-:W-:Y:S02]  /*1590*/  PRMT R44, R47, 0xba98, RZ ;  /* 0x0000ba982f2c7816 */ /* 0x000fe400000000ff */
[-C--:B------:R-:W-:Y:S02]  /*15a0*/  LEA.HI R26, R26, R29.reuse, RZ, 0x5 ;  /* 0x0000001d1a1a7211 */ /* 0x080fe400078f28ff */
[C---:B------:R-:W-:Y:S02]  /*15b0*/  LOP3.LUT R42, R45.reuse, 0x80808080, R42, 0x6, !PT ;  /* 0x808080802d2a7812 */ /* 0x040fe400078e062a */
[----:B------:R-:W-:Y:S02]  /*15c0*/  LOP3.LUT R45, R45, 0x7f7f7f7f, R44, 0x60, !PT ;  /* 0x7f7f7f7f2d2d7812 */ /* 0x000fe400078e602c */
[----:B------:R-:W-:Y:S01]  /*15d0*/  LEA.HI.SX32 R44, R26, R29, 0x1b ;  /* 0x0000001d1a2c7211 */ /* 0x000fe200078fdaff */
[----:B------:R-:W-:-:S02]  /*15e0*/  IMAD R29, R29, UR10, RZ ;  /* 0x0000000a1d1d7c24 */ /* 0x000fc4000f8e02ff */
[----:B------:R-:W-:Y:S01]  /*15f0*/  IMAD R47, R28, UR10, RZ ;  /* 0x0000000a1c2f7c24 */ /* 0x000fe2000f8e02ff */
[----:B------:R-:W-:Y:S01]  /*1600*/  LOP3.LUT R46, R27, R46, RZ, 0xfc, !PT ;  /* 0x0000002e1b2e7212 */ /* 0x000fe200078efcff */
[----:B------:R-:W-:Y:S01]  /*1610*/  IMAD.WIDE R26, R29, 0xd2, R24 ;  /* 0x000000d21d1a7825 */ /* 0x000fe200078e0218 */
[----:B------:R-:W-:-:S03]  /*1620*/  LOP3.LUT R49, R32, 0xc, RZ, 0xc0, !PT ;  /* 0x0000000c20317812 */ /* 0x000fc600078ec0ff */
[----:B------:R-:W-:Y:S02]  /*1630*/  IMAD.WIDE R24, R47, 0xd2, R24 ;  /* 0x000000d22f187825 */ /* 0x000fe400078e0218 */
[----:B------:R-:W4:Y:S01]  /*1640*/  LDG.E.U16.CONSTANT R26, desc[UR16][R26.64+0xd0] ;  /* 0x0000d0101a1a7981 */ /* 0x000f22000c1e9500 */
[----:B------:R-:W-:-:S05]  /*1650*/  IADD3 R24, P0, PT, R49, R24, RZ ;  /* 0x0000001831187210 */ /* 0x000fca0007f1e0ff */
[----:B------:R-:W-:-:S05]  /*1660*/  IMAD.X R25, RZ, RZ, R25, P0 ;  /* 0x000000ffff197224 */ /* 0x000fca00000e0619 */
[----:B------:R-:W4:Y:S04]  /*1670*/  LDG.E.U16.CONSTANT R27, desc[UR16][R24.64+0xc0] ;  /* 0x0000c010181b7981 */ /* 0x000f28000c1e9500 */
[----:B------:R0:W4:Y:S04]  /*1680*/  LDG.E.U16.CONSTANT R50, desc[UR16][R24.64+0xc2] ;  /* 0x0000c21018327981 */ /* 0x000128000c1e9500 */
[----:B------:R1:W-:Y:S02]  /*1690*/  STS [R41+0x40], R48 ;  /* 0x0000403029007388 */ /* 0x0003e40000000800 */
[----:B-1----:R-:W-:-:S02]  /*16a0*/  LOP3.LUT R48, R42, R45, RZ, 0xfc, !PT ;  /* 0x0000002d2a307212 */ /* 0x002fc400078efcff */
[----:B------:R-:W-:Y:S02]  /*16b0*/  SHF.R.S32.HI R45, RZ, 0x1f, R28 ;  /* 0x0000001fff2d7819 */ /* 0x000fe4000001141c */
[----:B------:R-:W-:Y:S02]  /*16c0*/  LOP3.LUT R42, R10, 0x3, RZ, 0xc0, !PT ;  /* 0x000000030a2a7812 */ /* 0x000fe400078ec0ff */
[----:B------:R-:W-:-:S04]  /*16d0*/  LEA.HI R45, R45, R28, RZ, 0x3 ;  /* 0x0000001c2d2d7211 */ /* 0x000fc800078f18ff */
[----:B------:R-:W-:-:S05]  /*16e0*/  LEA.HI.SX32 R45, R45, R42, 0x1d ;  /* 0x0000002a2d2d7211 */ /* 0x000fca00078feaff */
[----:B------:R-:W-:Y:S01]  /*16f0*/  IMAD R28, R28, 0x4, R45 ;  /* 0x000000041c1c7824 */ /* 0x000fe200078e022d */
[----:B------:R-:W-:Y:S02]  /*1700*/  UIADD3 UR5, UPT, UPT, UR4, 0x2080, URZ ;  /* 0x0000208004057890 */ /* 0x000fe4000fffe0ff */
[----:B------:R-:W-:Y:S02]  /*1710*/  UIADD3 UR7, UPT, UPT, UR4, 0x2104, URZ ;  /* 0x0000210404077890 */ /* 0x000fe4000fffe0ff */
[----:B------:R-:W-:Y:S02]  /*1720*/  ULEA UR5, UR9, UR5, 0x18 ;  /* 0x0000000509057291 */ /* 0x000fe4000f8ec0ff */
[----:B------:R-:W-:Y:S01]  /*1730*/  ULEA UR7, UR9, UR7, 0x18 ;  /* 0x0000000709077291 */ /* 0x000fe2000f8ec0ff */
[----:B------:R-:W-:Y:S02]  /*1740*/  LEA R39, R39, UR18, 0x2 ;  /* 0x0000001227277c11 */ /* 0x000fe4000f8e10ff */
[----:B------:R-:W-:Y:S01]  /*1750*/  LEA R40, R40, UR18, 0x2 ;  /* 0x0000001228287c11 */ /* 0x000fe2000f8e10ff */
[----:B--2---:R-:W-:-:S02]  /*1760*/  IMAD R34, R35, 0x10000, R34 ;  /* 0x0001000023227824 */ /* 0x004fc400078e0222 */
[----:B---3--:R-:W-:-:S05]  /*1770*/  IMAD R36, R37, 0x10000, R36 ;  /* 0x0001000025247824 */ /* 0x008fca00078e0224 */
[----:B------:R-:W-:Y:S02]  /*1780*/  SHF.R.S32.HI R37, RZ, R33, R36 ;  /* 0x00000021ff257219 */ /* 0x000fe40000011424 */
[----:B------:R-:W-:Y:S02]  /*1790*/  SHF.R.U32.HI R36, RZ, 0x4, R34 ;  /* 0x00000004ff247819 */ /* 0x000fe40000011622 */
[C---:B------:R-:W-:Y:S01]  /*17a0*/  LOP3.LUT R45, R37.reuse, 0x30303030, RZ, 0xc0, !PT ;  /* 0x30303030252d7812 */ /* 0x040fe200078ec0ff */
[----:B------:R-:W-:-:S03]  /*17b0*/  IMAD.SHL.U32 R37, R37, 0x10, RZ ;  /* 0x0000001025257824 */ /* 0x000fc600078e00ff */
[----:B------:R-:W-:Y:S02]  /*17c0*/  LOP3.LUT R36, R45, 0xf0f0f0f, R36, 0xf8, !PT ;  /* 0x0f0f0f0f2d247812 */ /* 0x000fe400078ef824 */
[----:B------:R-:W-:-:S03]  /*17d0*/  LOP3.LUT R37, R37, 0x30303030, RZ, 0xc0, !PT ;  /* 0x3030303025257812 */ /* 0x000fc600078ec0ff */
[----:B0-----:R-:W-:Y:S01]  /*17e0*/  VIADD R25, R36, 0x60606060 ;  /* 0x6060606024197836 */ /* 0x001fe20000000000 */
[----:B------:R-:W-:-:S04]  /*17f0*/  LOP3.LUT R34, R37, 0xf0f0f0f, R34, 0xf8, !PT ;  /* 0x0f0f0f0f25227812 */ /* 0x000fc800078ef822 */
[----:B------:R-:W-:Y:S01]  /*1800*/  LOP3.LUT R24, R36, 0x20202020, R25, 0x18, !PT ;  /* 0x2020202024187812 */ /* 0x000fe200078e1819 */
[----:B------:R-:W-:Y:S01]  /*1810*/  VIADD R37, R34, 0x60606060 ;  /* 0x6060606022257836 */ /* 0x000fe20000000000 */
[----:B------:R-:W-:Y:S02]  /*1820*/  LEA R35, R38, UR18, 0x2 ;  /* 0x0000001226237c11 */ /* 0x000fe4000f8e10ff */
[----:B------:R-:W-:-:S04]  /*1830*/  PRMT R38, R24, 0xba98, RZ ;  /* 0x0000ba9818267816 */ /* 0x000fc800000000ff */
[----:B------:R-:W-:Y:S01]  /*1840*/  LOP3.LUT R24, R38, 0x80808080, R25, 0x6, !PT ;  /* 0x8080808026187812 */ /* 0x000fe200078e0619 */
[----:B----4-:R-:W-:Y:S01]  /*1850*/  IMAD R52, R52, 0x10000, R43 ;  /* 0x0001000034347824 */ /* 0x010fe200078e022b */
[----:B------:R-:W-:Y:S02]  /*1860*/  PRMT R43, R36, 0xba98, RZ ;  /* 0x0000ba98242b7816 */ /* 0x000fe400000000ff */
[----:B------:R-:W-:Y:S02]  /*1870*/  LOP3.LUT R36, R34, 0x20202020, R37, 0x18, !PT ;  /* 0x2020202022247812 */ /* 0x000fe400078e1825 */
[----:B------:R-:W-:Y:S02]  /*1880*/  SHF.R.S32.HI R33, RZ, R33, R52 ;  /* 0x00000021ff217219 */ /* 0x000fe40000011434 */
[----:B------:R-:W-:Y:S02]  /*1890*/  LOP3.LUT R25, R38, 0x7f7f7f7f, R43, 0x60, !PT ;  /* 0x7f7f7f7f26197812 */ /* 0x000fe400078e602b */
[----:B------:R-:W-:Y:S01]  /*18a0*/  PRMT R43, R34, 0xba98, RZ ;  /* 0x0000ba98222b7816 */ /* 0x000fe200000000ff */
[----:B------:R-:W-:Y:S01]  /*18b0*/  IMAD.SHL.U32 R34, R33, 0x10, RZ ;  /* 0x0000001021227824 */ /* 0x000fe200078e00ff */
[----:B------:R-:W-:Y:S01]  /*18c0*/  PRMT R36, R36, 0xba98, RZ ;  /* 0x0000ba9824247816 */ /* 0x000fe200000000ff */
[----:B------:R-:W-:-:S03]  /*18d0*/  IMAD R51, R53, 0x10000, R51 ;  /* 0x0001000035337824 */ /* 0x000fc600078e0233 */
[C---:B------:R-:W-:Y:S02]  /*18e0*/  LOP3.LUT R37, R36.reuse, 0x80808080, R37, 0x6, !PT ;  /* 0x8080808024257812 */ /* 0x040fe400078e0625 */
[----:B------:R-:W-:Y:S02]  /*18f0*/  LOP3.LUT R36, R36, 0x7f7f7f7f, R43, 0x60, !PT ;  /* 0x7f7f7f7f24247812 */ /* 0x000fe400078e602b */
[----:B------:R-:W-:Y:S02]  /*1900*/  LOP3.LUT R38, R34, 0x30303030, RZ, 0xc0, !PT ;  /* 0x3030303022267812 */ /* 0x000fe400078ec0ff */
[--C-:B------:R-:W-:Y:S02]  /*1910*/  SHF.R.U32.HI R34, RZ, 0x4, R51.reuse ;  /* 0x00000004ff227819 */ /* 0x100fe40000011633 */
[----:B------:R-:W-:Y:S02]  /*1920*/  LOP3.LUT R43, R33, 0x30303030, RZ, 0xc0, !PT ;  /* 0x30303030212b7812 */ /* 0x000fe400078ec0ff */
[----:B------:R-:W-:-:S02]  /*1930*/  LOP3.LUT R33, R38, 0xf0f0f0f, R51, 0xf8, !PT ;  /* 0x0f0f0f0f26217812 */ /* 0x000fc400078ef833 */
[----:B------:R-:W-:Y:S01]  /*1940*/  LOP3.LUT R43, R43, 0xf0f0f0f, R34, 0xf8, !PT ;  /* 0x0f0f0f0f2b2b7812 */ /* 0x000fe200078ef822 */
[----:B------:R0:W-:Y:S02]  /*1950*/  STS [R35+0x40], R46 ;  /* 0x0000402e23007388 */ /* 0x0001e40000000800 */
[----:B------:R-:W-:Y:S01]  /*1960*/  VIADD R34, R33, 0x60606060 ;  /* 0x6060606021227836 */ /* 0x000fe20000000000 */
[----:B------:R-:W-:Y:S02]  /*1970*/  LOP3.LUT R36, R37, R36, RZ, 0xfc, !PT ;  /* 0x0000002425247212 */ /* 0x000fe400078efcff */
[----:B------:R-:W-:Y:S01]  /*1980*/  LOP3.LUT R24, R24, R25, RZ, 0xfc, !PT ;  /* 0x0000001918187212 */ /* 0x000fe200078efcff */
[----:B0-----:R-:W-:Y:S01]  /*1990*/  VIADD R46, R43, 0x60606060 ;  /* 0x606060602b2e7836 */ /* 0x001fe20000000000 */
[----:B------:R-:W-:-:S04]  /*19a0*/  LOP3.LUT R25, R33, 0x20202020, R34, 0x18, !PT ;  /* 0x2020202021197812 */ /* 0x000fc800078e1822 */
[----:B------:R-:W-:Y:S01]  /*19b0*/  LOP3.LUT R37, R43, 0x20202020, R46, 0x18, !PT ;  /* 0x202020202b257812 */ /* 0x000fe200078e182e */
[----:B------:R0:W-:Y:S01]  /*19c0*/  STS [R35], R48 ;  /* 0x0000003023007388 */ /* 0x0001e20000000800 */
[----:B------:R-:W-:Y:S02]  /*19d0*/  PRMT R25, R25, 0xba98, RZ ;  /* 0x0000ba9819197816 */ /* 0x000fe400000000ff */
[----:B------:R-:W-:Y:S02]  /*19e0*/  PRMT R37, R37, 0xba98, RZ ;  /* 0x0000ba9825257816 */ /* 0x000fe400000000ff */
[----:B------:R-:W-:Y:S02]  /*19f0*/  PRMT R38, R33, 0xba98, RZ ;  /* 0x0000ba9821267816 */ /* 0x000fe400000000ff */
[----:B------:R-:W-:Y:S02]  /*1a00*/  LOP3.LUT R34, R25, 0x80808080, R34, 0x6, !PT ;  /* 0x8080808019227812 */ /* 0x000fe400078e0622 */
[----:B0-----:R-:W-:-:S02]  /*1a10*/  PRMT R48, R43, 0xba98, RZ ;  /* 0x0000ba982b307816 */ /* 0x001fc400000000ff */
[----:B------:R-:W-:Y:S02]  /*1a20*/  LOP3.LUT R46, R37, 0x80808080, R46, 0x6, !PT ;  /* 0x80808080252e7812 */ /* 0x000fe400078e062e */
[----:B------:R-:W-:Y:S02]  /*1a30*/  LOP3.LUT R25, R25, 0x7f7f7f7f, R38, 0x60, !PT ;  /* 0x7f7f7f7f19197812 */ /* 0x000fe400078e6026 */
[----:B------:R-:W-:Y:S02]  /*1a40*/  LOP3.LUT R37, R37, 0x7f7f7f7f, R48, 0x60, !PT ;  /* 0x7f7f7f7f25257812 */ /* 0x000fe400078e6030 */
[----:B------:R-:W-:Y:S02]  /*1a50*/  LOP3.LUT R33, R34, R25, RZ, 0xfc, !PT ;  /* 0x0000001922217212 */ /* 0x000fe400078efcff */
[----:B------:R-:W-:Y:S02]  /*1a60*/  LOP3.LUT R43, R46, R37, RZ, 0xfc, !PT ;  /* 0x000000252e2b7212 */ /* 0x000fe400078efcff */
[----:B------:R-:W-:-:S02]  /*1a70*/  LEA R44, R44, UR5, 0x2 ;  /* 0x000000052c2c7c11 */ /* 0x000fc4000f8e10ff */
[----:B------:R-:W-:Y:S01]  /*1a80*/  LEA R34, R28, UR7, 0x2 ;  /* 0x000000071c227c11 */ /* 0x000fe2000f8e10ff */
[----:B------:R-:W-:Y:S04]  /*1a90*/  STS [R39], R36 ;  /* 0x0000002427007388 */ /* 0x000fe80000000800 */
[----:B------:R0:W-:Y:S04]  /*1aa0*/  STS [R39+0x40], R24 ;  /* 0x0000401827007388 */ /* 0x0001e80000000800 */
[----:B------:R-:W-:Y:S04]  /*1ab0*/  STS [R40], R33 ;  /* 0x0000002128007388 */ /* 0x000fe80000000800 */
[----:B------:R1:W-:Y:S01]  /*1ac0*/  STS [R40+0x40], R43 ;  /* 0x0000402b28007388 */ /* 0x0003e20000000800 */
[----:B------:R-:W-:Y:S01]  /*1ad0*/  UISETP.GT.AND UP1, UPT, UR15, URZ, UPT ;  /* 0x000000ff0f00728c */ /* 0x000fe2000bf24270 */
[----:B------:R-:W-:-:S02]  /*1ae0*/  SHF.R.U32.HI R46, RZ, 0x3, R10 ;  /* 0x00000003ff2e7819 */ /* 0x000fc4000001160a */
[C---:B------:R-:W-:Y:S01]  /*1af0*/  LOP3.LUT R25, R32.reuse, 0x1c, RZ, 0xc0, !PT ;  /* 0x0000001c20197812 */ /* 0x040fe200078ec0ff */
[C---:B------:R-:W-:Y:S01]  /*1b00*/  IMAD.SHL.U32 R37, R31.reuse, 0x80, RZ ;  /* 0x000000801f257824 */ /* 0x040fe200078e00ff */
[----:B------:R-:W-:Y:S01]  /*1b10*/  USHF.R.S32.HI UR11, URZ, 0x1f, UR12 ;  /* 0x0000001fff0b7899 */ /* 0x000fe2000801140c */
[----:B------:R-:W-:Y:S01]  /*1b20*/  IMAD.SHL.U32 R31, R31, 0x10, RZ ;  /* 0x000000101f1f7824 */ /* 0x000fe200078e00ff */
[----:B0-----:R-:W-:Y:S01]  /*1b30*/  IADD3 R24, P0, PT, R25, UR20, RZ ;  /* 0x0000001419187c10 */ /* 0x001fe2000ff1e0ff */
[----:B------:R-:W-:Y:S02]  /*1b40*/  IMAD.IADD R38, R9, 0x1, R10 ;  /* 0x0000000109267824 */ /* 0x000fe400078e020a */
[----:B-1----:R-:W-:Y:S02]  /*1b50*/  IMAD.IADD R43, R32, 0x1, R46 ;  /* 0x00000001202b7824 */ /* 0x002fe400078e022e */
[----:B------:R-:W-:-:S05]  /*1b60*/  HADD2.F32 R45, -RZ, R26.H0_H0 ;  /* 0x2000001aff2d7230 */ /* 0x000fca0000004100 */
[----:B------:R0:W-:Y:S01]  /*1b70*/  STS [R44], R45 ;  /* 0x0000002d2c007388 */ /* 0x0001e20000000800 */
[----:B------:R-:W-:-:S05]  /*1b80*/  IMAD R27, R50, 0x10000, R27 ;  /* 0x00010000321b7824 */ /* 0x000fca00078e021b */
[----:B------:R1:W-:Y:S01]  /*1b90*/  STS [R34], R27 ;  /* 0x0000001b22007388 */ /* 0x0003e20000000800 */
[----:B------:R-:W-:Y:S02]  /*1ba0*/  VIADD R26, R10, 0x20 ;  /* 0x000000200a1a7836 */ /* 0x000fe40000000000 */
[----:B0-----:R-:W-:Y:S01]  /*1bb0*/  IMAD.U32 R45, RZ, RZ, UR18 ;  /* 0x00000012ff2d7e24 */ /* 0x001fe2000f8e00ff */
[----:B------:R-:W-:Y:S01]  /*1bc0*/  UIADD3 UR8, UPT, UPT, UR4, 0x2314, URZ ;  /* 0x0000231404087890 */ /* 0x000fe2000fffe0ff */
[--C-:B------:R-:W-:Y:S01]  /*1bd0*/  LOP3.LUT R9, R37, 0x7c, R32.reuse, 0xf8, !PT ;  /* 0x0000007c25097812 */ /* 0x100fe200078ef820 */
[----:B------:R-:W-:Y:S01]  /*1be0*/  UIADD3 UR4, UPT, UPT, UR4, 0x2514, URZ ;  /* 0x0000251404047890 */ /* 0x000fe2000fffe0ff */
[----:B------:R-:W-:Y:S01]  /*1bf0*/  LOP3.LUT R36, R31, 0xc, R32, 0xf8, !PT ;  /* 0x0000000c1f247812 */ /* 0x000fe200078ef820 */
[----:B------:R-:W-:Y:S01]  /*1c00*/  ULEA.HI UR11, UR11, UR12, URZ, 0x5 ;  /* 0x0000000c0b0b7291 */ /* 0x000fe2000f8f28ff */
[----:B------:R-:W-:Y:S01]  /*1c10*/  IMAD.X R25, RZ, RZ, UR21, P0 ;  /* 0x00000015ff197e24 */ /* 0x000fe200080e06ff */
[----:B------:R-:W-:Y:S01]  /*1c20*/  SHF.R.U32.HI R32, RZ, 0x3, R26 ;  /* 0x00000003ff207819 */ /* 0x000fe2000001161a */
[----:B------:R-:W-:Y:S01]  /*1c30*/  IMAD.MOV.U32 R28, RZ, RZ, RZ ;  /* 0x000000ffff1c7224 */ /* 0x000fe200078e00ff */
[----:B------:R-:W-:Y:S01]  /*1c40*/  LEA R38, R38, UR5, 0x2 ;  /* 0x0000000526267c11 */ /* 0x000fe2000f8e10ff */
[----:B------:R-:W-:Y:S01]  /*1c50*/  IMAD R45, R10, 0x104, R45 ;  /* 0x000001040a2d7824 */ /* 0x000fe200078e022d */
[----:B------:R-:W-:Y:S01]  /*1c60*/  LEA R43, R43, UR7, 0x2 ;  /* 0x000000072b2b7c11 */ /* 0x000fe2000f8e10ff */
[----:B------:R-:W-:-:S02]  /*1c70*/  ULEA UR8, UR9, UR8, 0x18 ;  /* 0x0000000809087291 */ /* 0x000fc4000f8ec0ff */
[----:B------:R-:W-:Y:S02]  /*1c80*/  UISETP.NE.AND UP0, UPT, UR10, 0x1, UPT ;  /* 0x000000010a00788c */ /* 0x000fe4000bf05270 */
[----:B------:R-:W-:Y:S02]  /*1c90*/  ULEA UR9, UR9, UR4, 0x18 ;  /* 0x0000000409097291 */ /* 0x000fe4000f8ec0ff */
[----:B------:R-:W-:Y:S01]  /*1ca0*/  USHF.R.S32.HI UR11, URZ, 0x5, UR11 ;  /* 0x00000005ff0b7899 */ /* 0x000fe2000801140b */
[----:B-1----:R-:W-:Y:S11]  /*1cb0*/  BRA.U !UP1, `(.L_x_271) ;  /* 0x0000001509247547 */ /* 0x002ff6000b800000 */
[----:B------:R-:W0:Y:S01]  /*1cc0*/  LDC R33, c[0x0][0x3c8] ;  /* 0x0000f200ff217b82 */ /* 0x000e220000000800 */
[----:B------:R-:W1:Y:S01]  /*1cd0*/  LDCU UR4, c[0x0][0x3bc] ;  /* 0x00007780ff0477ac */ /* 0x000e620008000800 */
[----:B0-----:R-:W-:-:S04]  /*1ce0*/  IABS R28, R33 ;  /* 0x00000021001c7213 */ /* 0x001fc80000000000 */
[----:B------:R-:W0:Y:S08]  /*1cf0*/  I2F.RP R48, R28 ;  /* 0x0000001c00307306 */ /* 0x000e300000209400 */
[----:B0-----:R-:W0:Y:S02]  /*1d00*/  MUFU.RCP R48, R48 ;  /* 0x0000003000307308 */ /* 0x001e240000001000 */
[----:B0-----:R-:W-:-:S06]  /*1d10*/  VIADD R26, R48, 0xffffffe ;  /* 0x0ffffffe301a7836 */ /* 0x001fcc0000000000 */
[----:B------:R0:W2:Y:S02]  /*1d20*/  F2I.FTZ.U32.TRUNC.NTZ R27, R26 ;  /* 0x0000001a001b7305 */ /* 0x0000a4000021f000 */
[----:B0-----:R-:W-:Y:S02]  /*1d30*/  IMAD.MOV.U32 R26, RZ, RZ, RZ ;  /* 0x000000ffff1a7224 */ /* 0x001fe400078e00ff */
[----:B--2---:R-:W-:-:S04]  /*1d40*/  IMAD.MOV R49, RZ, RZ, -R27 ;  /* 0x000000ffff317224 */ /* 0x004fc800078e0a1b */
[----:B------:R-:W-:-:S04]  /*1d50*/  IMAD R49, R49, R28, RZ ;  /* 0x0000001c31317224 */ /* 0x000fc800078e02ff */
[----:B------:R-:W-:Y:S01]  /*1d60*/  IMAD.HI.U32 R27, R27, R49, R26 ;  /* 0x000000311b1b7227 */ /* 0x000fe200078e001a */
[----:B-----5:R-:W-:Y:S02]  /*1d70*/  IABS R49, R8 ;  /* 0x0000000800317213 */ /* 0x020fe40000000000 */
[----:B------:R-:W-:-:S03]  /*1d80*/  LOP3.LUT R26, R8, R33, RZ, 0x3c, !PT ;  /* 0x00000021081a7212 */ /* 0x000fc600078e3cff */
[----:B------:R-:W-:Y:S01]  /*1d90*/  IMAD.HI.U32 R27, R27, R49, RZ ;  /* 0x000000311b1b7227 */ /* 0x000fe200078e00ff */
[----:B------:R-:W-:-:S03]  /*1da0*/  ISETP.GE.AND P1, PT, R26, RZ, PT ;  /* 0x000000ff1a00720c */ /* 0x000fc60003f26270 */
[----:B------:R-:W-:-:S04]  /*1db0*/  IMAD.MOV R48, RZ, RZ, -R27 ;  /* 0x000000ffff307224 */ /* 0x000fc800078e0a1b */
[----:B------:R-:W-:-:S05]  /*1dc0*/  IMAD R49, R28, R48, R49 ;  /* 0x000000301c317224 */ /* 0x000fca00078e0231 */
[----:B------:R-:W-:-:S13]  /*1dd0*/  ISETP.GT.U32.AND P2, PT, R28, R49, PT ;  /* 0x000000311c00720c */ /* 0x000fda0003f44070 */
[----:B------:R-:W-:Y:S02]  /*1de0*/  @!P2 IMAD.IADD R49, R49, 0x1, -R28 ;  /* 0x000000013131a824 */ /* 0x000fe400078e0a1c */
[----:B------:R-:W-:Y:S01]  /*1df0*/  @!P2 VIADD R27, R27, 0x1 ;  /* 0x000000011b1ba836 */ /* 0x000fe20000000000 */
[----:B------:R-:W-:Y:S02]  /*1e00*/  ISETP.NE.AND P2, PT, R33, RZ, PT ;  /* 0x000000ff2100720c */ /* 0x000fe40003f45270 */
[----:B------:R-:W-:-:S13]  /*1e10*/  ISETP.GE.U32.AND P0, PT, R49, R28, PT ;  /* 0x0000001c3100720c */ /* 0x000fda0003f06070 */
[----:B------:R-:W-:-:S04]  /*1e20*/  @P0 VIADD R27, R27, 0x1 ;  /* 0x000000011b1b0836 */ /* 0x000fc80000000000 */
[----:B------:R-:W-:-:S04]  /*1e30*/  IMAD.MOV.U32 R28, RZ, RZ, R27 ;  /* 0x000000ffff1c7224 */ /* 0x000fc800078e001b */
[----:B------:R-:W-:Y:S01]  /*1e40*/  @!P1 IMAD.MOV R28, RZ, RZ, -R28 ;  /* 0x000000ffff1c9224 */ /* 0x000fe200078e0a1c */
[----:B------:R-:W-:-:S04]  /*1e50*/  @!P2 LOP3.LUT R28, RZ, R33, RZ, 0x33, !PT ;  /* 0x00000021ff1ca212 */ /* 0x000fc800078e33ff */
[C---:B-1----:R-:W-:Y:S01]  /*1e60*/  ISETP.GE.AND P0, PT, R28.reuse, UR4, PT ;  /* 0x000000041c007c0c */ /* 0x042fe2000bf06270 */
[----:B------:R-:W-:-:S03]  /*1e70*/  IMAD R33, R28, UR11, RZ ;  /* 0x0000000b1c217c24 */ /* 0x000fc6000f8e02ff */
[----:B------:R-:W-:Y:S02]  /*1e80*/  ISETP.GE.OR P1, PT, R42, UR11, P0 ;  /* 0x0000000b2a007c0c */ /* 0x000fe40008726670 */
[----:B------:R-:W-:Y:S02]  /*1e90*/  ISETP.GE.OR P2, PT, R46, UR11, P0 ;  /* 0x0000000b2e007c0c */ /* 0x000fe40008746670 */
[----:B------:R-:W-:-:S11]  /*1ea0*/  ISETP.GT.U32.OR P1, PT, R10, 0x3, P1 ;  /* 0x000000030a00780c */ /* 0x000fd60000f24470 */
[--C-:B------:R-:W-:Y:S02]  /*1eb0*/  @!P2 IMAD.IADD R49, R46, 0x1, R33.reuse ;  /* 0x000000012e31a824 */ /* 0x100fe400078e0221 */
[----:B------:R-:W0:Y:S01]  /*1ec0*/  @!P1 LDC.64 R26, c[0x0][0x388] ;  /* 0x0000e200ff1a9b82 */ /* 0x000e220000000a00 */
[----:B------:R-:W-:Y:S02]  /*1ed0*/  @!P1 IMAD.IADD R51, R42, 0x1, R33 ;  /* 0x000000012a339824 */ /* 0x000fe400078e0221 */
[----:B------:R-:W-:-:S06]  /*1ee0*/  @!P2 IMAD.WIDE R48, R49, 0x24, R24 ;  /* 0x000000243130a825 */ /* 0x000fcc00078e0218 */
[----:B------:R-:W2:Y:S01]  /*1ef0*/  @!P2 LDG.E.CONSTANT R48, desc[UR16][R48.64+0x4] ;  /* 0x000004103030a981 */ /* 0x000ea2000c1e9900 */
[----:B0-----:R-:W-:-:S06]  /*1f00*/  @!P1 IMAD.WIDE R26, R51, 0x24, R26 ;  /* 0x00000024331a9825 */ /* 0x001fcc00078e021a */
[----:B------:R-:W3:Y:S04]  /*1f10*/  @!P1 LDG.E.U16.CONSTANT R26, desc[UR16][R26.64] ;  /* 0x000000101a1a9981 */ /* 0x000ee8000c1e9500 */
[----:B--2---:R-:W-:Y:S01]  /*1f20*/  @!P2 STS [R9+UR8], R48 ;  /* 0x000000300900a988 */ /* 0x004fe20008000808 */
[----:B---3--:R-:W-:-:S05]  /*1f30*/  @!P1 HADD2.F32 R51, -RZ, R26.H0_H0 ;  /* 0x2000001aff339230 */ /* 0x008fca0000004100 */
[----:B------:R-:W-:Y:S01]  /*1f40*/  @!P1 STS [R36+UR9], R51 ;  /* 0x0000003324009988 */ /* 0x000fe20008000809 */
[----:B------:R-:W-:Y:S06]  /*1f50*/  BAR.SYNC.DEFER_BLOCKING 0x0 ;  /* 0x0000000000007b1d */ /* 0x000fec0000010000 */
[----:B------:R-:W-:Y:S04]  /*1f60*/  LDS R28, [R45] ;  /* 0x000000002d1c7984 */ /* 0x000fe80000000800 */
[----:B------:R-:W0:Y:S04]  /*1f70*/  LDS R53, [R37+UR8] ;  /* 0x0000000825357984 */ /* 0x000e280008000800 */
[----:B------:R-:W-:Y:S04]  /*1f80*/  LDS R42, [R45+0x4] ;  /* 0x000004002d2a7984 */ /* 0x000fe80000000800 */
[----:B------:R-:W1:Y:S04]  /*1f90*/  LDS R46, [R37+UR8+0x4] ;  /* 0x00000408252e7984 */ /* 0x000e680008000800 */
[----:B------:R-:W-:Y:S04]  /*1fa0*/  LDS R50, [R45+0x8] ;  /* 0x000008002d327984 */ /* 0x000fe80000000800 */
[----:B------:R-:W2:Y:S04]  /*1fb0*/  LDS R52, [R37+UR8+0x8] ;  /* 0x0000080825347984 */ /* 0x000ea80008000800 */
[----:B------:R-:W-:Y:S04]  /*1fc0*/  LDS R26, [R45+0x10] ;  /* 0x000010002d1a7984 */ /* 0x000fe80000000800 */
[----:B------:R-:W3:Y:S04]  /*1fd0*/  LDS R27, [R37+UR8+0x10] ;  /* 0x00001008251b7984 */ /* 0x000ee80008000800 */
[----:B------:R-:W-:Y:S04]  /*1fe0*/  LDS R49, [R45+0x14] ;  /* 0x000014002d317984 */ /* 0x000fe80000000800 */
[----:B------:R-:W-:Y:S04]  /*1ff0*/  LDS R51, [R45+0xc] ;  /* 0x00000c002d337984 */ /* 0x000fe80000000800 */
[----:B------:R-:W-:Y:S01]  /*2000*/  LDS R48, [R37+UR8+0x1c] ;  /* 0x00001c0825307984 */ /* 0x000fe20008000800 */
[----:B0-----:R-:W-:-:S04]  /*2010*/  IDP.4A.S8.S8 R28, R28, R53, RZ ;  /* 0x000000351c1c7226 */ /* 0x001fc800000006ff */
[----:B-1----:R-:W-:Y:S02]  /*2020*/  IDP.4A.S8.S8 R28, R42, R46, R28 ;  /* 0x0000002e2a1c7226 */ /* 0x002fe4000000061c */
[----:B------:R-:W0:Y:S04]  /*2030*/  LDS R42, [R37+UR8+0x14] ;  /* 0x00001408252a7984 */ /* 0x000e280008000800 */
[----:B------:R-:W1:Y:S01]  /*2040*/  LDS R46, [R37+UR8+0xc] ;  /* 0x00000c08252e7984 */ /* 0x000e620008000800 */
[----:B--2---:R-:W-:Y:S02]  /*2050*/  IDP.4A.S8.S8 R50, R50, R52, R28 ;  /* 0x0000003432327226 */ /* 0x004fe4000000061c */
[----:B---3--:R-:W-:Y:S02]  /*2060*/  IDP.4A.S8.S8 R28, R26, R27, RZ ;  /* 0x0000001b1a1c7226 */ /* 0x008fe400000006ff */
[----:B------:R-:W-:Y:S04]  /*2070*/  LDS R27, [R45+0x18] ;  /* 0x000018002d1b7984 */ /* 0x000fe80000000800 */
[----:B------:R-:W2:Y:S01]  /*2080*/  LDS R26, [R37+UR8+0x18] ;  /* 0x00001808251a7984 */ /* 0x000ea20008000800 */
[----:B0-----:R-:W-:-:S03]  /*2090*/  IDP.4A.S8.S8 R49, R49, R42, R28 ;  /* 0x0000002a31317226 */ /* 0x001fc6000000061c */
[----:B------:R-:W0:Y:S01]  /*20a0*/  LDS.U16 R42, [R43] ;  /* 0x000000002b2a7984 */ /* 0x000e220000000400 */
[----:B-1----:R-:W-:-:S03]  /*20b0*/  IDP.4A.S8.S8 R28, R51, R46, R50 ;  /* 0x0000002e331c7226 */ /* 0x002fc60000000632 */
[----:B------:R-:W1:Y:S04]  /*20c0*/  LDS R51, [R45+0x1c] ;  /* 0x00001c002d337984 */ /* 0x000e680000000800 */
[----:B------:R-:W-:Y:S04]  /*20d0*/  LDS R46, [R37+UR8+0x20] ;  /* 0x00002008252e7984 */ /* 0x000fe80008000800 */
[----:B------:R-:W-:Y:S01]  /*20e0*/  LDS R50, [R37+UR8+0x3c] ;  /* 0x00003c0825327984 */ /* 0x000fe20008000800 */
[----:B--2---:R-:W-:-:S03]  /*20f0*/  IDP.4A.S8.S8 R26, R27, R26, R49 ;  /* 0x0000001a1b1a7226 */ /* 0x004fc60000000631 */
[----:B------:R-:W2:Y:S01]  /*2100*/  LDS R27, [R45+0x20] ;  /* 0x000020002d1b7984 */ /* 0x000ea20000000800 */
[C---:B0-----:R-:W-:Y:S02]  /*2110*/  PRMT R49, R42.reuse, 0x8880, RZ ;  /* 0x000088802a317816 */ /* 0x041fe400000000ff */
[----:B------:R-:W-:Y:S01]  /*2120*/  PRMT R42, R42, 0x9991, RZ ;  /* 0x000099912a2a7816 */ /* 0x000fe200000000ff */
[----:B-1----:R-:W-:Y:S02]  /*2130*/  IDP.4A.S8.S8 R26, R51, R48, R26 ;  /* 0x00000030331a7226 */ /* 0x002fe4000000061a */
[----:B------:R-:W-:Y:S01]  /*2140*/  IMAD R49, R28, R49, RZ ;  /* 0x000000311c317224 */ /* 0x000fe200078e02ff */
[----:B------:R-:W-:Y:S01]  /*2150*/  LDS R48, [R45+0x30] ;  /* 0x000030002d307984 */ /* 0x000fe20000000800 */
[----:B------:R-:W-:-:S03]  /*2160*/  IMAD.MOV.U32 R28, RZ, RZ, R42 ;  /* 0x000000ffff1c7224 */ /* 0x000fc600078e002a */
[----:B------:R-:W-:Y:S01]  /*2170*/  LDS R42, [R37+UR8+0x24] ;  /* 0x00002408252a7984 */ /* 0x000fe20008000800 */
[----:B------:R-:W-:-:S03]  /*2180*/  IMAD R26, R26, R28, R49 ;  /* 0x0000001c1a1a7224 */ /* 0x000fc600078e0231 */
[----:B------:R-:W0:Y:S04]  /*2190*/  LDS R49, [R37+UR8+0x30] ;  /* 0x0000300825317984 */ /* 0x000e280008000800 */
[----:B------:R-:W1:Y:S01]  /*21a0*/  LDS R28, [R45+0x24] ;  /* 0x000024002d1c7984 */ /* 0x000e620000000800 */
[----:B--2---:R-:W-:-:S03]  /*21b0*/  IDP.4A.S8.S8 R27, R27, R46, RZ ;  /* 0x0000002e1b1b7226 */ /* 0x004fc600000006ff */
[----:B------:R-:W-:Y:S04]  /*21c0*/  LDS R51, [R45+0x34] ;  /* 0x000034002d337984 */ /* 0x000fe80000000800 */
[----:B------:R-:W2:Y:S01]  /*21d0*/  LDS R46, [R37+UR8+0x34] ;  /* 0x00003408252e7984 */ /* 0x000ea20008000800 */
[----:B0-----:R-:W-:-:S03]  /*21e0*/  IDP.4A.S8.S8 R48, R48, R49, RZ ;  /* 0x0000003130307226 */ /* 0x001fc600000006ff */
[----:B------:R-:W-:Y:S01]  /*21f0*/  LDS R49, [R45+0x38] ;  /* 0x000038002d317984 */ /* 0x000fe20000000800 */
[----:B-1----:R-:W-:-:S03]  /*2200*/  IDP.4A.S8.S8 R27, R28, R42, R27 ;  /* 0x0000002a1c1b7226 */ /* 0x002fc6000000061b */
[----:B------:R-:W-:Y:S04]  /*2210*/  LDS R28, [R45+0x28] ;  /* 0x000028002d1c7984 */ /* 0x000fe80000000800 */
[----:B------:R-:W0:Y:S01]  /*2220*/  LDS R42, [R37+UR8+0x28] ;  /* 0x00002808252a7984 */ /* 0x000e220008000800 */
[----:B--2---:R-:W-:-:S03]  /*2230*/  IDP.4A.S8.S8 R46, R51, R46, R48 ;  /* 0x0000002e332e7226 */ /* 0x004fc60000000630 */
[----:B------:R-:W1:Y:S04]  /*2240*/  LDS R48, [R37+UR8+0x38] ;  /* 0x0000380825307984 */ /* 0x000e680008000800 */
[----:B------:R-:W-:Y:S01]  /*2250*/  LDS R51, [R45+0x3c] ;  /* 0x00003c002d337984 */ /* 0x000fe20000000800 */
[----:B0-----:R-:W-:-:S03]  /*2260*/  IDP.4A.S8.S8 R28, R28, R42, R27 ;  /* 0x0000002a1c1c7226 */ /* 0x001fc6000000061b */
[----:B------:R-:W-:Y:S01]  /*2270*/  LDS R42, [R37+UR8+0x2c] ;  /* 0x00002c08252a7984 */ /* 0x000fe20008000800 */
[----:B-1----:R-:W-:-:S03]  /*2280*/  IDP.4A.S8.S8 R48, R49, R48, R46 ;  /* 0x0000003031307226 */ /* 0x002fc6000000062e */
[----:B------:R-:W0:Y:S04]  /*2290*/  LDS R49, [R45+0x2c] ;  /* 0x00002c002d317984 */ /* 0x000e280000000800 */
[----:B------:R-:W1:Y:S01]  /*22a0*/  LDS.U16 R27, [R43+0x2] ;  /* 0x000002002b1b7984 */ /* 0x000e620000000400 */
[----:B0-----:R-:W-:Y:S02]  /*22b0*/  IDP.4A.S8.S8 R46, R49, R42, R28 ;  /* 0x0000002a312e7226 */ /* 0x001fe4000000061c */
[----:B------:R-:W-:Y:S01]  /*22c0*/  IDP.4A.S8.S8 R28, R51, R50, R48 ;  /* 0x00000032331c7226 */ /* 0x000fe20000000630 */
[----:B------:R-:W-:Y:S01]  /*22d0*/  LDS R49, [R45+0x40] ;  /* 0x000040002d317984 */ /* 0x000fe20000000800 */
[C---:B-1----:R-:W-:Y:S02]  /*22e0*/  PRMT R51, R27.reuse, 0x8880, RZ ;  /* 0x000088801b337816 */ /* 0x042fe400000000ff */
[----:B------:R-:W-:Y:S01]  /*22f0*/  PRMT R27, R27, 0x9991, RZ ;  /* 0x000099911b1b7816 */ /* 0x000fe200000000ff */
[----:B------:R-:W0:Y:S02]  /*2300*/  LDS R42, [R37+UR8+0x40] ;  /* 0x00004008252a7984 */ /* 0x000e240008000800 */
[----:B------:R-:W-:-:S02]  /*2310*/  IMAD R53, R46, R51, RZ ;  /* 0x000000332e357224 */ /* 0x000fc400078e02ff */
[----:B------:R-:W-:Y:S02]  /*2320*/  LDS R46, [R45+0x44] ;  /* 0x000044002d2e7984 */ /* 0x000fe40000000800 */
[----:B------:R-:W-:Y:S02]  /*2330*/  IMAD R28, R28, R27, R53 ;  /* 0x0000001b1c1c7224 */ /* 0x000fe400078e0235 */
[----:B------:R-:W1:Y:S04]  /*2340*/  LDS R51, [R37+UR8+0x44] ;  /* 0x0000440825337984 */ /* 0x000e680008000800 */
[----:B------:R-:W-:Y:S04]  /*2350*/  LDS R27, [R45+0x50] ;  /* 0x000050002d1b7984 */ /* 0x000fe80000000800 */
[----:B------:R-:W2:Y:S04]  /*2360*/  LDS R48, [R37+UR8+0x50] ;  /* 0x0000500825307984 */ /* 0x000ea80008000800 */
[----:B------:R-:W-:Y:S01]  /*2370*/  LDS R50, [R37+UR8+0x4c] ;  /* 0x00004c0825327984 */ /* 0x000fe20008000800 */
[----:B0-----:R-:W-:-:S03]  /*2380*/  IDP.4A.S8.S8 R42, R49, R42, RZ ;  /* 0x0000002a312a7226 */ /* 0x001fc600000006ff */
[----:B------:R-:W-:Y:S01]  /*2390*/  LDS R49, [R37+UR8+0x54] ;  /* 0x0000540825317984 */ /* 0x000fe20008000800 */
[----:B-1----:R-:W-:-:S03]  /*23a0*/  IDP.4A.S8.S8 R46, R46, R51, R42 ;  /* 0x000000332e2e7226 */ /* 0x002fc6000000062a */
[----:B------:R-:W0:Y:S04]  /*23b0*/  LDS R42, [R45+0x54] ;  /* 0x000054002d2a7984 */ /* 0x000e280000000800 */
[----:B------:R-:W-:Y:S01]  /*23c0*/  LDS R51, [R45+0x48] ;  /* 0x000048002d337984 */ /* 0x000fe20000000800 */
[----:B--2---:R-:W-:-:S03]  /*23d0*/  IDP.4A.S8.S8 R27, R27, R48, RZ ;  /* 0x000000301b1b7226 */ /* 0x004fc600000006ff */
[----:B------:R-:W1:Y:S01]  /*23e0*/  LDS R48, [R37+UR8+0x48] ;  /* 0x0000480825307984 */ /* 0x000e620008000800 */
[----:B0-----:R-:W-:-:S03]  /*23f0*/  IDP.4A.S8.S8 R27, R42, R49, R27 ;  /* 0x000000312a1b7226 */ /* 0x001fc6000000061b */
[----:B------:R-:W0:Y:S01]  /*2400*/  LDS R49, [R45+0x4c] ;  /* 0x00004c002d317984 */ /* 0x000e220000000800 */
[----:B-1----:R-:W-:-:S03]  /*2410*/  IDP.4A.S8.S8 R42, R51, R48, R46 ;  /* 0x00000030332a7226 */ /* 0x002fc6000000062e */
[----:B------:R-:W-:Y:S04]  /*2420*/  LDS R46, [R45+0x58] ;  /* 0x000058002d2e7984 */ /* 0x000fe80000000800 */
[----:B------:R-:W1:Y:S04]  /*2430*/  LDS R48, [R37+UR8+0x58] ;  /* 0x0000580825307984 */ /* 0x000e680008000800 */
[----:B------:R-:W-:Y:S01]  /*2440*/  LDS R51, [R37+UR8+0x60] ;  /* 0x0000600825337984 */ /* 0x000fe20008000800 */
[----:B0-----:R-:W-:-:S03]  /*2450*/  IDP.4A.S8.S8 R42, R49, R50, R42 ;  /* 0x00000032312a7226 */ /* 0x001fc6000000062a */
[----:B------:R-:W-:Y:S04]  /*2460*/  LDS R49, [R45+0x5c] ;  /* 0x00005c002d317984 */ /* 0x000fe80000000800 */
[----:B------:R-:W0:Y:S01]  /*2470*/  LDS R50, [R37+UR8+0x5c] ;  /* 0x00005c0825327984 */ /* 0x000e220008000800 */
[----:B-1----:R-:W-:-:S03]  /*2480*/  IDP.4A.S8.S8 R46, R46, R48, R27 ;  /* 0x000000302e2e7226 */ /* 0x002fc6000000061b */
[----:B------:R-:W1:Y:S04]  /*2490*/  LDS R48, [R45+0x60] ;  /* 0x000060002d307984 */ /* 0x000e680000000800 */
[----:B------:R-:W2:Y:S01]  /*24a0*/  LDS.U16 R27, [R43+0x4] ;  /* 0x000004002b1b7984 */ /* 0x000ea20000000400 */
[----:B0-----:R-:W-:-:S03]  /*24b0*/  IDP.4A.S8.S8 R46, R49, R50, R46 ;  /* 0x00000032312e7226 */ /* 0x001fc6000000062e */
[----:B------:R-:W-:Y:S01]  /*24c0*/  LDS R50, [R37+UR8+0x64] ;  /* 0x0000640825327984 */ /* 0x000fe20008000800 */
[----:B-1----:R-:W-:-:S03]  /*24d0*/  IDP.4A.S8.S8 R48, R48, R51, RZ ;  /* 0x0000003330307226 */ /* 0x002fc600000006ff */
[----:B------:R-:W0:Y:S01]  /*24e0*/  LDS R51, [R45+0x64] ;  /* 0x000064002d337984 */ /* 0x000e220000000800 */
[----:B--2---:R-:W-:-:S05]  /*24f0*/  PRMT R49, R27, 0x8880, RZ ;  /* 0x000088801b317816 */ /* 0x004fca00000000ff */
[----:B------:R-:W-:Y:S01]  /*2500*/  IMAD R49, R42, R49, RZ ;  /* 0x000000312a317224 */ /* 0x000fe200078e02ff */
[----:B------:R-:W-:-:S05]  /*2510*/  PRMT R42, R27, 0x9991, RZ ;  /* 0x000099911b2a7816 */ /* 0x000fca00000000ff */
[----:B------:R-:W-:Y:S02]  /*2520*/  IMAD R42, R46, R42, R49 ;  /* 0x0000002a2e2a7224 */ /* 0x000fe400078e0231 */
[----:B------:R-:W-:Y:S04]  /*2530*/  LDS R46, [R45+0x70] ;  /* 0x000070002d2e7984 */ /* 0x000fe80000000800 */
[----:B------:R-:W1:Y:S01]  /*2540*/  LDS R49, [R37+UR8+0x70] ;  /* 0x0000700825317984 */ /* 0x000e620008000800 */
[----:B0-----:R-:W-:-:S03]  /*2550*/  IDP.4A.S8.S8 R27, R51, R50, R48 ;  /* 0x00000032331b7226 */ /* 0x001fc60000000630 */
[----:B------:R-:W-:Y:S04]  /*2560*/  LDS R51, [R45+0x74] ;  /* 0x000074002d337984 */ /* 0x000fe80000000800 */
[----:B------:R-:W0:Y:S04]  /*2570*/  LDS R48, [R37+UR8+0x74] ;  /* 0x0000740825307984 */ /* 0x000e280008000800 */
[----:B------:R-:W-:Y:S01]  /*2580*/  LDS R50, [R45+0x7c] ;  /* 0x00007c002d327984 */ /* 0x000fe20000000800 */
[----:B-1----:R-:W-:-:S03]  /*2590*/  IDP.4A.S8.S8 R46, R46, R49, RZ ;  /* 0x000000312e2e7226 */ /* 0x002fc600000006ff */
[----:B------:R-:W-:Y:S01]  /*25a0*/  LDS R49, [R37+UR8+0x68] ;  /* 0x0000680825317984 */ /* 0x000fe20008000800 */
[----:B0-----:R-:W-:-:S03]  /*25b0*/  IDP.4A.S8.S8 R46, R51, R48, R46 ;  /* 0x00000030332e7226 */ /* 0x001fc6000000062e */
[----:B------:R-:W0:Y:S02]  /*25c0*/  LDS R48, [R45+0x68] ;  /* 0x000068002d307984 */ /* 0x000e240000000800 */
[----:B0-----:R-:W-:Y:S02]  /*25d0*/  IDP.4A.S8.S8 R48, R48, R49, R27 ;  /* 0x0000003130307226 */ /* 0x001fe4000000061b */
[----:B------:R-:W-:Y:S04]  /*25e0*/  LDS R27, [R45+0x6c] ;  /* 0x00006c002d1b7984 */ /* 0x000fe80000000800 */
[----:B------:R-:W0:Y:S02]  /*25f0*/  LDS R49, [R37+UR8+0x6c] ;  /* 0x00006c0825317984 */ /* 0x000e240008000800 */
[----:B0-----:R-:W-:-:S02]  /*2600*/  IDP.4A.S8.S8 R48, R27, R49, R48 ;  /* 0x000000311b307226 */ /* 0x001fc40000000630 */
[----:B------:R-:W-:Y:S04]  /*2610*/  LDS R27, [R45+0x78] ;  /* 0x000078002d1b7984 */ /* 0x000fe80000000800 */
[----:B------:R-:W0:Y:S02]  /*2620*/  LDS R49, [R37+UR8+0x78] ;  /* 0x0000780825317984 */ /* 0x000e240008000800 */
[----:B0-----:R-:W-:Y:S02]  /*2630*/  IDP.4A.S8.S8 R49, R27, R49, R46 ;  /* 0x000000311b317226 */ /* 0x001fe4000000062e */
[----:B------:R-:W0:Y:S04]  /*2640*/  LDS R27, [R37+UR8+0x7c] ;  /* 0x00007c08251b7984 */ /* 0x000e280008000800 */
[----:B------:R-:W1:Y:S01]  /*2650*/  LDS.U16 R46, [R43+0x6] ;  /* 0x000006002b2e7984 */ /* 0x000e620000000400 */
[----:B0-----:R-:W-:-:S03]  /*2660*/  IDP.4A.S8.S8 R49, R50, R27, R49 ;  /* 0x0000001b32317226 */ /* 0x001fc60000000631 */
[----:B------:R-:W0:Y:S01]  /*2670*/  LDS R27, [R31+UR9] ;  /* 0x000000091f1b7984 */ /* 0x000e220008000800 */
[C---:B-1----:R-:W-:Y:S02]  /*2680*/  PRMT R51, R46.reuse, 0x8880, RZ ;  /* 0x000088802e337816 */ /* 0x042fe400000000ff */
[----:B------:R-:W-:-:S03]  /*2690*/  PRMT R50, R46, 0x9991, RZ ;  /* 0x000099912e327816 */ /* 0x000fc600000000ff */
[----:B------:R-:W-:Y:S02]  /*26a0*/  IMAD R46, R48, R51, RZ ;  /* 0x00000033302e7224 */ /* 0x000fe400078e02ff */
[----:B------:R-:W-:Y:S01]  /*26b0*/  IMAD.MOV.U32 R48, RZ, RZ, R50 ;  /* 0x000000ffff307224 */ /* 0x000fe200078e0032 */
[----:B------:R-:W-:Y:S02]  /*26c0*/  I2FP.F32.S32 R50, R26 ;  /* 0x0000001a00327245 */ /* 0x000fe40000201400 */
[----:B------:R-:W1:Y:S01]  /*26d0*/  LDS R26, [R31+UR9+0x8] ;  /* 0x000008091f1a7984 */ /* 0x000e620008000800 */
[----:B------:R-:W-:-:S03]  /*26e0*/  IMAD R46, R49, R48, R46 ;  /* 0x00000030312e7224 */ /* 0x000fc600078e022e */
[----:B------:R-:W2:Y:S04]  /*26f0*/  LDS R48, [R31+UR9+0x4] ;  /* 0x000004091f307984 */ /* 0x000ea80008000800 */
[----:B------:R-:W3:Y:S01]  /*2700*/  LDS R49, [R31+UR9+0xc] ;  /* 0x00000c091f317984 */ /* 0x000ee20008000800 */
[----:B0-----:R-:W-:-:S03]  /*2710*/  FFMA.FTZ R27, R27, R50, RZ ;  /* 0x000000321b1b7223 */ /* 0x001fc600000100ff */
[----:B------:R-:W0:Y:S01]  /*2720*/  LDS R50, [R38] ;  /* 0x0000000026327984 */ /* 0x000e220000000800 */
[----:B------:R-:W-:Y:S02]  /*2730*/  I2FP.F32.S32 R28, R28 ;  /* 0x0000001c001c7245 */ /* 0x000fe40000201400 */
[----:B------:R-:W-:Y:S01]  /*2740*/  I2FP.F32.S32 R51, R42 ;  /* 0x0000002a00337245 */ /* 0x000fe20000201400 */
[----:B------:R-:W-:Y:S01]  /*2750*/  UISETP.GT.AND UP1, UPT, UR15, 0x80, UPT ;  /* 0x000000800f00788c */ /* 0x000fe2000bf24270 */
[----:B------:R-:W-:-:S03]  /*2760*/  I2FP.F32.S32 R46, R46 ;  /* 0x0000002e002e7245 */ /* 0x000fc60000201400 */
[----:B-1----:R-:W-:Y:S01]  /*2770*/  FFMA.FTZ R26, R26, R51, RZ ;  /* 0x000000331a1a7223 */ /* 0x002fe200000100ff */
[----:B--2---:R-:W-:-:S03]  /*2780*/  FFMA.FTZ R27, R48, R28, R27 ;  /* 0x0000001c301b7223 */ /* 0x004fc6000001001b */
[----:B---3--:R-:W-:Y:S01]  /*2790*/  FFMA.FTZ R26, R49, R46, R26 ;  /* 0x0000002e311a7223 */ /* 0x008fe2000001001a */
[----:B0-----:R-:W-:-:S04]  /*27a0*/  FFMA.FTZ R27, R27, R50, RZ ;  /* 0x000000321b1b7223 */ /* 0x001fc800000100ff */
[----:B------:R-:W-:Y:S01]  /*27b0*/  FFMA.FTZ R28, R50, R26, R27 ;  /* 0x0000001a321c7223 */ /* 0x000fe2000001001b */
[----:B------:R-:W-:Y:S06]  /*27c0*/  BAR.SYNC.DEFER_BLOCKING 0x0 ;  /* 0x0000000000007b1d */ /* 0x000fec0000010000 */
[----:B------:R-:W-:Y:S05]  /*27d0*/  BRA.U !UP1, `(.L_x_271) ;  /* 0x00000009095c7547 */ /* 0x000fea000b800000 */
[----:B------:R-:W-:-:S05]  /*27e0*/  LOP3.LUT R42, R10, 0x3, RZ, 0xc0, !PT ;  /* 0x000000030a2a7812 */ /* 0x000fca00078ec0ff */
[----:B------:R-:W-:-:S05]  /*27f0*/  VIADD R26, R42, 0x4 ;  /* 0x000000042a1a7836 */ /* 0x000fca0000000000 */
[----:B------:R-:W-:Y:S02]  /*2800*/  ISETP.GE.OR P1, PT, R26, UR11, P0 ;  /* 0x0000000b1a007c0c */ /* 0x000fe40008726670 */
[----:B------:R-:W-:Y:S02]  /*2810*/  ISETP.GE.OR P0, PT, R32, UR11, P0 ;  /* 0x0000000b20007c0c */ /* 0x000fe40008706670 */
[----:B------:R-:W-:-:S13]  /*2820*/  ISETP.GT.U32.OR P1, PT, R10, 0x3, P1 ;  /* 0x000000030a00780c */ /* 0x000fda0000f24470 */
[----:B------:R-:W0:Y:S01]  /*2830*/  @!P1 LDC.64 R26, c[0x0][0x388] ;  /* 0x0000e200ff1a9b82 */ /* 0x000e220000000a00 */
[----:B------:R-:W-:-:S04]  /*2840*/  @!P1 IADD3 R49, P2, PT, R42, R33, RZ ;  /* 0x000000212a319210 */ /* 0x000fc80007f5e0ff */
[----:B------:R-:W-:Y:S01]  /*2850*/  @!P1 LEA.HI.X.SX32 R42, R33, RZ, 0x1, P2 ;  /* 0x000000ff212a9211 */ /* 0x000fe200010f0eff */
[----:B------:R-:W-:-:S04]  /*2860*/  @!P0 IMAD.IADD R33, R32, 0x1, R33 ;  /* 0x0000000120218824 */ /* 0x000fc800078e0221 */
[----:B------:R-:W-:-:S06]  /*2870*/  @!P0 IMAD.WIDE R32, R33, 0x24, R24 ;  /* 0x0000002421208825 */ /* 0x000fcc00078e0218 */
[----:B------:R-:W2:Y:S01]  /*2880*/  @!P0 LDG.E.CONSTANT R32, desc[UR16][R32.64+0x4] ;  /* 0x0000041020208981 */ /* 0x000ea2000c1e9900 */
[----:B0-----:R-:W-:-:S04]  /*2890*/  @!P1 IMAD.WIDE.U32 R26, R49, 0x24, R26 ;  /* 0x00000024311a9825 */ /* 0x001fc800078e001a */
[----:B------:R-:W-:-:S04]  /*28a0*/  @!P1 IMAD R49, R42, 0x24, RZ ;  /* 0x000000242a319824 */ /* 0x000fc800078e02ff */
[----:B------:R-:W-:-:S05]  /*28b0*/  @!P1 IMAD.IADD R27, R27, 0x1, R49 ;  /* 0x000000011b1b9824 */ /* 0x000fca00078e0231 */
[----:B------:R-:W3:Y:S04]  /*28c0*/  @!P1 LDG.E.U16.CONSTANT R26, desc[UR16][R26.64+0x90] ;  /* 0x000090101a1a9981 */ /* 0x000ee8000c1e9500 */
[----:B--2---:R-:W-:Y:S01]  /*28d0*/  @!P0 STS [R9+UR8], R32 ;  /* 0x0000002009008988 */ /* 0x004fe20008000808 */
[----:B---3--:R-:W-:-:S05]  /*28e0*/  @!P1 HADD2.F32 R51, -RZ, R26.H0_H0 ;  /* 0x2000001aff339230 */ /* 0x008fca0000004100 */
[----:B------:R-:W-:Y:S01]  /*28f0*/  @!P1 STS [R36+UR9], R51 ;  /* 0x0000003324009988 */ /* 0x000fe20008000809 */
[----:B------:R-:W-:Y:S06]  /*2900*/  BAR.SYNC.DEFER_BLOCKING 0x0 ;  /* 0x0000000000007b1d */ /* 0x000fec0000010000 */
[----:B------:R-:W-:Y:S04]  /*2910*/  LDS R42, [R45+0x80] ;  /* 0x000080002d2a7984 */ /* 0x000fe80000000800 */
[----:B------:R-:W0:Y:S04]  /*2920*/  LDS R49, [R37+UR8] ;  /* 0x0000000825317984 */ /* 0x000e280008000800 */
[----:B------:R-:W-:Y:S04]  /*2930*/  LDS R53, [R45+0x84] ;  /* 0x000084002d357984 */ /* 0x000fe80000000800 */
[----:B------:R-:W1:Y:S04]  /*2940*/  LDS R48, [R37+UR8+0x4] ;  /* 0x0000040825307984 */ /* 0x000e680008000800 */
[----:B------:R-:W-:Y:S04]  /*2950*/  LDS R50, [R45+0x88] ;  /* 0x000088002d327984 */ /* 0x000fe80000000800 */
[----:B------:R-:W2:Y:S04]  /*2960*/  LDS R52, [R37+UR8+0x8] ;  /* 0x0000080825347984 */ /* 0x000ea80008000800 */
[----:B------:R-:W-:Y:S04]  /*2970*/  LDS R33, [R45+0x94] ;  /* 0x000094002d217984 */ /* 0x000fe80000000800 */
[----:B------:R-:W-:Y:S04]  /*2980*/  LDS R32, [R37+UR8+0x14] ;  /* 0x0000140825207984 */ /* 0x000fe80008000800 */
[----:B------:R-:W-:Y:S04]  /*2990*/  LDS R26, [R45+0x8c] ;  /* 0x00008c002d1a7984 */ /* 0x000fe80000000800 */
[----:B------:R-:W3:Y:S04]  /*29a0*/  LDS R27, [R37+UR8+0xc] ;  /* 0x00000c08251b7984 */ /* 0x000ee80008000800 */
[----:B------:R-:W-:Y:S01]  /*29b0*/  LDS R51, [R37+UR8+0x20] ;  /* 0x0000200825337984 */ /* 0x000fe20008000800 */
[----:B0-----:R-:W-:-:S03]  /*29c0*/  IDP.4A.S8.S8 R46, R42, R49, RZ ;  /* 0x000000312a2e7226 */ /* 0x001fc600000006ff */
[----:B------:R-:W-:Y:S04]  /*29d0*/  LDS R42, [R45+0x90] ;  /* 0x000090002d2a7984 */ /* 0x000fe80000000800 */
[----:B------:R-:W0:Y:S01]  /*29e0*/  LDS R49, [R37+UR8+0x10] ;  /* 0x0000100825317984 */ /* 0x000e220008000800 */
[----:B-1----:R-:W-:-:S03]  /*29f0*/  IDP.4A.S8.S8 R46, R53, R48, R46 ;  /* 0x00000030352e7226 */ /* 0x002fc6000000062e */
[----:B------:R-:W-:Y:S01]  /*2a00*/  LDS R48, [R37+UR8+0x1c] ;  /* 0x00001c0825307984 */ /* 0x000fe20008000800 */
[----:B--2---:R-:W-:-:S04]  /*2a10*/  IDP.4A.S8.S8 R50, R50, R52, R46 ;  /* 0x0000003432327226 */ /* 0x004fc8000000062e */
[----:B---3--:R-:W-:Y:S02]  /*2a20*/  IDP.4A.S8.S8 R26, R26, R27, R50 ;  /* 0x0000001b1a1a7226 */ /* 0x008fe40000000632 */
[----:B------:R-:W-:Y:S01]  /*2a30*/  LDS R50, [R45+0xa0] ;  /* 0x0000a0002d327984 */ /* 0x000fe20000000800 */
[----:B0-----:R-:W-:-:S03]  /*2a40*/  IDP.4A.S8.S8 R46, R42, R49, RZ ;  /* 0x000000312a2e7226 */ /* 0x001fc600000006ff */
[----:B------:R-:W-:Y:S04]  /*2a50*/  LDS R42, [R45+0x98] ;  /* 0x000098002d2a7984 */ /* 0x000fe80000000800 */
[----:B------:R-:W0:Y:S01]  /*2a60*/  LDS R49, [R37+UR8+0x18] ;  /* 0x0000180825317984 */ /* 0x000e220008000800 */
[----:B------:R-:W-:-:S03]  /*2a70*/  IDP.4A.S8.S8 R32, R33, R32, R46 ;  /* 0x0000002021207226 */ /* 0x000fc6000000062e */
[----:B------:R-:W1:Y:S04]  /*2a80*/  LDS R46, [R45+0x9c] ;  /* 0x00009c002d2e7984 */ /* 0x000e680000000800 */
[----:B------:R-:W-:Y:S01]  /*2a90*/  LDS R33, [R37+UR8+0x24] ;  /* 0x0000240825217984 */ /* 0x000fe20008000800 */
[----:B0-----:R-:W-:-:S03]  /*2aa0*/  IDP.4A.S8.S8 R27, R42, R49, R32 ;  /* 0x000000312a1b7226 */ /* 0x001fc60000000620 */
[----:B------:R-:W0:Y:S01]  /*2ab0*/  LDS R32, [R45+0xa4] ;  /* 0x0000a4002d207984 */ /* 0x000e220000000800 */
[----:B-1----:R-:W-:Y:S02]  /*2ac0*/  IDP.4A.S8.S8 R27, R46, R48, R27 ;  /* 0x000000302e1b7226 */ /* 0x002fe4000000061b */
[----:B------:R-:W-:Y:S01]  /*2ad0*/  IDP.4A.S8.S8 R46, R50, R51, RZ ;  /* 0x00000033322e7226 */ /* 0x000fe200000006ff */
[----:B------:R-:W-:Y:S04]  /*2ae0*/  LDS R48, [R45+0xb0] ;  /* 0x0000b0002d307984 */ /* 0x000fe80000000800 */
[----:B------:R-:W1:Y:S04]  /*2af0*/  LDS R51, [R37+UR8+0x30] ;  /* 0x0000300825337984 */ /* 0x000e680008000800 */
[----:B------:R-:W-:Y:S04]  /*2b00*/  LDS R42, [R45+0xb4] ;  /* 0x0000b4002d2a7984 */ /* 0x000fe80000000800 */
[----:B------:R-:W2:Y:S04]  /*2b10*/  LDS R49, [R37+UR8+0x34] ;  /* 0x0000340825317984 */ /* 0x000ea80008000800 */
[----:B------:R-:W-:Y:S01]  /*2b20*/  LDS R50, [R37+UR8+0x38] ;  /* 0x0000380825327984 */ /* 0x000fe20008000800 */
[----:B0-----:R-:W-:-:S03]  /*2b30*/  IDP.4A.S8.S8 R46, R32, R33, R46 ;  /* 0x00000021202e7226 */ /* 0x001fc6000000062e */
[----:B------:R-:W-:Y:S04]  /*2b40*/  LDS R32, [R45+0xa8] ;  /* 0x0000a8002d207984 */ /* 0x000fe80000000800 */
[----:B------:R-:W0:Y:S01]  /*2b50*/  LDS R33, [R37+UR8+0x28] ;  /* 0x0000280825217984 */ /* 0x000e220008000800 */
[----:B-1----:R-:W-:-:S03]  /*2b60*/  IDP.4A.S8.S8 R48, R48, R51, RZ ;  /* 0x0000003330307226 */ /* 0x002fc600000006ff */
[----:B------:R-:W-:Y:S01]  /*2b70*/  LDS R51, [R45+0xb8] ;  /* 0x0000b8002d337984 */ /* 0x000fe20000000800 */
[----:B--2---:R-:W-:-:S03]  /*2b80*/  IDP.4A.S8.S8 R42, R42, R49, R48 ;  /* 0x000000312a2a7226 */ /* 0x004fc60000000630 */
[----:B------:R-:W-:Y:S04]  /*2b90*/  LDS R48, [R45+0xac] ;  /* 0x0000ac002d307984 */ /* 0x000fe80000000800 */
[----:B------:R-:W1:Y:S01]  /*2ba0*/  LDS R49, [R37+UR8+0x2c] ;  /* 0x00002c0825317984 */ /* 0x000e620008000800 */
[----:B0-----:R-:W-:-:S03]  /*2bb0*/  IDP.4A.S8.S8 R33, R32, R33, R46 ;  /* 0x0000002120217226 */ /* 0x001fc6000000062e */
[----:B------:R-:W0:Y:S04]  /*2bc0*/  LDS.U16 R32, [R43+0x8] ;  /* 0x000008002b207984 */ /* 0x000e280000000400 */
[----:B------:R-:W-:Y:S01]  /*2bd0*/  LDS R46, [R45+0xbc] ;  /* 0x0000bc002d2e7984 */ /* 0x000fe20000000800 */
[----:B-1----:R-:W-:-:S03]  /*2be0*/  IDP.4A.S8.S8 R33, R48, R49, R33 ;  /* 0x0000003130217226 */ /* 0x002fc60000000621 */
[----:B------:R-:W1:Y:S01]  /*2bf0*/  LDS R49, [R37+UR8+0x3c] ;  /* 0x00003c0825317984 */ /* 0x000e620008000800 */
[----:B------:R-:W-:-:S03]  /*2c00*/  IDP.4A.S8.S8 R42, R51, R50, R42 ;  /* 0x00000032332a7226 */ /* 0x000fc6000000062a */
[----:B------:R-:W-:Y:S04]  /*2c10*/  LDS R48, [R45+0xd0] ;  /* 0x0000d0002d307984 */ /* 0x000fe80000000800 */
[----:B------:R-:W-:Y:S01]  /*2c20*/  LDS R50, [R37+UR8+0x48] ;  /* 0x0000480825327984 */ /* 0x000fe20008000800 */
[C---:B0-----:R-:W-:Y:S02]  /*2c30*/  PRMT R51, R32.reuse, 0x8880, RZ ;  /* 0x0000888020337816 */ /* 0x041fe400000000ff */
[----:B------:R-:W-:-:S03]  /*2c40*/  PRMT R32, R32, 0x9991, RZ ;  /* 0x0000999120207816 */ /* 0x000fc600000000ff */
[----:B------:R-:W-:Y:S02]  /*2c50*/  IMAD R26, R26, R51, RZ ;  /* 0x000000331a1a7224 */ /* 0x000fe400078e02ff */
[----:B------:R-:W-:Y:S02]  /*2c60*/  LDS R51, [R37+UR8+0x50] ;  /* 0x0000500825337984 */ /* 0x000fe40008000800 */
[----:B------:R-:W-:Y:S02]  /*2c70*/  IMAD R32, R27, R32, R26 ;  /* 0x000000201b207224 */ /* 0x000fe400078e021a */
[----:B------:R-:W-:Y:S04]  /*2c80*/  LDS R26, [R45+0xc0] ;  /* 0x0000c0002d1a7984 */ /* 0x000fe80000000800 */
[----:B------:R-:W0:Y:S01]  /*2c90*/  LDS R27, [R37+UR8+0x40] ;  /* 0x00004008251b7984 */ /* 0x000e220008000800 */
[----:B-1----:R-:W-:-:S03]  /*2ca0*/  IDP.4A.S8.S8 R46, R46, R49, R42 ;  /* 0x000000312e2e7226 */ /* 0x002fc6000000062a */
[----:B------:R-:W-:Y:S04]  /*2cb0*/  LDS R49, [R45+0xc4] ;  /* 0x0000c4002d317984 */ /* 0x000fe80000000800 */
[----:B------:R-:W1:Y:S01]  /*2cc0*/  LDS R42, [R37+UR8+0x44] ;  /* 0x00004408252a7984 */ /* 0x000e620008000800 */
[----:B0-----:R-:W-:-:S03]  /*2cd0*/  IDP.4A.S8.S8 R26, R26, R27, RZ ;  /* 0x0000001b1a1a7226 */ /* 0x001fc600000006ff */
[----:B------:R-:W-:Y:S01]  /*2ce0*/  LDS R27, [R45+0xd4] ;  /* 0x0000d4002d1b7984 */ /* 0x000fe20000000800 */
[----:B-1----:R-:W-:Y:S02]  /*2cf0*/  IDP.4A.S8.S8 R42, R49, R42, R26 ;  /* 0x0000002a312a7226 */ /* 0x002fe4000000061a */
[----:B------:R-:W-:Y:S01]  /*2d00*/  IDP.4A.S8.S8 R26, R48, R51, RZ ;  /* 0x00000033301a7226 */ /* 0x000fe200000006ff */
[----:B------:R-:W-:Y:S04]  /*2d10*/  LDS R49, [R45+0xc8] ;  /* 0x0000c8002d317984 */ /* 0x000fe80000000800 */
[----:B------:R-:W0:Y:S04]  /*2d20*/  LDS R48, [R37+UR8+0x54] ;  /* 0x0000540825307984 */ /* 0x000e280008000800 */
[----:B------:R-:W-:Y:S01]  /*2d30*/  LDS R51, [R37+UR8+0x70] ;  /* 0x0000700825337984 */ /* 0x000fe20008000800 */
[----:B0-----:R-:W-:-:S02]  /*2d40*/  IDP.4A.S8.S8 R26, R27, R48, R26 ;  /* 0x000000301b1a7226 */ /* 0x001fc4000000061a */
[----:B------:R-:W-:Y:S01]  /*2d50*/  IDP.4A.S8.S8 R27, R49, R50, R42 ;  /* 0x00000032311b7226 */ /* 0x000fe2000000062a */
[----:B------:R-:W-:Y:S04]  /*2d60*/  LDS R48, [R37+UR8+0x4c] ;  /* 0x00004c0825307984 */ /* 0x000fe80008000800 */
[----:B------:R-:W0:Y:S04]  /*2d70*/  LDS R42, [R45+0xcc] ;  /* 0x0000cc002d2a7984 */ /* 0x000e280000000800 */
[----:B------:R-:W-:Y:S04]  /*2d80*/  LDS R49, [R45+0xd8] ;  /* 0x0000d8002d317984 */ /* 0x000fe80000000800 */
[----:B------:R-:W1:Y:S01]  /*2d90*/  LDS R50, [R37+UR8+0x58] ;  /* 0x0000580825327984 */ /* 0x000e620008000800 */
[----:B0-----:R-:W-:-:S03]  /*2da0*/  IDP.4A.S8.S8 R27, R42, R48, R27 ;  /* 0x000000302a1b7226 */ /* 0x001fc6000000061b */
[----:B------:R-:W0:Y:S01]  /*2db0*/  LDS.U16 R42, [R43+0xc] ;  /* 0x00000c002b2a7984 */ /* 0x000e220000000400 */
[----:B-1----:R-:W-:-:S03]  /*2dc0*/  IDP.4A.S8.S8 R48, R49, R50, R26 ;  /* 0x0000003231307226 */ /* 0x002fc6000000061a */
[----:B------:R-:W-:Y:S04]  /*2dd0*/  LDS R49, [R45+0xdc] ;  /* 0x0000dc002d317984 */ /* 0x000fe80000000800 */
[----:B------:R-:W1:Y:S04]  /*2de0*/  LDS R50, [R37+UR8+0x5c] ;  /* 0x00005c0825327984 */ /* 0x000e680008000800 */
[----:B------:R-:W2:Y:S01]  /*2df0*/  LDS.U16 R26, [R43+0xa] ;  /* 0x00000a002b1a7984 */ /* 0x000ea20000000400 */
[C---:B0-----:R-:W-:Y:S02]  /*2e00*/  PRMT R52, R42.reuse, 0x8880, RZ ;  /* 0x000088802a347816 */ /* 0x041fe400000000ff */
[----:B------:R-:W-:-:S03]  /*2e10*/  PRMT R42, R42, 0x9991, RZ ;  /* 0x000099912a2a7816 */ /* 0x000fc600000000ff */
[----:B------:R-:W-:Y:S02]  /*2e20*/  IMAD R27, R27, R52, RZ ;  /* 0x000000341b1b7224 */ /* 0x000fe400078e02ff */
[----:B-1----:R-:W-:Y:S02]  /*2e30*/  IDP.4A.S8.S8 R48, R49, R50, R48 ;  /* 0x0000003231307226 */ /* 0x002fe40000000630 */
[----:B------:R-:W-:Y:S01]  /*2e40*/  LDS R49, [R45+0xe4] ;  /* 0x0000e4002d317984 */ /* 0x000fe20000000800 */
[C---:B--2---:R-:W-:Y:S02]  /*2e50*/  PRMT R50, R26.reuse, 0x8880, RZ ;  /* 0x000088801a327816 */ /* 0x044fe400000000ff */
[----:B------:R-:W-:-:S03]  /*2e60*/  PRMT R26, R26, 0x9991, RZ ;  /* 0x000099911a1a7816 */ /* 0x000fc600000000ff */
[----:B------:R-:W-:Y:S02]  /*2e70*/  IMAD R33, R33, R50, RZ ;  /* 0x0000003221217224 */ /* 0x000fe400078e02ff */
[----:B------:R-:W-:Y:S01]  /*2e80*/  IMAD R42, R48, R42, R27 ;  /* 0x0000002a302a7224 */ /* 0x000fe200078e021b */
[----:B------:R-:W-:Y:S01]  /*2e90*/  LDS R50, [R37+UR8+0x68] ;  /* 0x0000680825327984 */ /* 0x000fe20008000800 */
[----:B------:R-:W-:-:S03]  /*2ea0*/  IMAD R33, R46, R26, R33 ;  /* 0x0000001a2e217224 */ /* 0x000fc600078e0221 */
[----:B------:R-:W-:Y:S04]  /*2eb0*/  LDS R26, [R45+0xe0] ;  /* 0x0000e0002d1a7984 */ /* 0x000fe80000000800 */
[----:B------:R-:W0:Y:S04]  /*2ec0*/  LDS R27, [R37+UR8+0x60] ;  /* 0x00006008251b7984 */ /* 0x000e280008000800 */
[----:B------:R-:W1:Y:S04]  /*2ed0*/  LDS R46, [R37+UR8+0x64] ;  /* 0x00006408252e7984 */ /* 0x000e680008000800 */
[----:B------:R-:W2:Y:S01]  /*2ee0*/  LDS R48, [R45+0xf0] ;  /* 0x0000f0002d307984 */ /* 0x000ea20000000800 */
[----:B0-----:R-:W-:-:S03]  /*2ef0*/  IDP.4A.S8.S8 R26, R26, R27, RZ ;  /* 0x0000001b1a1a7226 */ /* 0x001fc600000006ff */
[----:B------:R-:W-:Y:S01]  /*2f00*/  LDS R27, [R45+0xf4] ;  /* 0x0000f4002d1b7984 */ /* 0x000fe20000000800 */
[----:B-1----:R-:W-:-:S03]  /*2f10*/  IDP.4A.S8.S8 R46, R49, R46, R26 ;  /* 0x0000002e312e7226 */ /* 0x002fc6000000061a */
[----:B------:R-:W0:Y:S01]  /*2f20*/  LDS R49, [R45+0xe8] ;  /* 0x0000e8002d317984 */ /* 0x000e220000000800 */
[----:B--2---:R-:W-:-:S03]  /*2f30*/  IDP.4A.S8.S8 R26, R48, R51, RZ ;  /* 0x00000033301a7226 */ /* 0x004fc600000006ff */
[----:B------:R-:W1:Y:S01]  /*2f40*/  LDS R48, [R37+UR8+0x74] ;  /* 0x0000740825307984 */ /* 0x000e620008000800 */
[----:B0-----:R-:W-:-:S03]  /*2f50*/  IDP.4A.S8.S8 R46, R49, R50, R46 ;  /* 0x00000032312e7226 */ /* 0x001fc6000000062e */
[----:B------:R-:W-:Y:S01]  /*2f60*/  LDS R49, [R45+0xf8] ;  /* 0x0000f8002d317984 */ /* 0x000fe20000000800 */
[----:B-1----:R-:W-:-:S03]  /*2f70*/  IDP.4A.S8.S8 R26, R27, R48, R26 ;  /* 0x000000301b1a7226 */ /* 0x002fc6000000061a */
[----:B------:R-:W-:Y:S04]  /*2f80*/  LDS R27, [R45+0xec] ;  /* 0x0000ec002d1b7984 */ /* 0x000fe80000000800 */
[----:B------:R-:W0:Y:S04]  /*2f90*/  LDS R48, [R37+UR8+0x6c] ;  /* 0x00006c0825307984 */ /* 0x000e280008000800 */
[----:B------:R-:W1:Y:S01]  /*2fa0*/  LDS R50, [R37+UR8+0x78] ;  /* 0x0000780825327984 */ /* 0x000e620008000800 */
[----:B0-----:R-:W-:-:S03]  /*2fb0*/  IDP.4A.S8.S8 R46, R27, R48, R46 ;  /* 0x000000301b2e7226 */ /* 0x001fc6000000062e */
[----:B------:R-:W-:Y:S01]  /*2fc0*/  LDS R48, [R37+UR8+0x7c] ;  /* 0x00007c0825307984 */ /* 0x000fe20008000800 */
[----:B-1----:R-:W-:-:S03]  /*2fd0*/  IDP.4A.S8.S8 R26, R49, R50, R26 ;  /* 0x00000032311a7226 */ /* 0x002fc6000000061a */
[----:B------:R-:W0:Y:S04]  /*2fe0*/  LDS R49, [R45+0xfc] ;  /* 0x0000fc002d317984 */ /* 0x000e280000000800 */
[----:B------:R-:W1:Y:S04]  /*2ff0*/  LDS.U16 R27, [R43+0xe] ;  /* 0x00000e002b1b7984 */ /* 0x000e680000000400 */
[----:B------:R-:W-:Y:S01]  /*3000*/  LDS R50, [R31+UR9+0x4] ;  /* 0x000004091f327984 */ /* 0x000fe20008000800 */
[----:B0-----:R-:W-:-:S03]  /*3010*/  IDP.4A.S8.S8 R48, R49, R48, R26 ;  /* 0x0000003031307226 */ /* 0x001fc6000000061a */
[----:B------:R-:W-:Y:S01]  /*3020*/  LDS R49, [R38] ;  /* 0x0000000026317984 */ /* 0x000fe20000000800 */
[C---:B-1----:R-:W-:Y:S02]  /*3030*/  PRMT R51, R27.reuse, 0x8880, RZ ;  /* 0x000088801b337816 */ /* 0x042fe400000000ff */
[----:B------:R-:W-:Y:S02]  /*3040*/  PRMT R26, R27, 0x9991, RZ ;  /* 0x000099911b1a7816 */ /* 0x000fe400000000ff */
[----:B------:R-:W0:Y:S01]  /*3050*/  LDS R27, [R31+UR9] ;  /* 0x000000091f1b7984 */ /* 0x000e220008000800 */
[----:B------:R-:W-:-:S03]  /*3060*/  IMAD R51, R46, R51, RZ ;  /* 0x000000332e337224 */ /* 0x000fc600078e02ff */
[----:B------:R-:W-:Y:S01]  /*3070*/  LDS R46, [R31+UR9+0xc] ;  /* 0x00000c091f2e7984 */ /* 0x000fe20008000800 */
[----:B------:R-:W-:-:S03]  /*3080*/  IMAD R48, R48, R26, R51 ;  /* 0x0000001a30307224 */ /* 0x000fc600078e0233 */
[----:B------:R-:W1:Y:S01]  /*3090*/  LDS R26, [R31+UR9+0x8] ;  /* 0x000008091f1a7984 */ /* 0x000e620008000800 */
[----:B------:R-:W-:Y:S02]  /*30a0*/  I2FP.F32.S32 R32, R32 ;  /* 0x0000002000207245 */ /* 0x000fe40000201400 */
[----:B------:R-:W-:Y:S02]  /*30b0*/  I2FP.F32.S32 R33, R33 ;  /* 0x0000002100217245 */ /* 0x000fe40000201400 */
[----:B------:R-:W-:Y:S01]  /*30c0*/  I2FP.F32.S32 R48, R48 ;  /* 0x0000003000307245 */ /* 0x000fe20000201400 */
[----:B0-----:R-:W-:-:S04]  /*30d0*/  FFMA.FTZ R27, R27, R32, RZ ;  /* 0x000000201b1b7223 */ /* 0x001fc800000100ff */
[----:B------:R-:W-:Y:S01]  /*30e0*/  FFMA.FTZ R27, R50, R33, R27 ;  /* 0x00000021321b7223 */ /* 0x000fe2000001001b */
[----:B------:R-:W-:-:S05]  /*30f0*/  I2FP.F32.S32 R33, R42 ;  /* 0x0000002a00217245 */ /* 0x000fca0000201400 */
[----:B-1----:R-:W-:Y:S01]  /*3100*/  FFMA.FTZ R33, R26, R33, RZ ;  /* 0x000000211a217223 */ /* 0x002fe200000100ff */
[----:B------:R-:W-:-:S03]  /*3110*/  FFMA.FTZ R28, R27, R49, R28 ;  /* 0x000000311b1c7223 */ /* 0x000fc6000001001c */
[----:B------:R-:W-:-:S04]  /*3120*/  FFMA.FTZ R33, R46, R48, R33 ;  /* 0x000000302e217223 */ /* 0x000fc80000010021 */
[----:B------:R-:W-:Y:S01]  /*3130*/  FFMA.FTZ R28, R49, R33, R28 ;  /* 0x00000021311c7223 */ /* 0x000fe2000001001c */
[----:B------:R-:W-:Y:S06]  /*3140*/  BAR.SYNC.DEFER_BLOCKING 0x0 ;  /* 0x0000000000007b1d */ /* 0x000fec0000010000 */
.L_x_271:
[----:B------:R-:W-:Y:S05]  /*3150*/  BRA.U !UP0, `(.L_x_270) ;  /* 0x0000002908587547 */ /* 0x000fea000b800000 */
[----:B------:R-:W0:Y:S01]  /*3160*/  LDCU UR19, c[0x0][0x3bc] ;  /* 0x00007780ff1377ac */ /* 0x000e220008000800 */
[----:B------:R-:W1:Y:S01]  /*3170*/  LDCU UR18, c[0x0][0x3b4] ;  /* 0x00007680ff1277ac */ /* 0x000e620008000800 */
[----:B------:R-:W-:-:S05]  /*3180*/  UMOV UR15, 0x1 ;  /* 0x00000001000f7882 */ /* 0x000fca0000000000 */
.L_x_273:
[----:B------:R-:W-:Y:S01]  /*3190*/  UIMAD UR12, UR6, UR10, URZ ;  /* 0x0000000a060c72a4 */ /* 0x000fe2000f8e02ff */
[--C-:B------:R-:W-:Y:S01]  /*31a0*/  SHF.R.U32.HI R26, RZ, 0x1, R10.reuse ;  /* 0x00000001ff1a7819 */ /* 0x100fe2000001160a */
[----:B------:R-:W-:Y:S01]  /*31b0*/  UMOV UR4, UR13 ;  /* 0x0000000d00047c82 */ /* 0x000fe20008000000 */
[----:B------:R-:W-:Y:S01]  /*31c0*/  UMOV UR5, UR14 ;  /* 0x0000000e00057c82 */ /* 0x000fe20008000000 */
[----:B------:R-:W-:Y:S01]  /*31d0*/  UIADD3 UR7, UP0, UPT, UR12, UR15, URZ ;  /* 0x0000000f0c077290 */ /* 0x000fe2000ff1e0ff */
[----:B----4-:R-:W-:Y:S01]  /*31e0*/  LOP3.LUT R33, R26, 0x8, RZ, 0xc0, !PT ;  /* 0x000000081a217812 */ /* 0x010fe200078ec0ff */
[----:B------:R-:W-:Y:S02]  /*31f0*/  IMAD R51, R12, 0xd2, RZ ;  /* 0x000000d20c337824 */ /* 0x000fe400078e02ff */
[----:B------:R-:W-:Y:S01]  /*3200*/  ULEA.HI.X.SX32 UR12, UR12, URZ, 0x1, UP0 ;  /* 0x000000ff0c0c7291 */ /* 0x000fe200080f0eff */
[----:B------:R-:W-:Y:S01]  /*3210*/  LOP3.LUT R49, R33, 0x7, R10, 0xf8, !PT ;  /* 0x0000000721317812 */ /* 0x000fe200078ef80a */
[----:B------:R-:W-:-:S02]  /*3220*/  UIMAD.WIDE.U32 UR4, UR7, 0xd2, UR4 ;  /* 0x000000d2070478a5 */ /* 0x000fc4000f8e0004 */
[----:B------:R-:W-:Y:S02]  /*3230*/  UIMAD UR7, UR12, 0xd2, URZ ;  /* 0x000000d20c0778a4 */ /* 0x000fe4000f8e02ff */
[----:B------:R-:W-:Y:S02]  /*3240*/  IMAD.SHL.U32 R49, R49, 0x4, RZ ;  /* 0x0000000431317824 */ /* 0x000fe400078e00ff */
[----:B------:R-:W-:Y:S02]  /*3250*/  UIADD3 UR7, UPT, UPT, UR5, UR7, URZ ;  /* 0x0000000705077290 */ /* 0x000fe4000fffe0ff */
[----:B------:R-:W-:Y:S02]  /*3260*/  IMAD.U32 R27, RZ, RZ, UR5 ;  /* 0x00000005ff1b7e24 */ /* 0x000fe4000f8e00ff */
[----:B------:R-:W-:Y:S02]  /*3270*/  IMAD.U32 R26, RZ, RZ, UR4 ;  /* 0x00000004ff1a7e24 */ /* 0x000fe4000f8e00ff */
[----:B------:R-:W-:-:S02]  /*3280*/  IMAD.U32 R27, RZ, RZ, UR7 ;  /* 0x00000007ff1b7e24 */ /* 0x000fc4000f8e00ff */
[----:B------:R-:W-:-:S04]  /*3290*/  IMAD.WIDE.U32 R32, R11, 0xd2, R26 ;  /* 0x000000d20b207825 */ /* 0x000fc800078e001a */
[----:B------:R-:W-:Y:S01]  /*32a0*/  IMAD.IADD R33, R51, 0x1, R33 ;  /* 0x0000000133217824 */ /* 0x000fe200078e0221 */
[----:B------:R-:W-:-:S05]  /*32b0*/  IADD3 R50, P0, PT, R49, R32, RZ ;  /* 0x0000002031327210 */ /* 0x000fca0007f1e0ff */
[----:B------:R-:W-:Y:S01]  /*32c0*/  IMAD.X R51, RZ, RZ, R33, P0 ;  /* 0x000000ffff337224 */ /* 0x000fe200000e0621 */
[----:B------:R-:W-:-:S04]  /*32d0*/  IADD3 R32, P0, PT, R13, R32, RZ ;  /* 0x000000200d207210 */ /* 0x000fc80007f1e0ff */
[----:B------:R-:W2:Y:S04]  /*32e0*/  LDG.E.U16.CONSTANT R42, desc[UR16][R50.64+0x80] ;  /* 0x00008010322a7981 */ /* 0x000ea8000c1e9500 */
[----:B------:R-:W2:Y:S01]  /*32f0*/  LDG.E.U16.CONSTANT R48, desc[UR16][R50.64+0x82] ;  /* 0x0000821032307981 */ /* 0x000ea2000c1e9500 */
[----:B------:R-:W-:-:S05]  /*3300*/  IMAD.X R33, RZ, RZ, R33, P0 ;  /* 0x000000ffff217224 */ /* 0x000fca00000e0621 */
[----:B------:R-:W3:Y:S04]  /*3310*/  LDG.E.U16.CONSTANT R46, desc[UR16][R32.64] ;  /* 0x00000010202e7981 */ /* 0x000ee8000c1e9500 */
[----:B------:R-:W3:Y:S01]  /*3320*/  LDG.E.U16.CONSTANT R53, desc[UR16][R32.64+0x2] ;  /* 0x0000021020357981 */ /* 0x000ee2000c1e9500 */
[----:B--2---:R-:W-:Y:S01]  /*3330*/  IMAD R48, R48, 0x10000, R42 ;  /* 0x0001000030307824 */ /* 0x004fe200078e022a */
[----:B------:R-:W-:-:S04]  /*3340*/  SHF.R.U32.HI R42, RZ, 0x2, R10 ;  /* 0x00000002ff2a7819 */ /* 0x000fc8000001160a */
[----:B------:R-:W-:-:S04]  /*3350*/  LOP3.LUT R42, R42, 0x2, RZ, 0xc0, !PT ;  /* 0x000000022a2a7812 */ /* 0x000fc800078ec0ff */
[----:B------:R-:W-:Y:S01]  /*3360*/  SHF.R.S32.HI R48, RZ, R42, R48 ;  /* 0x0000002aff307219 */ /* 0x000fe20000011430 */
[----:B---3--:R-:W-:-:S04]  /*3370*/  IMAD R53, R53, 0x10000, R46 ;  /* 0x0001000035357824 */ /* 0x008fc800078e022e */
[C---:B------:R-:W-:Y:S01]  /*3380*/  IMAD.SHL.U32 R46, R48.reuse, 0x10, RZ ;  /* 0x00000010302e7824 */ /* 0x040fe200078e00ff */
[----:B------:R-:W-:-:S04]  /*3390*/  LOP3.LUT R48, R48, 0x30303030, RZ, 0xc0, !PT ;  /* 0x3030303030307812 */ /* 0x000fc800078ec0ff */
[----:B------:R-:W-:-:S04]  /*33a0*/  LOP3.LUT R46, R46, 0x30303030, RZ, 0xc0, !PT ;  /* 0x303030302e2e7812 */ /* 0x000fc800078ec0ff */
[--C-:B------:R-:W-:Y:S02]  /*33b0*/  LOP3.LUT R46, R46, 0xf0f0f0f, R53.reuse, 0xf8, !PT ;  /* 0x0f0f0f0f2e2e7812 */ /* 0x100fe400078ef835 */
[----:B------:R-:W-:Y:S02]  /*33c0*/  SHF.R.U32.HI R53, RZ, 0x4, R53 ;  /* 0x00000004ff357819 */ /* 0x000fe40000011635 */
[C---:B------:R-:W-:Y:S01]  /*33d0*/  PRMT R51, R46.reuse, 0xba98, RZ ;  /* 0x0000ba982e337816 */ /* 0x040fe200000000ff */
[----:B------:R-:W-:Y:S01]  /*33e0*/  VIADD R33, R46, 0x60606060 ;  /* 0x606060602e217836 */ /* 0x000fe20000000000 */
[----:B------:R-:W-:-:S04]  /*33f0*/  LOP3.LUT R32, R48, 0xf0f0f0f, R53, 0xf8, !PT ;  /* 0x0f0f0f0f30207812 */ /* 0x000fc800078ef835 */
[----:B------:R-:W-:Y:S02]  /*3400*/  LOP3.LUT R48, R46, 0x20202020, R33, 0x18, !PT ;  /* 0x202020202e307812 */ /* 0x000fe400078e1821 */
[----:B------:R-:W-:Y:S02]  /*3410*/  PRMT R53, R32, 0xba98, RZ ;  /* 0x0000ba9820357816 */ /* 0x000fe400000000ff */
[----:B------:R-:W-:-:S04]  /*3420*/  PRMT R48, R48, 0xba98, RZ ;  /* 0x0000ba9830307816 */ /* 0x000fc800000000ff */
[----:B------:R-:W-:Y:S01]  /*3430*/  LOP3.LUT R46, R48, 0x7f7f7f7f, R51, 0x60, !PT ;  /* 0x7f7f7f7f302e7812 */ /* 0x000fe200078e6033 */
[----:B------:R-:W-:Y:S01]  /*3440*/  VIADD R51, R32, 0x60606060 ;  /* 0x6060606020337836 */ /* 0x000fe20000000000 */
[----:B------:R-:W-:-:S04]  /*3450*/  LOP3.LUT R33, R48, 0x80808080, R33, 0x6, !PT ;  /* 0x8080808030217812 */ /* 0x000fc800078e0621 */
[----:B------:R-:W-:-:S04]  /*3460*/  LOP3.LUT R48, R32, 0x20202020, R51, 0x18, !PT ;  /* 0x2020202020307812 */ /* 0x000fc800078e1833 */
[----:B------:R-:W-:-:S04]  /*3470*/  PRMT R48, R48, 0xba98, RZ ;  /* 0x0000ba9830307816 */ /* 0x000fc800000000ff */
[C---:B------:R-:W-:Y:S02]  /*3480*/  LOP3.LUT R51, R48.reuse, 0x80808080, R51, 0x6, !PT ;  /* 0x8080808030337812 */ /* 0x040fe400078e0633 */
[----:B------:R-:W-:Y:S02]  /*3490*/  LOP3.LUT R48, R48, 0x7f7f7f7f, R53, 0x60, !PT ;  /* 0x7f7f7f7f30307812 */ /* 0x000fe400078e6035 */
[----:B------:R-:W-:Y:S01]  /*34a0*/  LOP3.LUT R53, R33, R46, RZ, 0xfc, !PT ;  /* 0x0000002e21357212 */ /* 0x000fe200078efcff */
[----:B------:R-:W-:Y:S01]  /*34b0*/  IMAD.WIDE.U32 R32, R14, 0xd2, R26 ;  /* 0x000000d20e207825 */ /* 0x000fe200078e001a */
[----:B------:R-:W-:-:S03]  /*34c0*/  LOP3.LUT R48, R51, R48, RZ, 0xfc, !PT ;  /* 0x0000003033307212 */ /* 0x000fc600078efcff */
[----:B------:R-:W-:Y:S01]  /*34d0*/  IMAD R51, R15, 0xd2, RZ ;  /* 0x000000d20f337824 */ /* 0x000fe200078e02ff */
[-C--:B------:R-:W-:Y:S01]  /*34e0*/  IADD3 R50, P0, PT, R13, R32.reuse, RZ ;  /* 0x000000200d327210 */ /* 0x080fe20007f1e0ff */
[----:B------:R2:W-:Y:S01]  /*34f0*/  STS [R22+0x40], R48 ;  /* 0x0000403016007388 */ /* 0x0005e20000000800 */
[----:B------:R-:W-:Y:S01]  /*3500*/  IADD3 R32, P1, PT, R49, R32, RZ ;  /* 0x0000002031207210 */ /* 0x000fe20007f3e0ff */
[----:B------:R-:W-:Y:S02]  /*3510*/  IMAD.IADD R33, R51, 0x1, R33 ;  /* 0x0000000133217824 */ /* 0x000fe400078e0221 */
[----:B------:R3:W-:Y:S02]  /*3520*/  STS [R22], R53 ;  /* 0x0000003516007388 */ /* 0x0007e40000000800 */
[--C-:B------:R-:W-:Y:S02]  /*3530*/  IMAD.X R51, RZ, RZ, R33.reuse, P0 ;  /* 0x000000ffff337224 */ /* 0x100fe400000e0621 */
[----:B------:R-:W-:-:S03]  /*3540*/  IMAD.X R33, RZ, RZ, R33, P1 ;  /* 0x000000ffff217224 */ /* 0x000fc600008e0621 */
[----:B------:R-:W4:Y:S04]  /*3550*/  LDG.E.U16.CONSTANT R46, desc[UR16][R50.64] ;  /* 0x00000010322e7981 */ /* 0x000f28000c1e9500 */
[----:B--2---:R-:W2:Y:S04]  /*3560*/  LDG.E.U16.CONSTANT R48, desc[UR16][R32.64+0x80] ;  /* 0x0000801020307981 */ /* 0x004ea8000c1e9500 */
[----:B------:R-:W4:Y:S04]  /*3570*/  LDG.E.U16.CONSTANT R52, desc[UR16][R50.64+0x2] ;  /* 0x0000021032347981 */ /* 0x000f28000c1e9500 */
[----:B------:R-:W2:Y:S02]  /*3580*/  LDG.E.U16.CONSTANT R33, desc[UR16][R32.64+0x82] ;  /* 0x0000821020217981 */ /* 0x000ea4000c1e9500 */
[----:B--2---:R-:W-:-:S05]  /*3590*/  IMAD R48, R33, 0x10000, R48 ;  /* 0x0001000021307824 */ /* 0x004fca00078e0230 */
[----:B---3--:R-:W-:Y:S01]  /*35a0*/  SHF.R.S32.HI R53, RZ, R42, R48 ;  /* 0x0000002aff357219 */ /* 0x008fe20000011430 */
[----:B----4-:R-:W-:-:S04]  /*35b0*/  IMAD R52, R52, 0x10000, R46 ;  /* 0x0001000034347824 */ /* 0x010fc800078e022e */
[----:B------:R-:W-:-:S05]  /*35c0*/  IMAD.SHL.U32 R46, R53, 0x10, RZ ;  /* 0x00000010352e7824 */ /* 0x000fca00078e00ff */
[----:B------:R-:W-:-:S04]  /*35d0*/  LOP3.LUT R46, R46, 0x30303030, RZ, 0xc0, !PT ;  /* 0x303030302e2e7812 */ /* 0x000fc800078ec0ff */
[----:B------:R-:W-:-:S05]  /*35e0*/  LOP3.LUT R46, R46, 0xf0f0f0f, R52, 0xf8, !PT ;  /* 0x0f0f0f0f2e2e7812 */ /* 0x000fca00078ef834 */
[C---:B------:R-:W-:Y:S01]  /*35f0*/  VIADD R51, R46.reuse, 0x60606060 ;  /* 0x606060602e337836 */ /* 0x040fe20000000000 */
[----:B------:R-:W-:Y:S02]  /*3600*/  SHF.R.U32.HI R48, RZ, 0x4, R52 ;  /* 0x00000004ff307819 */ /* 0x000fe40000011634 */
[----:B------:R-:W-:Y:S02]  /*3610*/  LOP3.LUT R53, R53, 0x30303030, RZ, 0xc0, !PT ;  /* 0x3030303035357812 */ /* 0x000fe400078ec0ff */
[----:B------:R-:W-:Y:S02]  /*3620*/  LOP3.LUT R32, R46, 0x20202020, R51, 0x18, !PT ;  /* 0x202020202e207812 */ /* 0x000fe400078e1833 */
[----:B------:R-:W-:Y:S02]  /*3630*/  LOP3.LUT R48, R53, 0xf0f0f0f, R48, 0xf8, !PT ;  /* 0x0f0f0f0f35307812 */ /* 0x000fe400078ef830 */
[----:B------:R-:W-:-:S04]  /*3640*/  PRMT R50, R32, 0xba98, RZ ;  /* 0x0000ba9820327816 */ /* 0x000fc800000000ff */
[----:B------:R-:W-:Y:S01]  /*3650*/  LOP3.LUT R32, R50, 0x80808080, R51, 0x6, !PT ;  /* 0x8080808032207812 */ /* 0x000fe200078e0633 */
[----:B------:R-:W-:Y:S01]  /*3660*/  VIADD R51, R48, 0x60606060 ;  /* 0x6060606030337836 */ /* 0x000fe20000000000 */
[----:B------:R-:W-:-:S04]  /*3670*/  PRMT R33, R46, 0xba98, RZ ;  /* 0x0000ba982e217816 */ /* 0x000fc800000000ff */
[----:B------:R-:W-:Y:S02]  /*3680*/  LOP3.LUT R46, R48, 0x20202020, R51, 0x18, !PT ;  /* 0x20202020302e7812 */ /* 0x000fe400078e1833 */
[----:B------:R-:W-:Y:S02]  /*3690*/  LOP3.LUT R33, R50, 0x7f7f7f7f, R33, 0x60, !PT ;  /* 0x7f7f7f7f32217812 */ /* 0x000fe400078e6021 */
[----:B------:R-:W-:Y:S02]  /*36a0*/  PRMT R46, R46, 0xba98, RZ ;  /* 0x0000ba982e2e7816 */ /* 0x000fe400000000ff */
[----:B------:R-:W-:Y:S01]  /*36b0*/  LOP3.LUT R52, R32, R33, RZ, 0xfc, !PT ;  /* 0x0000002120347212 */ /* 0x000fe200078efcff */
[----:B------:R-:W-:Y:S01]  /*36c0*/  IMAD.WIDE.U32 R32, R16, 0xd2, R26 ;  /* 0x000000d210207825 */ /* 0x000fe200078e001a */
[----:B------:R-:W-:Y:S02]  /*36d0*/  PRMT R53, R48, 0xba98, RZ ;  /* 0x0000ba9830357816 */ /* 0x000fe400000000ff */
[----:B------:R-:W-:Y:S01]  /*36e0*/  LOP3.LUT R48, R46, 0x80808080, R51, 0x6, !PT ;  /* 0x808080802e307812 */ /* 0x000fe200078e0633 */
[----:B------:R-:W-:Y:S01]  /*36f0*/  IMAD R51, R17, 0xd2, RZ ;  /* 0x000000d211337824 */ /* 0x000fe200078e02ff */
[----:B------:R-:W-:-:S02]  /*3700*/  IADD3 R50, P0, PT, R13, R32, RZ ;  /* 0x000000200d327210 */ /* 0x000fc40007f1e0ff */
[----:B------:R-:W-:Y:S01]  /*3710*/  IADD3 R32, P1, PT, R49, R32, RZ ;  /* 0x0000002031207210 */ /* 0x000fe20007f3e0ff */
[----:B------:R-:W-:-:S04]  /*3720*/  IMAD.IADD R33, R51, 0x1, R33 ;  /* 0x0000000133217824 */ /* 0x000fc800078e0221 */
[--C-:B------:R-:W-:Y:S02]  /*3730*/  IMAD.X R51, RZ, RZ, R33.reuse, P0 ;  /* 0x000000ffff337224 */ /* 0x100fe400000e0621 */
[----:B------:R-:W-:Y:S01]  /*3740*/  IMAD.X R33, RZ, RZ, R33, P1 ;  /* 0x000000ffff217224 */ /* 0x000fe200008e0621 */
[----:B------:R2:W-:Y:S01]  /*3750*/  STS [R7], R52 ;  /* 0x0000003407007388 */ /* 0x0005e20000000800 */
[----:B------:R-:W-:-:S03]  /*3760*/  LOP3.LUT R53, R46, 0x7f7f7f7f, R53, 0x60, !PT ;  /* 0x7f7f7f7f2e357812 */ /* 0x000fc600078e6035 */
[----:B------:R-:W3:Y:S04]  /*3770*/  LDG.E.U16.CONSTANT R46, desc[UR16][R50.64] ;  /* 0x00000010322e7981 */ /* 0x000ee8000c1e9500 */
[----:B--2---:R-:W2:Y:S01]  /*3780*/  LDG.E.U16.CONSTANT R52, desc[UR16][R32.64+0x80] ;  /* 0x0000801020347981 */ /* 0x004ea2000c1e9500 */
[----:B------:R-:W-:-:S03]  /*3790*/  LOP3.LUT R48, R48, R53, RZ, 0xfc, !PT ;  /* 0x0000003530307212 */ /* 0x000fc600078efcff */
[----:B------:R-:W3:Y:S04]  /*37a0*/  LDG.E.U16.CONSTANT R53, desc[UR16][R50.64+0x2] ;  /* 0x0000021032357981 */ /* 0x000ee8000c1e9500 */
[----:B------:R-:W2:Y:S04]  /*37b0*/  LDG.E.U16.CONSTANT R33, desc[UR16][R32.64+0x82] ;  /* 0x0000821020217981 */ /* 0x000ea8000c1e9500 */
[----:B------:R4:W-:Y:S01]  /*37c0*/  STS [R7+0x40], R48 ;  /* 0x0000403007007388 */ /* 0x0009e20000000800 */
[----:B--2---:R-:W-:-:S05]  /*37d0*/  IMAD R52, R33, 0x10000, R52 ;  /* 0x0001000021347824 */ /* 0x004fca00078e0234 */
[----:B------:R-:W-:Y:S01]  /*37e0*/  SHF.R.S32.HI R52, RZ, R42, R52 ;  /* 0x0000002aff347219 */ /* 0x000fe20000011434 */
[----:B---3--:R-:W-:-:S04]  /*37f0*/  IMAD R53, R53, 0x10000, R46 ;  /* 0x0001000035357824 */ /* 0x008fc800078e022e */
[----:B------:R-:W-:-:S05]  /*3800*/  IMAD.SHL.U32 R46, R52, 0x10, RZ ;  /* 0x00000010342e7824 */ /* 0x000fca00078e00ff */
[----:B------:R-:W-:-:S04]  /*3810*/  LOP3.LUT R46, R46, 0x30303030, RZ, 0xc0, !PT ;  /* 0x303030302e2e7812 */ /* 0x000fc800078ec0ff */
[----:B------:R-:W-:-:S05]  /*3820*/  LOP3.LUT R46, R46, 0xf0f0f0f, R53, 0xf8, !PT ;  /* 0x0f0f0f0f2e2e7812 */ /* 0x000fca00078ef835 */
[----:B------:R-:W-:Y:S01]  /*3830*/  VIADD R51, R46, 0x60606060 ;  /* 0x606060602e337836 */ /* 0x000fe20000000000 */
[----:B----4-:R-:W-:Y:S02]  /*3840*/  SHF.R.U32.HI R48, RZ, 0x4, R53 ;  /* 0x00000004ff307819 */ /* 0x010fe40000011635 */
[----:B------:R-:W-:Y:S02]  /*3850*/  LOP3.LUT R53, R52, 0x30303030, RZ, 0xc0, !PT ;  /* 0x3030303034357812 */ /* 0x000fe400078ec0ff */
[----:B------:R-:W-:Y:S02]  /*3860*/  LOP3.LUT R32, R46, 0x20202020, R51, 0x18, !PT ;  /* 0x202020202e207812 */ /* 0x000fe400078e1833 */
[----:B------:R-:W-:Y:S02]  /*3870*/  LOP3.LUT R48, R53, 0xf0f0f0f, R48, 0xf8, !PT ;  /* 0x0f0f0f0f35307812 */ /* 0x000fe400078ef830 */
[----:B------:R-:W-:-:S04]  /*3880*/  PRMT R50, R32, 0xba98, RZ ;  /* 0x0000ba9820327816 */ /* 0x000fc800000000ff */
[----:B------:R-:W-:Y:S01]  /*3890*/  LOP3.LUT R32, R50, 0x80808080, R51, 0x6, !PT ;  /* 0x8080808032207812 */ /* 0x000fe200078e0633 */
[----:B------:R-:W-:Y:S01]  /*38a0*/  VIADD R51, R48, 0x60606060 ;  /* 0x6060606030337836 */ /* 0x000fe20000000000 */
[----:B------:R-:W-:-:S04]  /*38b0*/  PRMT R33, R46, 0xba98, RZ ;  /* 0x0000ba982e217816 */ /* 0x000fc800000000ff */
[C---:B------:R-:W-:Y:S02]  /*38c0*/  LOP3.LUT R46, R48.reuse, 0x20202020, R51, 0x18, !PT ;  /* 0x20202020302e7812 */ /* 0x040fe400078e1833 */
[----:B------:R-:W-:Y:S02]  /*38d0*/  PRMT R53, R48, 0xba98, RZ ;  /* 0x0000ba9830357816 */ /* 0x000fe400000000ff */
[----:B------:R-:W-:Y:S02]  /*38e0*/  PRMT R46, R46, 0xba98, RZ ;  /* 0x0000ba982e2e7816 */ /* 0x000fe400000000ff */
[----:B------:R-:W-:Y:S02]  /*38f0*/  LOP3.LUT R33, R50, 0x7f7f7f7f, R33, 0x60, !PT ;  /* 0x7f7f7f7f32217812 */ /* 0x000fe400078e6021 */
[C---:B------:R-:W-:Y:S02]  /*3900*/  LOP3.LUT R51, R46.reuse, 0x80808080, R51, 0x6, !PT ;  /* 0x808080802e337812 */ /* 0x040fe400078e0633 */
[----:B------:R-:W-:-:S02]  /*3910*/  LOP3.LUT R46, R46, 0x7f7f7f7f, R53, 0x60, !PT ;  /* 0x7f7f7f7f2e2e7812 */ /* 0x000fc400078e6035 */
[----:B------:R-:W-:Y:S01]  /*3920*/  LOP3.LUT R48, R32, R33, RZ, 0xfc, !PT ;  /* 0x0000002120307212 */ /* 0x000fe200078efcff */
[----:B------:R-:W-:Y:S01]  /*3930*/  IMAD.WIDE.U32 R32, R18, 0xd2, R26 ;  /* 0x000000d212207825 */ /* 0x000fe200078e001a */
[----:B------:R-:W-:-:S03]  /*3940*/  LOP3.LUT R53, R51, R46, RZ, 0xfc, !PT ;  /* 0x0000002e33357212 */ /* 0x000fc600078efcff */
[----:B------:R-:W-:Y:S01]  /*3950*/  IMAD R51, R19, 0xd2, RZ ;  /* 0x000000d213337824 */ /* 0x000fe200078e02ff */
[-C--:B------:R-:W-:Y:S02]  /*3960*/  IADD3 R50, P0, PT, R13, R32.reuse, RZ ;  /* 0x000000200d327210 */ /* 0x080fe40007f1e0ff */
[----:B------:R-:W-:Y:S01]  /*3970*/  IADD3 R32, P1, PT, R49, R32, RZ ;  /* 0x0000002031207210 */ /* 0x000fe20007f3e0ff */
[----:B------:R-:W-:-:S04]  /*3980*/  IMAD.IADD R33, R51, 0x1, R33 ;  /* 0x0000000133217824 */ /* 0x000fc800078e0221 */
[--C-:B------:R-:W-:Y:S02]  /*3990*/  IMAD.X R51, RZ, RZ, R33.reuse, P0 ;  /* 0x000000ffff337224 */ /* 0x100fe400000e0621 */
[----:B------:R-:W-:Y:S01]  /*39a0*/  IMAD.X R33, RZ, RZ, R33, P1 ;  /* 0x000000ffff217224 */ /* 0x000fe200008e0621 */
[----:B------:R2:W-:Y:S04]  /*39b0*/  STS [R6], R48 ;  /* 0x0000003006007388 */ /* 0x0005e80000000800 */
[----:B------:R-:W3:Y:S04]  /*39c0*/  LDG.E.U16.CONSTANT R46, desc[UR16][R50.64] ;  /* 0x00000010322e7981 */ /* 0x000ee8000c1e9500 */
[----:B------:R-:W3:Y:S04]  /*39d0*/  LDG.E.U16.CONSTANT R52, desc[UR16][R50.64+0x2] ;  /* 0x0000021032347981 */ /* 0x000ee8000c1e9500 */
[----:B--2---:R-:W2:Y:S04]  /*39e0*/  LDG.E.U16.CONSTANT R48, desc[UR16][R32.64+0x80] ;  /* 0x0000801020307981 */ /* 0x004ea8000c1e9500 */
[----:B------:R-:W2:Y:S04]  /*39f0*/  LDG.E.U16.CONSTANT R33, desc[UR16][R32.64+0x82] ;  /* 0x0000821020217981 */ /* 0x000ea8000c1e9500 */
[----:B------:R4:W-:Y:S01]  /*3a00*/  STS [R6+0x40], R53 ;  /* 0x0000403506007388 */ /* 0x0009e20000000800 */
[----:B---3--:R-:W-:-:S02]  /*3a10*/  IMAD R52, R52, 0x10000, R46 ;  /* 0x0001000034347824 */ /* 0x008fc400078e022e */
[----:B--2---:R-:W-:-:S05]  /*3a20*/  IMAD R48, R33, 0x10000, R48 ;  /* 0x0001000021307824 */ /* 0x004fca00078e0230 */
[----:B----4-:R-:W-:-:S05]  /*3a30*/  SHF.R.S32.HI R53, RZ, R42, R48 ;  /* 0x0000002aff357219 */ /* 0x010fca0000011430 */
        /* <DEDUP_REMOVED lines=137> */
[----:B------:R-:W4:Y:S04]  /*42d0*/  LDG.E.U16.CONSTANT R50, desc[UR16][R48.64] ;  /* 0x0000001030327981 */ /* 0x000f28000c1e9500 */
[----:B--2---:R-:W3:Y:S04]  /*42e0*/  LDG.E.U16.CONSTANT R52, desc[UR16][R32.64+0x82] ;  /* 0x0000821020347981 */ /* 0x004ee8000c1e9500 */
[----:B------:R-:W4:Y:S01]  /*42f0*/  LDG.E.U16.CONSTANT R51, desc[UR16][R48.64+0x2] ;  /* 0x0000021030337981 */ /* 0x000f22000c1e9500 */
[----:B---3--:R-:W-:-:S02]  /*4300*/  IMAD R53, R52, 0x10000, R53 ;  /* 0x0001000034357824 */ /* 0x008fc400078e0235 */
[----:B----4-:R-:W-:-:S03]  /*4310*/  IMAD R50, R51, 0x10000, R50 ;  /* 0x0001000033327824 */ /* 0x010fc600078e0232 */
[----:B------:R-:W-:Y:S02]  /*4320*/  SHF.R.S32.HI R53, RZ, R42, R53 ;  /* 0x0000002aff357219 */ /* 0x000fe40000011435 */
[----:B------:R-:W-:-:S03]  /*4330*/  SHF.R.U32.HI R42, RZ, 0x4, R50 ;  /* 0x00000004ff2a7819 */ /* 0x000fc60000011632 */
[C---:B------:R-:W-:Y:S01]  /*4340*/  IMAD.SHL.U32 R51, R53.reuse, 0x10, RZ ;  /* 0x0000001035337824 */ /* 0x040fe200078e00ff */
[----:B------:R-:W-:-:S04]  /*4350*/  LOP3.LUT R53, R53, 0x30303030, RZ, 0xc0, !PT ;  /* 0x3030303035357812 */ /* 0x000fc800078ec0ff */
[----:B------:R-:W-:-:S05]  /*4360*/  LOP3.LUT R42, R53, 0xf0f0f0f, R42, 0xf8, !PT ;  /* 0x0f0f0f0f352a7812 */ /* 0x000fca00078ef82a */
[----:B------:R-:W-:Y:S01]  /*4370*/  VIADD R49, R42, 0x60606060 ;  /* 0x606060602a317836 */ /* 0x000fe20000000000 */
[----:B------:R-:W-:-:S04]  /*4380*/  LOP3.LUT R51, R51, 0x30303030, RZ, 0xc0, !PT ;  /* 0x3030303033337812 */ /* 0x000fc800078ec0ff */
[----:B------:R-:W-:Y:S02]  /*4390*/  LOP3.LUT R32, R42, 0x20202020, R49, 0x18, !PT ;  /* 0x202020202a207812 */ /* 0x000fe400078e1831 */
[----:B------:R-:W-:Y:S02]  /*43a0*/  LOP3.LUT R48, R51, 0xf0f0f0f, R50, 0xf8, !PT ;  /* 0x0f0f0f0f33307812 */ /* 0x000fe400078ef832 */
[----:B------:R-:W-:Y:S02]  /*43b0*/  PRMT R32, R32, 0xba98, RZ ;  /* 0x0000ba9820207816 */ /* 0x000fe400000000ff */
[----:B------:R-:W-:-:S04]  /*43c0*/  PRMT R33, R42, 0xba98, RZ ;  /* 0x0000ba982a217816 */ /* 0x000fc800000000ff */
[----:B------:R-:W-:Y:S01]  /*43d0*/  LOP3.LUT R42, R32, 0x7f7f7f7f, R33, 0x60, !PT ;  /* 0x7f7f7f7f202a7812 */ /* 0x000fe200078e6021 */
[----:B------:R-:W-:Y:S01]  /*43e0*/  VIADD R33, R48, 0x60606060 ;  /* 0x6060606030217836 */ /* 0x000fe20000000000 */
[----:B------:R-:W-:-:S04]  /*43f0*/  LOP3.LUT R49, R32, 0x80808080, R49, 0x6, !PT ;  /* 0x8080808020317812 */ /* 0x000fc800078e0631 */
[C---:B------:R-:W-:Y:S02]  /*4400*/  LOP3.LUT R32, R48.reuse, 0x20202020, R33, 0x18, !PT ;  /* 0x2020202030207812 */ /* 0x040fe400078e1821 */
[----:B------:R-:W-:Y:S02]  /*4410*/  PRMT R51, R48, 0xba98, RZ ;  /* 0x0000ba9830337816 */ /* 0x000fe400000000ff */
[----:B------:R-:W-:Y:S01]  /*4420*/  PRMT R32, R32, 0xba98, RZ ;  /* 0x0000ba9820207816 */ /* 0x000fe200000000ff */
[----:B------:R-:W-:-:S03]  /*4430*/  IMAD.SHL.U32 R50, R10, 0x4, RZ ;  /* 0x000000040a327824 */ /* 0x000fc600078e00ff */
[C---:B------:R-:W-:Y:S02]  /*4440*/  LOP3.LUT R48, R32.reuse, 0x80808080, R33, 0x6, !PT ;  /* 0x8080808020307812 */ /* 0x040fe400078e0621 */
[----:B------:R-:W-:Y:S01]  /*4450*/  LOP3.LUT R51, R32, 0x7f7f7f7f, R51, 0x60, !PT ;  /* 0x7f7f7f7f20337812 */ /* 0x000fe200078e6033 */
[----:B------:R-:W-:Y:S01]  /*4460*/  IMAD.WIDE R32, R29, 0xd2, R26 ;  /* 0x000000d21d207825 */ /* 0x000fe200078e021a */
[----:B------:R-:W-:-:S03]  /*4470*/  LOP3.LUT R53, R50, 0xc, RZ, 0xc0, !PT ;  /* 0x0000000c32357812 */ /* 0x000fc600078ec0ff */
[----:B------:R-:W-:Y:S02]  /*4480*/  IMAD.WIDE R26, R47, 0xd2, R26 ;  /* 0x000000d22f1a7825 */ /* 0x000fe400078e021a */
[----:B------:R-:W2:Y:S01]  /*4490*/  LDG.E.U16.CONSTANT R32, desc[UR16][R32.64+0xd0] ;  /* 0x0000d01020207981 */ /* 0x000ea2000c1e9500 */
[----:B------:R-:W-:-:S05]  /*44a0*/  IADD3 R26, P0, PT, R53, R26, RZ ;  /* 0x0000001a351a7210 */ /* 0x000fca0007f1e0ff */
[----:B------:R-:W-:-:S05]  /*44b0*/  IMAD.X R27, RZ, RZ, R27, P0 ;  /* 0x000000ffff1b7224 */ /* 0x000fca00000e061b */
[----:B------:R-:W3:Y:S04]  /*44c0*/  LDG.E.U16.CONSTANT R50, desc[UR16][R26.64+0xc0] ;  /* 0x0000c0101a327981 */ /* 0x000ee8000c1e9500 */
[----:B------:R-:W3:Y:S01]  /*44d0*/  LDG.E.U16.CONSTANT R53, desc[UR16][R26.64+0xc2] ;  /* 0x0000c2101a357981 */ /* 0x000ee2000c1e9500 */
[----:B------:R-:W-:Y:S02]  /*44e0*/  LOP3.LUT R51, R48, R51, RZ, 0xfc, !PT ;  /* 0x0000003330337212 */ /* 0x000fe400078efcff */
[----:B------:R-:W-:Y:S01]  /*44f0*/  LOP3.LUT R49, R49, R42, RZ, 0xfc, !PT ;  /* 0x0000002a31317212 */ /* 0x000fe200078efcff */
[----:B------:R4:W-:Y:S04]  /*4500*/  STS [R39+0x40], R46 ;  /* 0x0000402e27007388 */ /* 0x0009e80000000800 */
[----:B------:R4:W-:Y:S04]  /*4510*/  STS [R40], R51 ;  /* 0x0000003328007388 */ /* 0x0009e80000000800 */
[----:B------:R4:W-:Y:S01]  /*4520*/  STS [R40+0x40], R49 ;  /* 0x0000403128007388 */ /* 0x0009e20000000800 */
[----:B------:R-:W-:-:S04]  /*4530*/  USHF.L.U32 UR4, UR15, 0x8, URZ ;  /* 0x000000080f047899 */ /* 0x000fc800080006ff */
[----:B-1----:R-:W-:Y:S01]  /*4540*/  UISETP.GE.AND UP0, UPT, UR4, UR18, UPT ;  /* 0x000000120400728c */ /* 0x002fe2000bf06270 */
[----:B--2---:R-:W-:-:S05]  /*4550*/  HADD2.F32 R33, -RZ, R32.H0_H0 ;  /* 0x20000020ff217230 */ /* 0x004fca0000004100 */
[----:B------:R4:W-:Y:S01]  /*4560*/  STS [R44], R33 ;  /* 0x000000212c007388 */ /* 0x0009e20000000800 */
[----:B---3--:R-:W-:-:S05]  /*4570*/  IMAD R53, R53, 0x10000, R50 ;  /* 0x0001000035357824 */ /* 0x008fca00078e0232 */
[----:B------:R4:W-:Y:S01]  /*4580*/  STS [R34], R53 ;  /* 0x0000003522007388 */ /* 0x0009e20000000800 */
[----:B------:R-:W-:Y:S05]  /*4590*/  BRA.U UP0, `(.L_x_272) ;  /* 0x00000015003c7547 */ /* 0x000fea000b800000 */
[----:B----4-:R-:W1:Y:S01]  /*45a0*/  LDC R33, c[0x0][0x3c8] ;  /* 0x0000f200ff217b82 */ /* 0x010e620000000800 */
[----:B------:R-:W-:Y:S01]  /*45b0*/  USHF.L.U32 UR5, UR15, 0x3, URZ ;  /* 0x000000030f057899 */ /* 0x000fe200080006ff */
[----:B------:R-:W-:-:S05]  /*45c0*/  SHF.R.U32.HI R51, RZ, 0x3, R10 ;  /* 0x00000003ff337819 */ /* 0x000fca000001160a */
[----:B------:R-:W-:Y:S01]  /*45d0*/  VIADD R51, R51, UR5 ;  /* 0x0000000533337c36 */ /* 0x000fe20008000000 */
[----:B-1----:R-:W-:-:S04]  /*45e0*/  IABS R32, R33 ;  /* 0x0000002100207213 */ /* 0x002fc80000000000 */
[----:B------:R-:W1:Y:S08]  /*45f0*/  I2F.RP R42, R32 ;  /* 0x00000020002a7306 */ /* 0x000e700000209400 */
[----:B-1----:R-:W1:Y:S02]  /*4600*/  MUFU.RCP R42, R42 ;  /* 0x0000002a002a7308 */ /* 0x002e640000001000 */
[----:B-1----:R-:W-:-:S06]  /*4610*/  VIADD R26, R42, 0xffffffe ;  /* 0x0ffffffe2a1a7836 */ /* 0x002fcc0000000000 */
[----:B------:R1:W2:Y:S02]  /*4620*/  F2I.FTZ.U32.TRUNC.NTZ R27, R26 ;  /* 0x0000001a001b7305 */ /* 0x0002a4000021f000 */
[----:B-1----:R-:W-:Y:S02]  /*4630*/  IMAD.MOV.U32 R26, RZ, RZ, RZ ;  /* 0x000000ffff1a7224 */ /* 0x002fe400078e00ff */
[----:B--2---:R-:W-:-:S04]  /*4640*/  IMAD.MOV R49, RZ, RZ, -R27 ;  /* 0x000000ffff317224 */ /* 0x004fc800078e0a1b */
[----:B------:R-:W-:-:S04]  /*4650*/  IMAD R49, R49, R32, RZ ;  /* 0x0000002031317224 */ /* 0x000fc800078e02ff */
[----:B------:R-:W-:Y:S01]  /*4660*/  IMAD.HI.U32 R49, R27, R49, R26 ;  /* 0x000000311b317227 */ /* 0x000fe200078e001a */
[----:B-----5:R-:W-:Y:S02]  /*4670*/  IABS R27, R8 ;  /* 0x00000008001b7213 */ /* 0x020fe40000000000 */
[----:B------:R-:W-:-:S03]  /*4680*/  LOP3.LUT R26, R8, R33, RZ, 0x3c, !PT ;  /* 0x00000021081a7212 */ /* 0x000fc600078e3cff */
[----:B------:R-:W-:Y:S01]  /*4690*/  IMAD.HI.U32 R42, R49, R27, RZ ;  /* 0x0000001b312a7227 */ /* 0x000fe200078e00ff */
[----:B------:R-:W-:-:S03]  /*46a0*/  ISETP.GE.AND P0, PT, R26, RZ, PT ;  /* 0x000000ff1a00720c */ /* 0x000fc60003f06270 */
[----:B------:R-:W-:Y:S02]  /*46b0*/  IMAD.MOV R46, RZ, RZ, -R42 ;  /* 0x000000ffff2e7224 */ /* 0x000fe400078e0a2a */
[----:B------:R-:W-:Y:S02]  /*46c0*/  IMAD.U32 R49, RZ, RZ, UR5 ;  /* 0x00000005ff317e24 */ /* 0x000fe4000f8e00ff */
[----:B------:R-:W-:-:S03]  /*46d0*/  IMAD R27, R32, R46, R27 ;  /* 0x0000002e201b7224 */ /* 0x000fc600078e021b */
[----:B------:R-:W-:Y:S02]  /*46e0*/  LOP3.LUT R49, R49, 0x3, R10, 0xf8, !PT ;  /* 0x0000000331317812 */ /* 0x000fe400078ef80a */
[----:B------:R-:W-:-:S13]  /*46f0*/  ISETP.GT.U32.AND P2, PT, R32, R27, PT ;  /* 0x0000001b2000720c */ /* 0x000fda0003f44070 */
[----:B------:R-:W-:Y:S02]  /*4700*/  @!P2 IMAD.IADD R27, R27, 0x1, -R32 ;  /* 0x000000011b1ba824 */ /* 0x000fe400078e0a20 */
[----:B------:R-:W-:Y:S01]  /*4710*/  @!P2 VIADD R42, R42, 0x1 ;  /* 0x000000012a2aa836 */ /* 0x000fe20000000000 */
[----:B------:R-:W-:Y:S02]  /*4720*/  ISETP.NE.AND P2, PT, R33, RZ, PT ;  /* 0x000000ff2100720c */ /* 0x000fe40003f45270 */
[----:B------:R-:W-:-:S13]  /*4730*/  ISETP.GE.U32.AND P1, PT, R27, R32, PT ;  /* 0x000000201b00720c */ /* 0x000fda0003f26070 */
[----:B------:R-:W-:-:S04]  /*4740*/  @P1 VIADD R42, R42, 0x1 ;  /* 0x000000012a2a1836 */ /* 0x000fc80000000000 */
[----:B------:R-:W-:Y:S01]  /*4750*/  @!P0 IMAD.MOV R42, RZ, RZ, -R42 ;  /* 0x000000ffff2a8224 */ /* 0x000fe200078e0a2a */
[----:B------:R-:W-:-:S04]  /*4760*/  @!P2 LOP3.LUT R42, RZ, R33, RZ, 0x33, !PT ;  /* 0x00000021ff2aa212 */ /* 0x000fc800078e33ff */
[C---:B0-----:R-:W-:Y:S01]  /*4770*/  ISETP.GE.AND P0, PT, R42.reuse, UR19, PT ;  /* 0x000000132a007c0c */ /* 0x041fe2000bf06270 */
[----:B------:R-:W-:-:S03]  /*4780*/  IMAD R42, R42, UR11, RZ ;  /* 0x0000000b2a2a7c24 */ /* 0x000fc6000f8e02ff */
[----:B------:R-:W-:Y:S02]  /*4790*/  ISETP.GE.OR P1, PT, R49, UR11, P0 ;  /* 0x0000000b31007c0c */ /* 0x000fe40008726670 */
[----:B------:R-:W-:Y:S02]  /*47a0*/  ISETP.GE.OR P2, PT, R51, UR11, P0 ;  /* 0x0000000b33007c0c */ /* 0x000fe40008746670 */
[----:B------:R-:W-:-:S13]  /*47b0*/  ISETP.GT.U32.OR P1, PT, R10, 0x3, P1 ;  /* 0x000000030a00780c */ /* 0x000fda0000f24470 */
[----:B------:R-:W0:Y:S01]  /*47c0*/  @!P1 LDC.64 R26, c[0x0][0x388] ;  /* 0x0000e200ff1a9b82 */ /* 0x000e220000000a00 */
[----:B------:R-:W-:-:S04]  /*47d0*/  @!P1 IMAD.IADD R33, R42, 0x1, R49 ;  /* 0x000000012a219824 */ /* 0x000fc800078e0231 */
[----:B0-----:R-:W-:-:S04]  /*47e0*/  @!P1 IMAD.WIDE R32, R33, 0x24, R26 ;  /* 0x0000002421209825 */ /* 0x001fc800078e021a */
[----:B------:R-:W-:Y:S02]  /*47f0*/  @!P2 IMAD.IADD R27, R42, 0x1, R51 ;  /* 0x000000012a1ba824 */ /* 0x000fe400078e0233 */
[----:B------:R-:W2:Y:S02]  /*4800*/  @!P1 LDG.E.U16.CONSTANT R32, desc[UR16][R32.64] ;  /* 0x0000001020209981 */ /* 0x000ea4000c1e9500 */
[----:B------:R-:W-:-:S05]  /*4810*/  @!P2 IMAD.WIDE R26, R27, 0x24, R24 ;  /* 0x000000241b1aa825 */ /* 0x000fca00078e0218 */
[----:B------:R-:W3:Y:S01]  /*4820*/  @!P2 LDG.E.CONSTANT R50, desc[UR16][R26.64+0x4] ;  /* 0x000004101a32a981 */ /* 0x000ee2000c1e9900 */
[----:B------:R-:W-:-:S04]  /*4830*/  USHF.L.U32 UR4, UR15, 0x8, URZ ;  /* 0x000000080f047899 */ /* 0x000fc800080006ff */
[----:B------:R-:W-:-:S04]  /*4840*/  UIADD3 UR4, UPT, UPT, UR4, 0x80, URZ ;  /* 0x0000008004047890 */ /* 0x000fc8000fffe0ff */
[----:B------:R-:W-:Y:S01]  /*4850*/  UISETP.GE.AND UP0, UPT, UR4, UR18, UPT ;  /* 0x000000120400728c */ /* 0x000fe2000bf06270 */
[----:B--2---:R-:W-:Y:S01]  /*4860*/  @!P1 HADD2.F32 R53, -RZ, R32.H0_H0 ;  /* 0x20000020ff359230 */ /* 0x004fe20000004100 */
[----:B---3--:R-:W-:Y:S04]  /*4870*/  @!P2 STS [R9+UR8], R50 ;  /* 0x000000320900a988 */ /* 0x008fe80008000808 */
[----:B------:R-:W-:Y:S01]  /*4880*/  @!P1 STS [R36+UR9], R53 ;  /* 0x0000003524009988 */ /* 0x000fe20008000809 */
[----:B------:R-:W-:Y:S06]  /*4890*/  BAR.SYNC.DEFER_BLOCKING 0x0 ;  /* 0x0000000000007b1d */ /* 0x000fec0000010000 */
[----:B------:R-:W-:Y:S04]  /*48a0*/  LDS R46, [R45] ;  /* 0x000000002d2e7984 */ /* 0x000fe80000000800 */
[----:B------:R-:W0:Y:S04]  /*48b0*/  LDS R51, [R37+UR8] ;  /* 0x0000000825337984 */ /* 0x000e280008000800 */
[----:B------:R-:W-:Y:S04]  /*48c0*/  LDS R48, [R45+0x10] ;  /* 0x000010002d307984 */ /* 0x000fe80000000800 */
[----:B------:R-:W-:Y:S04]  /*48d0*/  LDS R33, [R45+0x4] ;  /* 0x000004002d217984 */ /* 0x000fe80000000800 */
[----:B------:R-:W1:Y:S04]  /*48e0*/  LDS R26, [R37+UR8+0x4] ;  /* 0x00000408251a7984 */ /* 0x000e680008000800 */
[----:B------:R-:W-:Y:S04]  /*48f0*/  LDS R27, [R45+0x14] ;  /* 0x000014002d1b7984 */ /* 0x000fe80000000800 */
[----:B------:R-:W-:Y:S04]  /*4900*/  LDS R32, [R37+UR8+0x14] ;  /* 0x0000140825207984 */ /* 0x000fe80008000800 */
[----:B------:R-:W-:Y:S04]  /*4910*/  LDS R50, [R37+UR8+0x28] ;  /* 0x0000280825327984 */ /* 0x000fe80008000800 */
[----:B------:R-:W-:Y:S01]  /*4920*/  LDS R53, [R37+UR8+0x40] ;  /* 0x0000400825357984 */ /* 0x000fe20008000800 */
[----:B0-----:R-:W-:-:S03]  /*4930*/  IDP.4A.S8.S8 R46, R46, R51, RZ ;  /* 0x000000332e2e7226 */ /* 0x001fc600000006ff */
[----:B------:R-:W0:Y:S01]  /*4940*/  LDS R51, [R37+UR8+0x10] ;  /* 0x0000100825337984 */ /* 0x000e220008000800 */
[----:B-1----:R-:W-:-:S03]  /*4950*/  IDP.4A.S8.S8 R26, R33, R26, R46 ;  /* 0x0000001a211a7226 */ /* 0x002fc6000000062e */
[----:B------:R-:W-:Y:S04]  /*4960*/  LDS R33, [R45+0x8] ;  /* 0x000008002d217984 */ /* 0x000fe80000000800 */
[----:B------:R-:W-:Y:S01]  /*4970*/  LDS R46, [R45+0x18] ;  /* 0x000018002d2e7984 */ /* 0x000fe20000000800 */
[----:B0-----:R-:W-:-:S03]  /*4980*/  IDP.4A.S8.S8 R48, R48, R51, RZ ;  /* 0x0000003330307226 */ /* 0x001fc600000006ff */
[----:B------:R-:W-:Y:S01]  /*4990*/  LDS R51, [R45+0x1c] ;  /* 0x00001c002d337984 */ /* 0x000fe20000000800 */
[----:B------:R-:W-:-:S03]  /*49a0*/  IDP.4A.S8.S8 R27, R27, R32, R48 ;  /* 0x000000201b1b7226 */ /* 0x000fc60000000630 */
[----:B------:R-:W0:Y:S04]  /*49b0*/  LDS R32, [R37+UR8+0x8] ;  /* 0x0000080825207984 */ /* 0x000e280008000800 */
[----:B------:R-:W1:Y:S01]  /*49c0*/  LDS R48, [R37+UR8+0x18] ;  /* 0x0000180825307984 */ /* 0x000e620008000800 */
[----:B0-----:R-:W-:-:S03]  /*49d0*/  IDP.4A.S8.S8 R32, R33, R32, R26 ;  /* 0x0000002021207226 */ /* 0x001fc6000000061a */
[----:B------:R-:W-:Y:S01]  /*49e0*/  LDS R33, [R37+UR8+0xc] ;  /* 0x00000c0825217984 */ /* 0x000fe20008000800 */
[----:B-1----:R-:W-:-:S03]  /*49f0*/  IDP.4A.S8.S8 R48, R46, R48, R27 ;  /* 0x000000302e307226 */ /* 0x002fc6000000061b */
[----:B------:R-:W0:Y:S04]  /*4a00*/  LDS R27, [R45+0xc] ;  /* 0x00000c002d1b7984 */ /* 0x000e280000000800 */
[----:B------:R-:W1:Y:S04]  /*4a10*/  LDS R46, [R37+UR8+0x1c] ;  /* 0x00001c08252e7984 */ /* 0x000e680008000800 */
[----:B------:R-:W2:Y:S01]  /*4a20*/  LDS.U16 R26, [R43] ;  /* 0x000000002b1a7984 */ /* 0x000ea20000000400 */
[----:B0-----:R-:W-:-:S03]  /*4a30*/  IDP.4A.S8.S8 R33, R27, R33, R32 ;  /* 0x000000211b217226 */ /* 0x001fc60000000620 */
[----:B------:R-:W-:Y:S01]  /*4a40*/  LDS R32, [R45+0x20] ;  /* 0x000020002d207984 */ /* 0x000fe20000000800 */
[----:B-1----:R-:W-:-:S03]  /*4a50*/  IDP.4A.S8.S8 R48, R51, R46, R48 ;  /* 0x0000002e33307226 */ /* 0x002fc60000000630 */
[----:B------:R-:W0:Y:S01]  /*4a60*/  LDS R27, [R37+UR8+0x20] ;  /* 0x00002008251b7984 */ /* 0x000e220008000800 */
[C---:B--2---:R-:W-:Y:S02]  /*4a70*/  PRMT R46, R26.reuse, 0x8880, RZ ;  /* 0x000088801a2e7816 */ /* 0x044fe400000000ff */
[----:B------:R-:W-:-:S03]  /*4a80*/  PRMT R26, R26, 0x9991, RZ ;  /* 0x000099911a1a7816 */ /* 0x000fc600000000ff */
[----:B------:R-:W-:Y:S02]  /*4a90*/  IMAD R51, R33, R46, RZ ;  /* 0x0000002e21337224 */ /* 0x000fe400078e02ff */
[----:B------:R-:W-:Y:S02]  /*4aa0*/  LDS R33, [R45+0x24] ;  /* 0x000024002d217984 */ /* 0x000fe40000000800 */
[----:B------:R-:W-:Y:S02]  /*4ab0*/  IMAD R26, R48, R26, R51 ;  /* 0x0000001a301a7224 */ /* 0x000fe400078e0233 */
[----:B------:R-:W1:Y:S04]  /*4ac0*/  LDS R46, [R37+UR8+0x24] ;  /* 0x00002408252e7984 */ /* 0x000e680008000800 */
[----:B------:R-:W-:Y:S04]  /*4ad0*/  LDS R51, [R37+UR8+0x30] ;  /* 0x0000300825337984 */ /* 0x000fe80008000800 */
[----:B------:R-:W-:Y:S01]  /*4ae0*/  LDS R48, [R37+UR8+0x34] ;  /* 0x0000340825307984 */ /* 0x000fe20008000800 */
[----:B0-----:R-:W-:-:S03]  /*4af0*/  IDP.4A.S8.S8 R27, R32, R27, RZ ;  /* 0x0000001b201b7226 */ /* 0x001fc600000006ff */
[----:B------:R-:W0:Y:S01]  /*4b00*/  LDS R32, [R45+0x30] ;  /* 0x000030002d207984 */ /* 0x000e220000000800 */
[----:B-1----:R-:W-:-:S03]  /*4b10*/  IDP.4A.S8.S8 R33, R33, R46, R27 ;  /* 0x0000002e21217226 */ /* 0x002fc6000000061b */
[----:B------:R-:W1:Y:S01]  /*4b20*/  LDS R46, [R45+0x34] ;  /* 0x000034002d2e7984 */ /* 0x000e620000000800 */
[----:B0-----:R-:W-:-:S03]  /*4b30*/  IDP.4A.S8.S8 R27, R32, R51, RZ ;  /* 0x00000033201b7226 */ /* 0x001fc600000006ff */
[----:B------:R-:W0:Y:S04]  /*4b40*/  LDS R32, [R45+0x28] ;  /* 0x000028002d207984 */ /* 0x000e280000000800 */
[----:B------:R-:W-:Y:S01]  /*4b50*/  LDS R51, [R45+0x2c] ;  /* 0x00002c002d337984 */ /* 0x000fe20000000800 */
[----:B-1----:R-:W-:-:S03]  /*4b60*/  IDP.4A.S8.S8 R27, R46, R48, R27 ;  /* 0x000000302e1b7226 */ /* 0x002fc6000000061b */
[----:B------:R-:W1:Y:S04]  /*4b70*/  LDS R46, [R37+UR8+0x2c] ;  /* 0x00002c08252e7984 */ /* 0x000e680008000800 */
[----:B------:R-:W-:Y:S01]  /*4b80*/  LDS R48, [R45+0x38] ;  /* 0x000038002d307984 */ /* 0x000fe20000000800 */
[----:B0-----:R-:W-:-:S03]  /*4b90*/  IDP.4A.S8.S8 R32, R32, R50, R33 ;  /* 0x0000003220207226 */ /* 0x001fc60000000621 */
[----:B------:R-:W0:Y:S04]  /*4ba0*/  LDS R33, [R37+UR8+0x38] ;  /* 0x0000380825217984 */ /* 0x000e280008000800 */
[----:B------:R-:W-:Y:S01]  /*4bb0*/  LDS R50, [R37+UR8+0x3c] ;  /* 0x00003c0825327984 */ /* 0x000fe20008000800 */
[----:B-1----:R-:W-:-:S03]  /*4bc0*/  IDP.4A.S8.S8 R32, R51, R46, R32 ;  /* 0x0000002e33207226 */ /* 0x002fc60000000620 */
[----:B------:R-:W1:Y:S01]  /*4bd0*/  LDS R46, [R45+0x3c] ;  /* 0x00003c002d2e7984 */ /* 0x000e620000000800 */
[----:B0-----:R-:W-:-:S03]  /*4be0*/  IDP.4A.S8.S8 R33, R48, R33, R27 ;  /* 0x0000002130217226 */ /* 0x001fc6000000061b */
[----:B------:R-:W0:Y:S04]  /*4bf0*/  LDS.U16 R27, [R43+0x2] ;  /* 0x000002002b1b7984 */ /* 0x000e280000000400 */
[----:B------:R-:W-:Y:S01]  /*4c00*/  LDS R48, [R37+UR8+0x44] ;  /* 0x0000440825307984 */ /* 0x000fe20008000800 */
[----:B-1----:R-:W-:-:S03]  /*4c10*/  IDP.4A.S8.S8 R33, R46, R50, R33 ;  /* 0x000000322e217226 */ /* 0x002fc60000000621 */
[----:B------:R-:W1:Y:S04]  /*4c20*/  LDS R46, [R45+0x40] ;  /* 0x000040002d2e7984 */ /* 0x000e680000000800 */
[----:B------:R-:W-:Y:S01]  /*4c30*/  LDS R50, [R37+UR8+0x54] ;  /* 0x0000540825327984 */ /* 0x000fe20008000800 */
[C---:B0-----:R-:W-:Y:S02]  /*4c40*/  PRMT R51, R27.reuse, 0x8880, RZ ;  /* 0x000088801b337816 */ /* 0x041fe400000000ff */
[----:B------:R-:W-:-:S03]  /*4c50*/  PRMT R27, R27, 0x9991, RZ ;  /* 0x000099911b1b7816 */ /* 0x000fc600000000ff */
[----:B------:R-:W-:Y:S02]  /*4c60*/  IMAD R32, R32, R51, RZ ;  /* 0x0000003320207224 */ /* 0x000fe400078e02ff */
[----:B------:R-:W0:Y:S02]  /*4c70*/  LDS R51, [R45+0x44] ;  /* 0x000044002d337984 */ /* 0x000e240000000800 */
[----:B------:R-:W-:Y:S02]  /*4c80*/  IMAD R32, R33, R27, R32 ;  /* 0x0000001b21207224 */ /* 0x000fe400078e0220 */
[----:B------:R-:W-:Y:S01]  /*4c90*/  LDS R33, [R45+0x50] ;  /* 0x000050002d217984 */ /* 0x000fe20000000800 */
[----:B-1----:R-:W-:Y:S02]  /*4ca0*/  IDP.4A.S8.S8 R46, R46, R53, RZ ;  /* 0x000000352e2e7226 */ /* 0x002fe400000006ff */
[----:B------:R-:W-:Y:S02]  /*4cb0*/  I2FP.F32.S32 R32, R32 ;  /* 0x0000002000207245 */ /* 0x000fe40000201400 */
[----:B0-----:R-:W-:-:S02]  /*4cc0*/  IDP.4A.S8.S8 R27, R51, R48, R46 ;  /* 0x00000030331b7226 */ /* 0x001fc4000000062e */
[----:B------:R-:W0:Y:S04]  /*4cd0*/  LDS R46, [R37+UR8+0x50] ;  /* 0x00005008252e7984 */ /* 0x000e280008000800 */
[----:B------:R-:W1:Y:S04]  /*4ce0*/  LDS R48, [R45+0x54] ;  /* 0x000054002d307984 */ /* 0x000e680000000800 */
[----:B------:R-:W-:Y:S01]  /*4cf0*/  LDS R51, [R37+UR8+0x70] ;  /* 0x0000700825337984 */ /* 0x000fe20008000800 */
[----:B0-----:R-:W-:-:S03]  /*4d00*/  IDP.4A.S8.S8 R33, R33, R46, RZ ;  /* 0x0000002e21217226 */ /* 0x001fc600000006ff */
[----:B------:R-:W-:Y:S01]  /*4d10*/  LDS R46, [R45+0x48] ;  /* 0x000048002d2e7984 */ /* 0x000fe20000000800 */
[----:B-1----:R-:W-:-:S03]  /*4d20*/  IDP.4A.S8.S8 R33, R48, R50, R33 ;  /* 0x0000003230217226 */ /* 0x002fc60000000621 */
[----:B------:R-:W0:Y:S04]  /*4d30*/  LDS R48, [R37+UR8+0x48] ;  /* 0x0000480825307984 */ /* 0x000e280008000800 */
[----:B------:R-:W-:Y:S01]  /*4d40*/  LDS.U16 R50, [R43+0x4] ;  /* 0x000004002b327984 */ /* 0x000fe20000000400 */
[----:B0-----:R-:W-:-:S03]  /*4d50*/  IDP.4A.S8.S8 R27, R46, R48, R27 ;  /* 0x000000302e1b7226 */ /* 0x001fc6000000061b */
[----:B------:R-:W-:Y:S04]  /*4d60*/  LDS R46, [R45+0x4c] ;  /* 0x00004c002d2e7984 */ /* 0x000fe80000000800 */
[----:B------:R-:W0:Y:S02]  /*4d70*/  LDS R48, [R37+UR8+0x4c] ;  /* 0x00004c0825307984 */ /* 0x000e240008000800 */
[----:B0-----:R-:W-:Y:S02]  /*4d80*/  IDP.4A.S8.S8 R27, R46, R48, R27 ;  /* 0x000000302e1b7226 */ /* 0x001fe4000000061b */
[----:B------:R-:W-:Y:S04]  /*4d90*/  LDS R46, [R45+0x58] ;  /* 0x000058002d2e7984 */ /* 0x000fe80000000800 */
[----:B------:R-:W0:Y:S02]  /*4da0*/  LDS R48, [R37+UR8+0x58] ;  /* 0x0000580825307984 */ /* 0x000e240008000800 */
[----:B0-----:R-:W-:-:S02]  /*4db0*/  IDP.4A.S8.S8 R33, R46, R48, R33 ;  /* 0x000000302e217226 */ /* 0x001fc40000000621 */
[----:B------:R-:W-:Y:S04]  /*4dc0*/  LDS R46, [R45+0x5c] ;  /* 0x00005c002d2e7984 */ /* 0x000fe80000000800 */
[----:B------:R-:W0:Y:S02]  /*4dd0*/  LDS R48, [R37+UR8+0x5c] ;  /* 0x00005c0825307984 */ /* 0x000e240008000800 */
[----:B0-----:R-:W-:Y:S01]  /*4de0*/  IDP.4A.S8.S8 R33, R46, R48, R33 ;  /* 0x000000302e217226 */ /* 0x001fe20000000621 */
[C---:B------:R-:W-:Y:S01]  /*4df0*/  PRMT R46, R50.reuse, 0x8880, RZ ;  /* 0x00008880322e7816 */ /* 0x040fe200000000ff */
[----:B------:R-:W-:Y:S01]  /*4e00*/  LDS R48, [R45+0x64] ;  /* 0x000064002d307984 */ /* 0x000fe20000000800 */
[----:B------:R-:W-:-:S03]  /*4e10*/  PRMT R50, R50, 0x9991, RZ ;  /* 0x0000999132327816 */ /* 0x000fc600000000ff */
[----:B------:R-:W-:Y:S02]  /*4e20*/  IMAD R46, R27, R46, RZ ;  /* 0x0000002e1b2e7224 */ /* 0x000fe400078e02ff */
[----:B------:R-:W-:Y:S02]  /*4e30*/  IMAD.MOV.U32 R27, RZ, RZ, R50 ;  /* 0x000000ffff1b7224 */ /* 0x000fe400078e0032 */
[----:B------:R-:W-:Y:S02]  /*4e40*/  LDS R50, [R37+UR8+0x64] ;  /* 0x0000640825327984 */ /* 0x000fe40008000800 */
[----:B------:R-:W-:Y:S02]  /*4e50*/  IMAD R33, R33, R27, R46 ;  /* 0x0000001b21217224 */ /* 0x000fe400078e022e */
[----:B------:R-:W-:Y:S03]  /*4e60*/  LDS R27, [R45+0x60] ;  /* 0x000060002d1b7984 */ /* 0x000fe60000000800 */
[----:B------:R-:W-:Y:S01]  /*4e70*/  I2FP.F32.S32 R33, R33 ;  /* 0x0000002100217245 */ /* 0x000fe20000201400 */
[----:B------:R-:W0:Y:S02]  /*4e80*/  LDS R46, [R37+UR8+0x60] ;  /* 0x00006008252e7984 */ /* 0x000e240008000800 */
[----:B0-----:R-:W-:-:S02]  /*4e90*/  IDP.4A.S8.S8 R27, R27, R46, RZ ;  /* 0x0000002e1b1b7226 */ /* 0x001fc400000006ff */
[----:B------:R-:W0:Y:S02]  /*4ea0*/  LDS R46, [R45+0x70] ;  /* 0x000070002d2e7984 */ /* 0x000e240000000800 */
[----:B------:R-:W-:Y:S02]  /*4eb0*/  IDP.4A.S8.S8 R27, R48, R50, R27 ;  /* 0x00000032301b7226 */ /* 0x000fe4000000061b */
[----:B------:R-:W-:Y:S04]  /*4ec0*/  LDS R48, [R37+UR8+0x74] ;  /* 0x0000740825307984 */ /* 0x000fe80008000800 */
[----:B------:R-:W-:Y:S01]  /*4ed0*/  LDS R50, [R37+UR8+0x68] ;  /* 0x0000680825327984 */ /* 0x000fe20008000800 */
[----:B0-----:R-:W-:-:S03]  /*4ee0*/  IDP.4A.S8.S8 R46, R46, R51, RZ ;  /* 0x000000332e2e7226 */ /* 0x001fc600000006ff */
[----:B------:R-:W0:Y:S02]  /*4ef0*/  LDS R51, [R45+0x74] ;  /* 0x000074002d337984 */ /* 0x000e240000000800 */
[----:B0-----:R-:W-:Y:S02]  /*4f00*/  IDP.4A.S8.S8 R46, R51, R48, R46 ;  /* 0x00000030332e7226 */ /* 0x001fe4000000062e */
[----:B------:R-:W0:Y:S04]  /*4f10*/  LDS R48, [R45+0x68] ;  /* 0x000068002d307984 */ /* 0x000e280000000800 */
[----:B------:R-:W-:Y:S01]  /*4f20*/  LDS R51, [R45+0x78] ;  /* 0x000078002d337984 */ /* 0x000fe20000000800 */
[----:B0-----:R-:W-:-:S03]  /*4f30*/  IDP.4A.S8.S8 R27, R48, R50, R27 ;  /* 0x00000032301b7226 */ /* 0x001fc6000000061b */
[----:B------:R-:W-:Y:S04]  /*4f40*/  LDS R48, [R45+0x6c] ;  /* 0x00006c002d307984 */ /* 0x000fe80000000800 */
[----:B------:R-:W0:Y:S02]  /*4f50*/  LDS R50, [R37+UR8+0x6c] ;  /* 0x00006c0825327984 */ /* 0x000e240008000800 */
[----:B0-----:R-:W-:Y:S02]  /*4f60*/  IDP.4A.S8.S8 R27, R48, R50, R27 ;  /* 0x00000032301b7226 */ /* 0x001fe4000000061b */
[----:B------:R-:W0:Y:S02]  /*4f70*/  LDS R48, [R37+UR8+0x78] ;  /* 0x0000780825307984 */ /* 0x000e240008000800 */
[----:B0-----:R-:W-:-:S02]  /*4f80*/  IDP.4A.S8.S8 R46, R51, R48, R46 ;  /* 0x00000030332e7226 */ /* 0x001fc4000000062e */
[----:B------:R-:W-:Y:S04]  /*4f90*/  LDS R51, [R45+0x7c] ;  /* 0x00007c002d337984 */ /* 0x000fe80000000800 */
[----:B------:R-:W0:Y:S02]  /*4fa0*/  LDS R48, [R37+UR8+0x7c] ;  /* 0x00007c0825307984 */ /* 0x000e240008000800 */
[----:B0-----:R-:W-:Y:S02]  /*4fb0*/  IDP.4A.S8.S8 R46, R51, R48, R46 ;  /* 0x00000030332e7226 */ /* 0x001fe4000000062e */
[----:B------:R-:W0:Y:S02]  /*4fc0*/  LDS.U16 R48, [R43+0x6] ;  /* 0x000006002b307984 */ /* 0x000e240000000400 */
[----:B0-----:R-:W-:-:S02]  /*4fd0*/  PRMT R50, R48, 0x8880, RZ ;  /* 0x0000888030327816 */ /* 0x001fc400000000ff */
[----:B------:R-:W-:-:S03]  /*4fe0*/  PRMT R48, R48, 0x9991, RZ ;  /* 0x0000999130307816 */ /* 0x000fc600000000ff */
[----:B------:R-:W-:Y:S01]  /*4ff0*/  IMAD R51, R27, R50, RZ ;  /* 0x000000321b337224 */ /* 0x000fe200078e02ff */
[----:B------:R-:W-:Y:S01]  /*5000*/  I2FP.F32.S32 R50, R26 ;  /* 0x0000001a00327245 */ /* 0x000fe20000201400 */
[----:B------:R-:W0:Y:S02]  /*5010*/  LDS R27, [R31+UR9] ;  /* 0x000000091f1b7984 */ /* 0x000e240008000800 */
[----:B------:R-:W-:Y:S02]  /*5020*/  IMAD R46, R46, R48, R51 ;  /* 0x000000302e2e7224 */ /* 0x000fe400078e0233 */
[----:B------:R-:W1:Y:S03]  /*5030*/  LDS R48, [R31+UR9+0x4] ;  /* 0x000004091f307984 */ /* 0x000e660008000800 */
[----:B------:R-:W-:Y:S01]  /*5040*/  I2FP.F32.S32 R46, R46 ;  /* 0x0000002e002e7245 */ /* 0x000fe20000201400 */
[----:B------:R-:W2:Y:S01]  /*5050*/  LDS R26, [R31+UR9+0x8] ;  /* 0x000008091f1a7984 */ /* 0x000ea20008000800 */
[----:B0-----:R-:W-:-:S03]  /*5060*/  FFMA.FTZ R51, R27, R50, RZ ;  /* 0x000000321b337223 */ /* 0x001fc600000100ff */
[----:B------:R-:W0:Y:S01]  /*5070*/  LDS R27, [R31+UR9+0xc] ;  /* 0x00000c091f1b7984 */ /* 0x000e220008000800 */
[----:B-1----:R-:W-:-:S03]  /*5080*/  FFMA.FTZ R53, R48, R32, R51 ;  /* 0x0000002030357223 */ /* 0x002fc60000010033 */
[----:B------:R-:W1:Y:S01]  /*5090*/  LDS R51, [R38] ;  /* 0x0000000026337984 */ /* 0x000e620000000800 */
[----:B--2---:R-:W-:-:S04]  /*50a0*/  FFMA.FTZ R26, R26, R33, RZ ;  /* 0x000000211a1a7223 */ /* 0x004fc800000100ff */
[----:B0-----:R-:W-:Y:S01]  /*50b0*/  FFMA.FTZ R26, R27, R46, R26 ;  /* 0x0000002e1b1a7223 */ /* 0x001fe2000001001a */
[----:B-1----:R-:W-:-:S04]  /*50c0*/  FFMA.FTZ R28, R53, R51, R28 ;  /* 0x00000033351c7223 */ /* 0x002fc8000001001c */
[----:B------:R-:W-:Y:S01]  /*50d0*/  FFMA.FTZ R28, R51, R26, R28 ;  /* 0x0000001a331c7223 */ /* 0x000fe2000001001c */
[----:B------:R-:W-:Y:S06]  /*50e0*/  BAR.SYNC.DEFER_BLOCKING 0x0 ;  /* 0x0000000000007b1d */ /* 0x000fec0000010000 */
[----:B------:R-:W-:Y:S05]  /*50f0*/  BRA.U UP0, `(.L_x_272) ;  /* 0x0000000900647547 */ /* 0x000fea000b800000 */
[----:B------:R-:W-:Y:S02]  /*5100*/  VIADD R26, R49, 0x4 ;  /* 0x00000004311a7836 */ /* 0x000fe40000000000 */
[----:B------:R-:W-:-:S03]  /*5110*/  VIADD R32, R10, 0x20 ;  /* 0x000000200a207836 */ /* 0x000fc60000000000 */
[----:B------:R-:W-:Y:S02]  /*5120*/  ISETP.GE.OR P1, PT, R26, UR11, P0 ;  /* 0x0000000b1a007c0c */ /* 0x000fe40008726670 */
[----:B------:R-:W-:Y:S02]  /*5130*/  SHF.R.U32.HI R32, RZ, 0x3, R32 ;  /* 0x00000003ff207819 */ /* 0x000fe40000011620 */
[----:B------:R-:W-:-:S03]  /*5140*/  ISETP.GT.U32.OR P1, PT, R10, 0x3, P1 ;  /* 0x000000030a00780c */ /* 0x000fc60000f24470 */
[----:B------:R-:W-:-:S05]  /*5150*/  VIADD R33, R32, UR5 ;  /* 0x0000000520217c36 */ /* 0x000fca0008000000 */
[----:B------:R-:W-:-:S05]  /*5160*/  ISETP.GE.OR P0, PT, R33, UR11, P0 ;  /* 0x0000000b21007c0c */ /* 0x000fca0008706670 */
[----:B------:R-:W0:Y:S01]  /*5170*/  @!P1 LDC.64 R26, c[0x0][0x388] ;  /* 0x0000e200ff1a9b82 */ /* 0x000e220000000a00 */
[----:B------:R-:W-:-:S04]  /*5180*/  @!P1 IADD3 R49, P2, PT, R42, R49, RZ ;  /* 0x000000312a319210 */ /* 0x000fc80007f5e0ff */
[----:B------:R-:W-:-:S03]  /*5190*/  @!P1 LEA.HI.X.SX32 R32, R42, RZ, 0x1, P2 ;  /* 0x000000ff2a209211 */ /* 0x000fc600010f0eff */
[----:B------:R-:W-:Y:S02]  /*51a0*/  @!P0 IMAD.IADD R33, R33, 0x1, R42 ;  /* 0x0000000121218824 */ /* 0x000fe400078e022a */
[----:B0-----:R-:W-:-:S04]  /*51b0*/  @!P1 IMAD.WIDE.U32 R26, R49, 0x24, R26 ;  /* 0x00000024311a9825 */ /* 0x001fc800078e001a */
[----:B------:R-:W-:Y:S02]  /*51c0*/  @!P1 IMAD R49, R32, 0x24, RZ ;  /* 0x0000002420319824 */ /* 0x000fe400078e02ff */
[----:B------:R-:W-:-:S04]  /*51d0*/  @!P0 IMAD.WIDE R32, R33, 0x24, R24 ;  /* 0x0000002421208825 */ /* 0x000fc800078e0218 */
[----:B------:R-:W-:Y:S02]  /*51e0*/  @!P1 IMAD.IADD R27, R27, 0x1, R49 ;  /* 0x000000011b1b9824 */ /* 0x000fe400078e0231 */
[----:B------:R-:W2:Y:S04]  /*51f0*/  @!P0 LDG.E.CONSTANT R32, desc[UR16][R32.64+0x4] ;  /* 0x0000041020208981 */ /* 0x000ea8000c1e9900 */
        /* <DEDUP_REMOVED lines=14> */
[----:B------:R-:W3:Y:S01]  /*52e0*/  LDS R27, [R37+UR8+0xc] ;  /* 0x00000c08251b7984 */ /* 0x000ee20008000800 */
[----:B0-----:R-:W-:-:S03]  /*52f0*/  IDP.4A.S8.S8 R46, R42, R49, RZ ;  /* 0x000000312a2e7226 */ /* 0x001fc600000006ff */
[----:B------:R-:W-:Y:S04]  /*5300*/  LDS R42, [R45+0x90] ;  /* 0x000090002d2a7984 */ /* 0x000fe80000000800 */
[----:B------:R-:W0:Y:S01]  /*5310*/  LDS R49, [R37+UR8+0x10] ;  /* 0x0000100825317984 */ /* 0x000e220008000800 */
[----:B-1----:R-:W-:-:S03]  /*5320*/  IDP.4A.S8.S8 R46, R51, R48, R46 ;  /* 0x00000030332e7226 */ /* 0x002fc6000000062e */
[----:B------:R-:W-:Y:S04]  /*5330*/  LDS R48, [R37+UR8+0x1c] ;  /* 0x00001c0825307984 */ /* 0x000fe80008000800 */
        /* <DEDUP_REMOVED lines=117> */
.L_x_272:
[----:B------:R-:W-:-:S04]  /*5a90*/  UIADD3 UR15, UPT, UPT, UR15, 0x1, URZ ;  /* 0x000000010f0f7890 */ /* 0x000fc8000fffe0ff */
[----:B------:R-:W-:-:S09]  /*5aa0*/  UISETP.NE.AND UP0, UPT, UR15, UR10, UPT ;  /* 0x0000000a0f00728c */ /* 0x000fd2000bf05270 */
[----:B------:R-:W-:Y:S05]  /*5ab0*/  BRA.U UP0, `(.L_x_273) ;  /* 0xffffffd500b47547 */ /* 0x000fea000b83ffff */
.L_x_270:
[----:B------:R-:W1:Y:S01]  /*5ac0*/  LDCU UR4, c[0x0][0x3c8] ;  /* 0x00007900ff0477ac */ /* 0x000e620008000800 */
[----:B------:R-:W1:Y:S02]  /*5ad0*/  LDCU UR5, c[0x0][0x3bc] ;  /* 0x00007780ff0577ac */ /* 0x000e640008000800 */
[----:B-1----:R-:W-:-:S06]  /*5ae0*/  UIMAD UR4, UR4, UR5, URZ ;  /* 0x00000005040472a4 */ /* 0x002fcc000f8e02ff */
[----:B-----5:R-:W-:-:S13]  /*5af0*/  ISETP.GE.AND P0, PT, R8, UR4, PT ;  /* 0x0000000408007c0c */ /* 0x020fda000bf06270 */
[----:B0-----:R-:W-:Y:S05]  /*5b00*/  @P0 EXIT ;  /* 0x000000000000094d */ /* 0x001fea0003800000 */
[----:B------:R-:W0:Y:S01]  /*5b10*/  S2R R5, SR_TID.X ;  /* 0x0000000000057919 */ /* 0x000e220000002100 */
[----:B------:R-:W1:Y:S01]  /*5b20*/  LDCU UR4, c[0x0][0x3c4] ;  /* 0x00007880ff0477ac */ /* 0x000e620008000800 */
[----:B0-----:R-:W-:-:S05]  /*5b30*/  VIADD R5, R5, UR6 ;  /* 0x0000000605057c36 */ /* 0x001fca0008000000 */
[----:B-1----:R-:W-:-:S13]  /*5b40*/  ISETP.GE.U32.AND P0, PT, R5, UR4, PT ;  /* 0x0000000405007c0c */ /* 0x002fda000bf06070 */
[----:B------:R-:W-:Y:S05]  /*5b50*/  @P0 EXIT ;  /* 0x000000000000094d */ /* 0x000fea0003800000 */
[----:B------:R-:W0:Y:S01]  /*5b60*/  LDC.64 R2, c[0x0][0x390] ;  /* 0x0000e400ff027b82 */ /* 0x000e220000000a00 */
[----:B------:R-:W-:Y:S01]  /*5b70*/  IMAD R5, R8, UR4, R5 ;  /* 0x0000000408057c24 */ /* 0x000fe2000f8e0205 */
[----:B------:R-:W-:-:S03]  /*5b80*/  F2FP.BF16.F32.PACK_AB R28, RZ, R28 ;  /* 0x0000001cff1c723e */ /* 0x000fc600000010ff */
[----:B0-----:R-:W-:-:S05]  /*5b90*/  IMAD.WIDE.U32 R2, R5, 0x2, R2 ;  /* 0x0000000205027825 */ /* 0x001fca00078e0002 */
[----:B------:R-:W-:Y:S01]  /*5ba0*/  STG.E.U16 desc[UR16][R2.64], R28 ;  /* 0x0000001c02007986 */ /* 0x000fe2000c101510 */
[----:B------:R-:W-:Y:S05]  /*5bb0*/  EXIT ;  /* 0x000000000000794d */ /* 0x000fea0003800000 */
.L_x_274:
        /* <DEDUP_REMOVED lines=12> */
.L_x_1193:


//--------------------- .text._Z8moe_q6_KIN3c108BFloat16ELb0EEvPKvS3_PT_PKiS7_S7_iiiiiii --------------------------
	.section	.text._Z8moe_q6_KIN3c108BFloat16ELb0EEvPKvS3_PT_PKiS7_S7_iiiiiii,"ax",@progbits
	.align	128
.text._Z8moe_q6_KIN3c108BFloat16ELb0EEvPKvS3_PT_PKiS7_S7_iiiiiii:
        .type           _Z8moe_q6_KIN3c108BFloat16ELb0EEvPKvS3_PT_PKiS7_S7_iiiiiii,@function
        .size           _Z8moe_q6_KIN3c108BFloat16ELb0EEvPKvS3_PT_PKiS7_S7_iiiiiii,(.L_x_1194 - _Z8moe_q6_KIN3c108BFloat16ELb0EEvPKvS3_PT_PKiS7_S7_iiiiiii)
        .other          _Z8moe_q6_KIN3c108BFloat16ELb0EEvPKvS3_PT_PKiS7_S7_iiiiiii,@"STO_CUDA_ENTRY STV_DEFAULT"
_Z8moe_q6_KIN3c108BFloat16ELb0EEvPKvS3_PT_PKiS7_S7_iiiiiii:
[----:B------:R-:W-:Y:S01]  /*0000*/  LDC R1, c[0x0][0x37c] ;  /* 0x0000df00ff017b82 */ /* 0x000fe20000000800 */
[----:B------:R-:W0:Y:S07]  /*0010*/  S2R R7, SR_CTAID.Y ;  /* 0x0000000000077919 */ /* 0x000e2e0000002600 */
[----:B------:R-:W0:Y:S01]  /*0020*/  LDC.64 R2, c[0x0][0x3a0] ;  /* 0x0000e800ff027b82 */ /* 0x000e220000000a00 */
[----:B------:R-:W1:Y:S01]  /*0030*/  LDCU.64 UR12, c[0x0][0x358] ;  /* 0x00006b00ff0c77ac */ /* 0x000e620008000a00 */
[----:B0-----:R-:W-:-:S05]  /*0040*/  IMAD.WIDE.U32 R2, R7, 0x4, R2 ;  /* 0x0000000407027825 */ /* 0x001fca00078e0002 */
[----:B-1----:R-:W2:Y:S02]  /*0050*/  LDG.E.CONSTANT R9, desc[UR12][R2.64] ;  /* 0x0000000c02097981 */ /* 0x002ea4000c1e9900 */
[----:B--2---:R-:W-:-:S13]  /*0060*/  ISETP.GT.U32.AND P0, PT, R9, 0xff, PT ;  /* 0x000000ff0900780c */ /* 0x004fda0003f04070 */
        /* <DEDUP_REMOVED lines=10> */
[----:B------:R-:W0:Y:S01]  /*0110*/  LDC.64 R20, c[0x0][0x3b0] ;  /* 0x0000ec00ff147b82 */ /* 0x000e220000000a00 */
[----:B------:R1:W5:Y:S01]  /*0120*/  LDG.E.CONSTANT R0, desc[UR12][R4.64] ;  /* 0x0000000c04007981 */ /* 0x000362000c1e9900 */
[----:B------:R-:W-:-:S06]  /*0130*/  IMAD.MOV.U32 R2, RZ, RZ, RZ ;  /* 0x000000ffff027224 */ /* 0x000fcc00078e00ff */
[----:B------:R-:W2:Y:S08]  /*0140*/  LDC.64 R16, c[0x0][0x380] ;  /* 0x0000e000ff107b82 */ /* 0x000eb00000000a00 */
[----:B------:R-:W3:Y:S01]  /*0150*/  S2UR UR4, SR_CTAID.X ;  /* 0x00000000000479c3 */ /* 0x000ee20000002500 */
[----:B0-----:R-:W-:Y:S01]  /*0160*/  ISETP.GE.AND P0, PT, R21, 0x100, PT ;  /* 0x000001001500780c */ /* 0x001fe20003f06270 */
[----:B------:R-:W-:Y:S01]  /*0170*/  IMAD R20, R9, R20, RZ ;  /* 0x0000001409147224 */ /* 0x000fe200078e02ff */
[----:B------:R-:W-:-:S04]  /*0180*/  SHF.R.S32.HI R6, RZ, 0x1f, R21 ;  /* 0x0000001fff067819 */ /* 0x000fc80000011415 */
[----:B-1----:R-:W-:Y:S02]  /*0190*/  LEA.HI R4, R6, R21, RZ, 0x8 ;  /* 0x0000001506047211 */ /* 0x002fe400078f40ff */
[----:B--2---:R-:W-:-:S04]  /*01a0*/  IADD3 R16, P1, PT, R20, R16, RZ ;  /* 0x0000001014107210 */ /* 0x004fc80007f3e0ff */
[----:B------:R-:W-:Y:S01]  /*01b0*/  LEA.HI.X.SX32 R17, R20, R17, 0x1, P1 ;  /* 0x0000001114117211 */ /* 0x000fe200008f0eff */
[----:B---3--:R-:W-:Y:S01]  /*01c0*/  USHF.L.U32 UR4, UR4, 0x5, URZ ;  /* 0x0000000504047899 */ /* 0x008fe200080006ff */
[----:B------:R-:W-:Y:S11]  /*01d0*/  @!P0 BRA `(.L_x_275) ;  /* 0x0000005400288947 */ /* 0x000ff60003800000 */
[----:B------:R-:W0:Y:S01]  /*01e0*/  S2R R3, SR_TID.X ;  /* 0x0000000000037919 */ /* 0x000e220000002100 */
[----:B------:R-:W-:Y:S01]  /*01f0*/  SHF.R.S32.HI R4, RZ, 0x8, R4 ;  /* 0x00000008ff047819 */ /* 0x000fe20000011404 */
[----:B------:R-:W1:Y:S01]  /*0200*/  S2UR UR9, SR_CgaCtaId ;  /* 0x00000000000979c3 */ /* 0x000e620000008800 */
[----:B------:R-:W-:Y:S01]  /*0210*/  UMOV UR5, 0x400 ;  /* 0x0000040000057882 */ /* 0x000fe20000000000 */
[----:B------:R-:W2:Y:S02]  /*0220*/  LDCU.64 UR16, c[0x0][0x388] ;  /* 0x00007100ff1077ac */ /* 0x000ea40008000a00 */
[----:B------:R-:W-:Y:S01]  /*0230*/  IMAD R19, R4, UR4, RZ ;  /* 0x0000000404137c24 */ /* 0x000fe2000f8e02ff */
[----:B------:R-:W-:Y:S01]  /*0240*/  UMOV UR7, 0x400 ;  /* 0x0000040000077882 */ /* 0x000fe20000000000 */
[----:B------:R-:W3:Y:S03]  /*0250*/  LDCU UR11, c[0x0][0x3c0] ;  /* 0x00007800ff0b77ac */ /* 0x000ee60008000800 */
[----:B------:R-:W-:Y:S01]  /*0260*/  SHF.R.S32.HI R5, RZ, 0x1f, R19 ;  /* 0x0000001fff057819 */ /* 0x000fe20000011413 */
[----:B------:R-:W-:-:S04]  /*0270*/  IMAD.WIDE.U32 R18, R19, 0xd2, R16 ;  /* 0x000000d213127825 */ /* 0x000fc800078e0010 */
[----:B------:R-:W-:-:S04]  /*0280*/  IMAD R7, R5, 0xd2, RZ ;  /* 0x000000d205077824 */ /* 0x000fc800078e02ff */
[----:B------:R-:W-:Y:S01]  /*0290*/  IMAD.IADD R19, R19, 0x1, R7 ;  /* 0x0000000113137824 */ /* 0x000fe200078e0207 */
[--C-:B0-----:R-:W-:Y:S01]  /*02a0*/  SHF.R.U32.HI R2, RZ, 0x1, R3.reuse ;  /* 0x00000001ff027819 */ /* 0x101fe20000011603 */
[----:B------:R-:W-:Y:S01]  /*02b0*/  IMAD.SHL.U32 R23, R3, 0x4, RZ ;  /* 0x0000000403177824 */ /* 0x000fe200078e00ff */
[----:B------:R-:W-:Y:S02]  /*02c0*/  SHF.R.U32.HI R5, RZ, 0x5, R3 ;  /* 0x00000005ff057819 */ /* 0x000fe40000011603 */
[----:B------:R-:W-:Y:S02]  /*02d0*/  LOP3.LUT R2, R2, 0x8, RZ, 0xc0, !PT ;  /* 0x0000000802027812 */ /* 0x000fe400078ec0ff */
[----:B------:R-:W-:Y:S01]  /*02e0*/  LOP3.LUT R14, R23, 0x7c, RZ, 0xc0, !PT ;  /* 0x0000007c170e7812 */ /* 0x000fe200078ec0ff */
[----:B------:R-:W-:Y:S01]  /*02f0*/  IMAD R5, R13, R4, R5 ;  /* 0x000000040d057224 */ /* 0x000fe200078e0205 */
[----:B------:R-:W-:-:S03]  /*0300*/  LOP3.LUT R2, R2, 0x7, R3, 0xf8, !PT ;  /* 0x0000000702027812 */ /* 0x000fc600078ef803 */
[----:B------:R-:W-:-:S04]  /*0310*/  IMAD.WIDE.U32 R6, R5, 0xd2, R18 ;  /* 0x000000d205067825 */ /* 0x000fc800078e0012 */
[----:B------:R-:W-:Y:S01]  /*0320*/  IMAD.SHL.U32 R8, R2, 0x4, RZ ;  /* 0x0000000402087824 */ /* 0x000fe200078e00ff */
[----:B------:R-:W-:-:S04]  /*0330*/  IADD3 R10, P0, PT, R14, R6, RZ ;  /* 0x000000060e0a7210 */ /* 0x000fc80007f1e0ff */
[----:B------:R-:W-:Y:S01]  /*0340*/  IADD3 R28, P1, PT, R8, R6, RZ ;  /* 0x00000006081c7210 */ /* 0x000fe20007f3e0ff */
[----:B------:R-:W-:-:S04]  /*0350*/  IMAD.X R11, RZ, RZ, R7, P0 ;  /* 0x000000ffff0b7224 */ /* 0x000fc800000e0607 */
[----:B------:R-:W-:Y:S01]  /*0360*/  IMAD.X R29, RZ, RZ, R7, P1 ;  /* 0x000000ffff1d7224 */ /* 0x000fe200008e0607 */
[----:B------:R-:W4:Y:S04]  /*0370*/  LDG.E.U16.CONSTANT R15, desc[UR12][R10.64] ;  /* 0x0000000c0a0f7981 */ /* 0x000f28000c1e9500 */
[----:B------:R-:W2:Y:S04]  /*0380*/  LDG.E.U16.CONSTANT R37, desc[UR12][R28.64+0x80] ;  /* 0x0000800c1c257981 */ /* 0x000ea8000c1e9500 */
[----:B------:R-:W2:Y:S04]  /*0390*/  LDG.E.U16.CONSTANT R2, desc[UR12][R28.64+0x82] ;  /* 0x0000820c1c027981 */ /* 0x000ea8000c1e9500 */
[----:B------:R0:W4:Y:S01]  /*03a0*/  LDG.E.U16.CONSTANT R22, desc[UR12][R10.64+0x2] ;  /* 0x0000020c0a167981 */ /* 0x000122000c1e9500 */
[----:B------:R-:W-:-:S04]  /*03b0*/  IMAD R7, R4, 0x4, R5 ;  /* 0x0000000404077824 */ /* 0x000fc800078e0205 */
[----:B------:R-:W-:-:S03]  /*03c0*/  IMAD.WIDE.U32 R6, R7, 0xd2, R18 ;  /* 0x000000d207067825 */ /* 0x000fc600078e0012 */
[----:B------:R-:W-:-:S05]  /*03d0*/  IADD3 R26, P0, PT, R8, R6, RZ ;  /* 0x00000006081a7210 */ /* 0x000fca0007f1e0ff */
[----:B------:R-:W-:Y:S01]  /*03e0*/  IMAD.X R27, RZ, RZ, R7, P0 ;  /* 0x000000ffff1b7224 */ /* 0x000fe200000e0607 */
[----:B------:R-:W-:-:S04]  /*03f0*/  IADD3 R24, P0, PT, R14, R6, RZ ;  /* 0x000000060e187210 */ /* 0x000fc80007f1e0ff */
[----:B------:R-:W3:Y:S04]  /*0400*/  LDG.E.U16.CONSTANT R30, desc[UR12][R26.64+0x80] ;  /* 0x0000800c1a1e7981 */ /* 0x000ee8000c1e9500 */
[----:B------:R-:W3:Y:S01]  /*0410*/  LDG.E.U16.CONSTANT R33, desc[UR12][R26.64+0x82] ;  /* 0x0000820c1a217981 */ /* 0x000ee2000c1e9500 */
[----:B------:R-:W-:-:S05]  /*0420*/  IMAD.X R25, RZ, RZ, R7, P0 ;  /* 0x000000ffff197224 */ /* 0x000fca00000e0607 */
[----:B------:R-:W3:Y:S04]  /*0430*/  LDG.E.U16.CONSTANT R6, desc[UR12][R24.64] ;  /* 0x0000000c18067981 */ /* 0x000ee8000c1e9500 */
[----:B------:R1:W3:Y:S01]  /*0440*/  LDG.E.U16.CONSTANT R9, desc[UR12][R24.64+0x2] ;  /* 0x0000020c18097981 */ /* 0x0002e2000c1e9500 */
[----:B------:R-:W-:-:S04]  /*0450*/  IMAD R7, R4, 0x8, R5 ;  /* 0x0000000804077824 */ /* 0x000fc800078e0205 */
[----:B0-----:R-:W-:-:S03]  /*0460*/  IMAD.WIDE.U32 R10, R7, 0xd2, R18 ;  /* 0x000000d2070a7825 */ /* 0x001fc600078e0012 */
[----:B------:R-:W-:-:S05]  /*0470*/  IADD3 R34, P0, PT, R8, R10, RZ ;  /* 0x0000000a08227210 */ /* 0x000fca0007f1e0ff */
[----:B------:R-:W-:Y:S01]  /*0480*/  IMAD.X R35, RZ, RZ, R11, P0 ;  /* 0x000000ffff237224 */ /* 0x000fe200000e060b */
[----:B------:R-:W-:-:S04]  /*0490*/  IADD3 R28, P0, PT, R14, R10, RZ ;  /* 0x0000000a0e1c7210 */ /* 0x000fc80007f1e0ff */
[----:B------:R-:W3:Y:S01]  /*04a0*/  LDG.E.U16.CONSTANT R12, desc[UR12][R34.64+0x80] ;  /* 0x0000800c220c7981 */ /* 0x000ee2000c1e9500 */
[----:B------:R-:W-:-:S05]  /*04b0*/  IMAD.X R29, RZ, RZ, R11, P0 ;  /* 0x000000ffff1d7224 */ /* 0x000fca00000e060b */
[----:B------:R-:W3:Y:S04]  /*04c0*/  LDG.E.U16.CONSTANT R31, desc[UR12][R28.64] ;  /* 0x0000000c1c1f7981 */ /* 0x000ee8000c1e9500 */
[----:B------:R-:W3:Y:S04]  /*04d0*/  LDG.E.U16.CONSTANT R35, desc[UR12][R34.64+0x82] ;  /* 0x0000820c22237981 */ /* 0x000ee8000c1e9500 */
[----:B------:R0:W3:Y:S01]  /*04e0*/  LDG.E.U16.CONSTANT R32, desc[UR12][R28.64+0x2] ;  /* 0x0000020c1c207981 */ /* 0x0000e2000c1e9500 */
[----:B-1----:R-:W-:-:S04]  /*04f0*/  IMAD R25, R4, 0x4, R7 ;  /* 0x0000000404197824 */ /* 0x002fc800078e0207 */
[----:B------:R-:W-:-:S03]  /*0500*/  IMAD.WIDE.U32 R24, R25, 0xd2, R18 ;  /* 0x000000d219187825 */ /* 0x000fc600078e0012 */
[----:B------:R-:W-:-:S05]  /*0510*/  IADD3 R26, P0, PT, R8, R24, RZ ;  /* 0x00000018081a7210 */ /* 0x000fca0007f1e0ff */
[----:B------:R-:W-:-:S05]  /*0520*/  IMAD.X R27, RZ, RZ, R25, P0 ;  /* 0x000000ffff1b7224 */ /* 0x000fca00000e0619 */
[----:B------:R-:W3:Y:S04]  /*0530*/  LDG.E.U16.CONSTANT R20, desc[UR12][R26.64+0x80] ;  /* 0x0000800c1a147981 */ /* 0x000ee8000c1e9500 */
[----:B------:R1:W3:Y:S01]  /*0540*/  LDG.E.U16.CONSTANT R11, desc[UR12][R26.64+0x82] ;  /* 0x0000820c1a0b7981 */ /* 0x0002e2000c1e9500 */
[----:B------:R-:W-:Y:S02]  /*0550*/  SHF.R.U32.HI R10, RZ, 0x2, R3 ;  /* 0x00000002ff0a7819 */ /* 0x000fe40000011603 */
[----:B------:R-:W-:-:S05]  /*0560*/  IADD3 R24, P0, PT, R14, R24, RZ ;  /* 0x000000180e187210 */ /* 0x000fca0007f1e0ff */
[----:B------:R-:W-:Y:S01]  /*0570*/  IMAD.X R25, RZ, RZ, R25, P0 ;  /* 0x000000ffff197224 */ /* 0x000fe200000e0619 */
[----:B------:R-:W-:Y:S01]  /*0580*/  ULEA UR14, UR9, UR5, 0x18 ;  /* 0x00000005090e7291 */ /* 0x000fe2000f8ec0ff */
[----:B--2---:R-:W-:Y:S01]  /*0590*/  IMAD R37, R2, 0x10000, R37 ;  /* 0x0001000002257824 */ /* 0x004fe200078e0225 */
[----:B------:R-:W-:Y:S01]  /*05a0*/  LOP3.LUT R2, R10, 0x2, RZ, 0xc0, !PT ;  /* 0x000000020a027812 */ /* 0x000fe200078ec0ff */
[----:B----4-:R-:W-:-:S03]  /*05b0*/  IMAD R15, R22, 0x10000, R15 ;  /* 0x00010000160f7824 */ /* 0x010fc600078e020f */
[----:B------:R-:W-:Y:S02]  /*05c0*/  SHF.R.S32.HI R37, RZ, R2, R37 ;  /* 0x00000002ff257219 */ /* 0x000fe40000011425 */
[----:B------:R-:W-:Y:S02]  /*05d0*/  SHF.R.U32.HI R22, RZ, 0x4, R15 ;  /* 0x00000004ff167819 */ /* 0x000fe4000001160f */
[C---:B0-----:R-:W-:Y:S01]  /*05e0*/  LOP3.LUT R29, R37.reuse, 0x30303030, RZ, 0xc0, !PT ;  /* 0x30303030251d7812 */ /* 0x041fe200078ec0ff */
[----:B------:R-:W-:-:S03]  /*05f0*/  IMAD.SHL.U32 R37, R37, 0x10, RZ ;  /* 0x0000001025257824 */ /* 0x000fc600078e00ff */
[----:B------:R-:W-:Y:S02]  /*0600*/  LOP3.LUT R29, R29, 0xf0f0f0f, R22, 0xf8, !PT ;  /* 0x0f0f0f0f1d1d7812 */ /* 0x000fe400078ef816 */
[----:B------:R-:W-:-:S03]  /*0610*/  LOP3.LUT R22, R37, 0x30303030, RZ, 0xc0, !PT ;  /* 0x3030303025167812 */ /* 0x000fc600078ec0ff */
[----:B-1----:R-:W-:Y:S01]  /*0620*/  VIADD R26, R29, 0x60606060 ;  /* 0x606060601d1a7836 */ /* 0x002fe20000000000 */
[----:B------:R-:W-:-:S04]  /*0630*/  LOP3.LUT R15, R22, 0xf0f0f0f, R15, 0xf8, !PT ;  /* 0x0f0f0f0f160f7812 */ /* 0x000fc800078ef80f */
[----:B------:R-:W-:-:S04]  /*0640*/  LOP3.LUT R22, R29, 0x20202020, R26, 0x18, !PT ;  /* 0x202020201d167812 */ /* 0x000fc800078e181a */
[----:B------:R-:W-:Y:S02]  /*0650*/  PRMT R37, R22, 0xba98, RZ ;  /* 0x0000ba9816257816 */ /* 0x000fe400000000ff */
[----:B------:R-:W-:-:S04]  /*0660*/  PRMT R22, R29, 0xba98, RZ ;  /* 0x0000ba981d167816 */ /* 0x000fc800000000ff */
[----:B------:R-:W-:Y:S01]  /*0670*/  LOP3.LUT R28, R37, 0x7f7f7f7f, R22, 0x60, !PT ;  /* 0x7f7f7f7f251c7812 */ /* 0x000fe200078e6016 */
[----:B------:R-:W-:Y:S01]  /*0680*/  VIADD R22, R15, 0x60606060 ;  /* 0x606060600f167836 */ /* 0x000fe20000000000 */
[----:B------:R-:W-:-:S04]  /*0690*/  LOP3.LUT R27, R37, 0x80808080, R26, 0x6, !PT ;  /* 0x80808080251b7812 */ /* 0x000fc800078e061a */
[----:B------:R-:W-:-:S04]  /*06a0*/  LOP3.LUT R26, R15, 0x20202020, R22, 0x18, !PT ;  /* 0x202020200f1a7812 */ /* 0x000fc800078e1816 */
[----:B------:R-:W-:Y:S02]  /*06b0*/  PRMT R29, R26, 0xba98, RZ ;  /* 0x0000ba981a1d7816 */ /* 0x000fe400000000ff */
[----:B------:R-:W-:Y:S01]  /*06c0*/  PRMT R26, R15, 0xba98, RZ ;  /* 0x0000ba980f1a7816 */ /* 0x000fe200000000ff */
[----:B---3--:R-:W-:-:S03]  /*06d0*/  IMAD R33, R33, 0x10000, R30 ;  /* 0x0001000021217824 */ /* 0x008fc600078e021e */
[----:B------:R-:W-:Y:S01]  /*06e0*/  LOP3.LUT R15, R29, 0x7f7f7f7f, R26, 0x60, !PT ;  /* 0x7f7f7f7f1d0f7812 */ /* 0x000fe200078e601a */
[----:B------:R-:W-:Y:S01]  /*06f0*/  IMAD.SHL.U32 R26, R3, 0x2, RZ ;  /* 0x00000002031a7824 */ /* 0x000fe200078e00ff */
[----:B------:R-:W-:-:S04]  /*0700*/  SHF.R.S32.HI R33, RZ, R2, R33 ;  /* 0x00000002ff217219 */ /* 0x000fc80000011421 */
[----:B------:R-:W-:Y:S01]  /*0710*/  LOP3.LUT R26, R26, 0x20, RZ, 0xc0, !PT ;  /* 0x000000201a1a7812 */ /* 0x000fe200078ec0ff */
[----:B------:R-:W-:Y:S01]  /*0720*/  IMAD R9, R9, 0x10000, R6 ;  /* 0x0001000009097824 */ /* 0x000fe200078e0206 */
[----:B------:R-:W-:Y:S02]  /*0730*/  LOP3.LUT R27, R27, R28, RZ, 0xfc, !PT ;  /* 0x0000001c1b1b7212 */ /* 0x000fe400078efcff */
[----:B------:R-:W-:Y:S01]  /*0740*/  LOP3.LUT R26, R26, 0xf, R3, 0xf8, !PT ;  /* 0x0000000f1a1a7812 */ /* 0x000fe200078ef803 */
[C---:B------:R-:W-:Y:S01]  /*0750*/  IMAD.SHL.U32 R28, R33.reuse, 0x10, RZ ;  /* 0x00000010211c7824 */ /* 0x040fe200078e00ff */
[----:B------:R-:W-:-:S03]  /*0760*/  LOP3.LUT R33, R33, 0x30303030, RZ, 0xc0, !PT ;  /* 0x3030303021217812 */ /* 0x000fc600078ec0ff */
[----:B------:R-:W-:Y:S01]  /*0770*/  IMAD R6, R13, 0x41, R26 ;  /* 0x000000410d067824 */ /* 0x000fe200078e021a */
[--C-:B------:R-:W-:Y:S02]  /*0780*/  SHF.R.U32.HI R26, RZ, 0x4, R9.reuse ;  /* 0x00000004ff1a7819 */ /* 0x100fe40000011609 */
[----:B------:R-:W-:Y:S02]  /*0790*/  LOP3.LUT R22, R29, 0x80808080, R22, 0x6, !PT ;  /* 0x808080801d167812 */ /* 0x000fe400078e0616 */
[----:B------:R-:W-:Y:S02]  /*07a0*/  LOP3.LUT R28, R28, 0x30303030, RZ, 0xc0, !PT ;  /* 0x303030301c1c7812 */ /* 0x000fe400078ec0ff */
[----:B------:R-:W-:Y:S02]  /*07b0*/  LOP3.LUT R26, R33, 0xf0f0f0f, R26, 0xf8, !PT ;  /* 0x0f0f0f0f211a7812 */ /* 0x000fe400078ef81a */
[----:B------:R-:W-:Y:S02]  /*07c0*/  LOP3.LUT R28, R28, 0xf0f0f0f, R9, 0xf8, !PT ;  /* 0x0f0f0f0f1c1c7812 */ /* 0x000fe400078ef809 */
[----:B------:R-:W-:-:S02]  /*07d0*/  LOP3.LUT R29, R22, R15, RZ, 0xfc, !PT ;  /* 0x0000000f161d7212 */ /* 0x000fc400078efcff */
[----:B------:R-:W2:Y:S01]  /*07e0*/  LDG.E.U16.CONSTANT R15, desc[UR12][R24.64] ;  /* 0x0000000c180f7981 */ /* 0x000ea2000c1e9500 */
[----:B------:R-:W-:-:S03]  /*07f0*/  VIADD R37, R26, 0x60606060 ;  /* 0x606060601a257836 */ /* 0x000fc60000000000 */
[----:B------:R0:W2:Y:S01]  /*0800*/  LDG.E.U16.CONSTANT R22, desc[UR12][R24.64+0x2] ;  /* 0x0000020c18167981 */ /* 0x0000a2000c1e9500 */
[----:B------:R-:W-:Y:S01]  /*0810*/  VIADD R33, R28, 0x60606060 ;  /* 0x606060601c217836 */ /* 0x000fe20000000000 */
[----:B------:R-:W-:-:S04]  /*0820*/  LOP3.LUT R30, R26, 0x20202020, R37, 0x18, !PT ;  /* 0x202020201a1e7812 */ /* 0x000fc800078e1825 */
[----:B------:R-:W-:Y:S02]  /*0830*/  LOP3.LUT R9, R28, 0x20202020, R33, 0x18, !PT ;  /* 0x202020201c097812 */ /* 0x000fe400078e1821 */
[----:B------:R-:W-:Y:S02]  /*0840*/  PRMT R34, R30, 0xba98, RZ ;  /* 0x0000ba981e227816 */ /* 0x000fe400000000ff */
[----:B------:R-:W-:Y:S01]  /*0850*/  PRMT R30, R9, 0xba98, RZ ;  /* 0x0000ba98091e7816 */ /* 0x000fe200000000ff */
[----:B------:R-:W-:Y:S01]  /*0860*/  IMAD R9, R4, 0x10, R5 ;  /* 0x0000001004097824 */ /* 0x000fe200078e0205 */
[----:B------:R-:W-:Y:S02]  /*0870*/  PRMT R36, R26, 0xba98, RZ ;  /* 0x0000ba981a247816 */ /* 0x000fe400000000ff */
[----:B------:R-:W-:Y:S01]  /*0880*/  PRMT R26, R28, 0xba98, RZ ;  /* 0x0000ba981c1a7816 */ /* 0x000fe200000000ff */
[----:B0-----:R-:W-:Y:S01]  /*0890*/  IMAD.WIDE.U32 R24, R9, 0xd2, R18 ;  /* 0x000000d209187825 */ /* 0x001fe200078e0012 */
[----:B------:R-:W-:-:S02]  /*08a0*/  LOP3.LUT R33, R30, 0x80808080, R33, 0x6, !PT ;  /* 0x808080801e217812 */ /* 0x000fc400078e0621 */
[----:B------:R-:W-:Y:S02]  /*08b0*/  LEA R6, R6, UR14, 0x2 ;  /* 0x0000000e06067c11 */ /* 0x000fe4000f8e10ff */
[----:B------:R-:W-:Y:S02]  /*08c0*/  LOP3.LUT R30, R30, 0x7f7f7f7f, R26, 0x60, !PT ;  /* 0x7f7f7f7f1e1e7812 */ /* 0x000fe400078e601a */
[-C--:B------:R-:W-:Y:S01]  /*08d0*/  IADD3 R26, P0, PT, R14, R24.reuse, RZ ;  /* 0x000000180e1a7210 */ /* 0x080fe20007f1e0ff */
[----:B------:R0:W-:Y:S04]  /*08e0*/  STS [R6+0x40], R27 ;  /* 0x0000401b06007388 */ /* 0x0001e80000000800 */
[----:B0-----:R-:W-:Y:S01]  /*08f0*/  IMAD.X R27, RZ, RZ, R25, P0 ;  /* 0x000000ffff1b7224 */ /* 0x001fe200000e0619 */
[----:B------:R-:W-:-:S05]  /*0900*/  IADD3 R24, P0, PT, R8, R24, RZ ;  /* 0x0000001808187210 */ /* 0x000fca0007f1e0ff */
[----:B------:R-:W-:Y:S01]  /*0910*/  IMAD.X R25, RZ, RZ, R25, P0 ;  /* 0x000000ffff197224 */ /* 0x000fe200000e0619 */
[C---:B------:R-:W-:Y:S02]  /*0920*/  LOP3.LUT R37, R34.reuse, 0x80808080, R37, 0x6, !PT ;  /* 0x8080808022257812 */ /* 0x040fe400078e0625 */
[----:B------:R-:W-:Y:S02]  /*0930*/  LOP3.LUT R28, R34, 0x7f7f7f7f, R36, 0x60, !PT ;  /* 0x7f7f7f7f221c7812 */ /* 0x000fe400078e6024 */
[----:B------:R-:W3:Y:S01]  /*0940*/  LDG.E.U16.CONSTANT R34, desc[UR12][R24.64+0x80] ;  /* 0x0000800c18227981 */ /* 0x000ee2000c1e9500 */
[----:B------:R-:W-:-:S03]  /*0950*/  IMAD R35, R35, 0x10000, R12 ;  /* 0x0001000023237824 */ /* 0x000fc600078e020c */
[----:B------:R-:W3:Y:S04]  /*0960*/  LDG.E.U16.CONSTANT R36, desc[UR12][R24.64+0x82] ;  /* 0x0000820c18247981 */ /* 0x000ee8000c1e9500 */
[----:B------:R0:W-:Y:S01]  /*0970*/  STS [R6], R29 ;  /* 0x0000001d06007388 */ /* 0x0001e20000000800 */
[----:B------:R-:W-:-:S03]  /*0980*/  IMAD R31, R32, 0x10000, R31 ;  /* 0x00010000201f7824 */ /* 0x000fc600078e021f */
[----:B------:R-:W4:Y:S01]  /*0990*/  LDG.E.U16.CONSTANT R12, desc[UR12][R26.64] ;  /* 0x0000000c1a0c7981 */ /* 0x000f22000c1e9500 */
[----:B------:R-:W-:-:S03]  /*09a0*/  SHF.R.S32.HI R35, RZ, R2, R35 ;  /* 0x00000002ff237219 */ /* 0x000fc60000011423 */
[----:B0-----:R0:W4:Y:S01]  /*09b0*/  LDG.E.U16.CONSTANT R29, desc[UR12][R26.64+0x2] ;  /* 0x0000020c1a1d7981 */ /* 0x001122000c1e9500 */
[----:B------:R-:W-:Y:S02]  /*09c0*/  LOP3.LUT R37, R37, R28, RZ, 0xfc, !PT ;  /* 0x0000001c25257212 */ /* 0x000fe400078efcff */
[----:B------:R-:W-:Y:S02]  /*09d0*/  SHF.R.U32.HI R28, RZ, 0x4, R31 ;  /* 0x00000004ff1c7819 */ /* 0x000fe4000001161f */
[C---:B------:R-:W-:Y:S01]  /*09e0*/  LOP3.LUT R32, R35.reuse, 0x30303030, RZ, 0xc0, !PT ;  /* 0x3030303023207812 */ /* 0x040fe200078ec0ff */
[----:B------:R-:W-:-:S03]  /*09f0*/  IMAD.SHL.U32 R35, R35, 0x10, RZ ;  /* 0x0000001023237824 */ /* 0x000fc600078e00ff */
[----:B------:R-:W-:Y:S02]  /*0a00*/  LOP3.LUT R28, R32, 0xf0f0f0f, R28, 0xf8, !PT ;  /* 0x0f0f0f0f201c7812 */ /* 0x000fe400078ef81c */
[----:B0-----:R-:W-:Y:S02]  /*0a10*/  LOP3.LUT R27, R33, R30, RZ, 0xfc, !PT ;  /* 0x0000001e211b7212 */ /* 0x001fe400078efcff */
[----:B------:R-:W-:Y:S01]  /*0a20*/  LOP3.LUT R26, R35, 0x30303030, RZ, 0xc0, !PT ;  /* 0x30303030231a7812 */ /* 0x000fe200078ec0ff */
[----:B------:R-:W-:-:S03]  /*0a30*/  VIADD R33, R28, 0x60606060 ;  /* 0x606060601c217836 */ /* 0x000fc60000000000 */
[----:B------:R-:W-:Y:S02]  /*0a40*/  LOP3.LUT R31, R26, 0xf0f0f0f, R31, 0xf8, !PT ;  /* 0x0f0f0f0f1a1f7812 */ /* 0x000fe400078ef81f */
[C---:B------:R-:W-:Y:S02]  /*0a50*/  LOP3.LUT R24, R28.reuse, 0x20202020, R33, 0x18, !PT ;  /* 0x202020201c187812 */ /* 0x040fe400078e1821 */
[----:B------:R-:W-:Y:S01]  /*0a60*/  PRMT R25, R28, 0xba98, RZ ;  /* 0x0000ba981c197816 */ /* 0x000fe200000000ff */
[----:B------:R-:W-:Y:S01]  /*0a70*/  VIADD R30, R31, 0x60606060 ;  /* 0x606060601f1e7836 */ /* 0x000fe20000000000 */
[----:B------:R-:W-:-:S04]  /*0a80*/  PRMT R26, R24, 0xba98, RZ ;  /* 0x0000ba98181a7816 */ /* 0x000fc800000000ff */
[C---:B------:R-:W-:Y:S02]  /*0a90*/  LOP3.LUT R24, R31.reuse, 0x20202020, R30, 0x18, !PT ;  /* 0x202020201f187812 */ /* 0x040fe400078e181e */
[----:B------:R-:W-:Y:S01]  /*0aa0*/  LOP3.LUT R28, R26, 0x7f7f7f7f, R25, 0x60, !PT ;  /* 0x7f7f7f7f1a1c7812 */ /* 0x000fe200078e6019 */
[----:B------:R-:W-:Y:S01]  /*0ab0*/  IMAD R25, R4, 0x4, R9 ;  /* 0x0000000404197824 */ /* 0x000fe200078e0209 */
[----:B------:R-:W-:Y:S02]  /*0ac0*/  LOP3.LUT R33, R26, 0x80808080, R33, 0x6, !PT ;  /* 0x808080801a217812 */ /* 0x000fe400078e0621 */
[----:B------:R-:W-:Y:S02]  /*0ad0*/  PRMT R26, R31, 0xba98, RZ ;  /* 0x0000ba981f1a7816 */ /* 0x000fe400000000ff */
[----:B------:R-:W-:Y:S01]  /*0ae0*/  PRMT R31, R24, 0xba98, RZ ;  /* 0x0000ba98181f7816 */ /* 0x000fe200000000ff */
[----:B------:R-:W-:-:S03]  /*0af0*/  IMAD.WIDE.U32 R24, R25, 0xd2, R18 ;  /* 0x000000d219187825 */ /* 0x000fc600078e0012 */
[C---:B------:R-:W-:Y:S02]  /*0b00*/  LOP3.LUT R30, R31.reuse, 0x80808080, R30, 0x6, !PT ;  /* 0x808080801f1e7812 */ /* 0x040fe400078e061e */
[----:B------:R-:W-:Y:S02]  /*0b10*/  LOP3.LUT R31, R31, 0x7f7f7f7f, R26, 0x60, !PT ;  /* 0x7f7f7f7f1f1f7812 */ /* 0x000fe400078e601a */
[-C--:B------:R-:W-:Y:S01]  /*0b20*/  IADD3 R26, P0, PT, R14, R24.reuse, RZ ;  /* 0x000000180e1a7210 */ /* 0x080fe20007f1e0ff */
[----:B------:R0:W-:Y:S04]  /*0b30*/  STS [R6+0x410], R27 ;  /* 0x0004101b06007388 */ /* 0x0001e80000000800 */
[--C-:B0-----:R-:W-:Y:S01]  /*0b40*/  IMAD.X R27, RZ, RZ, R25.reuse, P0 ;  /* 0x000000ffff1b7224 */ /* 0x101fe200000e0619 */
[----:B------:R-:W-:Y:S01]  /*0b50*/  IADD3 R24, P0, PT, R8, R24, RZ ;  /* 0x0000001808187210 */ /* 0x000fe20007f1e0ff */
[----:B------:R0:W-:Y:S04]  /*0b60*/  STS [R6+0x450], R37 ;  /* 0x0004502506007388 */ /* 0x0001e80000000800 */
[----:B------:R-:W-:Y:S01]  /*0b70*/  IMAD.X R25, RZ, RZ, R25, P0 ;  /* 0x000000ffff197224 */ /* 0x000fe200000e0619 */
[----:B------:R-:W4:Y:S01]  /*0b80*/  LDG.E.U16.CONSTANT R35, desc[UR12][R26.64+0x2] ;  /* 0x0000020c1a237981 */ /* 0x000f22000c1e9500 */
[----:B------:R-:W-:-:S03]  /*0b90*/  IMAD R11, R11, 0x10000, R20 ;  /* 0x000100000b0b7824 */ /* 0x000fc600078e0214 */
[----:B------:R-:W4:Y:S04]  /*0ba0*/  LDG.E.U16.CONSTANT R32, desc[UR12][R24.64+0x80] ;  /* 0x0000800c18207981 */ /* 0x000f28000c1e9500 */
[----:B0-----:R-:W4:Y:S04]  /*0bb0*/  LDG.E.U16.CONSTANT R37, desc[UR12][R24.64+0x82] ;  /* 0x0000820c18257981 */ /* 0x001f28000c1e9500 */
[----:B------:R0:W4:Y:S01]  /*0bc0*/  LDG.E.U16.CONSTANT R20, desc[UR12][R26.64] ;  /* 0x0000000c1a147981 */ /* 0x000122000c1e9500 */
[----:B------:R-:W-:Y:S02]  /*0bd0*/  LOP3.LUT R33, R33, R28, RZ, 0xfc, !PT ;  /* 0x0000001c21217212 */ /* 0x000fe400078efcff */
[----:B0-----:R-:W-:-:S03]  /*0be0*/  LOP3.LUT R27, R30, R31, RZ, 0xfc, !PT ;  /* 0x0000001f1e1b7212 */ /* 0x001fc600078efcff */
[----:B------:R0:W-:Y:S04]  /*0bf0*/  STS [R6+0x860], R33 ;  /* 0x0008602106007388 */ /* 0x0001e80000000800 */
[----:B------:R1:W-:Y:S01]  /*0c00*/  STS [R6+0x820], R27 ;  /* 0x0008201b06007388 */ /* 0x0003e20000000800 */
[----:B------:R-:W-:Y:S02]  /*0c10*/  IMAD R10, R13, 0x8, R10 ;  /* 0x000000080d0a7824 */ /* 0x000fe400078e020a */
[----:B--2---:R-:W-:Y:S01]  /*0c20*/  IMAD R15, R22, 0x10000, R15 ;  /* 0x00010000160f7824 */ /* 0x004fe200078e020f */
[----:B------:R-:W-:-:S04]  /*0c30*/  SHF.R.S32.HI R22, RZ, R2, R11 ;  /* 0x00000002ff167219 */ /* 0x000fc8000001140b */
[C---:B------:R-:W-:Y:S01]  /*0c40*/  LOP3.LUT R28, R22.reuse, 0x30303030, RZ, 0xc0, !PT ;  /* 0x30303030161c7812 */ /* 0x040fe200078ec0ff */
[----:B------:R-:W-:Y:S01]  /*0c50*/  IMAD.SHL.U32 R22, R22, 0x10, RZ ;  /* 0x0000001016167824 */ /* 0x000fe200078e00ff */
[----:B------:R-:W-:-:S04]  /*0c60*/  SHF.R.U32.HI R11, RZ, 0x4, R15 ;  /* 0x00000004ff0b7819 */ /* 0x000fc8000001160f */
[----:B------:R-:W-:Y:S02]  /*0c70*/  LOP3.LUT R11, R28, 0xf0f0f0f, R11, 0xf8, !PT ;  /* 0x0f0f0f0f1c0b7812 */ /* 0x000fe400078ef80b */
[----:B------:R-:W-:-:S03]  /*0c80*/  LOP3.LUT R26, R22, 0x30303030, RZ, 0xc0, !PT ;  /* 0x30303030161a7812 */ /* 0x000fc600078ec0ff */
[----:B------:R-:W-:Y:S01]  /*0c90*/  VIADD R22, R11, 0x60606060 ;  /* 0x606060600b167836 */ /* 0x000fe20000000000 */
[----:B------:R-:W-:-:S04]  /*0ca0*/  LOP3.LUT R24, R26, 0xf0f0f0f, R15, 0xf8, !PT ;  /* 0x0f0f0f0f1a187812 */ /* 0x000fc800078ef80f */
[C-C-:B------:R-:W-:Y:S01]  /*0cb0*/  LOP3.LUT R25, R11.reuse, 0x20202020, R22.reuse, 0x18, !PT ;  /* 0x202020200b197812 */ /* 0x140fe200078e1816 */
[C---:B------:R-:W-:Y:S01]  /*0cc0*/  VIADD R15, R24.reuse, 0x60606060 ;  /* 0x60606060180f7836 */ /* 0x040fe20000000000 */
[----:B------:R-:W-:Y:S02]  /*0cd0*/  PRMT R26, R11, 0xba98, RZ ;  /* 0x0000ba980b1a7816 */ /* 0x000fe400000000ff */
[----:B------:R-:W-:Y:S02]  /*0ce0*/  PRMT R25, R25, 0xba98, RZ ;  /* 0x0000ba9819197816 */ /* 0x000fe400000000ff */
[----:B------:R-:W-:Y:S02]  /*0cf0*/  LOP3.LUT R11, R24, 0x20202020, R15, 0x18, !PT ;  /* 0x20202020180b7812 */ /* 0x000fe400078e180f */
[C---:B------:R-:W-:Y:S02]  /*0d00*/  LOP3.LUT R31, R25.reuse, 0x80808080, R22, 0x6, !PT ;  /* 0x80808080191f7812 */ /* 0x040fe400078e0616 */
[----:B------:R-:W-:-:S02]  /*0d10*/  LOP3.LUT R26, R25, 0x7f7f7f7f, R26, 0x60, !PT ;  /* 0x7f7f7f7f191a7812 */ /* 0x000fc400078e601a */
[----:B------:R-:W-:Y:S01]  /*0d20*/  PRMT R22, R11, 0xba98, RZ ;  /* 0x0000ba980b167816 */ /* 0x000fe200000000ff */
[----:B------:R-:W-:Y:S01]  /*0d30*/  IMAD R11, R4, 0x8, R9 ;  /* 0x00000008040b7824 */ /* 0x000fe200078e0209 */
[----:B------:R-:W-:Y:S02]  /*0d40*/  PRMT R25, R24, 0xba98, RZ ;  /* 0x0000ba9818197816 */ /* 0x000fe400000000ff */
[C---:B0-----:R-:W-:Y:S02]  /*0d50*/  LOP3.LUT R33, R22.reuse, 0x80808080, R15, 0x6, !PT ;  /* 0x8080808016217812 */ /* 0x041fe400078e060f */
[----:B------:R-:W-:Y:S01]  /*0d60*/  LOP3.LUT R22, R22, 0x7f7f7f7f, R25, 0x60, !PT ;  /* 0x7f7f7f7f16167812 */ /* 0x000fe200078e6019 */
[----:B------:R-:W-:Y:S01]  /*0d70*/  IMAD.WIDE.U32 R24, R11, 0xd2, R18 ;  /* 0x000000d20b187825 */ /* 0x000fe200078e0012 */
[----:B------:R-:W-:Y:S02]  /*0d80*/  LOP3.LUT R31, R31, R26, RZ, 0xfc, !PT ;  /* 0x0000001a1f1f7212 */ /* 0x000fe400078efcff */
[----:B------:R-:W-:Y:S01]  /*0d90*/  IADD3 R26, P0, PT, R14, R24, RZ ;  /* 0x000000180e1a7210 */ /* 0x000fe20007f1e0ff */
[----:B---3--:R-:W-:Y:S01]  /*0da0*/  IMAD R34, R36, 0x10000, R34 ;  /* 0x0001000024227824 */ /* 0x008fe200078e0222 */
[----:B------:R-:W-:-:S03]  /*0db0*/  LOP3.LUT R33, R33, R22, RZ, 0xfc, !PT ;  /* 0x0000001621217212 */ /* 0x000fc600078efcff */
[--C-:B-1----:R-:W-:Y:S01]  /*0dc0*/  IMAD.X R27, RZ, RZ, R25.reuse, P0 ;  /* 0x000000ffff1b7224 */ /* 0x102fe200000e0619 */
[----:B------:R-:W-:Y:S02]  /*0dd0*/  SHF.R.S32.HI R34, RZ, R2, R34 ;  /* 0x00000002ff227219 */ /* 0x000fe40000011422 */
[----:B------:R-:W-:Y:S02]  /*0de0*/  IADD3 R24, P0, PT, R8, R24, RZ ;  /* 0x0000001808187210 */ /* 0x000fe40007f1e0ff */
[----:B------:R-:W2:Y:S01]  /*0df0*/  LDG.E.U16.CONSTANT R15, desc[UR12][R26.64] ;  /* 0x0000000c1a0f7981 */ /* 0x000ea2000c1e9500 */
[----:B----4-:R-:W-:Y:S01]  /*0e00*/  IMAD R12, R29, 0x10000, R12 ;  /* 0x000100001d0c7824 */ /* 0x010fe200078e020c */
[C---:B------:R-:W-:Y:S01]  /*0e10*/  LOP3.LUT R29, R34.reuse, 0x30303030, RZ, 0xc0, !PT ;  /* 0x30303030221d7812 */ /* 0x040fe200078ec0ff */
[----:B------:R-:W-:Y:S01]  /*0e20*/  IMAD.SHL.U32 R34, R34, 0x10, RZ ;  /* 0x0000001022227824 */ /* 0x000fe200078e00ff */
[----:B------:R0:W2:Y:S02]  /*0e30*/  LDG.E.U16.CONSTANT R28, desc[UR12][R26.64+0x2] ;  /* 0x0000020c1a1c7981 */ /* 0x0000a4000c1e9500 */
[----:B------:R-:W-:Y:S01]  /*0e40*/  SHF.R.U32.HI R22, RZ, 0x4, R12 ;  /* 0x00000004ff167819 */ /* 0x000fe2000001160c */
[----:B------:R-:W-:-:S03]  /*0e50*/  IMAD.X R25, RZ, RZ, R25, P0 ;  /* 0x000000ffff197224 */ /* 0x000fc600000e0619 */
[----:B------:R-:W-:Y:S02]  /*0e60*/  LOP3.LUT R22, R29, 0xf0f0f0f, R22, 0xf8, !PT ;  /* 0x0f0f0f0f1d167812 */ /* 0x000fe400078ef816 */
[----:B------:R-:W3:Y:S01]  /*0e70*/  LDG.E.U16.CONSTANT R30, desc[UR12][R24.64+0x80] ;  /* 0x0000800c181e7981 */ /* 0x000ee2000c1e9500 */
[----:B0-----:R-:W-:Y:S02]  /*0e80*/  LOP3.LUT R27, R34, 0x30303030, RZ, 0xc0, !PT ;  /* 0x30303030221b7812 */ /* 0x001fe400078ec0ff */
[C---:B------:R-:W-:Y:S01]  /*0e90*/  VIADD R29, R22.reuse, 0x60606060 ;  /* 0x60606060161d7836 */ /* 0x040fe20000000000 */
[----:B------:R0:W3:Y:S02]  /*0ea0*/  LDG.E.U16.CONSTANT R36, desc[UR12][R24.64+0x82] ;  /* 0x0000820c18247981 */ /* 0x0000e4000c1e9500 */
[----:B0-----:R-:W-:Y:S02]  /*0eb0*/  LOP3.LUT R24, R27, 0xf0f0f0f, R12, 0xf8, !PT ;  /* 0x0f0f0f0f1b187812 */ /* 0x001fe400078ef80c */
[----:B------:R-:W-:-:S03]  /*0ec0*/  LOP3.LUT R12, R22, 0x20202020, R29, 0x18, !PT ;  /* 0x20202020160c7812 */ /* 0x000fc600078e181d */
[----:B------:R-:W-:Y:S01]  /*0ed0*/  VIADD R25, R24, 0x60606060 ;  /* 0x6060606018197836 */ /* 0x000fe20000000000 */
[----:B------:R-:W-:Y:S02]  /*0ee0*/  PRMT R26, R12, 0xba98, RZ ;  /* 0x0000ba980c1a7816 */ /* 0x000fe400000000ff */
[----:B------:R-:W-:Y:S02]  /*0ef0*/  PRMT R27, R22, 0xba98, RZ ;  /* 0x0000ba98161b7816 */ /* 0x000fe400000000ff */
[----:B------:R-:W-:Y:S02]  /*0f00*/  LOP3.LUT R22, R24, 0x20202020, R25, 0x18, !PT ;  /* 0x2020202018167812 */ /* 0x000fe400078e1819 */
[C---:B------:R-:W-:Y:S02]  /*0f10*/  LOP3.LUT R12, R26.reuse, 0x80808080, R29, 0x6, !PT ;  /* 0x808080801a0c7812 */ /* 0x040fe400078e061d */
[----:B------:R-:W-:Y:S02]  /*0f20*/  LOP3.LUT R29, R26, 0x7f7f7f7f, R27, 0x60, !PT ;  /* 0x7f7f7f7f1a1d7812 */ /* 0x000fe400078e601b */
[----:B------:R-:W-:Y:S01]  /*0f30*/  PRMT R27, R24, 0xba98, RZ ;  /* 0x0000ba98181b7816 */ /* 0x000fe200000000ff */
[----:B------:R-:W-:Y:S01]  /*0f40*/  IMAD R24, R4, 0x4, R11 ;  /* 0x0000000404187824 */ /* 0x000fe200078e020b */
[----:B------:R-:W-:Y:S01]  /*0f50*/  PRMT R22, R22, 0xba98, RZ ;  /* 0x0000ba9816167816 */ /* 0x000fe200000000ff */
[----:B------:R0:W-:Y:S03]  /*0f60*/  STS [R6+0xc70], R31 ;  /* 0x000c701f06007388 */ /* 0x0001e60000000800 */
[----:B0-----:R-:W-:Y:S01]  /*0f70*/  LOP3.LUT R31, R22, 0x80808080, R25, 0x6, !PT ;  /* 0x80808080161f7812 */ /* 0x001fe200078e0619 */
[----:B------:R-:W-:Y:S01]  /*0f80*/  IMAD.WIDE.U32 R24, R24, 0xd2, R18 ;  /* 0x000000d218187825 */ /* 0x000fe200078e0012 */
[----:B------:R-:W-:-:S02]  /*0f90*/  LOP3.LUT R22, R22, 0x7f7f7f7f, R27, 0x60, !PT ;  /* 0x7f7f7f7f16167812 */ /* 0x000fc400078e601b */
[----:B------:R-:W-:-:S05]  /*0fa0*/  IADD3 R26, P1, PT, R8, R24, RZ ;  /* 0x00000018081a7210 */ /* 0x000fca0007f3e0ff */
[--C-:B------:R-:W-:Y:S01]  /*0fb0*/  IMAD.X R27, RZ, RZ, R25.reuse, P1 ;  /* 0x000000ffff1b7224 */ /* 0x100fe200008e0619 */
[----:B------:R-:W-:Y:S02]  /*0fc0*/  LOP3.LUT R29, R12, R29, RZ, 0xfc, !PT ;  /* 0x0000001d0c1d7212 */ /* 0x000fe400078efcff */
[----:B------:R-:W-:Y:S02]  /*0fd0*/  IADD3 R24, P0, PT, R14, R24, RZ ;  /* 0x000000180e187210 */ /* 0x000fe40007f1e0ff */
[----:B------:R-:W4:Y:S01]  /*0fe0*/  LDG.E.U16.CONSTANT R12, desc[UR12][R26.64+0x80] ;  /* 0x0000800c1a0c7981 */ /* 0x000f22000c1e9500 */
[----:B------:R-:W-:Y:S02]  /*0ff0*/  IMAD R37, R37, 0x10000, R32 ;  /* 0x0001000025257824 */ /* 0x000fe400078e0220 */
[----:B------:R-:W-:Y:S01]  /*1000*/  IMAD.X R25, RZ, RZ, R25, P0 ;  /* 0x000000ffff197224 */ /* 0x000fe200000e0619 */
[----:B------:R-:W-:Y:S01]  /*1010*/  LOP3.LUT R31, R31, R22, RZ, 0xfc, !PT ;  /* 0x000000161f1f7212 */ /* 0x000fe200078efcff */
[----:B------:R-:W4:Y:S01]  /*1020*/  LDG.E.U16.CONSTANT R27, desc[UR12][R26.64+0x82] ;  /* 0x0000820c1a1b7981 */ /* 0x000f22000c1e9500 */
[----:B------:R-:W-:Y:S01]  /*1030*/  IMAD R20, R35, 0x10000, R20 ;  /* 0x0001000023147824 */ /* 0x000fe200078e0214 */
[----:B------:R-:W-:-:S02]  /*1040*/  SHF.R.S32.HI R22, RZ, R2, R37 ;  /* 0x00000002ff167219 */ /* 0x000fc40000011425 */
[----:B------:R-:W4:Y:S02]  /*1050*/  LDG.E.U16.CONSTANT R34, desc[UR12][R24.64] ;  /* 0x0000000c18227981 */ /* 0x000f24000c1e9500 */
[----:B------:R-:W-:Y:S02]  /*1060*/  SHF.R.U32.HI R8, RZ, 0x4, R20 ;  /* 0x00000004ff087819 */ /* 0x000fe40000011614 */
[----:B------:R0:W-:Y:S01]  /*1070*/  STS [R6+0xc30], R33 ;  /* 0x000c302106007388 */ /* 0x0001e20000000800 */
[----:B------:R-:W-:-:S03]  /*1080*/  LOP3.LUT R35, R22, 0x30303030, RZ, 0xc0, !PT ;  /* 0x3030303016237812 */ /* 0x000fc600078ec0ff */
[----:B------:R1:W4:Y:S01]  /*1090*/  LDG.E.U16.CONSTANT R25, desc[UR12][R24.64+0x2] ;  /* 0x0000020c18197981 */ /* 0x000322000c1e9500 */
[----:B0-----:R-:W-:-:S05]  /*10a0*/  LOP3.LUT R33, R3, 0x1f, RZ, 0xc0, !PT ;  /* 0x0000001f03217812 */ /* 0x001fca00078ec0ff */
[----:B------:R-:W-:Y:S01]  /*10b0*/  IMAD R33, R33, R4, RZ ;  /* 0x0000000421217224 */ /* 0x000fe200078e02ff */
[----:B-1----:R-:W-:Y:S02]  /*10c0*/  LOP3.LUT R24, R35, 0xf0f0f0f, R8, 0xf8, !PT ;  /* 0x0f0f0f0f23187812 */ /* 0x002fe400078ef808 */
[----:B------:R-:W-:Y:S02]  /*10d0*/  LOP3.LUT R35, R10, 0x1f, RZ, 0xc0, !PT ;  /* 0x0000001f0a237812 */ /* 0x000fe400078ec0ff */
[----:B------:R-:W-:Y:S01]  /*10e0*/  LOP3.LUT R8, R3, 0x3, RZ, 0xc0, !PT ;  /* 0x0000000303087812 */ /* 0x000fe200078ec0ff */
[----:B------:R-:W-:-:S03]  /*10f0*/  IMAD.WIDE.U32 R32, R33, 0xd2, R18 ;  /* 0x000000d221207825 */ /* 0x000fc600078e0012 */
[C---:B------:R-:W-:Y:S01]  /*1100*/  LEA.HI R37, R35.reuse, R8, RZ, 0x1d ;  /* 0x0000000823257211 */ /* 0x040fe200078fe8ff */
[----:B------:R-:W-:Y:S02]  /*1110*/  IMAD R8, R35, R4, RZ ;  /* 0x0000000423087224 */ /* 0x000fe400078e02ff */
[----:B------:R-:W-:Y:S01]  /*1120*/  IMAD.SHL.U32 R26, R3, 0x4, RZ ;  /* 0x00000004031a7824 */ /* 0x000fe200078e00ff */
[----:B------:R0:W4:Y:S01]  /*1130*/  LDG.E.U16.CONSTANT R32, desc[UR12][R32.64+0xd0] ;  /* 0x0000d00c20207981 */ /* 0x000122000c1e9500 */
[----:B------:R-:W-:-:S03]  /*1140*/  IMAD.WIDE.U32 R18, R8, 0xd2, R18 ;  /* 0x000000d208127825 */ /* 0x000fc600078e0012 */
[----:B0-----:R-:W-:-:S04]  /*1150*/  LOP3.LUT R33, R26, 0xc, RZ, 0xc0, !PT ;  /* 0x0000000c1a217812 */ /* 0x001fc800078ec0ff */
[----:B------:R-:W-:-:S05]  /*1160*/  IADD3 R18, P0, PT, R33, R18, RZ ;  /* 0x0000001221127210 */ /* 0x000fca0007f1e0ff */
[----:B------:R-:W-:-:S05]  /*1170*/  IMAD.X R19, RZ, RZ, R19, P0 ;  /* 0x000000ffff137224 */ /* 0x000fca00000e0613 */
[----:B------:R-:W4:Y:S04]  /*1180*/  LDG.E.U16.CONSTANT R26, desc[UR12][R18.64+0xc0] ;  /* 0x0000c00c121a7981 */ /* 0x000f28000c1e9500 */
[----:B------:R0:W4:Y:S01]  /*1190*/  LDG.E.U16.CONSTANT R33, desc[UR12][R18.64+0xc2] ;  /* 0x0000c20c12217981 */ /* 0x000122000c1e9500 */
[----:B------:R-:W-:Y:S02]  /*11a0*/  IMAD.SHL.U32 R22, R22, 0x10, RZ ;  /* 0x0000001016167824 */ /* 0x000fe400078e00ff */
[----:B------:R-:W-:-:S03]  /*11b0*/  IMAD.SHL.U32 R10, R10, 0x4, RZ ;  /* 0x000000040a0a7824 */ /* 0x000fc600078e00ff */
[----:B------:R-:W-:-:S04]  /*11c0*/  LOP3.LUT R35, R22, 0x30303030, RZ, 0xc0, !PT ;  /* 0x3030303016237812 */ /* 0x000fc800078ec0ff */
[----:B------:R-:W-:Y:S01]  /*11d0*/  LOP3.LUT R22, R35, 0xf0f0f0f, R20, 0xf8, !PT ;  /* 0x0f0f0f0f23167812 */ /* 0x000fe200078ef814 */
[----:B------:R-:W-:Y:S01]  /*11e0*/  VIADD R35, R24, 0x60606060 ;  /* 0x6060606018237836 */ /* 0x000fe20000000000 */
[----:B------:R-:W-:-:S04]  /*11f0*/  LOP3.LUT R10, R10, 0x7c, RZ, 0xc0, !PT ;  /* 0x0000007c0a0a7812 */ /* 0x000fc800078ec0ff */
[----:B------:R-:W-:Y:S01]  /*1200*/  LOP3.LUT R20, R24, 0x20202020, R35, 0x18, !PT ;  /* 0x2020202018147812 */ /* 0x000fe200078e1823 */
[----:B------:R-:W-:Y:S01]  /*1210*/  IMAD.IADD R10, R10, 0x1, R37 ;  /* 0x000000010a0a7824 */ /* 0x000fe200078e0225 */
[----:B------:R-:W-:Y:S01]  /*1220*/  PRMT R24, R24, 0xba98, RZ ;  /* 0x0000ba9818187816 */ /* 0x000fe200000000ff */
[----:B0-----:R-:W-:Y:S01]  /*1230*/  VIADD R19, R22, 0x60606060 ;  /* 0x6060606016137836 */ /* 0x001fe20000000000 */
[----:B------:R-:W-:-:S04]  /*1240*/  PRMT R37, R20, 0xba98, RZ ;  /* 0x0000ba9814257816 */ /* 0x000fc800000000ff */
[C---:B------:R-:W-:Y:S02]  /*1250*/  LOP3.LUT R20, R37.reuse, 0x80808080, R35, 0x6, !PT ;  /* 0x8080808025147812 */ /* 0x040fe400078e0623 */
[----:B------:R-:W-:Y:S02]  /*1260*/  LOP3.LUT R35, R37, 0x7f7f7f7f, R24, 0x60, !PT ;  /* 0x7f7f7f7f25237812 */ /* 0x000fe400078e6018 */
[----:B------:R-:W-:Y:S01]  /*1270*/  LOP3.LUT R18, R22, 0x20202020, R19, 0x18, !PT ;  /* 0x2020202016127812 */ /* 0x000fe200078e1813 */
[----:B------:R0:W-:Y:S03]  /*1280*/  STS [R6+0x1080], R29 ;  /* 0x0010801d06007388 */ /* 0x0001e60000000800 */
[----:B------:R-:W-:Y:S02]  /*1290*/  PRMT R18, R18, 0xba98, RZ ;  /* 0x0000ba9812127816 */ /* 0x000fe400000000ff */
[----:B0-----:R-:W-:-:S02]  /*12a0*/  PRMT R29, R22, 0xba98, RZ ;  /* 0x0000ba98161d7816 */ /* 0x001fc400000000ff */
[C---:B------:R-:W-:Y:S02]  /*12b0*/  LOP3.LUT R19, R18.reuse, 0x80808080, R19, 0x6, !PT ;  /* 0x8080808012137812 */ /* 0x040fe400078e0613 */
[----:B------:R-:W-:Y:S02]  /*12c0*/  LOP3.LUT R22, R18, 0x7f7f7f7f, R29, 0x60, !PT ;  /* 0x7f7f7f7f12167812 */ /* 0x000fe400078e601d */
[----:B------:R-:W-:Y:S01]  /*12d0*/  LOP3.LUT R35, R20, R35, RZ, 0xfc, !PT ;  /* 0x0000002314237212 */ /* 0x000fe200078efcff */
[----:B------:R-:W0:Y:S01]  /*12e0*/  S2UR UR8, SR_CgaCtaId ;  /* 0x00000000000879c3 */ /* 0x000e220000008800 */
[----:B------:R-:W-:Y:S02]  /*12f0*/  UIADD3 UR6, UPT, UPT, UR5, 0x2104, URZ ;  /* 0x0000210405067890 */ /* 0x000fe4000fffe0ff */
[----:B------:R-:W-:Y:S02]  /*1300*/  UIADD3 UR7, UPT, UPT, UR7, 0x2080, URZ ;  /* 0x0000208007077890 */ /* 0x000fe4000fffe0ff */
[----:B------:R-:W-:Y:S01]  /*1310*/  ULEA UR6, UR9, UR6, 0x18 ;  /* 0x0000000609067291 */ /* 0x000fe2000f8ec0ff */
[----:B------:R-:W-:Y:S05]  /*1320*/  STS [R6+0x1040], R31 ;  /* 0x0010401f06007388 */ /* 0x000fea0000000800 */
[----:B------:R-:W-:Y:S01]  /*1330*/  LEA R10, R10, UR6, 0x2 ;  /* 0x000000060a0a7c11 */ /* 0x000fe2000f8e10ff */
[----:B------:R-:W-:Y:S01]  /*1340*/  STS [R6+0x1490], R35 ;  /* 0x0014902306007388 */ /* 0x000fe20000000800 */
[----:B0-----:R-:W-:-:S02]  /*1350*/  ULEA UR8, UR8, UR7, 0x18 ;  /* 0x0000000708087291 */ /* 0x001fc4000f8ec0ff */
[----:B------:R-:W-:Y:S02]  /*1360*/  USHF.R.S32.HI UR10, URZ, 0x1f, UR11 ;  /* 0x0000001fff0a7899 */ /* 0x000fe4000801140b */
[----:B------:R-:W-:Y:S01]  /*1370*/  UIADD3 UR7, UPT, UPT, UR5, 0x2314, URZ ;  /* 0x0000231405077890 */ /* 0x000fe2000fffe0ff */
[----:B--2---:R-:W-:Y:S02]  /*1380*/  IMAD R15, R28, 0x10000, R15 ;  /* 0x000100001c0f7824 */ /* 0x004fe400078e020f */
[----:B---3--:R-:W-:-:S05]  /*1390*/  IMAD R37, R36, 0x10000, R30 ;  /* 0x0001000024257824 */ /* 0x008fca00078e021e */
[----:B------:R-:W-:Y:S02]  /*13a0*/  SHF.R.S32.HI R37, RZ, R2, R37 ;  /* 0x00000002ff257219 */ /* 0x000fe40000011425 */
[----:B------:R-:W-:Y:S02]  /*13b0*/  SHF.R.U32.HI R18, RZ, 0x4, R15 ;  /* 0x00000004ff127819 */ /* 0x000fe4000001160f */
[C---:B------:R-:W-:Y:S01]  /*13c0*/  LOP3.LUT R29, R37.reuse, 0x30303030, RZ, 0xc0, !PT ;  /* 0x30303030251d7812 */ /* 0x040fe200078ec0ff */
[----:B------:R-:W-:-:S03]  /*13d0*/  IMAD.SHL.U32 R37, R37, 0x10, RZ ;  /* 0x0000001025257824 */ /* 0x000fc600078e00ff */
[----:B------:R-:W-:Y:S02]  /*13e0*/  LOP3.LUT R18, R29, 0xf0f0f0f, R18, 0xf8, !PT ;  /* 0x0f0f0f0f1d127812 */ /* 0x000fe400078ef812 */
[----:B------:R-:W-:Y:S02]  /*13f0*/  LOP3.LUT R20, R37, 0x30303030, RZ, 0xc0, !PT ;  /* 0x3030303025147812 */ /* 0x000fe400078ec0ff */
[----:B------:R-:W-:Y:S01]  /*1400*/  LOP3.LUT R29, R19, R22, RZ, 0xfc, !PT ;  /* 0x00000016131d7212 */ /* 0x000fe200078efcff */
[----:B------:R-:W-:Y:S01]  /*1410*/  VIADD R19, R18, 0x60606060 ;  /* 0x6060606012137836 */ /* 0x000fe20000000000 */
[----:B------:R-:W-:-:S04]  /*1420*/  LOP3.LUT R15, R20, 0xf0f0f0f, R15, 0xf8, !PT ;  /* 0x0f0f0f0f140f7812 */ /* 0x000fc800078ef80f */
[C-C-:B------:R-:W-:Y:S01]  /*1430*/  LOP3.LUT R22, R18.reuse, 0x20202020, R19.reuse, 0x18, !PT ;  /* 0x2020202012167812 */ /* 0x140fe200078e1813 */
[C---:B------:R-:W-:Y:S01]  /*1440*/  VIADD R20, R15.reuse, 0x60606060 ;  /* 0x606060600f147836 */ /* 0x040fe20000000000 */
[----:B------:R-:W-:Y:S02]  /*1450*/  PRMT R37, R18, 0xba98, RZ ;  /* 0x0000ba9812257816 */ /* 0x000fe400000000ff */
[----:B------:R-:W-:Y:S02]  /*1460*/  PRMT R22, R22, 0xba98, RZ ;  /* 0x0000ba9816167816 */ /* 0x000fe400000000ff */
[----:B------:R-:W-:Y:S02]  /*1470*/  LOP3.LUT R18, R15, 0x20202020, R20, 0x18, !PT ;  /* 0x202020200f127812 */ /* 0x000fe400078e1814 */
[----:B------:R-:W-:Y:S02]  /*1480*/  LOP3.LUT R24, R22, 0x80808080, R19, 0x6, !PT ;  /* 0x8080808016187812 */ /* 0x000fe400078e0613 */
[----:B------:R-:W-:-:S04]  /*1490*/  PRMT R19, R18, 0xba98, RZ ;  /* 0x0000ba9812137816 */ /* 0x000fc800000000ff */
[----:B------:R-:W-:Y:S01]  /*14a0*/  LOP3.LUT R20, R19, 0x80808080, R20, 0x6, !PT ;  /* 0x8080808013147812 */ /* 0x000fe200078e0614 */
[----:B----4-:R-:W-:Y:S01]  /*14b0*/  IMAD R27, R27, 0x10000, R12 ;  /* 0x000100001b1b7824 */ /* 0x010fe200078e020c */
[----:B------:R-:W-:-:S04]  /*14c0*/  PRMT R12, R15, 0xba98, RZ ;  /* 0x0000ba980f0c7816 */ /* 0x000fc800000000ff */
[----:B------:R-:W-:Y:S02]  /*14d0*/  SHF.R.S32.HI R27, RZ, R2, R27 ;  /* 0x00000002ff1b7219 */ /* 0x000fe4000001141b */
[----:B------:R-:W-:-:S03]  /*14e0*/  LOP3.LUT R19, R19, 0x7f7f7f7f, R12, 0x60, !PT ;  /* 0x7f7f7f7f13137812 */ /* 0x000fc600078e600c */
[----:B------:R-:W-:Y:S02]  /*14f0*/  IMAD.SHL.U32 R12, R27, 0x10, RZ ;  /* 0x000000101b0c7824 */ /* 0x000fe400078e00ff */
[----:B------:R-:W-:Y:S01]  /*1500*/  IMAD R25, R25, 0x10000, R34 ;  /* 0x0001000019197824 */ /* 0x000fe200078e0222 */
[----:B------:R-:W-:Y:S02]  /*1510*/  LOP3.LUT R27, R27, 0x30303030, RZ, 0xc0, !PT ;  /* 0x303030301b1b7812 */ /* 0x000fe400078ec0ff */
[----:B------:R-:W-:Y:S02]  /*1520*/  LOP3.LUT R12, R12, 0x30303030, RZ, 0xc0, !PT ;  /* 0x303030300c0c7812 */ /* 0x000fe400078ec0ff */
[--C-:B------:R-:W-:Y:S02]  /*1530*/  SHF.R.U32.HI R2, RZ, 0x4, R25.reuse ;  /* 0x00000004ff027819 */ /* 0x100fe40000011619 */
[----:B------:R-:W-:Y:S02]  /*1540*/  LOP3.LUT R12, R12, 0xf0f0f0f, R25, 0xf8, !PT ;  /* 0x0f0f0f0f0c0c7812 */ /* 0x000fe400078ef819 */
[----:B------:R-:W-:-:S03]  /*1550*/  LOP3.LUT R27, R27, 0xf0f0f0f, R2, 0xf8, !PT ;  /* 0x0f0f0f0f1b1b7812 */ /* 0x000fc600078ef802 */
[----:B------:R-:W-:Y:S02]  /*1560*/  VIADD R15, R12, 0x60606060 ;  /* 0x606060600c0f7836 */ /* 0x000fe40000000000 */
[C---:B------:R-:W-:Y:S01]  /*1570*/  VIADD R18, R27.reuse, 0x60606060 ;  /* 0x606060601b127836 */ /* 0x040fe20000000000 */
[----:B------:R-:W-:Y:S02]  /*1580*/  LOP3.LUT R19, R20, R19, RZ, 0xfc, !PT ;  /* 0x0000001314137212 */ /* 0x000fe400078efcff */
[----:B------:R-:W-:Y:S02]  /*1590*/  LOP3.LUT R2, R12, 0x20202020, R15, 0x18, !PT ;  /* 0x202020200c027812 */ /* 0x000fe400078e180f */
[----:B------:R-:W-:Y:S01]  /*15a0*/  LOP3.LUT R20, R27, 0x20202020, R18, 0x18, !PT ;  /* 0x202020201b147812 */ /* 0x000fe200078e1812 */
[----:B------:R0:W-:Y:S01]  /*15b0*/  STS [R6+0x1450], R29 ;  /* 0x0014501d06007388 */ /* 0x0001e20000000800 */
[----:B------:R-:W-:Y:S02]  /*15c0*/  PRMT R2, R2, 0xba98, RZ ;  /* 0x0000ba9802027816 */ /* 0x000fe400000000ff */
[----:B------:R-:W-:-:S02]  /*15d0*/  PRMT R25, R12, 0xba98, RZ ;  /* 0x0000ba980c197816 */ /* 0x000fc400000000ff */
[----:B------:R-:W-:Y:S02]  /*15e0*/  LOP3.LUT R15, R2, 0x80808080, R15, 0x6, !PT ;  /* 0x80808080020f7812 */ /* 0x000fe400078e060f */
[----:B0-----:R-:W-:Y:S02]  /*15f0*/  PRMT R29, R20, 0xba98, RZ ;  /* 0x0000ba98141d7816 */ /* 0x001fe400000000ff */
[----:B------:R-:W-:Y:S02]  /*1600*/  PRMT R20, R27, 0xba98, RZ ;  /* 0x0000ba981b147816 */ /* 0x000fe400000000ff */
[C---:B------:R-:W-:Y:S02]  /*1610*/  LOP3.LUT R18, R29.reuse, 0x80808080, R18, 0x6, !PT ;  /* 0x808080801d127812 */ /* 0x040fe400078e0612 */
[----:B------:R-:W-:Y:S02]  /*1620*/  LOP3.LUT R37, R22, 0x7f7f7f7f, R37, 0x60, !PT ;  /* 0x7f7f7f7f16257812 */ /* 0x000fe400078e6025 */
[----:B------:R-:W-:-:S02]  /*1630*/  LOP3.LUT R29, R29, 0x7f7f7f7f, R20, 0x60, !PT ;  /* 0x7f7f7f7f1d1d7812 */ /* 0x000fc400078e6014 */
[----:B------:R-:W-:Y:S01]  /*1640*/  LOP3.LUT R2, R2, 0x7f7f7f7f, R25, 0x60, !PT ;  /* 0x7f7f7f7f02027812 */ /* 0x000fe200078e6019 */
[----:B------:R-:W-:Y:S01]  /*1650*/  HADD2.F32 R25, -RZ, R32.H0_H0 ;  /* 0x20000020ff197230 */ /* 0x000fe20000004100 */
[----:B------:R-:W-:Y:S02]  /*1660*/  LOP3.LUT R37, R24, R37, RZ, 0xfc, !PT ;  /* 0x0000002518257212 */ /* 0x000fe400078efcff */
[----:B------:R-:W-:Y:S02]  /*1670*/  LOP3.LUT R29, R18, R29, RZ, 0xfc, !PT ;  /* 0x0000001d121d7212 */ /* 0x000fe400078efcff */
[----:B------:R-:W-:Y:S02]  /*1680*/  LOP3.LUT R15, R15, R2, RZ, 0xfc, !PT ;  /* 0x000000020f0f7212 */ /* 0x000fe400078efcff */
[----:B------:R-:W-:Y:S01]  /*1690*/  LOP3.LUT R18, R23, 0x1c, RZ, 0xc0, !PT ;  /* 0x0000001c17127812 */ /* 0x000fe200078ec0ff */
[----:B------:R-:W-:Y:S01]  /*16a0*/  IMAD R33, R33, 0x10000, R26 ;  /* 0x0001000021217824 */ /* 0x000fe200078e021a */
[----:B------:R-:W-:Y:S02]  /*16b0*/  STS [R6+0x18a0], R37 ;  /* 0x0018a02506007388 */ /* 0x000fe40000000800 */
[----:B------:R-:W-:-:S02]  /*16c0*/  IADD3 R18, P0, PT, R18, UR16, RZ ;  /* 0x0000001012127c10 */ /* 0x000fc4000ff1e0ff */
[----:B------:R0:W-:Y:S04]  /*16d0*/  STS [R6+0x1860], R19 ;  /* 0x0018601306007388 */ /* 0x0001e80000000800 */
[----:B------:R-:W-:Y:S04]  /*16e0*/  STS [R6+0x1cb0], R29 ;  /* 0x001cb01d06007388 */ /* 0x000fe80000000800 */
[----:B------:R-:W-:Y:S04]  /*16f0*/  STS [R6+0x1c70], R15 ;  /* 0x001c700f06007388 */ /* 0x000fe80000000800 */
[----:B------:R1:W-:Y:S04]  /*1700*/  STS [R14+UR8], R25 ;  /* 0x000000190e007988 */ /* 0x0003e80008000808 */
[----:B------:R2:W-:Y:S01]  /*1710*/  STS [R10], R33 ;  /* 0x000000210a007388 */ /* 0x0005e20000000800 */
[----:B0-----:R-:W-:Y:S01]  /*1720*/  IMAD.X R19, RZ, RZ, UR17, P0 ;  /* 0x00000011ff137e24 */ /* 0x001fe200080e06ff */
[----:B------:R-:W-:-:S02]  /*1730*/  ISETP.GT.AND P0, PT, R21, RZ, PT ;  /* 0x000000ff1500720c */ /* 0x000fc40003f04270 */
[----:B-1----:R-:W-:Y:S01]  /*1740*/  SHF.R.U32.HI R14, RZ, 0x3, R3 ;  /* 0x00000003ff0e7819 */ /* 0x002fe20000011603 */
[----:B------:R-:W-:Y:S01]  /*1750*/  UIADD3 UR5, UPT, UPT, UR5, 0x2514, URZ ;  /* 0x0000251405057890 */ /* 0x000fe2000fffe0ff */
[----:B------:R-:W-:Y:S01]  /*1760*/  IMAD.SHL.U32 R12, R13, 0x80, RZ ;  /* 0x000000800d0c7824 */ /* 0x000fe200078e00ff */
[----:B------:R-:W-:Y:S02]  /*1770*/  ULEA.HI UR10, UR10, UR11, URZ, 0x5 ;  /* 0x0000000b0a0a7291 */ /* 0x000fe4000f8f28ff */
[----:B------:R-:W-:Y:S02]  /*1780*/  IMAD.IADD R25, R23, 0x1, R14 ;  /* 0x0000000117197824 */ /* 0x000fe400078e020e */
[----:B------:R-:W-:Y:S01]  /*1790*/  IMAD.SHL.U32 R13, R13, 0x10, RZ ;  /* 0x000000100d0d7824 */ /* 0x000fe200078e00ff */
[----:B------:R-:W-:Y:S02]  /*17a0*/  ULEA UR7, UR9, UR7, 0x18 ;  /* 0x0000000709077291 */ /* 0x000fe4000f8ec0ff */
[----:B------:R-:W-:Y:S01]  /*17b0*/  ULEA UR5, UR9, UR5, 0x18 ;  /* 0x0000000509057291 */ /* 0x000fe2000f8ec0ff */
[----:B------:R-:W-:Y:S01]  /*17c0*/  LEA R25, R25, UR6, 0x2 ;  /* 0x0000000619197c11 */ /* 0x000fe2000f8e10ff */
[----:B------:R-:W-:Y:S01]  /*17d0*/  USHF.R.S32.HI UR10, URZ, 0x5, UR10 ;  /* 0x00000005ff0a7899 */ /* 0x000fe2000801140a */
[----:B------:R-:W-:Y:S01]  /*17e0*/  IMAD.MOV.U32 R2, RZ, RZ, RZ ;  /* 0x000000ffff027224 */ /* 0x000fe200078e00ff */
[----:B------:R-:W-:-:S02]  /*17f0*/  ISETP.NE.AND P2, PT, R4, 0x1, PT ;  /* 0x000000010400780c */ /* 0x000fc40003f45270 */
[--C-:B------:R-:W-:Y:S02]  /*1800*/  LOP3.LUT R15, R12, 0x7c, R23.reuse, 0xf8, !PT ;  /* 0x0000007c0c0f7812 */ /* 0x100fe400078ef817 */
[----:B------:R-:W-:Y:S01]  /*1810*/  LOP3.LUT R24, R13, 0xc, R23, 0xf8, !PT ;  /* 0x0000000c0d187812 */ /* 0x000fe200078ef817 */
[----:B--2---:R-:W-:Y:S08]  /*1820*/  @!P0 BRA `(.L_x_276) ;  /* 0x00000014003c8947 */ /* 0x004ff00003800000 */
[----:B------:R-:W0:Y:S01]  /*1830*/  LDC R27, c[0x0][0x3c8] ;  /* 0x0000f200ff1b7b82 */ /* 0x000e220000000800 */
[----:B------:R-:W1:Y:S01]  /*1840*/  LDCU UR6, c[0x0][0x3bc] ;  /* 0x00007780ff0677ac */ /* 0x000e620008000800 */
[----:B------:R-:W-:Y:S02]  /*1850*/  LOP3.LUT R28, R3, 0x3, RZ, 0xc0, !PT ;  /* 0x00000003031c7812 */ /* 0x000fe400078ec0ff */
[----:B0-----:R-:W-:-:S04]  /*1860*/  IABS R29, R27 ;  /* 0x0000001b001d7213 */ /* 0x001fc80000000000 */
[----:B------:R-:W0:Y:S08]  /*1870*/  I2F.RP R2, R29 ;  /* 0x0000001d00027306 */ /* 0x000e300000209400 */
[----:B0-----:R-:W0:Y:S02]  /*1880*/  MUFU.RCP R2, R2 ;  /* 0x0000000200027308 */ /* 0x001e240000001000 */
[----:B0-----:R-:W-:-:S06]  /*1890*/  VIADD R22, R2, 0xffffffe ;  /* 0x0ffffffe02167836 */ /* 0x001fcc0000000000 */
[----:B------:R0:W2:Y:S02]  /*18a0*/  F2I.FTZ.U32.TRUNC.NTZ R23, R22 ;  /* 0x0000001600177305 */ /* 0x0000a4000021f000 */
[----:B0-----:R-:W-:Y:S02]  /*18b0*/  IMAD.MOV.U32 R22, RZ, RZ, RZ ;  /* 0x000000ffff167224 */ /* 0x001fe400078e00ff */
[----:B--2---:R-:W-:-:S04]  /*18c0*/  IMAD.MOV R20, RZ, RZ, -R23 ;  /* 0x000000ffff147224 */ /* 0x004fc800078e0a17 */
[----:B------:R-:W-:Y:S01]  /*18d0*/  IMAD R31, R20, R29, RZ ;  /* 0x0000001d141f7224 */ /* 0x000fe200078e02ff */
[----:B-----5:R-:W-:-:S03]  /*18e0*/  IABS R20, R0 ;  /* 0x0000000000147213 */ /* 0x020fc60000000000 */
[----:B------:R-:W-:-:S06]  /*18f0*/  IMAD.HI.U32 R23, R23, R31, R22 ;  /* 0x0000001f17177227 */ /* 0x000fcc00078e0016 */
[----:B------:R-:W-:-:S04]  /*1900*/  IMAD.HI.U32 R23, R23, R20, RZ ;  /* 0x0000001417177227 */ /* 0x000fc800078e00ff */
[----:B------:R-:W-:-:S04]  /*1910*/  IMAD.MOV R2, RZ, RZ, -R23 ;  /* 0x000000ffff027224 */ /* 0x000fc800078e0a17 */
[----:B------:R-:W-:-:S05]  /*1920*/  IMAD R2, R29, R2, R20 ;  /* 0x000000021d027224 */ /* 0x000fca00078e0214 */
[----:B------:R-:W-:-:S13]  /*1930*/  ISETP.GT.U32.AND P3, PT, R29, R2, PT ;  /* 0x000000021d00720c */ /* 0x000fda0003f64070 */
[----:B------:R-:W-:Y:S02]  /*1940*/  @!P3 IMAD.IADD R2, R2, 0x1, -R29 ;  /* 0x000000010202b824 */ /* 0x000fe400078e0a1d */
[----:B------:R-:W-:Y:S01]  /*1950*/  @!P3 VIADD R23, R23, 0x1 ;  /* 0x000000011717b836 */ /* 0x000fe20000000000 */
[----:B------:R-:W-:Y:S02]  /*1960*/  ISETP.NE.AND P3, PT, R27, RZ, PT ;  /* 0x000000ff1b00720c */ /* 0x000fe40003f65270 */
[----:B------:R-:W-:Y:S02]  /*1970*/  ISETP.GE.U32.AND P0, PT, R2, R29, PT ;  /* 0x0000001d0200720c */ /* 0x000fe40003f06070 */
[----:B------:R-:W-:-:S04]  /*1980*/  LOP3.LUT R2, R0, R27, RZ, 0x3c, !PT ;  /* 0x0000001b00027212 */ /* 0x000fc800078e3cff */
[----:B------:R-:W-:-:S07]  /*1990*/  ISETP.GE.AND P1, PT, R2, RZ, PT ;  /* 0x000000ff0200720c */ /* 0x000fce0003f26270 */
        /* <DEDUP_REMOVED lines=15> */
[----:B------:R-:W3:Y:S01]  /*1a90*/  @!P1 LDG.E.U16.CONSTANT R22, desc[UR12][R22.64] ;  /* 0x0000000c16169981 */ /* 0x000ee2000c1e9500 */
[----:B------:R-:W-:-:S04]  /*1aa0*/  IMAD.U32 R30, RZ, RZ, UR14 ;  /* 0x0000000eff1e7e24 */ /* 0x000fc8000f8e00ff */
[----:B------:R-:W-:Y:S01]  /*1ab0*/  IMAD R30, R3, 0x104, R30 ;  /* 0x00000104031e7824 */ /* 0x000fe200078e021e */
[----:B--2---:R-:W-:Y:S01]  /*1ac0*/  @!P3 STS [R15+UR7], R26 ;  /* 0x0000001a0f00b988 */ /* 0x004fe20008000807 */
[----:B---3--:R-:W-:-:S05]  /*1ad0*/  @!P1 HADD2.F32 R31, -RZ, R22.H0_H0 ;  /* 0x20000016ff1f9230 */ /* 0x008fca0000004100 */
[----:B------:R-:W-:Y:S01]  /*1ae0*/  @!P1 STS [R24+UR5], R31 ;  /* 0x0000001f18009988 */ /* 0x000fe20008000805 */
[----:B------:R-:W-:Y:S06]  /*1af0*/  BAR.SYNC.DEFER_BLOCKING 0x0 ;  /* 0x0000000000007b1d */ /* 0x000fec0000010000 */
[----:B------:R-:W-:Y:S04]  /*1b00*/  LDS R2, [R30] ;  /* 0x000000001e027984 */ /* 0x000fe80000000800 */
[----:B------:R-:W0:Y:S04]  /*1b10*/  LDS R33, [R12+UR7] ;  /* 0x000000070c217984 */ /* 0x000e280008000800 */
[----:B------:R-:W-:Y:S04]  /*1b20*/  LDS R32, [R12+UR7+0x4] ;  /* 0x000004070c207984 */ /* 0x000fe80008000800 */
[----:B------:R-:W1:Y:S04]  /*1b30*/  LDS R22, [R30+0x4] ;  /* 0x000004001e167984 */ /* 0x000e680000000800 */
[----:B------:R-:W-:Y:S04]  /*1b40*/  LDS R27, [R30+0x8] ;  /* 0x000008001e1b7984 */ /* 0x000fe80000000800 */
[----:B------:R-:W2:Y:S04]  /*1b50*/  LDS R20, [R12+UR7+0x8] ;  /* 0x000008070c147984 */ /* 0x000ea80008000800 */
[----:B------:R-:W-:Y:S04]  /*1b60*/  LDS R23, [R30+0x10] ;  /* 0x000010001e177984 */ /* 0x000fe80000000800 */
[----:B------:R-:W-:Y:S04]  /*1b70*/  LDS R26, [R12+UR7+0x14] ;  /* 0x000014070c1a7984 */ /* 0x000fe80008000800 */
[----:B------:R-:W-:Y:S04]  /*1b80*/  LDS R31, [R12+UR7+0xc] ;  /* 0x00000c070c1f7984 */ /* 0x000fe80008000800 */
[----:B------:R-:W-:Y:S04]  /*1b90*/  LDS R35, [R12+UR7+0x20] ;  /* 0x000020070c237984 */ /* 0x000fe80008000800 */
[----:B------:R-:W-:Y:S01]  /*1ba0*/  LDS R34, [R12+UR7+0x28] ;  /* 0x000028070c227984 */ /* 0x000fe20008000800 */
[----:B0-----:R-:W-:-:S03]  /*1bb0*/  IDP.4A.S8.S8 R33, R2, R33, RZ ;  /* 0x0000002102217226 */ /* 0x001fc600000006ff */
[----:B------:R-:W0:Y:S01]  /*1bc0*/  LDS R2, [R12+UR7+0x10] ;  /* 0x000010070c027984 */ /* 0x000e220008000800 */
[----:B-1----:R-:W-:-:S03]  /*1bd0*/  IDP.4A.S8.S8 R32, R22, R32, R33 ;  /* 0x0000002016207226 */ /* 0x002fc60000000621 */
[----:B------:R-:W1:Y:S04]  /*1be0*/  LDS R33, [R30+0x14] ;  /* 0x000014001e217984 */ /* 0x000e680000000800 */
[----:B------:R-:W3:Y:S01]  /*1bf0*/  LDS R22, [R30+0xc] ;  /* 0x00000c001e167984 */ /* 0x000ee20000000800 */
[----:B--2---:R-:W-:-:S03]  /*1c00*/  IDP.4A.S8.S8 R32, R27, R20, R32 ;  /* 0x000000141b207226 */ /* 0x004fc60000000620 */
[----:B------:R-:W-:Y:S04]  /*1c10*/  LDS R20, [R30+0x18] ;  /* 0x000018001e147984 */ /* 0x000fe80000000800 */
[----:B------:R-:W2:Y:S01]  /*1c20*/  LDS R27, [R12+UR7+0x18] ;  /* 0x000018070c1b7984 */ /* 0x000ea20008000800 */
[----:B0-----:R-:W-:-:S03]  /*1c30*/  IDP.4A.S8.S8 R2, R23, R2, RZ ;  /* 0x0000000217027226 */ /* 0x001fc600000006ff */
[----:B------:R-:W-:Y:S01]  /*1c40*/  LDS R23, [R30+0x24] ;  /* 0x000024001e177984 */ /* 0x000fe20000000800 */
[----:B-1----:R-:W-:-:S03]  /*1c50*/  IDP.4A.S8.S8 R33, R33, R26, R2 ;  /* 0x0000001a21217226 */ /* 0x002fc60000000602 */
[----:B------:R-:W-:Y:S01]  /*1c60*/  LDS R26, [R12+UR7+0x24] ;  /* 0x000024070c1a7984 */ /* 0x000fe20008000800 */
[----:B---3--:R-:W-:-:S03]  /*1c70*/  IDP.4A.S8.S8 R2, R22, R31, R32 ;  /* 0x0000001f16027226 */ /* 0x008fc60000000620 */
[----:B------:R-:W0:Y:S04]  /*1c80*/  LDS R32, [R30+0x20] ;  /* 0x000020001e207984 */ /* 0x000e280000000800 */
[----:B------:R-:W-:Y:S04]  /*1c90*/  LDS R22, [R30+0x1c] ;  /* 0x00001c001e167984 */ /* 0x000fe80000000800 */
[----:B------:R-:W1:Y:S01]  /*1ca0*/  LDS R31, [R12+UR7+0x1c] ;  /* 0x00001c070c1f7984 */ /* 0x000e620008000800 */
[----:B--2---:R-:W-:-:S03]  /*1cb0*/  IDP.4A.S8.S8 R33, R20, R27, R33 ;  /* 0x0000001b14217226 */ /* 0x004fc60000000621 */
[----:B------:R-:W-:Y:S04]  /*1cc0*/  LDS R27, [R30+0x30] ;  /* 0x000030001e1b7984 */ /* 0x000fe80000000800 */
[----:B------:R-:W2:Y:S01]  /*1cd0*/  LDS R20, [R12+UR7+0x30] ;  /* 0x000030070c147984 */ /* 0x000ea20008000800 */
[----:B0-----:R-:W-:-:S03]  /*1ce0*/  IDP.4A.S8.S8 R32, R32, R35, RZ ;  /* 0x0000002320207226 */ /* 0x001fc600000006ff */
[----:B------:R-:W0:Y:S01]  /*1cf0*/  LDS R35, [R30+0x28] ;  /* 0x000028001e237984 */ /* 0x000e220000000800 */
[----:B------:R-:W-:-:S03]  /*1d00*/  IDP.4A.S8.S8 R32, R23, R26, R32 ;  /* 0x0000001a17207226 */ /* 0x000fc60000000620 */
[----:B------:R-:W-:Y:S01]  /*1d10*/  LDS R23, [R30+0x2c] ;  /* 0x00002c001e177984 */ /* 0x000fe20000000800 */
[----:B-1----:R-:W-:-:S03]  /*1d20*/  IDP.4A.S8.S8 R22, R22, R31, R33 ;  /* 0x0000001f16167226 */ /* 0x002fc60000000621 */
[----:B------:R-:W-:Y:S04]  /*1d30*/  LDS R31, [R30+0x34] ;  /* 0x000034001e1f7984 */ /* 0x000fe80000000800 */
[----:B------:R-:W1:Y:S01]  /*1d40*/  LDS R33, [R12+UR7+0x34] ;  /* 0x000034070c217984 */ /* 0x000e620008000800 */
[----:B--2---:R-:W-:-:S03]  /*1d50*/  IDP.4A.S8.S8 R26, R27, R20, RZ ;  /* 0x000000141b1a7226 */ /* 0x004fc600000006ff */
[----:B------:R-:W2:Y:S04]  /*1d60*/  LDS R20, [R12+UR7+0x2c] ;  /* 0x00002c070c147984 */ /* 0x000ea80008000800 */
[----:B------:R-:W-:Y:S01]  /*1d70*/  LDS.U16 R27, [R25] ;  /* 0x00000000191b7984 */ /* 0x000fe20000000400 */
[----:B0-----:R-:W-:-:S03]  /*1d80*/  IDP.4A.S8.S8 R32, R35, R34, R32 ;  /* 0x0000002223207226 */ /* 0x001fc60000000620 */
[----:B------:R-:W-:Y:S04]  /*1d90*/  LDS R35, [R30+0x3c] ;  /* 0x00003c001e237984 */ /* 0x000fe80000000800 */
[----:B------:R-:W-:Y:S01]  /*1da0*/  LDS R34, [R30+0x58] ;  /* 0x000058001e227984 */ /* 0x000fe20000000800 */
[----:B-1----:R-:W-:-:S03]  /*1db0*/  IDP.4A.S8.S8 R26, R31, R33, R26 ;  /* 0x000000211f1a7226 */ /* 0x002fc6000000061a */
[----:B------:R-:W-:Y:S04]  /*1dc0*/  LDS R31, [R30+0x38] ;  /* 0x000038001e1f7984 */ /* 0x000fe80000000800 */
[----:B------:R-:W0:Y:S01]  /*1dd0*/  LDS R33, [R12+UR7+0x38] ;  /* 0x000038070c217984 */ /* 0x000e220008000800 */
[----:B--2---:R-:W-:-:S03]  /*1de0*/  IDP.4A.S8.S8 R20, R23, R20, R32 ;  /* 0x0000001417147226 */ /* 0x004fc60000000620 */
[----:B------:R-:W1:Y:S04]  /*1df0*/  LDS R32, [R12+UR7+0x3c] ;  /* 0x00003c070c207984 */ /* 0x000e680008000800 */
[----:B------:R-:W2:Y:S01]  /*1e00*/  LDS.U16 R23, [R25+0x2] ;  /* 0x0000020019177984 */ /* 0x000ea20000000400 */
[----:B0-----:R-:W-:Y:S01]  /*1e10*/  IDP.4A.S8.S8 R26, R31, R33, R26 ;  /* 0x000000211f1a7226 */ /* 0x001fe2000000061a */
[----:B------:R-:W-:Y:S02]  /*1e20*/  PRMT R31, R27, 0x8880, RZ ;  /* 0x000088801b1f7816 */ /* 0x000fe400000000ff */
[----:B------:R-:W-:Y:S01]  /*1e30*/  LDS R33, [R30+0x44] ;  /* 0x000044001e217984 */ /* 0x000fe20000000800 */
[----:B-1----:R-:W-:Y:S02]  /*1e40*/  IDP.4A.S8.S8 R26, R35, R32, R26 ;  /* 0x00000020231a7226 */ /* 0x002fe4000000061a */
[----:B------:R-:W-:Y:S01]  /*1e50*/  IMAD R31, R2, R31, RZ ;  /* 0x0000001f021f7224 */ /* 0x000fe200078e02ff */
[----:B------:R-:W-:Y:S01]  /*1e60*/  LDS R35, [R12+UR7+0x50] ;  /* 0x000050070c237984 */ /* 0x000fe20008000800 */
[----:B--2---:R-:W-:-:S02]  /*1e70*/  PRMT R32, R23, 0x8880, RZ ;  /* 0x0000888017207816 */ /* 0x004fc400000000ff */
[----:B------:R-:W-:Y:S02]  /*1e80*/  PRMT R2, R27, 0x9991, RZ ;  /* 0x000099911b027816 */ /* 0x000fe400000000ff */
[----:B------:R-:W-:Y:S01]  /*1e90*/  PRMT R27, R23, 0x9991, RZ ;  /* 0x00009991171b7816 */ /* 0x000fe200000000ff */
[----:B------:R-:W-:Y:S02]  /*1ea0*/  IMAD.MOV.U32 R23, RZ, RZ, R32 ;  /* 0x000000ffff177224 */ /* 0x000fe400078e0020 */
[----:B------:R-:W-:Y:S01]  /*1eb0*/  IMAD R22, R22, R2, R31 ;  /* 0x0000000216167224 */ /* 0x000fe200078e021f */
[----:B------:R-:W-:Y:S01]  /*1ec0*/  LDS R32, [R30+0x50] ;  /* 0x000050001e207984 */ /* 0x000fe20000000800 */
[----:B------:R-:W-:-:S03]  /*1ed0*/  IMAD R23, R20, R23, RZ ;  /* 0x0000001714177224 */ /* 0x000fc600078e02ff */
[----:B------:R-:W-:Y:S01]  /*1ee0*/  LDS R20, [R30+0x40] ;  /* 0x000040001e147984 */ /* 0x000fe20000000800 */
[----:B------:R-:W-:-:S03]  /*1ef0*/  IMAD R23, R26, R27, R23 ;  /* 0x0000001b1a177224 */ /* 0x000fc600078e0217 */
[----:B------:R-:W0:Y:S04]  /*1f00*/  LDS R31, [R12+UR7+0x40] ;  /* 0x000040070c1f7984 */ /* 0x000e280008000800 */
[----:B------:R-:W1:Y:S04]  /*1f10*/  LDS R26, [R12+UR7+0x44] ;  /* 0x000044070c1a7984 */ /* 0x000e680008000800 */
[----:B------:R-:W-:Y:S04]  /*1f20*/  LDS R2, [R30+0x54] ;  /* 0x000054001e027984 */ /* 0x000fe80000000800 */
[----:B------:R-:W2:Y:S01]  /*1f30*/  LDS R27, [R12+UR7+0x54] ;  /* 0x000054070c1b7984 */ /* 0x000ea20008000800 */
[----:B0-----:R-:W-:-:S03]  /*1f40*/  IDP.4A.S8.S8 R20, R20, R31, RZ ;  /* 0x0000001f14147226 */ /* 0x001fc600000006ff */
[----:B------:R-:W-:Y:S01]  /*1f50*/  LDS R31, [R30+0x48] ;  /* 0x000048001e1f7984 */ /* 0x000fe20000000800 */
[----:B-1----:R-:W-:-:S03]  /*1f60*/  IDP.4A.S8.S8 R20, R33, R26, R20 ;  /* 0x0000001a21147226 */ /* 0x002fc60000000614 */
[----:B------:R-:W0:Y:S01]  /*1f70*/  LDS R26, [R12+UR7+0x48] ;  /* 0x000048070c1a7984 */ /* 0x000e220008000800 */
[----:B------:R-:W-:-:S03]  /*1f80*/  IDP.4A.S8.S8 R32, R32, R35, RZ ;  /* 0x0000002320207226 */ /* 0x000fc600000006ff */
[----:B------:R-:W-:Y:S01]  /*1f90*/  LDS R33, [R30+0x4c] ;  /* 0x00004c001e217984 */ /* 0x000fe20000000800 */
[----:B--2---:R-:W-:-:S03]  /*1fa0*/  IDP.4A.S8.S8 R27, R2, R27, R32 ;  /* 0x0000001b021b7226 */ /* 0x004fc60000000620 */
[----:B------:R-:W1:Y:S04]  /*1fb0*/  LDS R32, [R12+UR7+0x4c] ;  /* 0x00004c070c207984 */ /* 0x000e680008000800 */
[----:B------:R-:W2:Y:S04]  /*1fc0*/  LDS.U16 R2, [R25+0x4] ;  /* 0x0000040019027984 */ /* 0x000ea80000000400 */
[----:B------:R-:W3:Y:S01]  /*1fd0*/  LDS R35, [R12+UR7+0x58] ;  /* 0x000058070c237984 */ /* 0x000ee20008000800 */
[----:B0-----:R-:W-:-:S03]  /*1fe0*/  IDP.4A.S8.S8 R20, R31, R26, R20 ;  /* 0x0000001a1f147226 */ /* 0x001fc60000000614 */
[----:B------:R-:W-:Y:S04]  /*1ff0*/  LDS R26, [R30+0x5c] ;  /* 0x00005c001e1a7984 */ /* 0x000fe80000000800 */
[----:B------:R-:W0:Y:S01]  /*2000*/  LDS R31, [R12+UR7+0x5c] ;  /* 0x00005c070c1f7984 */ /* 0x000e220008000800 */
[----:B-1----:R-:W-:-:S03]  /*2010*/  IDP.4A.S8.S8 R20, R33, R32, R20 ;  /* 0x0000002021147226 */ /* 0x002fc60000000614 */
[----:B------:R-:W-:Y:S01]  /*2020*/  LDS R32, [R30+0x60] ;  /* 0x000060001e207984 */ /* 0x000fe20000000800 */
[----:B--2---:R-:W-:Y:S01]  /*2030*/  PRMT R33, R2, 0x8880, RZ ;  /* 0x0000888002217816 */ /* 0x004fe200000000ff */
[----:B---3--:R-:W-:Y:S02]  /*2040*/  IDP.4A.S8.S8 R27, R34, R35, R27 ;  /* 0x00000023221b7226 */ /* 0x008fe4000000061b */
[----:B------:R-:W1:Y:S02]  /*2050*/  LDS R35, [R12+UR7+0x60] ;  /* 0x000060070c237984 */ /* 0x000e640008000800 */
[----:B------:R-:W-:Y:S02]  /*2060*/  IMAD R20, R20, R33, RZ ;  /* 0x0000002114147224 */ /* 0x000fe400078e02ff */
[----:B------:R-:W-:Y:S04]  /*2070*/  LDS R33, [R30+0x64] ;  /* 0x000064001e217984 */ /* 0x000fe80000000800 */
[----:B------:R-:W2:Y:S01]  /*2080*/  LDS R34, [R12+UR7+0x64] ;  /* 0x000064070c227984 */ /* 0x000ea20008000800 */
[----:B0-----:R-:W-:-:S03]  /*2090*/  IDP.4A.S8.S8 R27, R26, R31, R27 ;  /* 0x0000001f1a1b7226 */ /* 0x001fc6000000061b */
[----:B------:R-:W-:Y:S04]  /*20a0*/  LDS R26, [R30+0x68] ;  /* 0x000068001e1a7984 */ /* 0x000fe80000000800 */
[----:B------:R-:W0:Y:S01]  /*20b0*/  LDS R31, [R12+UR7+0x68] ;  /* 0x000068070c1f7984 */ /* 0x000e220008000800 */
[----:B------:R-:W-:Y:S01]  /*20c0*/  PRMT R2, R2, 0x9991, RZ ;  /* 0x0000999102027816 */ /* 0x000fe200000000ff */
[----:B-1----:R-:W-:-:S04]  /*20d0*/  IDP.4A.S8.S8 R32, R32, R35, RZ ;  /* 0x0000002320207226 */ /* 0x002fc800000006ff */
[----:B------:R-:W-:Y:S01]  /*20e0*/  IMAD R27, R27, R2, R20 ;  /* 0x000000021b1b7224 */ /* 0x000fe200078e0214 */
[----:B------:R-:W-:Y:S04]  /*20f0*/  LDS R35, [R30+0x6c] ;  /* 0x00006c001e237984 */ /* 0x000fe80000000800 */
[----:B------:R-:W-:Y:S01]  /*2100*/  LDS R2, [R30+0x70] ;  /* 0x000070001e027984 */ /* 0x000fe20000000800 */
[----:B--2---:R-:W-:-:S03]  /*2110*/  IDP.4A.S8.S8 R32, R33, R34, R32 ;  /* 0x0000002221207226 */ /* 0x004fc60000000620 */
[----:B------:R-:W1:Y:S04]  /*2120*/  LDS R33, [R12+UR7+0x70] ;  /* 0x000070070c217984 */ /* 0x000e680008000800 */
[----:B------:R-:W-:Y:S04]  /*2130*/  LDS R20, [R12+UR7+0x74] ;  /* 0x000074070c147984 */ /* 0x000fe80008000800 */
[----:B------:R-:W-:Y:S01]  /*2140*/  LDS R34, [R12+UR7+0x7c] ;  /* 0x00007c070c227984 */ /* 0x000fe20008000800 */
[----:B0-----:R-:W-:-:S03]  /*2150*/  IDP.4A.S8.S8 R26, R26, R31, R32 ;  /* 0x0000001f1a1a7226 */ /* 0x001fc60000000620 */
[----:B------:R-:W0:Y:S04]  /*2160*/  LDS R31, [R30+0x74] ;  /* 0x000074001e1f7984 */ /* 0x000e280000000800 */
[----:B------:R-:W2:Y:S01]  /*2170*/  LDS R32, [R12+UR7+0x6c] ;  /* 0x00006c070c207984 */ /* 0x000ea20008000800 */
[----:B-1----:R-:W-:-:S03]  /*2180*/  IDP.4A.S8.S8 R2, R2, R33, RZ ;  /* 0x0000002102027226 */ /* 0x002fc600000006ff */
[----:B------:R-:W-:Y:S01]  /*2190*/  LDS R33, [R30+0x7c] ;  /* 0x00007c001e217984 */ /* 0x000fe20000000800 */
[----:B0-----:R-:W-:-:S03]  /*21a0*/  IDP.4A.S8.S8 R31, R31, R20, R2 ;  /* 0x000000141f1f7226 */ /* 0x001fc60000000602 */
[----:B------:R-:W-:Y:S01]  /*21b0*/  LDS.U16 R20, [R25+0x6] ;  /* 0x0000060019147984 */ /* 0x000fe20000000400 */
[----:B--2---:R-:W-:-:S03]  /*21c0*/  IDP.4A.S8.S8 R2, R35, R32, R26 ;  /* 0x0000002023027226 */ /* 0x004fc6000000061a */
[----:B------:R-:W-:Y:S04]  /*21d0*/  LDS R26, [R30+0x78] ;  /* 0x000078001e1a7984 */ /* 0x000fe80000000800 */
[----:B------:R-:W0:Y:S02]  /*21e0*/  LDS R32, [R12+UR7+0x78] ;  /* 0x000078070c207984 */ /* 0x000e240008000800 */
[----:B0-----:R-:W-:Y:S01]  /*21f0*/  IDP.4A.S8.S8 R26, R26, R32, R31 ;  /* 0x000000201a1a7226 */ /* 0x001fe2000000061f */
[C---:B------:R-:W-:Y:S01]  /*2200*/  PRMT R31, R20.reuse, 0x8880, RZ ;  /* 0x00008880141f7816 */ /* 0x040fe200000000ff */
[----:B------:R-:W-:Y:S02]  /*2210*/  LDS R32, [R13+UR5+0xc] ;  /* 0x00000c050d207984 */ /* 0x000fe40008000800 */
[----:B------:R-:W-:Y:S01]  /*2220*/  IDP.4A.S8.S8 R33, R33, R34, R26 ;  /* 0x0000002221217226 */ /* 0x000fe2000000061a */
[----:B------:R-:W-:Y:S01]  /*2230*/  PRMT R26, R20, 0x9991, RZ ;  /* 0x00009991141a7816 */ /* 0x000fe200000000ff */
[----:B------:R-:W-:Y:S01]  /*2240*/  IMAD R2, R2, R31, RZ ;  /* 0x0000001f02027224 */ /* 0x000fe200078e02ff */
[----:B------:R-:W0:Y:S03]  /*2250*/  LDS R20, [R13+UR5] ;  /* 0x000000050d147984 */ /* 0x000e260008000800 */
[----:B------:R-:W-:Y:S01]  /*2260*/  IMAD R33, R33, R26, R2 ;  /* 0x0000001a21217224 */ /* 0x000fe200078e0202 */
[----:B------:R-:W-:Y:S01]  /*2270*/  LEA.HI R26, R3, R3, RZ, 0x1b ;  /* 0x00000003031a7211 */ /* 0x000fe200078fd8ff */
[----:B------:R-:W1:Y:S03]  /*2280*/  LDS R34, [R13+UR5+0x4] ;  /* 0x000004050d227984 */ /* 0x000e660008000800 */
[----:B------:R-:W-:Y:S01]  /*2290*/  LEA R26, R26, UR8, 0x2 ;  /* 0x000000081a1a7c11 */ /* 0x000fe2000f8e10ff */
[----:B------:R-:W2:Y:S04]  /*22a0*/  LDS R2, [R13+UR5+0x8] ;  /* 0x000008050d027984 */ /* 0x000ea80008000800 */
[----:B------:R-:W3:Y:S01]  /*22b0*/  LDS R31, [R26] ;  /* 0x000000001a1f7984 */ /* 0x000ee20000000800 */
[----:B------:R-:W-:Y:S01]  /*22c0*/  I2FP.F32.S32 R35, R22 ;  /* 0x0000001600237245 */ /* 0x000fe20000201400 */
[----:B------:R-:W-:Y:S01]  /*22d0*/  BAR.SYNC.DEFER_BLOCKING 0x0 ;  /* 0x0000000000007b1d */ /* 0x000fe20000010000 */
[----:B------:R-:W-:-:S02]  /*22e0*/  ISETP.GT.AND P1, PT, R21, 0x80, PT ;  /* 0x000000801500780c */ /* 0x000fc40003f24270 */
[----:B------:R-:W-:Y:S02]  /*22f0*/  I2FP.F32.S32 R27, R27 ;  /* 0x0000001b001b7245 */ /* 0x000fe40000201400 */
[----:B------:R-:W-:Y:S01]  /*2300*/  I2FP.F32.S32 R33, R33 ;  /* 0x0000002100217245 */ /* 0x000fe20000201400 */
[----:B0-----:R-:W-:Y:S01]  /*2310*/  FFMA.FTZ R35, R20, R35, RZ ;  /* 0x0000002314237223 */ /* 0x001fe200000100ff */
[----:B------:R-:W-:-:S05]  /*2320*/  I2FP.F32.S32 R20, R23 ;  /* 0x0000001700147245 */ /* 0x000fca0000201400 */
[----:B-1----:R-:W-:Y:S01]  /*2330*/  FFMA.FTZ R20, R34, R20, R35 ;  /* 0x0000001422147223 */ /* 0x002fe20000010023 */
[----:B--2---:R-:W-:-:S04]  /*2340*/  FFMA.FTZ R27, R2, R27, RZ ;  /* 0x0000001b021b7223 */ /* 0x004fc800000100ff */
[----:B------:R-:W-:Y:S01]  /*2350*/  FFMA.FTZ R27, R32, R33, R27 ;  /* 0x00000021201b7223 */ /* 0x000fe2000001001b */
[----:B---3--:R-:W-:-:S04]  /*2360*/  FFMA.FTZ R20, R20, R31, RZ ;  /* 0x0000001f14147223 */ /* 0x008fc800000100ff */
[----:B------:R-:W-:Y:S01]  /*2370*/  FFMA.FTZ R2, R31, R27, R20 ;  /* 0x0000001b1f027223 */ /* 0x000fe20000010014 */
[----:B------:R-:W-:Y:S06]  /*2380*/  @!P1 BRA `(.L_x_276) ;  /* 0x0000000800649947 */ /* 0x000fec0003800000 */
[----:B------:R-:W-:Y:S02]  /*2390*/  VIADD R20, R28, 0x4 ;  /* 0x000000041c147836 */ /* 0x000fe40000000000 */
[----:B------:R-:W-:-:S03]  /*23a0*/  VIADD R22, R3, 0x20 ;  /* 0x0000002003167836 */ /* 0x000fc60000000000 */
[----:B------:R-:W-:Y:S02]  /*23b0*/  ISETP.GE.OR P1, PT, R20, UR10, P0 ;  /* 0x0000000a14007c0c */ /* 0x000fe40008726670 */
[----:B------:R-:W-:Y:S02]  /*23c0*/  SHF.R.U32.HI R22, RZ, 0x3, R22 ;  /* 0x00000003ff167819 */ /* 0x000fe40000011616 */
[----:B------:R-:W-:Y:S02]  /*23d0*/  ISETP.GT.U32.OR P1, PT, R3, 0x3, P1 ;  /* 0x000000030300780c */ /* 0x000fe40000f24470 */
[----:B------:R-:W-:-:S11]  /*23e0*/  ISETP.GE.OR P0, PT, R22, UR10, P0 ;  /* 0x0000000a16007c0c */ /* 0x000fd60008706670 */
[----:B------:R-:W0:Y:S01]  /*23f0*/  @!P1 LDC.64 R20, c[0x0][0x388] ;  /* 0x0000e200ff149b82 */ /* 0x000e220000000a00 */
[----:B------:R-:W-:-:S04]  /*2400*/  @!P1 IADD3 R23, P3, PT, R28, R29, RZ ;  /* 0x0000001d1c179210 */ /* 0x000fc80007f7e0ff */
[----:B------:R-:W-:-:S05]  /*2410*/  @!P1 LEA.HI.X.SX32 R27, R29, RZ, 0x1, P3 ;  /* 0x000000ff1d1b9211 */ /* 0x000fca00018f0eff */
[----:B------:R-:W-:Y:S02]  /*2420*/  @!P1 IMAD R27, R27, 0x24, RZ ;  /* 0x000000241b1b9824 */ /* 0x000fe400078e02ff */
[----:B0-----:R-:W-:-:S04]  /*2430*/  @!P1 IMAD.WIDE.U32 R20, R23, 0x24, R20 ;  /* 0x0000002417149825 */ /* 0x001fc800078e0014 */
[----:B------:R-:W-:Y:S02]  /*2440*/  @!P0 IMAD.IADD R23, R29, 0x1, R22 ;  /* 0x000000011d178824 */ /* 0x000fe400078e0216 */
[----:B------:R-:W-:Y:S02]  /*2450*/  @!P1 IMAD.IADD R21, R21, 0x1, R27 ;  /* 0x0000000115159824 */ /* 0x000fe400078e021b */
[----:B------:R-:W-:-:S03]  /*2460*/  @!P0 IMAD.WIDE R22, R23, 0x24, R18 ;  /* 0x0000002417168825 */ /* 0x000fc600078e0212 */
[----:B------:R-:W2:Y:S04]  /*2470*/  @!P1 LDG.E.U16.CONSTANT R20, desc[UR12][R20.64+0x90] ;  /* 0x0000900c14149981 */ /* 0x000ea8000c1e9500 */
[----:B------:R-:W3:Y:S01]  /*2480*/  @!P0 LDG.E.CONSTANT R22, desc[UR12][R22.64+0x4] ;  /* 0x0000040c16168981 */ /* 0x000ee2000c1e9900 */
[----:B--2---:R-:W-:-:S03]  /*2490*/  @!P1 HADD2.F32 R27, -RZ, R20.H0_H0 ;  /* 0x20000014ff1b9230 */ /* 0x004fc60000004100 */
[----:B---3--:R-:W-:Y:S04]  /*24a0*/  @!P0 STS [R15+UR7], R22 ;  /* 0x000000160f008988 */ /* 0x008fe80008000807 */
[----:B------:R-:W-:Y:S01]  /*24b0*/  @!P1 STS [R24+UR5], R27 ;  /* 0x0000001b18009988 */ /* 0x000fe20008000805 */
[----:B------:R-:W-:Y:S06]  /*24c0*/  BAR.SYNC.DEFER_BLOCKING 0x0 ;  /* 0x0000000000007b1d */ /* 0x000fec0000010000 */
[----:B------:R-:W-:Y:S04]  /*24d0*/  LDS R28, [R30+0x80] ;  /* 0x000080001e1c7984 */ /* 0x000fe80000000800 */
[----:B------:R-:W0:Y:S04]  /*24e0*/  LDS R29, [R12+UR7] ;  /* 0x000000070c1d7984 */ /* 0x000e280008000800 */
[----:B------:R-:W-:Y:S04]  /*24f0*/  LDS R34, [R12+UR7+0x10] ;  /* 0x000010070c227984 */ /* 0x000fe80008000800 */
[----:B------:R-:W-:Y:S04]  /*2500*/  LDS R31, [R30+0x84] ;  /* 0x000084001e1f7984 */ /* 0x000fe80000000800 */
[----:B------:R-:W1:Y:S04]  /*2510*/  LDS R32, [R12+UR7+0x4] ;  /* 0x000004070c207984 */ /* 0x000e680008000800 */
[----:B------:R-:W-:Y:S04]  /*2520*/  LDS R23, [R30+0x94] ;  /* 0x000094001e177984 */ /* 0x000fe80000000800 */
[----:B------:R-:W-:Y:S04]  /*2530*/  LDS R33, [R12+UR7+0x14] ;  /* 0x000014070c217984 */ /* 0x000fe80008000800 */
[----:B------:R-:W-:Y:S04]  /*2540*/  LDS R20, [R30+0x88] ;  /* 0x000088001e147984 */ /* 0x000fe80000000800 */
[----:B------:R-:W-:Y:S04]  /*2550*/  LDS R27, [R30+0xa0] ;  /* 0x0000a0001e1b7984 */ /* 0x000fe80000000800 */
[----:B------:R-:W-:Y:S04]  /*2560*/  LDS R36, [R12+UR7+0x20] ;  /* 0x000020070c247984 */ /* 0x000fe80008000800 */
[----:B------:R-:W2:Y:S01]  /*2570*/  LDS R21, [R12+UR7+0x8] ;  /* 0x000008070c157984 */ /* 0x000ea20008000800 */
[----:B0-----:R-:W-:-:S03]  /*2580*/  IDP.4A.S8.S8 R28, R28, R29, RZ ;  /* 0x0000001d1c1c7226 */ /* 0x001fc600000006ff */
[----:B------:R-:W-:Y:S04]  /*2590*/  LDS R37, [R30+0xec] ;  /* 0x0000ec001e257984 */ /* 0x000fe80000000800 */
[----:B------:R-:W0:Y:S01]  /*25a0*/  LDS R29, [R30+0x90] ;  /* 0x000090001e1d7984 */ /* 0x000e220000000800 */
[----:B-1----:R-:W-:-:S03]  /*25b0*/  IDP.4A.S8.S8 R28, R31, R32, R28 ;  /* 0x000000201f1c7226 */ /* 0x002fc6000000061c */
[----:B------:R-:W-:Y:S04]  /*25c0*/  LDS R32, [R30+0xa4] ;  /* 0x0000a4001e207984 */ /* 0x000fe80000000800 */
[----:B------:R-:W1:Y:S01]  /*25d0*/  LDS R31, [R12+UR7+0x24] ;  /* 0x000024070c1f7984 */ /* 0x000e620008000800 */
[----:B--2---:R-:W-:-:S03]  /*25e0*/  IDP.4A.S8.S8 R20, R20, R21, R28 ;  /* 0x0000001514147226 */ /* 0x004fc6000000061c */
[----:B------:R-:W-:Y:S04]  /*25f0*/  LDS R21, [R30+0x8c] ;  /* 0x00008c001e157984 */ /* 0x000fe80000000800 */
[----:B------:R-:W-:Y:S01]  /*2600*/  LDS R28, [R12+UR7+0x18] ;  /* 0x000018070c1c7984 */ /* 0x000fe20008000800 */
[----:B0-----:R-:W-:-:S03]  /*2610*/  IDP.4A.S8.S8 R22, R29, R34, RZ ;  /* 0x000000221d167226 */ /* 0x001fc600000006ff */
[----:B------:R-:W0:Y:S01]  /*2620*/  LDS R29, [R30+0x98] ;  /* 0x000098001e1d7984 */ /* 0x000e220000000800 */
[----:B------:R-:W-:Y:S02]  /*2630*/  IDP.4A.S8.S8 R22, R23, R33, R22 ;  /* 0x0000002117167226 */ /* 0x000fe40000000616 */
[----:B------:R-:W-:Y:S01]  /*2640*/  IDP.4A.S8.S8 R23, R27, R36, RZ ;  /* 0x000000241b177226 */ /* 0x000fe200000006ff */
[----:B------:R-:W-:Y:S04]  /*2650*/  LDS R33, [R30+0xb0] ;  /* 0x0000b0001e217984 */ /* 0x000fe80000000800 */
[----:B------:R-:W2:Y:S01]  /*2660*/  LDS R27, [R12+UR7+0xc] ;  /* 0x00000c070c1b7984 */ /* 0x000ea20008000800 */
[----:B-1----:R-:W-:-:S03]  /*2670*/  IDP.4A.S8.S8 R31, R32, R31, R23 ;  /* 0x0000001f201f7226 */ /* 0x002fc60000000617 */
[----:B------:R-:W1:Y:S04]  /*2680*/  LDS R34, [R12+UR7+0x30] ;  /* 0x000030070c227984 */ /* 0x000e680008000800 */
[----:B------:R-:W-:Y:S04]  /*2690*/  LDS R23, [R30+0x9c] ;  /* 0x00009c001e177984 */ /* 0x000fe80000000800 */
[----:B------:R-:W-:Y:S04]  /*26a0*/  LDS R32, [R30+0xa8] ;  /* 0x0000a8001e207984 */ /* 0x000fe80000000800 */
[----:B------:R-:W-:Y:S01]  /*26b0*/  LDS R36, [R30+0xc4] ;  /* 0x0000c4001e247984 */ /* 0x000fe20000000800 */
[----:B0-----:R-:W-:-:S03]  /*26c0*/  IDP.4A.S8.S8 R22, R29, R28, R22 ;  /* 0x0000001c1d167226 */ /* 0x001fc60000000616 */
[----:B------:R-:W-:Y:S04]  /*26d0*/  LDS R28, [R30+0xb4] ;  /* 0x0000b4001e1c7984 */ /* 0x000fe80000000800 */
[----:B------:R-:W-:Y:S01]  /*26e0*/  LDS R29, [R12+UR7+0x34] ;  /* 0x000034070c1d7984 */ /* 0x000fe20008000800 */
[----:B--2---:R-:W-:-:S03]  /*26f0*/  IDP.4A.S8.S8 R20, R21, R27, R20 ;  /* 0x0000001b15147226 */ /* 0x004fc60000000614 */
[----:B------:R-:W0:Y:S01]  /*2700*/  LDS R27, [R12+UR7+0x1c] ;  /* 0x00001c070c1b7984 */ /* 0x000e220008000800 */
[----:B-1----:R-:W-:-:S03]  /*2710*/  IDP.4A.S8.S8 R33, R33, R34, RZ ;  /* 0x0000002221217226 */ /* 0x002fc600000006ff */
[----:B------:R-:W1:Y:S04]  /*2720*/  LDS.U16 R21, [R25+0x8] ;  /* 0x0000080019157984 */ /* 0x000e680000000400 */
[----:B------:R-:W2:Y:S01]  /*2730*/  LDS R34, [R12+UR7+0x28] ;  /* 0x000028070c227984 */ /* 0x000ea20008000800 */
[----:B0-----:R-:W-:Y:S02]  /*2740*/  IDP.4A.S8.S8 R22, R23, R27, R22 ;  /* 0x0000001b17167226 */ /* 0x001fe40000000616 */
[----:B------:R-:W-:Y:S01]  /*2750*/  IDP.4A.S8.S8 R23, R28, R29, R33 ;  /* 0x0000001d1c177226 */ /* 0x000fe20000000621 */
[----:B------:R-:W-:Y:S01]  /*2760*/  LDS R27, [R12+UR7+0x38] ;  /* 0x000038070c1b7984 */ /* 0x000fe20008000800 */
[----:B-1----:R-:W-:-:S03]  /*2770*/  PRMT R29, R21, 0x8880, RZ ;  /* 0x00008880151d7816 */ /* 0x002fc600000000ff */
[----:B------:R-:W-:Y:S01]  /*2780*/  LDS R33, [R12+UR7+0x2c] ;  /* 0x00002c070c217984 */ /* 0x000fe20008000800 */
[----:B--2---:R-:W-:Y:S02]  /*2790*/  IDP.4A.S8.S8 R31, R32, R34, R31 ;  /* 0x00000022201f7226 */ /* 0x004fe4000000061f */
[----:B------:R-:W-:Y:S01]  /*27a0*/  IMAD R35, R20, R29, RZ ;  /* 0x0000001d14237224 */ /* 0x000fe200078e02ff */
[----:B------:R-:W0:Y:S01]  /*27b0*/  LDS R34, [R30+0xac] ;  /* 0x0000ac001e227984 */ /* 0x000e220000000800 */
[----:B------:R-:W-:-:S03]  /*27c0*/  PRMT R20, R21, 0x9991, RZ ;  /* 0x0000999115147816 */ /* 0x000fc600000000ff */
[----:B------:R-:W1:Y:S02]  /*27d0*/  LDS R28, [R30+0xb8] ;  /* 0x0000b8001e1c7984 */ /* 0x000e640000000800 */
[----:B------:R-:W-:Y:S02]  /*27e0*/  IMAD R22, R22, R20, R35 ;  /* 0x0000001416167224 */ /* 0x000fe400078e0223 */
[----:B------:R-:W-:Y:S03]  /*27f0*/  LDS R29, [R30+0xbc] ;  /* 0x0000bc001e1d7984 */ /* 0x000fe60000000800 */
[----:B------:R-:W-:Y:S01]  /*2800*/  I2FP.F32.S32 R22, R22 ;  /* 0x0000001600167245 */ /* 0x000fe20000201400 */
[----:B------:R-:W2:Y:S04]  /*2810*/  LDS R32, [R12+UR7+0x3c] ;  /* 0x00003c070c207984 */ /* 0x000ea80008000800 */
[----:B------:R-:W-:Y:S04]  /*2820*/  LDS R21, [R12+UR7+0x50] ;  /* 0x000050070c157984 */ /* 0x000fe80008000800 */
[----:B------:R-:W-:Y:S01]  /*2830*/  LDS R35, [R12+UR7+0x78] ;  /* 0x000078070c237984 */ /* 0x000fe20008000800 */
[----:B0-----:R-:W-:-:S03]  /*2840*/  IDP.4A.S8.S8 R20, R34, R33, R31 ;  /* 0x0000002122147226 */ /* 0x001fc6000000061f */
[----:B------:R-:W-:Y:S01]  /*2850*/  LDS R31, [R30+0xc0] ;  /* 0x0000c0001e1f7984 */ /* 0x000fe20000000800 */
[----:B-1----:R-:W-:-:S03]  /*2860*/  IDP.4A.S8.S8 R23, R28, R27, R23 ;  /* 0x0000001b1c177226 */ /* 0x002fc60000000617 */
[----:B------:R-:W0:Y:S04]  /*2870*/  LDS R34, [R12+UR7+0x40] ;  /* 0x000040070c227984 */ /* 0x000e280008000800 */
[----:B------:R-:W1:Y:S01]  /*2880*/  LDS R28, [R30+0xd0] ;  /* 0x0000d0001e1c7984 */ /* 0x000e620000000800 */
[----:B--2---:R-:W-:-:S03]  /*2890*/  IDP.4A.S8.S8 R23, R29, R32, R23 ;  /* 0x000000201d177226 */ /* 0x004fc60000000617 */
[----:B------:R-:W2:Y:S04]  /*28a0*/  LDS R29, [R12+UR7+0x44] ;  /* 0x000044070c1d7984 */ /* 0x000ea80008000800 */
[----:B------:R-:W-:Y:S04]  /*28b0*/  LDS R27, [R30+0xd4] ;  /* 0x0000d4001e1b7984 */ /* 0x000fe80000000800 */
[----:B------:R-:W3:Y:S01]  /*28c0*/  LDS R32, [R12+UR7+0x54] ;  /* 0x000054070c207984 */ /* 0x000ee20008000800 */
[----:B0-----:R-:W-:-:S03]  /*28d0*/  IDP.4A.S8.S8 R31, R31, R34, RZ ;  /* 0x000000221f1f7226 */ /* 0x001fc600000006ff */
[----:B------:R-:W-:Y:S01]  /*28e0*/  LDS R34, [R12+UR7+0x58] ;  /* 0x000058070c227984 */ /* 0x000fe20008000800 */
[----:B-1----:R-:W-:-:S03]  /*28f0*/  IDP.4A.S8.S8 R33, R28, R21, RZ ;  /* 0x000000151c217226 */ /* 0x002fc600000006ff */
[----:B------:R-:W0:Y:S01]  /*2900*/  LDS.U16 R21, [R25+0xa] ;  /* 0x00000a0019157984 */ /* 0x000e220000000400 */
[----:B--2---:R-:W-:-:S03]  /*2910*/  IDP.4A.S8.S8 R28, R36, R29, R31 ;  /* 0x0000001d241c7226 */ /* 0x004fc6000000061f */
[----:B------:R-:W-:Y:S04]  /*2920*/  LDS R31, [R12+UR7+0x48] ;  /* 0x000048070c1f7984 */ /* 0x000fe80008000800 */
[----:B------:R-:W-:Y:S01]  /*2930*/  LDS R36, [R30+0xe4] ;  /* 0x0000e4001e247984 */ /* 0x000fe20000000800 */
[----:B---3--:R-:W-:-:S03]  /*2940*/  IDP.4A.S8.S8 R32, R27, R32, R33 ;  /* 0x000000201b207226 */ /* 0x008fc60000000621 */
[----:B------:R-:W1:Y:S04]  /*2950*/  LDS R27, [R30+0xc8] ;  /* 0x0000c8001e1b7984 */ /* 0x000e680000000800 */
[----:B------:R-:W2:Y:S01]  /*2960*/  LDS R33, [R30+0xd8] ;  /* 0x0000d8001e217984 */ /* 0x000ea20000000800 */
[C---:B0-----:R-:W-:Y:S02]  /*2970*/  PRMT R29, R21.reuse, 0x8880, RZ ;  /* 0x00008880151d7816 */ /* 0x041fe400000000ff */
[----:B------:R-:W-:Y:S01]  /*2980*/  PRMT R21, R21, 0x9991, RZ ;  /* 0x0000999115157816 */ /* 0x000fe200000000ff */
[----:B-1----:R-:W-:Y:S02]  /*2990*/  IDP.4A.S8.S8 R27, R27, R31, R28 ;  /* 0x0000001f1b1b7226 */ /* 0x002fe4000000061c */
[----:B------:R-:W-:Y:S01]  /*29a0*/  IMAD R28, R20, R29, RZ ;  /* 0x0000001d141c7224 */ /* 0x000fe200078e02ff */
[----:B------:R-:W-:Y:S01]  /*29b0*/  LDS R31, [R12+UR7+0x5c] ;  /* 0x00005c070c1f7984 */ /* 0x000fe20008000800 */
[----:B--2---:R-:W-:-:S02]  /*29c0*/  IDP.4A.S8.S8 R29, R33, R34, R32 ;  /* 0x00000022211d7226 */ /* 0x004fc40000000620 */
[----:B------:R-:W-:Y:S01]  /*29d0*/  IMAD R23, R23, R21, R28 ;  /* 0x0000001517177224 */ /* 0x000fe200078e021c */
[----:B------:R-:W0:Y:S04]  /*29e0*/  LDS R32, [R30+0xdc] ;  /* 0x0000dc001e207984 */ /* 0x000e280000000800 */
[----:B------:R-:W-:Y:S01]  /*29f0*/  LDS R34, [R30+0xcc] ;  /* 0x0000cc001e227984 */ /* 0x000fe20000000800 */
[----:B------:R-:W-:-:S03]  /*2a00*/  I2FP.F32.S32 R23, R23 ;  /* 0x0000001700177245 */ /* 0x000fc60000201400 */
[----:B------:R-:W1:Y:S04]  /*2a10*/  LDS R33, [R12+UR7+0x4c] ;  /* 0x00004c070c217984 */ /* 0x000e680008000800 */
[----:B------:R-:W2:Y:S04]  /*2a20*/  LDS.U16 R20, [R25+0xc] ;  /* 0x00000c0019147984 */ /* 0x000ea80000000400 */
[----:B------:R-:W-:Y:S04]  /*2a30*/  LDS R21, [R30+0xf0] ;  /* 0x0000f0001e157984 */ /* 0x000fe80000000800 */
[----:B------:R-:W-:Y:S01]  /*2a40*/  LDS R28, [R30+0xe0] ;  /* 0x0000e0001e1c7984 */ /* 0x000fe20000000800 */
[----:B0-----:R-:W-:-:S03]  /*2a50*/  IDP.4A.S8.S8 R31, R32, R31, R29 ;  /* 0x0000001f201f7226 */ /* 0x001fc6000000061d */
[----:B------:R-:W0:Y:S04]  /*2a60*/  LDS R32, [R12+UR7+0x70] ;  /* 0x000070070c207984 */ /* 0x000e280008000800 */
[----:B------:R-:W3:Y:S01]  /*2a70*/  LDS R29, [R12+UR7+0x60] ;  /* 0x000060070c1d7984 */ /* 0x000ee20008000800 */
[----:B-1----:R-:W-:-:S03]  /*2a80*/  IDP.4A.S8.S8 R27, R34, R33, R27 ;  /* 0x00000021221b7226 */ /* 0x002fc6000000061b */
[----:B------:R-:W1:Y:S01]  /*2a90*/  LDS R33, [R12+UR7+0x64] ;  /* 0x000064070c217984 */ /* 0x000e620008000800 */
[C---:B--2---:R-:W-:Y:S02]  /*2aa0*/  PRMT R34, R20.reuse, 0x8880, RZ ;  /* 0x0000888014227816 */ /* 0x044fe400000000ff */
[----:B------:R-:W-:-:S03]  /*2ab0*/  PRMT R20, R20, 0x9991, RZ ;  /* 0x0000999114147816 */ /* 0x000fc600000000ff */
[----:B------:R-:W-:Y:S02]  /*2ac0*/  IMAD R34, R27, R34, RZ ;  /* 0x000000221b227224 */ /* 0x000fe400078e02ff */
[----:B------:R-:W-:Y:S02]  /*2ad0*/  IMAD.MOV.U32 R27, RZ, RZ, R20 ;  /* 0x000000ffff1b7224 */ /* 0x000fe400078e0014 */
[----:B------:R-:W-:Y:S02]  /*2ae0*/  LDS R20, [R30+0xe8] ;  /* 0x0000e8001e147984 */ /* 0x000fe40000000800 */
[----:B------:R-:W-:Y:S02]  /*2af0*/  IMAD R27, R31, R27, R34 ;  /* 0x0000001b1f1b7224 */ /* 0x000fe400078e0222 */
[----:B------:R-:W-:Y:S03]  /*2b00*/  LDS R31, [R30+0xf4] ;  /* 0x0000f4001e1f7984 */ /* 0x000fe60000000800 */
[----:B------:R-:W-:Y:S01]  /*2b10*/  I2FP.F32.S32 R27, R27 ;  /* 0x0000001b001b7245 */ /* 0x000fe20000201400 */
[----:B------:R-:W2:Y:S01]  /*2b20*/  LDS R34, [R12+UR7+0x74] ;  /* 0x000074070c227984 */ /* 0x000ea20008000800 */
[----:B0-----:R-:W-:-:S03]  /*2b30*/  IDP.4A.S8.S8 R32, R21, R32, RZ ;  /* 0x0000002015207226 */ /* 0x001fc600000006ff */
[----:B------:R-:W0:Y:S01]  /*2b40*/  LDS R21, [R12+UR7+0x68] ;  /* 0x000068070c157984 */ /* 0x000e220008000800 */
[----:B---3--:R-:W-:-:S03]  /*2b50*/  IDP.4A.S8.S8 R28, R28, R29, RZ ;  /* 0x0000001d1c1c7226 */ /* 0x008fc600000006ff */
[----:B------:R-:W-:Y:S01]  /*2b60*/  LDS R29, [R12+UR7+0x7c] ;  /* 0x00007c070c1d7984 */ /* 0x000fe20008000800 */
[----:B-1----:R-:W-:-:S03]  /*2b70*/  IDP.4A.S8.S8 R28, R36, R33, R28 ;  /* 0x00000021241c7226 */ /* 0x002fc6000000061c */
[----:B------:R-:W1:Y:S01]  /*2b80*/  LDS R33, [R30+0xf8] ;  /* 0x0000f8001e217984 */ /* 0x000e620000000800 */
[----:B--2---:R-:W-:-:S03]  /*2b90*/  IDP.4A.S8.S8 R34, R31, R34, R32 ;  /* 0x000000221f227226 */ /* 0x004fc60000000620 */
[----:B------:R-:W2:Y:S04]  /*2ba0*/  LDS R32, [R12+UR7+0x6c] ;  /* 0x00006c070c207984 */ /* 0x000ea80008000800 */
[----:B------:R-:W3:Y:S01]  /*2bb0*/  LDS.U16 R31, [R25+0xe] ;  /* 0x00000e00191f7984 */ /* 0x000ee20000000400 */
[----:B0-----:R-:W-:-:S03]  /*2bc0*/  IDP.4A.S8.S8 R20, R20, R21, R28 ;  /* 0x0000001514147226 */ /* 0x001fc6000000061c */
[----:B------:R3:W0:Y:S04]  /*2bd0*/  LDS R28, [R30+0xfc] ;  /* 0x0000fc001e1c7984 */ /* 0x0006280000000800 */
[----:B------:R-:W4:Y:S01]  /*2be0*/  LDS R21, [R13+UR5] ;  /* 0x000000050d157984 */ /* 0x000f220008000800 */
[----:B-1----:R-:W-:-:S03]  /*2bf0*/  IDP.4A.S8.S8 R36, R33, R35, R34 ;  /* 0x0000002321247226 */ /* 0x002fc60000000622 */
[----:B------:R-:W1:Y:S04]  /*2c00*/  LDS R33, [R13+UR5+0x4] ;  /* 0x000004050d217984 */ /* 0x000e680008000800 */
[----:B------:R-:W5:Y:S04]  /*2c10*/  LDS R35, [R26] ;  /* 0x000000001a237984 */ /* 0x000f680000000800 */
[----:B------:R-:W-:Y:S01]  /*2c20*/  LDS R34, [R13+UR5+0xc] ;  /* 0x00000c050d227984 */ /* 0x000fe20008000800 */
[----:B--2---:R-:W-:-:S03]  /*2c30*/  IDP.4A.S8.S8 R32, R37, R32, R20 ;  /* 0x0000002025207226 */ /* 0x004fc60000000614 */
[----:B------:R-:W2:Y:S01]  /*2c40*/  LDS R20, [R13+UR5+0x8] ;  /* 0x000008050d147984 */ /* 0x000ea20008000800 */
[C---:B---3--:R-:W-:Y:S01]  /*2c50*/  PRMT R30, R31.reuse, 0x9991, RZ ;  /* 0x000099911f1e7816 */ /* 0x048fe200000000ff */
[----:B0-----:R-:W-:Y:S01]  /*2c60*/  IDP.4A.S8.S8 R28, R28, R29, R36 ;  /* 0x0000001d1c1c7226 */ /* 0x001fe20000000624 */
[----:B------:R-:W-:Y:S01]  /*2c70*/  PRMT R29, R31, 0x8880, RZ ;  /* 0x000088801f1d7816 */ /* 0x000fe200000000ff */
[----:B----4-:R-:W-:-:S04]  /*2c80*/  FFMA.FTZ R22, R21, R22, RZ ;  /* 0x0000001615167223 */ /* 0x010fc800000100ff */
[----:B------:R-:W-:Y:S02]  /*2c90*/  IMAD R29, R32, R29, RZ ;  /* 0x0000001d201d7224 */ /* 0x000fe400078e02ff */
[----:B-1----:R-:W-:Y:S02]  /*2ca0*/  FFMA.FTZ R23, R33, R23, R22 ;  /* 0x0000001721177223 */ /* 0x002fe40000010016 */
[----:B------:R-:W-:Y:S02]  /*2cb0*/  IMAD R28, R28, R30, R29 ;  /* 0x0000001e1c1c7224 */ /* 0x000fe400078e021d */
[----:B-----5:R-:W-:-:S03]  /*2cc0*/  FFMA.FTZ R2, R23, R35, R2 ;  /* 0x0000002317027223 */ /* 0x020fc60000010002 */
[----:B------:R-:W-:Y:S01]  /*2cd0*/  I2FP.F32.S32 R28, R28 ;  /* 0x0000001c001c7245 */ /* 0x000fe20000201400 */
[----:B--2---:R-:W-:-:S04]  /*2ce0*/  FFMA.FTZ R27, R20, R27, RZ ;  /* 0x0000001b141b7223 */ /* 0x004fc800000100ff */
[----:B------:R-:W-:-:S04]  /*2cf0*/  FFMA.FTZ R27, R34, R28, R27 ;  /* 0x0000001c221b7223 */ /* 0x000fc8000001001b */
[----:B------:R-:W-:Y:S01]  /*2d00*/  FFMA.FTZ R2, R35, R27, R2 ;  /* 0x0000001b23027223 */ /* 0x000fe20000010002 */
[----:B------:R-:W-:Y:S06]  /*2d10*/  BAR.SYNC.DEFER_BLOCKING 0x0 ;  /* 0x0000000000007b1d */ /* 0x000fec0000010000 */
.L_x_276:
[----:B------:R-:W-:Y:S05]  /*2d20*/  @!P2 BRA `(.L_x_275) ;  /* 0x000000280054a947 */ /* 0x000fea0003800000 */
[----:B------:R-:W0:Y:S01]  /*2d30*/  LDCU UR16, c[0x0][0x3bc] ;  /* 0x00007780ff1077ac */ /* 0x000e220008000800 */
[----:B------:R-:W1:Y:S01]  /*2d40*/  LDCU UR15, c[0x0][0x3b4] ;  /* 0x00007680ff0f77ac */ /* 0x000e620008000800 */
[----:B------:R-:W-:-:S05]  /*2d50*/  UMOV UR11, 0x1 ;  /* 0x00000001000b7882 */ /* 0x000fca0000000000 */
.L_x_278:
[----:B------:R-:W-:Y:S01]  /*2d60*/  IMAD R20, R4, UR4, RZ ;  /* 0x0000000404147c24 */ /* 0x000fe2000f8e02ff */
[----:B0-----:R-:W-:Y:S01]  /*2d70*/  SHF.R.U32.HI R26, RZ, 0x1, R3 ;  /* 0x00000001ff1a7819 */ /* 0x001fe20000011603 */
[----:B------:R-:W-:Y:S02]  /*2d80*/  IMAD.MOV.U32 R22, RZ, RZ, R16 ;  /* 0x000000ffff167224 */ /* 0x000fe400078e0010 */
[----:B------:R-:W-:Y:S01]  /*2d90*/  IMAD.MOV.U32 R23, RZ, RZ, R17 ;  /* 0x000000ffff177224 */ /* 0x000fe200078e0011 */
[----:B------:R-:W-:Y:S01]  /*2da0*/  IADD3 R21, P0, PT, R20, UR11, RZ ;  /* 0x0000000b14157c10 */ /* 0x000fe2000ff1e0ff */
[----:B------:R-:W-:Y:S01]  /*2db0*/  IMAD.SHL.U32 R32, R3, 0x4, RZ ;  /* 0x0000000403207824 */ /* 0x000fe200078e00ff */
[----:B------:R-:W-:Y:S02]  /*2dc0*/  LOP3.LUT R26, R26, 0x8, RZ, 0xc0, !PT ;  /* 0x000000081a1a7812 */ /* 0x000fe400078ec0ff */
[----:B------:R-:W-:Y:S01]  /*2dd0*/  LEA.HI.X.SX32 R20, R20, RZ, 0x1, P0 ;  /* 0x000000ff14147211 */ /* 0x000fe200000f0eff */
[----:B------:R-:W-:Y:S01]  /*2de0*/  IMAD.WIDE.U32 R22, R21, 0xd2, R22 ;  /* 0x000000d215167825 */ /* 0x000fe200078e0016 */
[----:B------:R-:W-:-:S03]  /*2df0*/  LOP3.LUT R26, R26, 0x7, R3, 0xf8, !PT ;  /* 0x000000071a1a7812 */ /* 0x000fc600078ef803 */
[----:B------:R-:W-:Y:S02]  /*2e00*/  IMAD R21, R20, 0xd2, RZ ;  /* 0x000000d214157824 */ /* 0x000fe400078e02ff */
[----:B------:R-:W-:Y:S01]  /*2e10*/  IMAD.SHL.U32 R37, R26, 0x4, RZ ;  /* 0x000000041a257824 */ /* 0x000fe200078e00ff */
[----:B------:R-:W-:Y:S01]  /*2e20*/  LOP3.LUT R26, R32, 0x7c, RZ, 0xc0, !PT ;  /* 0x0000007c201a7812 */ /* 0x000fe200078ec0ff */
[----:B------:R-:W-:Y:S02]  /*2e30*/  IMAD.IADD R23, R23, 0x1, R21 ;  /* 0x0000000117177824 */ /* 0x000fe400078e0215 */
[----:B------:R-:W-:-:S03]  /*2e40*/  IMAD.WIDE.U32 R28, R5, 0xd2, R22 ;  /* 0x000000d2051c7825 */ /* 0x000fc600078e0016 */
        /* <DEDUP_REMOVED lines=8> */
[----:B------:R-:W-:Y:S01]  /*2ed0*/  SHF.R.U32.HI R33, RZ, 0x2, R3 ;  /* 0x00000002ff217819 */ /* 0x000fe20000011603 */
[----:B--2---:R-:W-:-:S03]  /*2ee0*/  IMAD R34, R34, 0x10000, R27 ;  /* 0x0001000022227824 */ /* 0x004fc600078e021b */
[----:B------:R-:W-:-:S04]  /*2ef0*/  LOP3.LUT R27, R33, 0x2, RZ, 0xc0, !PT ;  /* 0x00000002211b7812 */ /* 0x000fc800078ec0ff */
[----:B------:R-:W-:Y:S01]  /*2f00*/  SHF.R.S32.HI R34, RZ, R27, R34 ;  /* 0x0000001bff227219 */ /* 0x000fe20000011422 */
[----:B---3--:R-:W-:-:S03]  /*2f10*/  IMAD R30, R31, 0x10000, R30 ;  /* 0x000100001f1e7824 */ /* 0x008fc600078e021e */
[C---:B------:R-:W-:Y:S01]  /*2f20*/  LOP3.LUT R36, R34.reuse, 0x30303030, RZ, 0xc0, !PT ;  /* 0x3030303022247812 */ /* 0x040fe200078ec0ff */
[----:B------:R-:W-:Y:S01]  /*2f30*/  IMAD.SHL.U32 R34, R34, 0x10, RZ ;  /* 0x0000001022227824 */ /* 0x000fe200078e00ff */
[----:B------:R-:W-:-:S04]  /*2f40*/  SHF.R.U32.HI R31, RZ, 0x4, R30 ;  /* 0x00000004ff1f7819 */ /* 0x000fc8000001161e */
[----:B------:R-:W-:Y:S02]  /*2f50*/  LOP3.LUT R21, R34, 0x30303030, RZ, 0xc0, !PT ;  /* 0x3030303022157812 */ /* 0x000fe400078ec0ff */
[----:B------:R-:W-:Y:S02]  /*2f60*/  LOP3.LUT R31, R36, 0xf0f0f0f, R31, 0xf8, !PT ;  /* 0x0f0f0f0f241f7812 */ /* 0x000fe400078ef81f */
[----:B------:R-:W-:-:S03]  /*2f70*/  LOP3.LUT R20, R21, 0xf0f0f0f, R30, 0xf8, !PT ;  /* 0x0f0f0f0f15147812 */ /* 0x000fc600078ef81e */
[----:B------:R-:W-:Y:S02]  /*2f80*/  VIADD R36, R31, 0x60606060 ;  /* 0x606060601f247836 */ /* 0x000fe40000000000 */
[----:B------:R-:W-:-:S03]  /*2f90*/  VIADD R21, R20, 0x60606060 ;  /* 0x6060606014157836 */ /* 0x000fc60000000000 */
[----:B------:R-:W-:-:S04]  /*2fa0*/  LOP3.LUT R28, R31, 0x20202020, R36, 0x18, !PT ;  /* 0x202020201f1c7812 */ /* 0x000fc800078e1824 */
[----:B------:R-:W-:Y:S02]  /*2fb0*/  PRMT R29, R28, 0xba98, RZ ;  /* 0x0000ba981c1d7816 */ /* 0x000fe400000000ff */
[----:B------:R-:W-:Y:S02]  /*2fc0*/  PRMT R28, R31, 0xba98, RZ ;  /* 0x0000ba981f1c7816 */ /* 0x000fe400000000ff */
[C---:B------:R-:W-:Y:S02]  /*2fd0*/  LOP3.LUT R33, R29.reuse, 0x80808080, R36, 0x6, !PT ;  /* 0x808080801d217812 */ /* 0x040fe400078e0624 */
[----:B------:R-:W-:Y:S02]  /*2fe0*/  LOP3.LUT R30, R29, 0x7f7f7f7f, R28, 0x60, !PT ;  /* 0x7f7f7f7f1d1e7812 */ /* 0x000fe400078e601c */
[C---:B------:R-:W-:Y:S02]  /*2ff0*/  LOP3.LUT R28, R20.reuse, 0x20202020, R21, 0x18, !PT ;  /* 0x20202020141c7812 */ /* 0x040fe400078e1815 */
[----:B------:R-:W-:-:S02]  /*3000*/  PRMT R29, R20, 0xba98, RZ ;  /* 0x0000ba98141d7816 */ /* 0x000fc400000000ff */
[----:B------:R-:W-:Y:S02]  /*3010*/  PRMT R28, R28, 0xba98, RZ ;  /* 0x0000ba981c1c7816 */ /* 0x000fe400000000ff */
[----:B------:R-:W-:Y:S02]  /*3020*/  LOP3.LUT R33, R33, R30, RZ, 0xfc, !PT ;  /* 0x0000001e21217212 */ /* 0x000fe400078efcff */
[----:B------:R-:W-:Y:S01]  /*3030*/  LOP3.LUT R20, R28, 0x7f7f7f7f, R29, 0x60, !PT ;  /* 0x7f7f7f7f1c147812 */ /* 0x000fe200078e601d */
[----:B------:R-:W-:Y:S01]  /*3040*/  IMAD R29, R4, 0x4, R5 ;  /* 0x00000004041d7824 */ /* 0x000fe200078e0205 */
[----:B------:R-:W-:-:S03]  /*3050*/  LOP3.LUT R31, R28, 0x80808080, R21, 0x6, !PT ;  /* 0x808080801c1f7812 */ /* 0x000fc600078e0615 */
[----:B------:R-:W-:Y:S01]  /*3060*/  IMAD.WIDE.U32 R28, R29, 0xd2, R22 ;  /* 0x000000d21d1c7825 */ /* 0x000fe200078e0016 */
[----:B------:R-:W-:Y:S02]  /*3070*/  LOP3.LUT R31, R31, R20, RZ, 0xfc, !PT ;  /* 0x000000141f1f7212 */ /* 0x000fe400078efcff */
[----:B------:R-:W-:-:S05]  /*3080*/  IADD3 R20, P0, PT, R26, R28, RZ ;  /* 0x0000001c1a147210 */ /* 0x000fca0007f1e0ff */
[----:B------:R-:W-:Y:S01]  /*3090*/  IMAD.X R21, RZ, RZ, R29, P0 ;  /* 0x000000ffff157224 */ /* 0x000fe200000e061d */
[----:B------:R-:W-:-:S04]  /*30a0*/  IADD3 R28, P0, PT, R37, R28, RZ ;  /* 0x0000001c251c7210 */ /* 0x000fc80007f1e0ff */
[----:B------:R-:W2:Y:S01]  /*30b0*/  LDG.E.U16.CONSTANT R30, desc[UR12][R20.64] ;  /* 0x0000000c141e7981 */ /* 0x000ea2000c1e9500 */
[----:B------:R-:W-:-:S03]  /*30c0*/  IMAD.X R29, RZ, RZ, R29, P0 ;  /* 0x000000ffff1d7224 */ /* 0x000fc600000e061d */
[----:B------:R-:W2:Y:S04]  /*30d0*/  LDG.E.U16.CONSTANT R35, desc[UR12][R20.64+0x2] ;  /* 0x0000020c14237981 */ /* 0x000ea8000c1e9500 */
[----:B------:R-:W3:Y:S04]  /*30e0*/  LDG.E.U16.CONSTANT R34, desc[UR12][R28.64+0x80] ;  /* 0x0000800c1c227981 */ /* 0x000ee8000c1e9500 */
[----:B------:R-:W3:Y:S04]  /*30f0*/  LDG.E.U16.CONSTANT R36, desc[UR12][R28.64+0x82] ;  /* 0x0000820c1c247981 */ /* 0x000ee8000c1e9500 */
[----:B------:R4:W-:Y:S04]  /*3100*/  STS [R6+0x40], R33 ;  /* 0x0000402106007388 */ /* 0x0009e80000000800 */
[----:B------:R0:W-:Y:S01]  /*3110*/  STS [R6], R31 ;  /* 0x0000001f06007388 */ /* 0x0001e20000000800 */
        /* <DEDUP_REMOVED lines=8> */
[----:B------:R-:W-:Y:S01]  /*31a0*/  VIADD R20, R34, 0x60606060 ;  /* 0x6060606022147836 */ /* 0x000fe20000000000 */
[----:B------:R-:W-:-:S04]  /*31b0*/  LOP3.LUT R30, R35, 0xf0f0f0f, R30, 0xf8, !PT ;  /* 0x0f0f0f0f231e7812 */ /* 0x000fc800078ef81e */
[C---:B------:R-:W-:Y:S02]  /*31c0*/  LOP3.LUT R21, R34.reuse, 0x20202020, R20, 0x18, !PT ;  /* 0x2020202022157812 */ /* 0x040fe400078e1814 */
[----:B------:R-:W-:Y:S02]  /*31d0*/  PRMT R34, R34, 0xba98, RZ ;  /* 0x0000ba9822227816 */ /* 0x000fe400000000ff */
[----:B------:R-:W-:Y:S01]  /*31e0*/  PRMT R29, R21, 0xba98, RZ ;  /* 0x0000ba98151d7816 */ /* 0x000fe200000000ff */
[----:B------:R-:W-:-:S03]  /*31f0*/  VIADD R21, R30, 0x60606060 ;  /* 0x606060601e157836 */ /* 0x000fc60000000000 */
[C---:B------:R-:W-:Y:S02]  /*3200*/  LOP3.LUT R20, R29.reuse, 0x80808080, R20, 0x6, !PT ;  /* 0x808080801d147812 */ /* 0x040fe400078e0614 */
[--C-:B------:R-:W-:Y:S02]  /*3210*/  LOP3.LUT R28, R30, 0x20202020, R21.reuse, 0x18, !PT ;  /* 0x202020201e1c7812 */ /* 0x100fe400078e1815 */
[----:B------:R-:W-:Y:S02]  /*3220*/  LOP3.LUT R35, R29, 0x7f7f7f7f, R34, 0x60, !PT ;  /* 0x7f7f7f7f1d237812 */ /* 0x000fe400078e6022 */
[----:B------:R-:W-:Y:S02]  /*3230*/  PRMT R28, R28, 0xba98, RZ ;  /* 0x0000ba981c1c7816 */ /* 0x000fe400000000ff */
[----:B------:R-:W-:Y:S02]  /*3240*/  PRMT R29, R30, 0xba98, RZ ;  /* 0x0000ba981e1d7816 */ /* 0x000fe400000000ff */
[----:B----4-:R-:W-:-:S02]  /*3250*/  LOP3.LUT R33, R28, 0x80808080, R21, 0x6, !PT ;  /* 0x808080801c217812 */ /* 0x010fc400078e0615 */
[----:B------:R-:W-:Y:S01]  /*3260*/  LOP3.LUT R30, R28, 0x7f7f7f7f, R29, 0x60, !PT ;  /* 0x7f7f7f7f1c1e7812 */ /* 0x000fe200078e601d */
[----:B------:R-:W-:Y:S01]  /*3270*/  IMAD.WIDE.U32 R28, R7, 0xd2, R22 ;  /* 0x000000d2071c7825 */ /* 0x000fe200078e0016 */
[----:B0-----:R-:W-:Y:S02]  /*3280*/  LOP3.LUT R31, R20, R35, RZ, 0xfc, !PT ;  /* 0x00000023141f7212 */ /* 0x001fe400078efcff */
        /* <DEDUP_REMOVED lines=10> */
[----:B------:R4:W-:Y:S01]  /*3330*/  STS [R6+0x410], R33 ;  /* 0x0004102106007388 */ /* 0x0009e20000000800 */
        /* <DEDUP_REMOVED lines=19> */
[----:B0-----:R-:W-:-:S02]  /*3470*/  LOP3.LUT R31, R28, 0x80808080, R21, 0x6, !PT ;  /* 0x808080801c1f7812 */ /* 0x001fc400078e0615 */
[----:B------:R-:W-:Y:S01]  /*3480*/  LOP3.LUT R30, R28, 0x7f7f7f7f, R29, 0x60, !PT ;  /* 0x7f7f7f7f1c1e7812 */ /* 0x000fe200078e601d */
[----:B------:R-:W-:Y:S01]  /*3490*/  IMAD R29, R4, 0x4, R7 ;  /* 0x00000004041d7824 */ /* 0x000fe200078e0207 */
[----:B----4-:R-:W-:Y:S02]  /*34a0*/  LOP3.LUT R33, R20, R35, RZ, 0xfc, !PT ;  /* 0x0000002314217212 */ /* 0x010fe400078efcff */
[----:B------:R-:W-:Y:S01]  /*34b0*/  LOP3.LUT R31, R31, R30, RZ, 0xfc, !PT ;  /* 0x0000001e1f1f7212 */ /* 0x000fe200078efcff */
[----:B------:R-:W-:-:S03]  /*34c0*/  IMAD.WIDE.U32 R28, R29, 0xd2, R22 ;  /* 0x000000d21d1c7825 */ /* 0x000fc600078e0016 */
        /* <DEDUP_REMOVED lines=31> */
[----:B------:R-:W-:Y:S01]  /*36c0*/  IMAD.WIDE.U32 R28, R9, 0xd2, R22 ;  /* 0x000000d2091c7825 */ /* 0x000fe200078e0016 */
[----:B----4-:R-:W-:Y:S02]  /*36d0*/  LOP3.LUT R31, R20, R35, RZ, 0xfc, !PT ;  /* 0x00000023141f7212 */ /* 0x010fe400078efcff */
        /* <DEDUP_REMOVED lines=61> */
[C---:B------:R-:W-:Y:S02]  /*3ab0*/  LOP3.LUT R28, R30.reuse, 0x20202020, R21, 0x18, !PT ;  /* 0x202020201e1c7812 */ /* 0x040fe400078e1815 */
[----:B------:R-:W-:Y:S02]  /*3ac0*/  LOP3.LUT R35, R29, 0x7f7f7f7f, R34, 0x60, !PT ;  /* 0x7f7f7f7f1d237812 */ /* 0x000fe400078e6022 */
[----:B------:R-:W-:Y:S01]  /*3ad0*/  PRMT R29, R30, 0xba98, RZ ;  /* 0x0000ba981e1d7816 */ /* 0x000fe200000000ff */
[----:B0-----:R-:W-:Y:S01]  /*3ae0*/  IMAD.WIDE.U32 R30, R11, 0xd2, R22 ;  /* 0x000000d20b1e7825 */ /* 0x001fe200078e0016 */
[----:B------:R-:W-:Y:S02]  /*3af0*/  PRMT R28, R28, 0xba98, RZ ;  /* 0x0000ba981c1c7816 */ /* 0x000fe400000000ff */
[----:B----4-:R-:W-:-:S02]  /*3b00*/  LOP3.LUT R33, R20, R35, RZ, 0xfc, !PT ;  /* 0x0000002314217212 */ /* 0x010fc400078efcff */
[C---:B------:R-:W-:Y:S02]  /*3b10*/  LOP3.LUT R21, R28.reuse, 0x80808080, R21, 0x6, !PT ;  /* 0x808080801c157812 */ /* 0x040fe400078e0615 */
[----:B------:R-:W-:Y:S02]  /*3b20*/  LOP3.LUT R28, R28, 0x7f7f7f7f, R29, 0x60, !PT ;  /* 0x7f7f7f7f1c1c7812 */ /* 0x000fe400078e601d */
[----:B------:R-:W-:Y:S02]  /*3b30*/  IADD3 R20, P0, PT, R26, R30, RZ ;  /* 0x0000001e1a147210 */ /* 0x000fe40007f1e0ff */
[----:B------:R-:W-:-:S03]  /*3b40*/  LOP3.LUT R29, R21, R28, RZ, 0xfc, !PT ;  /* 0x0000001c151d7212 */ /* 0x000fc600078efcff */
[----:B------:R-:W-:Y:S01]  /*3b50*/  IMAD.X R21, RZ, RZ, R31, P0 ;  /* 0x000000ffff157224 */ /* 0x000fe200000e061f */
[----:B------:R-:W-:-:S04]  /*3b60*/  IADD3 R30, P0, PT, R37, R30, RZ ;  /* 0x0000001e251e7210 */ /* 0x000fc80007f1e0ff */
[----:B------:R-:W2:Y:S01]  /*3b70*/  LDG.E.U16.CONSTANT R28, desc[UR12][R20.64] ;  /* 0x0000000c141c7981 */ /* 0x000ea2000c1e9500 */
[----:B------:R-:W-:-:S03]  /*3b80*/  IMAD.X R31, RZ, RZ, R31, P0 ;  /* 0x000000ffff1f7224 */ /* 0x000fc600000e061f */
[----:B------:R-:W2:Y:S04]  /*3b90*/  LDG.E.U16.CONSTANT R35, desc[UR12][R20.64+0x2] ;  /* 0x0000020c14237981 */ /* 0x000ea8000c1e9500 */
[----:B------:R-:W3:Y:S04]  /*3ba0*/  LDG.E.U16.CONSTANT R34, desc[UR12][R30.64+0x80] ;  /* 0x0000800c1e227981 */ /* 0x000ee8000c1e9500 */
[----:B------:R-:W3:Y:S04]  /*3bb0*/  LDG.E.U16.CONSTANT R36, desc[UR12][R30.64+0x82] ;  /* 0x0000820c1e247981 */ /* 0x000ee8000c1e9500 */
[----:B------:R0:W-:Y:S01]  /*3bc0*/  STS [R6+0x1490], R33 ;  /* 0x0014902106007388 */ /* 0x0001e20000000800 */
[----:B------:R-:W-:Y:S01]  /*3bd0*/  LOP3.LUT R32, R32, 0xc, RZ, 0xc0, !PT ;  /* 0x0000000c20207812 */ /* 0x000fe200078ec0ff */
        /* <DEDUP_REMOVED lines=8> */
[C---:B------:R-:W-:Y:S01]  /*3c60*/  VIADD R21, R34.reuse, 0x60606060 ;  /* 0x6060606022157836 */ /* 0x040fe20000000000 */
[----:B------:R-:W-:Y:S02]  /*3c70*/  LOP3.LUT R28, R35, 0xf0f0f0f, R28, 0xf8, !PT ;  /* 0x0f0f0f0f231c7812 */ /* 0x000fe400078ef81c */
[C---:B------:R-:W-:Y:S02]  /*3c80*/  PRMT R35, R34.reuse, 0xba98, RZ ;  /* 0x0000ba9822237816 */ /* 0x040fe400000000ff */
[----:B------:R-:W-:-:S04]  /*3c90*/  LOP3.LUT R20, R34, 0x20202020, R21, 0x18, !PT ;  /* 0x2020202022147812 */ /* 0x000fc800078e1815 */
[----:B------:R-:W-:-:S04]  /*3ca0*/  PRMT R20, R20, 0xba98, RZ ;  /* 0x0000ba9814147816 */ /* 0x000fc800000000ff */
[----:B------:R-:W-:Y:S01]  /*3cb0*/  LOP3.LUT R31, R20, 0x80808080, R21, 0x6, !PT ;  /* 0x80808080141f7812 */ /* 0x000fe200078e0615 */
[----:B------:R-:W-:Y:S01]  /*3cc0*/  VIADD R21, R28, 0x60606060 ;  /* 0x606060601c157836 */ /* 0x000fe20000000000 */
[----:B------:R-:W-:Y:S02]  /*3cd0*/  LOP3.LUT R20, R20, 0x7f7f7f7f, R35, 0x60, !PT ;  /* 0x7f7f7f7f14147812 */ /* 0x000fe400078e6023 */
[C---:B------:R-:W-:Y:S02]  /*3ce0*/  PRMT R35, R28.reuse, 0xba98, RZ ;  /* 0x0000ba981c237816 */ /* 0x040fe400000000ff */
[----:B------:R-:W-:Y:S02]  /*3cf0*/  LOP3.LUT R30, R28, 0x20202020, R21, 0x18, !PT ;  /* 0x202020201c1e7812 */ /* 0x000fe400078e1815 */
[----:B------:R-:W-:Y:S02]  /*3d00*/  LOP3.LUT R31, R31, R20, RZ, 0xfc, !PT ;  /* 0x000000141f1f7212 */ /* 0x000fe400078efcff */
[----:B------:R-:W-:-:S04]  /*3d10*/  PRMT R30, R30, 0xba98, RZ ;  /* 0x0000ba981e1e7816 */ /* 0x000fc800000000ff */
[C---:B0-----:R-:W-:Y:S02]  /*3d20*/  LOP3.LUT R33, R30.reuse, 0x80808080, R21, 0x6, !PT ;  /* 0x808080801e217812 */ /* 0x041fe400078e0615 */
[----:B------:R-:W-:Y:S01]  /*3d30*/  LOP3.LUT R30, R30, 0x7f7f7f7f, R35, 0x60, !PT ;  /* 0x7f7f7f7f1e1e7812 */ /* 0x000fe200078e6023 */
[----:B------:R-:W-:-:S03]  /*3d40*/  IMAD R35, R4, 0x4, R11 ;  /* 0x0000000404237824 */ /* 0x000fc600078e020b */
[----:B------:R-:W-:Y:S01]  /*3d50*/  LOP3.LUT R33, R33, R30, RZ, 0xfc, !PT ;  /* 0x0000001e21217212 */ /* 0x000fe200078efcff */
[----:B------:R-:W-:-:S03]  /*3d60*/  IMAD.WIDE.U32 R34, R35, 0xd2, R22 ;  /* 0x000000d223227825 */ /* 0x000fc600078e0016 */
[-C--:B------:R-:W-:Y:S02]  /*3d70*/  IADD3 R20, P1, PT, R37, R34.reuse, RZ ;  /* 0x0000002225147210 */ /* 0x080fe40007f3e0ff */
[----:B------:R-:W-:-:S03]  /*3d80*/  IADD3 R36, P0, PT, R26, R34, RZ ;  /* 0x000000221a247210 */ /* 0x000fc60007f1e0ff */
[--C-:B------:R-:W-:Y:S02]  /*3d90*/  IMAD.X R21, RZ, RZ, R35.reuse, P1 ;  /* 0x000000ffff157224 */ /* 0x100fe400008e0623 */
[----:B------:R-:W-:-:S03]  /*3da0*/  IMAD.X R37, RZ, RZ, R35, P0 ;  /* 0x000000ffff257224 */ /* 0x000fc600000e0623 */
[----:B------:R-:W2:Y:S04]  /*3db0*/  LDG.E.U16.CONSTANT R30, desc[UR12][R20.64+0x80] ;  /* 0x0000800c141e7981 */ /* 0x000ea8000c1e9500 */
[----:B------:R0:W2:Y:S04]  /*3dc0*/  LDG.E.U16.CONSTANT R34, desc[UR12][R20.64+0x82] ;  /* 0x0000820c14227981 */ /* 0x0000a8000c1e9500 */
[----:B------:R-:W3:Y:S04]  /*3dd0*/  LDG.E.U16.CONSTANT R28, desc[UR12][R36.64] ;  /* 0x0000000c241c7981 */ /* 0x000ee8000c1e9500 */
[----:B------:R-:W3:Y:S01]  /*3de0*/  LDG.E.U16.CONSTANT R35, desc[UR12][R36.64+0x2] ;  /* 0x0000020c24237981 */ /* 0x000ee2000c1e9500 */
[----:B0-----:R-:W-:-:S05]  /*3df0*/  LOP3.LUT R21, R3, 0x1f, RZ, 0xc0, !PT ;  /* 0x0000001f03157812 */ /* 0x001fca00078ec0ff */
[----:B------:R-:W-:-:S04]  /*3e00*/  IMAD R21, R21, R4, RZ ;  /* 0x0000000415157224 */ /* 0x000fc800078e02ff */
[----:B------:R-:W-:-:S04]  /*3e10*/  IMAD.WIDE.U32 R20, R21, 0xd2, R22 ;  /* 0x000000d215147825 */ /* 0x000fc800078e0016 */
[----:B------:R-:W-:Y:S02]  /*3e20*/  IMAD.WIDE.U32 R22, R8, 0xd2, R22 ;  /* 0x000000d208167825 */ /* 0x000fe400078e0016 */
[----:B------:R0:W4:Y:S01]  /*3e30*/  LDG.E.U16.CONSTANT R20, desc[UR12][R20.64+0xd0] ;  /* 0x0000d00c14147981 */ /* 0x000122000c1e9500 */
[----:B------:R-:W-:-:S05]  /*3e40*/  IADD3 R22, P0, PT, R32, R22, RZ ;  /* 0x0000001620167210 */ /* 0x000fca0007f1e0ff */
[----:B------:R-:W-:-:S05]  /*3e50*/  IMAD.X R23, RZ, RZ, R23, P0 ;  /* 0x000000ffff177224 */ /* 0x000fca00000e0617 */
[----:B------:R-:W4:Y:S04]  /*3e60*/  LDG.E.U16.CONSTANT R32, desc[UR12][R22.64+0xc0] ;  /* 0x0000c00c16207981 */ /* 0x000f28000c1e9500 */
[----:B------:R0:W4:Y:S01]  /*3e70*/  LDG.E.U16.CONSTANT R37, desc[UR12][R22.64+0xc2] ;  /* 0x0000c20c16257981 */ /* 0x000122000c1e9500 */
[----:B------:R-:W1:Y:S01]  /*3e80*/  S2UR UR9, SR_CgaCtaId ;  /* 0x00000000000979c3 */ /* 0x000e620000008800 */
[----:B------:R-:W-:Y:S02]  /*3e90*/  UMOV UR6, 0x400 ;  /* 0x0000040000067882 */ /* 0x000fe40000000000 */
[----:B------:R-:W-:Y:S01]  /*3ea0*/  UIADD3 UR8, UPT, UPT, UR6, 0x2080, URZ ;  /* 0x0000208006087890 */ /* 0x000fe2000fffe0ff */
[----:B------:R0:W-:Y:S04]  /*3eb0*/  STS [R6+0x1450], R29 ;  /* 0x0014501d06007388 */ /* 0x0001e80000000800 */
[----:B------:R0:W-:Y:S04]  /*3ec0*/  STS [R6+0x18a0], R31 ;  /* 0x0018a01f06007388 */ /* 0x0001e80000000800 */
[----:B------:R0:W-:Y:S01]  /*3ed0*/  STS [R6+0x1860], R33 ;  /* 0x0018602106007388 */ /* 0x0001e20000000800 */
[----:B-1----:R-:W-:-:S02]  /*3ee0*/  ULEA UR8, UR9, UR8, 0x18 ;  /* 0x0000000809087291 */ /* 0x002fc4000f8ec0ff */
[----:B------:R-:W-:-:S04]  /*3ef0*/  USHF.L.U32 UR14, UR11, 0x8, URZ ;  /* 0x000000080b0e7899 */ /* 0x000fc800080006ff */
[----:B------:R-:W-:Y:S01]  /*3f00*/  UISETP.GE.AND UP0, UPT, UR14, UR15, UPT ;  /* 0x0000000f0e00728c */ /* 0x000fe2000bf06270 */
[----:B--2---:R-:W-:-:S05]  /*3f10*/  IMAD R30, R34, 0x10000, R30 ;  /* 0x00010000221e7824 */ /* 0x004fca00078e021e */
[----:B------:R-:W-:Y:S01]  /*3f20*/  SHF.R.S32.HI R30, RZ, R27, R30 ;  /* 0x0000001bff1e7219 */ /* 0x000fe2000001141e */
[----:B---3--:R-:W-:-:S04]  /*3f30*/  IMAD R28, R35, 0x10000, R28 ;  /* 0x00010000231c7824 */ /* 0x008fc800078e021c */
[C---:B------:R-:W-:Y:S01]  /*3f40*/  IMAD.SHL.U32 R34, R30.reuse, 0x10, RZ ;  /* 0x000000101e227824 */ /* 0x040fe200078e00ff */
[----:B------:R-:W-:Y:S02]  /*3f50*/  LOP3.LUT R30, R30, 0x30303030, RZ, 0xc0, !PT ;  /* 0x303030301e1e7812 */ /* 0x000fe400078ec0ff */
[--C-:B------:R-:W-:Y:S02]  /*3f60*/  SHF.R.U32.HI R27, RZ, 0x4, R28.reuse ;  /* 0x00000004ff1b7819 */ /* 0x100fe4000001161c */
[----:B------:R-:W-:Y:S02]  /*3f70*/  LOP3.LUT R35, R34, 0x30303030, RZ, 0xc0, !PT ;  /* 0x3030303022237812 */ /* 0x000fe400078ec0ff */
[----:B------:R-:W-:Y:S02]  /*3f80*/  LOP3.LUT R27, R30, 0xf0f0f0f, R27, 0xf8, !PT ;  /* 0x0f0f0f0f1e1b7812 */ /* 0x000fe400078ef81b */
[----:B------:R-:W-:-:S03]  /*3f90*/  LOP3.LUT R28, R35, 0xf0f0f0f, R28, 0xf8, !PT ;  /* 0x0f0f0f0f231c7812 */ /* 0x000fc600078ef81c */
[----:B------:R-:W-:Y:S02]  /*3fa0*/  VIADD R30, R27, 0x60606060 ;  /* 0x606060601b1e7836 */ /* 0x000fe40000000000 */
[----:B0-----:R-:W-:-:S03]  /*3fb0*/  VIADD R21, R28, 0x60606060 ;  /* 0x606060601c157836 */ /* 0x001fc60000000000 */
[----:B------:R-:W-:Y:S02]  /*3fc0*/  LOP3.LUT R23, R27, 0x20202020, R30, 0x18, !PT ;  /* 0x202020201b177812 */ /* 0x000fe400078e181e */
[----:B------:R-:W-:Y:S02]  /*3fd0*/  LOP3.LUT R22, R28, 0x20202020, R21, 0x18, !PT ;  /* 0x202020201c167812 */ /* 0x000fe400078e1815 */
[----:B------:R-:W-:Y:S02]  /*3fe0*/  PRMT R35, R23, 0xba98, RZ ;  /* 0x0000ba9817237816 */ /* 0x000fe400000000ff */
[----:B------:R-:W-:Y:S02]  /*3ff0*/  PRMT R22, R22, 0xba98, RZ ;  /* 0x0000ba9816167816 */ /* 0x000fe400000000ff */
[----:B------:R-:W-:Y:S02]  /*4000*/  PRMT R34, R27, 0xba98, RZ ;  /* 0x0000ba981b227816 */ /* 0x000fe400000000ff */
[----:B------:R-:W-:-:S02]  /*4010*/  PRMT R23, R28, 0xba98, RZ ;  /* 0x0000ba981c177816 */ /* 0x000fc400000000ff */
[C---:B------:R-:W-:Y:S02]  /*4020*/  LOP3.LUT R30, R35.reuse, 0x80808080, R30, 0x6, !PT ;  /* 0x80808080231e7812 */ /* 0x040fe400078e061e */
[C---:B------:R-:W-:Y:S02]  /*4030*/  LOP3.LUT R21, R22.reuse, 0x80808080, R21, 0x6, !PT ;  /* 0x8080808016157812 */ /* 0x040fe400078e0615 */
[----:B------:R-:W-:Y:S02]  /*4040*/  LOP3.LUT R35, R35, 0x7f7f7f7f, R34, 0x60, !PT ;  /* 0x7f7f7f7f23237812 */ /* 0x000fe400078e6022 */
[----:B------:R-:W-:Y:S01]  /*4050*/  LOP3.LUT R22, R22, 0x7f7f7f7f, R23, 0x60, !PT ;  /* 0x7f7f7f7f16167812 */ /* 0x000fe200078e6017 */
[----:B----4-:R-:W-:Y:S01]  /*4060*/  HADD2.F32 R23, -RZ, R20.H0_H0 ;  /* 0x20000014ff177230 */ /* 0x010fe20000004100 */
[----:B------:R-:W-:Y:S02]  /*4070*/  LOP3.LUT R35, R30, R35, RZ, 0xfc, !PT ;  /* 0x000000231e237212 */ /* 0x000fe400078efcff */
[----:B------:R-:W-:Y:S01]  /*4080*/  LOP3.LUT R21, R21, R22, RZ, 0xfc, !PT ;  /* 0x0000001615157212 */ /* 0x000fe200078efcff */
[----:B------:R-:W-:-:S02]  /*4090*/  IMAD R37, R37, 0x10000, R32 ;  /* 0x0001000025257824 */ /* 0x000fc400078e0220 */
[----:B------:R0:W-:Y:S04]  /*40a0*/  STS [R6+0x1cb0], R35 ;  /* 0x001cb02306007388 */ /* 0x0001e80000000800 */
[----:B------:R0:W-:Y:S04]  /*40b0*/  STS [R6+0x1c70], R21 ;  /* 0x001c701506007388 */ /* 0x0001e80000000800 */
[----:B------:R0:W-:Y:S04]  /*40c0*/  STS [R26+UR8], R23 ;  /* 0x000000171a007988 */ /* 0x0001e80008000808 */
[----:B------:R0:W-:Y:S01]  /*40d0*/  STS [R10], R37 ;  /* 0x000000250a007388 */ /* 0x0001e20000000800 */
[----:B------:R-:W-:Y:S05]  /*40e0*/  BRA.U UP0, `(.L_x_277) ;  /* 0x0000001500587547 */ /* 0x000fea000b800000 */
[----:B0-----:R-:W0:Y:S01]  /*40f0*/  LDC R23, c[0x0][0x3c8] ;  /* 0x0000f200ff177b82 */ /* 0x001e220000000800 */
[----:B-----5:R-:W-:Y:S01]  /*4100*/  IABS R28, R0 ;  /* 0x00000000001c7213 */ /* 0x020fe20000000000 */
[----:B------:R-:W-:Y:S01]  /*4110*/  USHF.L.U32 UR14, UR11, 0x3, URZ ;  /* 0x000000030b0e7899 */ /* 0x000fe200080006ff */
[----:B0-----:R-:W-:-:S04]  /*4120*/  IABS R22, R23 ;  /* 0x0000001700167213 */ /* 0x001fc80000000000 */
[----:B------:R-:W0:Y:S08]  /*4130*/  I2F.RP R26, R22 ;  /* 0x00000016001a7306 */ /* 0x000e300000209400 */
[----:B0-----:R-:W0:Y:S02]  /*4140*/  MUFU.RCP R26, R26 ;  /* 0x0000001a001a7308 */ /* 0x001e240000001000 */
[----:B0-----:R-:W-:-:S06]  /*4150*/  VIADD R20, R26, 0xffffffe ;  /* 0x0ffffffe1a147836 */ /* 0x001fcc0000000000 */
[----:B------:R0:W1:Y:S02]  /*4160*/  F2I.FTZ.U32.TRUNC.NTZ R21, R20 ;  /* 0x0000001400157305 */ /* 0x000064000021f000 */
[----:B0-----:R-:W-:Y:S02]  /*4170*/  IMAD.MOV.U32 R20, RZ, RZ, RZ ;  /* 0x000000ffff147224 */ /* 0x001fe400078e00ff */
[----:B-1----:R-:W-:-:S04]  /*4180*/  IMAD.MOV R27, RZ, RZ, -R21 ;  /* 0x000000ffff1b7224 */ /* 0x002fc800078e0a15 */
[----:B------:R-:W-:-:S04]  /*4190*/  IMAD R27, R27, R22, RZ ;  /* 0x000000161b1b7224 */ /* 0x000fc800078e02ff */
[----:B------:R-:W-:Y:S01]  /*41a0*/  IMAD.HI.U32 R27, R21, R27, R20 ;  /* 0x0000001b151b7227 */ /* 0x000fe200078e0014 */
[----:B------:R-:W-:-:S03]  /*41b0*/  LOP3.LUT R20, R0, R23, RZ, 0x3c, !PT ;  /* 0x0000001700147212 */ /* 0x000fc600078e3cff */
[----:B------:R-:W-:Y:S01]  /*41c0*/  IMAD.MOV.U32 R21, RZ, RZ, R28 ;  /* 0x000000ffff157224 */ /* 0x000fe200078e001c */
[----:B------:R-:W-:Y:S01]  /*41d0*/  ISETP.GE.AND P2, PT, R20, RZ, PT ;  /* 0x000000ff1400720c */ /* 0x000fe20003f46270 */
[----:B------:R-:W-:Y:S02]  /*41e0*/  IMAD.U32 R20, RZ, RZ, UR14 ;  /* 0x0000000eff147e24 */ /* 0x000fe4000f8e00ff */
[----:B------:R-:W-:-:S03]  /*41f0*/  IMAD.HI.U32 R28, R27, R21, RZ ;  /* 0x000000151b1c7227 */ /* 0x000fc600078e00ff */
[----:B------:R-:W-:Y:S01]  /*4200*/  LOP3.LUT R29, R20, 0x3, R3, 0xf8, !PT ;  /* 0x00000003141d7812 */ /* 0x000fe200078ef803 */
[----:B------:R-:W-:Y:S02]  /*4210*/  IMAD.MOV R26, RZ, RZ, -R28 ;  /* 0x000000ffff1a7224 */ /* 0x000fe400078e0a1c */
[----:B------:R-:W-:Y:S02]  /*4220*/  VIADD R27, R14, UR14 ;  /* 0x0000000e0e1b7c36 */ /* 0x000fe40008000000 */
[----:B------:R-:W-:-:S05]  /*4230*/  IMAD R21, R22, R26, R21 ;  /* 0x0000001a16157224 */ /* 0x000fca00078e0215 */
        /* <DEDUP_REMOVED lines=8> */
[C---:B------:R-:W-:Y:S01]  /*42c0*/  ISETP.GE.AND P0, PT, R28.reuse, UR16, PT ;  /* 0x000000101c007c0c */ /* 0x040fe2000bf06270 */
[----:B------:R-:W-:-:S03]  /*42d0*/  IMAD R28, R28, UR10, RZ ;  /* 0x0000000a1c1c7c24 */ /* 0x000fc6000f8e02ff */
[----:B------:R-:W-:Y:S02]  /*42e0*/  ISETP.GE.OR P1, PT, R29, UR10, P0 ;  /* 0x0000000a1d007c0c */ /* 0x000fe40008726670 */
[----:B------:R-:W-:Y:S02]  /*42f0*/  ISETP.GE.OR P2, PT, R27, UR10, P0 ;  /* 0x0000000a1b007c0c */ /* 0x000fe40008746670 */
[----:B------:R-:W-:-:S11]  /*4300*/  ISETP.GT.U32.OR P1, PT, R3, 0x3, P1 ;  /* 0x000000030300780c */ /* 0x000fd60000f24470 */
[C---:B------:R-:W-:Y:S02]  /*4310*/  @!P2 IMAD.IADD R27, R28.reuse, 0x1, R27 ;  /* 0x000000011c1ba824 */ /* 0x040fe400078e021b */
[----:B------:R-:W0:Y:S01]  /*4320*/  @!P1 LDC.64 R22, c[0x0][0x388] ;  /* 0x0000e200ff169b82 */ /* 0x000e220000000a00 */
[----:B------:R-:W-:-:S04]  /*4330*/  @!P1 IMAD.IADD R21, R28, 0x1, R29 ;  /* 0x000000011c159824 */ /* 0x000fc800078e021d */
[----:B0-----:R-:W-:-:S04]  /*4340*/  @!P1 IMAD.WIDE R22, R21, 0x24, R22 ;  /* 0x0000002415169825 */ /* 0x001fc800078e0216 */
[----:B------:R-:W-:Y:S02]  /*4350*/  @!P2 IMAD.WIDE R20, R27, 0x24, R18 ;  /* 0x000000241b14a825 */ /* 0x000fe400078e0212 */
[----:B------:R-:W2:Y:S04]  /*4360*/  @!P1 LDG.E.U16.CONSTANT R22, desc[UR12][R22.64] ;  /* 0x0000000c16169981 */ /* 0x000ea8000c1e9500 */
[----:B------:R-:W3:Y:S01]  /*4370*/  @!P2 LDG.E.CONSTANT R32, desc[UR12][R20.64+0x4] ;  /* 0x0000040c1420a981 */ /* 0x000ee2000c1e9900 */
[----:B------:R-:W-:-:S06]  /*4380*/  ULEA UR6, UR9, UR6, 0x18 ;  /* 0x0000000609067291 */ /* 0x000fcc000f8ec0ff */
[----:B------:R-:W-:Y:S01]  /*4390*/  IMAD.U32 R26, RZ, RZ, UR6 ;  /* 0x00000006ff1a7e24 */ /* 0x000fe2000f8e00ff */
[----:B------:R-:W-:-:S03]  /*43a0*/  USHF.L.U32 UR6, UR11, 0x8, URZ ;  /* 0x000000080b067899 */ /* 0x000fc600080006ff */
[----:B------:R-:W-:Y:S01]  /*43b0*/  IMAD R27, R3, 0x104, R26 ;  /* 0x00000104031b7824 */ /* 0x000fe200078e021a */
        /* <DEDUP_REMOVED lines=13> */
[----:B------:R-:W3:Y:S04]  /*4490*/  LDS R21, [R12+UR7+0x10] ;  /* 0x000010070c157984 */ /* 0x000ee80008000800 */
[----:B------:R-:W-:Y:S04]  /*44a0*/  LDS R32, [R12+UR7+0x14] ;  /* 0x000014070c207984 */ /* 0x000fe80008000800 */
[----:B------:R-:W-:Y:S04]  /*44b0*/  LDS R34, [R12+UR7+0x20] ;  /* 0x000020070c227984 */ /* 0x000fe80008000800 */
[----:B------:R-:W-:Y:S01]  /*44c0*/  LDS R35, [R12+UR7+0x28] ;  /* 0x000028070c237984 */ /* 0x000fe20008000800 */
[----:B0-----:R-:W-:-:S03]  /*44d0*/  IDP.4A.S8.S8 R26, R26, R31, RZ ;  /* 0x0000001f1a1a7226 */ /* 0x001fc600000006ff */
[----:B------:R-:W-:Y:S04]  /*44e0*/  LDS R36, [R12+UR7+0x58] ;  /* 0x000058070c247984 */ /* 0x000fe80008000800 */
[----:B------:R-:W-:Y:S01]  /*44f0*/  LDS R31, [R12+UR7+0xc] ;  /* 0x00000c070c1f7984 */ /* 0x000fe20008000800 */
[----:B-1----:R-:W-:-:S03]  /*4500*/  IDP.4A.S8.S8 R30, R33, R30, R26 ;  /* 0x0000001e211e7226 */ /* 0x002fc6000000061a */
[----:B------:R-:W0:Y:S04]  /*4510*/  LDS R33, [R27+0x14] ;  /* 0x000014001b217984 */ /* 0x000e280000000800 */
[----:B------:R-:W1:Y:S01]  /*4520*/  LDS R26, [R27+0xc] ;  /* 0x00000c001b1a7984 */ /* 0x000e620000000800 */
[----:B--2---:R-:W-:-:S03]  /*4530*/  IDP.4A.S8.S8 R30, R23, R22, R30 ;  /* 0x00000016171e7226 */ /* 0x004fc6000000061e */
[----:B------:R-:W-:Y:S04]  /*4540*/  LDS R22, [R27+0x18] ;  /* 0x000018001b167984 */ /* 0x000fe80000000800 */
[----:B------:R-:W2:Y:S01]  /*4550*/  LDS R23, [R12+UR7+0x18] ;  /* 0x000018070c177984 */ /* 0x000ea20008000800 */
[----:B---3--:R-:W-:-:S03]  /*4560*/  IDP.4A.S8.S8 R20, R20, R21, RZ ;  /* 0x0000001514147226 */ /* 0x008fc600000006ff */
[----:B------:R-:W-:Y:S01]  /*4570*/  LDS R21, [R27+0x24] ;  /* 0x000024001b157984 */ /* 0x000fe20000000800 */
[----:B0-----:R-:W-:-:S03]  /*4580*/  IDP.4A.S8.S8 R32, R33, R32, R20 ;  /* 0x0000002021207226 */ /* 0x001fc60000000614 */
[----:B------:R-:W0:Y:S01]  /*4590*/  LDS R33, [R27+0x20] ;  /* 0x000020001b217984 */ /* 0x000e220000000800 */
[----:B-1----:R-:W-:-:S03]  /*45a0*/  IDP.4A.S8.S8 R20, R26, R31, R30 ;  /* 0x0000001f1a147226 */ /* 0x002fc6000000061e */
[----:B------:R-:W-:Y:S04]  /*45b0*/  LDS R30, [R27+0x1c] ;  /* 0x00001c001b1e7984 */ /* 0x000fe80000000800 */
[----:B------:R-:W1:Y:S01]  /*45c0*/  LDS R31, [R12+UR7+0x1c] ;  /* 0x00001c070c1f7984 */ /* 0x000e620008000800 */
[----:B--2---:R-:W-:-:S03]  /*45d0*/  IDP.4A.S8.S8 R22, R22, R23, R32 ;  /* 0x0000001716167226 */ /* 0x004fc60000000620 */
[----:B------:R-:W2:Y:S04]  /*45e0*/  LDS R26, [R12+UR7+0x24] ;  /* 0x000024070c1a7984 */ /* 0x000ea80008000800 */
[----:B------:R-:W-:Y:S04]  /*45f0*/  LDS R32, [R27+0x30] ;  /* 0x000030001b207984 */ /* 0x000fe80000000800 */
[----:B------:R-:W3:Y:S01]  /*4600*/  LDS R23, [R12+UR7+0x30] ;  /* 0x000030070c177984 */ /* 0x000ee20008000800 */
[----:B0-----:R-:W-:-:S03]  /*4610*/  IDP.4A.S8.S8 R33, R33, R34, RZ ;  /* 0x0000002221217226 */ /* 0x001fc600000006ff */
[----:B------:R-:W0:Y:S01]  /*4620*/  LDS R34, [R27+0x28] ;  /* 0x000028001b227984 */ /* 0x000e220000000800 */
[----:B-1----:R-:W-:-:S03]  /*4630*/  IDP.4A.S8.S8 R22, R30, R31, R22 ;  /* 0x0000001f1e167226 */ /* 0x002fc60000000616 */
[----:B------:R-:W-:Y:S01]  /*4640*/  LDS R30, [R27+0x34] ;  /* 0x000034001b1e7984 */ /* 0x000fe20000000800 */
[----:B--2---:R-:W-:-:S03]  /*4650*/  IDP.4A.S8.S8 R33, R21, R26, R33 ;  /* 0x0000001a15217226 */ /* 0x004fc60000000621 */
[----:B------:R-:W1:Y:S04]  /*4660*/  LDS R31, [R12+UR7+0x34] ;  /* 0x000034070c1f7984 */ /* 0x000e680008000800 */
[----:B------:R-:W-:Y:S01]  /*4670*/  LDS R26, [R27+0x2c] ;  /* 0x00002c001b1a7984 */ /* 0x000fe20000000800 */
[----:B---3--:R-:W-:-:S03]  /*4680*/  IDP.4A.S8.S8 R23, R32, R23, RZ ;  /* 0x0000001720177226 */ /* 0x008fc600000006ff */
[----:B------:R-:W2:Y:S04]  /*4690*/  LDS R21, [R12+UR7+0x2c] ;  /* 0x00002c070c157984 */ /* 0x000ea80008000800 */
[----:B------:R-:W-:Y:S01]  /*46a0*/  LDS R32, [R27+0x38] ;  /* 0x000038001b207984 */ /* 0x000fe20000000800 */
[----:B0-----:R-:W-:-:S03]  /*46b0*/  IDP.4A.S8.S8 R33, R34, R35, R33 ;  /* 0x0000002322217226 */ /* 0x001fc60000000621 */
[----:B------:R-:W-:Y:S04]  /*46c0*/  LDS R34, [R27+0x3c] ;  /* 0x00003c001b227984 */ /* 0x000fe80000000800 */
[----:B------:R-:W-:Y:S01]  /*46d0*/  LDS R35, [R12+UR7+0x50] ;  /* 0x000050070c237984 */ /* 0x000fe20008000800 */
[----:B-1----:R-:W-:-:S03]  /*46e0*/  IDP.4A.S8.S8 R23, R30, R31, R23 ;  /* 0x0000001f1e177226 */ /* 0x002fc60000000617 */
[----:B------:R-:W0:Y:S04]  /*46f0*/  LDS R31, [R12+UR7+0x38] ;  /* 0x000038070c1f7984 */ /* 0x000e280008000800 */
[----:B------:R-:W1:Y:S01]  /*4700*/  LDS.U16 R30, [R25] ;  /* 0x00000000191e7984 */ /* 0x000e620000000400 */
[----:B--2---:R-:W-:-:S03]  /*4710*/  IDP.4A.S8.S8 R21, R26, R21, R33 ;  /* 0x000000151a157226 */ /* 0x004fc60000000621 */
[----:B------:R-:W2:Y:S04]  /*4720*/  LDS.U16 R26, [R25+0x2] ;  /* 0x00000200191a7984 */ /* 0x000ea80000000400 */
[----:B------:R-:W3:Y:S01]  /*4730*/  LDS R33, [R12+UR7+0x3c] ;  /* 0x00003c070c217984 */ /* 0x000ee20008000800 */
[----:B0-----:R-:W-:Y:S01]  /*4740*/  IDP.4A.S8.S8 R23, R32, R31, R23 ;  /* 0x0000001f20177226 */ /* 0x001fe20000000617 */
[----:B-1----:R-:W-:Y:S02]  /*4750*/  PRMT R31, R30, 0x8880, RZ ;  /* 0x000088801e1f7816 */ /* 0x002fe400000000ff */
[----:B--2---:R-:W-:-:S03]  /*4760*/  PRMT R32, R26, 0x8880, RZ ;  /* 0x000088801a207816 */ /* 0x004fc600000000ff */
[----:B------:R-:W-:Y:S01]  /*4770*/  IMAD R31, R20, R31, RZ ;  /* 0x0000001f141f7224 */ /* 0x000fe200078e02ff */
[----:B------:R-:W-:Y:S02]  /*4780*/  PRMT R20, R30, 0x9991, RZ ;  /* 0x000099911e147816 */ /* 0x000fe400000000ff */
[----:B------:R-:W-:Y:S01]  /*4790*/  PRMT R30, R26, 0x9991, RZ ;  /* 0x000099911a1e7816 */ /* 0x000fe200000000ff */
[----:B------:R-:W-:Y:S02]  /*47a0*/  IMAD.MOV.U32 R26, RZ, RZ, R32 ;  /* 0x000000ffff1a7224 */ /* 0x000fe400078e0020 */
[----:B---3--:R-:W-:Y:S01]  /*47b0*/  IDP.4A.S8.S8 R23, R34, R33, R23 ;  /* 0x0000002122177226 */ /* 0x008fe20000000617 */
[----:B------:R-:W-:Y:S01]  /*47c0*/  LDS R32, [R12+UR7+0x40] ;  /* 0x000040070c207984 */ /* 0x000fe20008000800 */
[----:B------:R-:W-:Y:S02]  /*47d0*/  IMAD R26, R21, R26, RZ ;  /* 0x0000001a151a7224 */ /* 0x000fe400078e02ff */
[----:B------:R-:W-:Y:S01]  /*47e0*/  IMAD R22, R22, R20, R31 ;  /* 0x0000001416167224 */ /* 0x000fe200078e021f */
[----:B------:R-:W-:Y:S01]  /*47f0*/  LDS R33, [R27+0x44] ;  /* 0x000044001b217984 */ /* 0x000fe20000000800 */
[----:B------:R-:W-:-:S03]  /*4800*/  IMAD R23, R23, R30, R26 ;  /* 0x0000001e17177224 */ /* 0x000fc600078e021a */
[----:B------:R-:W0:Y:S01]  /*4810*/  LDS R31, [R27+0x40] ;  /* 0x000040001b1f7984 */ /* 0x000e220000000800 */
[----:B------:R-:W-:Y:S02]  /*4820*/  I2FP.F32.S32 R22, R22 ;  /* 0x0000001600167245 */ /* 0x000fe40000201400 */
[----:B------:R-:W-:Y:S01]  /*4830*/  I2FP.F32.S32 R23, R23 ;  /* 0x0000001700177245 */ /* 0x000fe20000201400 */
[----:B------:R-:W1:Y:S04]  /*4840*/  LDS R30, [R12+UR7+0x44] ;  /* 0x000044070c1e7984 */ /* 0x000e680008000800 */
[----:B------:R-:W2:Y:S04]  /*4850*/  LDS R34, [R27+0x50] ;  /* 0x000050001b227984 */ /* 0x000ea80000000800 */
[----:B------:R-:W-:Y:S04]  /*4860*/  LDS R20, [R27+0x54] ;  /* 0x000054001b147984 */ /* 0x000fe80000000800 */
[----:B------:R-:W3:Y:S01]  /*4870*/  LDS R21, [R12+UR7+0x54] ;  /* 0x000054070c157984 */ /* 0x000ee20008000800 */
[----:B0-----:R-:W-:-:S03]  /*4880*/  IDP.4A.S8.S8 R26, R31, R32, RZ ;  /* 0x000000201f1a7226 */ /* 0x001fc600000006ff */
[----:B------:R-:W-:Y:S01]  /*4890*/  LDS R31, [R27+0x48] ;  /* 0x000048001b1f7984 */ /* 0x000fe20000000800 */
[----:B-1----:R-:W-:-:S03]  /*48a0*/  IDP.4A.S8.S8 R26, R33, R30, R26 ;  /* 0x0000001e211a7226 */ /* 0x002fc6000000061a */
[----:B------:R-:W0:Y:S01]  /*48b0*/  LDS R30, [R12+UR7+0x48] ;  /* 0x000048070c1e7984 */ /* 0x000e220008000800 */
[----:B--2---:R-:W-:-:S03]  /*48c0*/  IDP.4A.S8.S8 R34, R34, R35, RZ ;  /* 0x0000002322227226 */ /* 0x004fc600000006ff */
[----:B------:R-:W-:Y:S04]  /*48d0*/  LDS R32, [R27+0x4c] ;  /* 0x00004c001b207984 */ /* 0x000fe80000000800 */
[----:B------:R-:W1:Y:S01]  /*48e0*/  LDS R33, [R12+UR7+0x4c] ;  /* 0x00004c070c217984 */ /* 0x000e620008000800 */
[----:B---3--:R-:W-:-:S03]  /*48f0*/  IDP.4A.S8.S8 R34, R20, R21, R34 ;  /* 0x0000001514227226 */ /* 0x008fc60000000622 */
[----:B------:R-:W2:Y:S04]  /*4900*/  LDS R35, [R27+0x58] ;  /* 0x000058001b237984 */ /* 0x000ea80000000800 */
[----:B------:R-:W3:Y:S01]  /*4910*/  LDS.U16 R20, [R25+0x4] ;  /* 0x0000040019147984 */ /* 0x000ee20000000400 */
[----:B0-----:R-:W-:-:S03]  /*4920*/  IDP.4A.S8.S8 R21, R31, R30, R26 ;  /* 0x0000001e1f157226 */ /* 0x001fc6000000061a */
[----:B------:R-:W-:Y:S04]  /*4930*/  LDS R31, [R27+0x5c] ;  /* 0x00005c001b1f7984 */ /* 0x000fe80000000800 */
[----:B------:R-:W0:Y:S01]  /*4940*/  LDS R26, [R12+UR7+0x5c] ;  /* 0x00005c070c1a7984 */ /* 0x000e220008000800 */
[----:B-1----:R-:W-:-:S03]  /*4950*/  IDP.4A.S8.S8 R21, R32, R33, R21 ;  /* 0x0000002120157226 */ /* 0x002fc60000000615 */
[----:B------:R-:W-:Y:S01]  /*4960*/  LDS R33, [R27+0x60] ;  /* 0x000060001b217984 */ /* 0x000fe20000000800 */
[----:B--2---:R-:W-:-:S03]  /*4970*/  IDP.4A.S8.S8 R30, R35, R36, R34 ;  /* 0x00000024231e7226 */ /* 0x004fc60000000622 */
[----:B------:R-:W1:Y:S01]  /*4980*/  LDS R34, [R12+UR7+0x60] ;  /* 0x000060070c227984 */ /* 0x000e620008000800 */
[C---:B---3--:R-:W-:Y:S02]  /*4990*/  PRMT R32, R20.reuse, 0x8880, RZ ;  /* 0x0000888014207816 */ /* 0x048fe400000000ff */
[----:B------:R-:W-:-:S03]  /*49a0*/  PRMT R20, R20, 0x9991, RZ ;  /* 0x0000999114147816 */ /* 0x000fc600000000ff */
[----:B------:R-:W-:Y:S02]  /*49b0*/  IMAD R21, R21, R32, RZ ;  /* 0x0000002015157224 */ /* 0x000fe400078e02ff */
[----:B------:R-:W-:Y:S01]  /*49c0*/  LDS R32, [R27+0x64] ;  /* 0x000064001b207984 */ /* 0x000fe20000000800 */
[----:B0-----:R-:W-:-:S03]  /*49d0*/  IDP.4A.S8.S8 R30, R31, R26, R30 ;  /* 0x0000001a1f1e7226 */ /* 0x001fc6000000061e */
[----:B------:R-:W-:Y:S01]  /*49e0*/  LDS R26, [R27+0x68] ;  /* 0x000068001b1a7984 */ /* 0x000fe20000000800 */
[----:B------:R-:W-:-:S03]  /*49f0*/  IMAD R30, R30, R20, R21 ;  /* 0x000000141e1e7224 */ /* 0x000fc600078e0215 */
[----:B------:R-:W-:Y:S01]  /*4a00*/  LDS R31, [R12+UR7+0x68] ;  /* 0x000068070c1f7984 */ /* 0x000fe20008000800 */
[----:B-1----:R-:W-:-:S03]  /*4a10*/  IDP.4A.S8.S8 R33, R33, R34, RZ ;  /* 0x0000002221217226 */ /* 0x002fc600000006ff */
[----:B------:R-:W0:Y:S04]  /*4a20*/  LDS R34, [R12+UR7+0x64] ;  /* 0x000064070c227984 */ /* 0x000e280008000800 */
[----:B------:R-:W-:Y:S04]  /*4a30*/  LDS R20, [R27+0x70] ;  /* 0x000070001b147984 */ /* 0x000fe80000000800 */
[----:B------:R-:W1:Y:S01]  /*4a40*/  LDS R21, [R12+UR7+0x70] ;  /* 0x000070070c157984 */ /* 0x000e620008000800 */
[----:B0-----:R-:W-:-:S03]  /*4a50*/  IDP.4A.S8.S8 R32, R32, R34, R33 ;  /* 0x0000002220207226 */ /* 0x001fc60000000621 */
[----:B------:R-:W-:Y:S01]  /*4a60*/  LDS R33, [R27+0x6c] ;  /* 0x00006c001b217984 */ /* 0x000fe20000000800 */
[----:B------:R-:W-:-:S03]  /*4a70*/  IDP.4A.S8.S8 R32, R26, R31, R32 ;  /* 0x0000001f1a207226 */ /* 0x000fc60000000620 */
[----:B------:R-:W-:Y:S01]  /*4a80*/  LDS R31, [R27+0x74] ;  /* 0x000074001b1f7984 */ /* 0x000fe20000000800 */
[----:B-1----:R-:W-:-:S03]  /*4a90*/  IDP.4A.S8.S8 R20, R20, R21, RZ ;  /* 0x0000001514147226 */ /* 0x002fc600000006ff */
[----:B------:R-:W0:Y:S04]  /*4aa0*/  LDS R26, [R12+UR7+0x74] ;  /* 0x000074070c1a7984 */ /* 0x000e280008000800 */
[----:B------:R-:W1:Y:S04]  /*4ab0*/  LDS R34, [R12+UR7+0x6c] ;  /* 0x00006c070c227984 */ /* 0x000e680008000800 */
[----:B------:R-:W-:Y:S01]  /*4ac0*/  LDS.U16 R21, [R25+0x6] ;  /* 0x0000060019157984 */ /* 0x000fe20000000400 */
[----:B0-----:R-:W-:-:S03]  /*4ad0*/  IDP.4A.S8.S8 R26, R31, R26, R20 ;  /* 0x0000001a1f1a7226 */ /* 0x001fc60000000614 */
[----:B------:R-:W-:Y:S01]  /*4ae0*/  LDS R31, [R27+0x78] ;  /* 0x000078001b1f7984 */ /* 0x000fe20000000800 */
[----:B-1----:R-:W-:-:S03]  /*4af0*/  IDP.4A.S8.S8 R20, R33, R34, R32 ;  /* 0x0000002221147226 */ /* 0x002fc60000000620 */
[----:B------:R-:W0:Y:S04]  /*4b00*/  LDS R32, [R12+UR7+0x78] ;  /* 0x000078070c207984 */ /* 0x000e280008000800 */
[----:B------:R-:W-:Y:S04]  /*4b10*/  LDS R33, [R27+0x7c] ;  /* 0x00007c001b217984 */ /* 0x000fe80000000800 */
[----:B------:R-:W1:Y:S01]  /*4b20*/  LDS R34, [R12+UR7+0x7c] ;  /* 0x00007c070c227984 */ /* 0x000e620008000800 */
[----:B0-----:R-:W-:Y:S01]  /*4b30*/  IDP.4A.S8.S8 R26, R31, R32, R26 ;  /* 0x000000201f1a7226 */ /* 0x001fe2000000061a */
[----:B------:R-:W-:-:S02]  /*4b40*/  PRMT R31, R21, 0x8880, RZ ;  /* 0x00008880151f7816 */ /* 0x000fc400000000ff */
[----:B------:R-:W-:Y:S03]  /*4b50*/  LDS R32, [R13+UR5+0xc] ;  /* 0x00000c050d207984 */ /* 0x000fe60008000800 */
[----:B------:R-:W-:Y:S02]  /*4b60*/  IMAD R20, R20, R31, RZ ;  /* 0x0000001f14147224 */ /* 0x000fe400078e02ff */
[----:B-1----:R-:W-:Y:S01]  /*4b70*/  IDP.4A.S8.S8 R33, R33, R34, R26 ;  /* 0x0000002221217226 */ /* 0x002fe2000000061a */
[----:B------:R-:W-:Y:S01]  /*4b80*/  PRMT R26, R21, 0x9991, RZ ;  /* 0x00009991151a7816 */ /* 0x000fe200000000ff */
[----:B------:R-:W-:Y:S04]  /*4b90*/  LDS R34, [R13+UR5+0x4] ;  /* 0x000004050d227984 */ /* 0x000fe80008000800 */
[----:B------:R-:W0:Y:S01]  /*4ba0*/  LDS R21, [R13+UR5] ;  /* 0x000000050d157984 */ /* 0x000e220008000800 */
[----:B------:R-:W-:Y:S01]  /*4bb0*/  IMAD R33, R33, R26, R20 ;  /* 0x0000001a21217224 */ /* 0x000fe200078e0214 */
[----:B------:R-:W-:-:S02]  /*4bc0*/  LEA.HI R26, R3, R3, RZ, 0x1b ;  /* 0x00000003031a7211 */ /* 0x000fc400078fd8ff */
[----:B------:R-:W1:Y:S02]  /*4bd0*/  LDS R20, [R13+UR5+0x8] ;  /* 0x000008050d147984 */ /* 0x000e640008000800 */
[----:B------:R-:W-:Y:S02]  /*4be0*/  LEA R26, R26, UR8, 0x2 ;  /* 0x000000081a1a7c11 */ /* 0x000fe4000f8e10ff */
[----:B------:R-:W-:-:S03]  /*4bf0*/  I2FP.F32.S32 R33, R33 ;  /* 0x0000002100217245 */ /* 0x000fc60000201400 */
[----:B------:R-:W2:Y:S01]  /*4c00*/  LDS R31, [R26] ;  /* 0x000000001a1f7984 */ /* 0x000ea20000000800 */
[----:B0-----:R-:W-:-:S04]  /*4c10*/  FFMA.FTZ R21, R21, R22, RZ ;  /* 0x0000001615157223 */ /* 0x001fc800000100ff */
[----:B------:R-:W-:Y:S01]  /*4c20*/  FFMA.FTZ R21, R34, R23, R21 ;  /* 0x0000001722157223 */ /* 0x000fe20000010015 */
[----:B------:R-:W-:-:S05]  /*4c30*/  I2FP.F32.S32 R23, R30 ;  /* 0x0000001e00177245 */ /* 0x000fca0000201400 */
[----:B-1----:R-:W-:Y:S01]  /*4c40*/  FFMA.FTZ R23, R20, R23, RZ ;  /* 0x0000001714177223 */ /* 0x002fe200000100ff */
[----:B--2---:R-:W-:-:S03]  /*4c50*/  FFMA.FTZ R2, R21, R31, R2 ;  /* 0x0000001f15027223 */ /* 0x004fc60000010002 */
[----:B------:R-:W-:-:S04]  /*4c60*/  FFMA.FTZ R23, R32, R33, R23 ;  /* 0x0000002120177223 */ /* 0x000fc80000010017 */
[----:B------:R-:W-:Y:S01]  /*4c70*/  FFMA.FTZ R2, R31, R23, R2 ;  /* 0x000000171f027223 */ /* 0x000fe20000010002 */
[----:B------:R-:W-:Y:S06]  /*4c80*/  BAR.SYNC.DEFER_BLOCKING 0x0 ;  /* 0x0000000000007b1d */ /* 0x000fec0000010000 */
[----:B------:R-:W-:Y:S05]  /*4c90*/  BRA.U UP0, `(.L_x_277) ;  /* 0x00000009006c7547 */ /* 0x000fea000b800000 */
[----:B------:R-:W-:Y:S01]  /*4ca0*/  VIADD R20, R29, 0x4 ;  /* 0x000000041d147836 */ /* 0x000fe20000000000 */
[----:B------:R-:W-:Y:S01]  /*4cb0*/  USHF.L.U32 UR6, UR11, 0x3, URZ ;  /* 0x000000030b067899 */ /* 0x000fe200080006ff */
[----:B------:R-:W-:-:S03]  /*4cc0*/  VIADD R23, R3, 0x20 ;  /* 0x0000002003177836 */ /* 0x000fc60000000000 */
[----:B------:R-:W-:Y:S02]  /*4cd0*/  ISETP.GE.OR P1, PT, R20, UR10, P0 ;  /* 0x0000000a14007c0c */ /* 0x000fe40008726670 */
[----:B------:R-:W-:Y:S02]  /*4ce0*/  LEA.HI R23, R23, UR6, RZ, 0x1d ;  /* 0x0000000617177c11 */ /* 0x000fe4000f8fe8ff */
[----:B------:R-:W-:Y:S02]  /*4cf0*/  ISETP.GT.U32.OR P1, PT, R3, 0x3, P1 ;  /* 0x000000030300780c */ /* 0x000fe40000f24470 */
[----:B------:R-:W-:-:S11]  /*4d00*/  ISETP.GE.OR P0, PT, R23, UR10, P0 ;  /* 0x0000000a17007c0c */ /* 0x000fd60008706670 */
[----:B------:R-:W0:Y:S01]  /*4d10*/  @!P1 LDC.64 R20, c[0x0][0x388] ;  /* 0x0000e200ff149b82 */ /* 0x000e220000000a00 */
[----:B------:R-:W-:Y:S01]  /*4d20*/  @!P1 IADD3 R29, P2, PT, R28, R29, RZ ;  /* 0x0000001d1c1d9210 */ /* 0x000fe20007f5e0ff */
[----:B------:R-:W-:-:S03]  /*4d30*/  @!P0 IMAD.IADD R23, R23, 0x1, R28 ;  /* 0x0000000117178824 */ /* 0x000fc600078e021c */
[----:B------:R-:W-:Y:S01]  /*4d40*/  @!P1 LEA.HI.X.SX32 R22, R28, RZ, 0x1, P2 ;  /* 0x000000ff1c169211 */ /* 0x000fe200010f0eff */
[----:B0-----:R-:W-:-:S04]  /*4d50*/  @!P1 IMAD.WIDE.U32 R20, R29, 0x24, R20 ;  /* 0x000000241d149825 */ /* 0x001fc800078e0014 */
[----:B------:R-:W-:Y:S02]  /*4d60*/  @!P1 IMAD R29, R22, 0x24, RZ ;  /* 0x00000024161d9824 */ /* 0x000fe400078e02ff */
[----:B------:R-:W-:-:S04]  /*4d70*/  @!P0 IMAD.WIDE R22, R23, 0x24, R18 ;  /* 0x0000002417168825 */ /* 0x000fc800078e0212 */
[----:B------:R-:W-:Y:S01]  /*4d80*/  @!P1 IMAD.IADD R21, R21, 0x1, R29 ;  /* 0x0000000115159824 */ /* 0x000fe200078e021d */
        /* <DEDUP_REMOVED lines=10> */
[----:B------:R-:W-:Y:S04]  /*4e30*/  LDS R22, [R12+UR7+0x10] ;  /* 0x000010070c167984 */ /* 0x000fe80008000800 */
[----:B------:R-:W-:Y:S04]  /*4e40*/  LDS R23, [R27+0x94] ;  /* 0x000094001b177984 */ /* 0x000fe80000000800 */
[----:B------:R-:W-:Y:S04]  /*4e50*/  LDS R32, [R12+UR7+0x14] ;  /* 0x000014070c207984 */ /* 0x000fe80008000800 */
[----:B------:R-:W-:Y:S04]  /*4e60*/  LDS R20, [R27+0x88] ;  /* 0x000088001b147984 */ /* 0x000fe80000000800 */
[----:B------:R-:W2:Y:S04]  /*4e70*/  LDS R21, [R12+UR7+0x8] ;  /* 0x000008070c157984 */ /* 0x000ea80008000800 */
[----:B------:R-:W-:Y:S04]  /*4e80*/  LDS R33, [R27+0xa0] ;  /* 0x0000a0001b217984 */ /* 0x000fe80000000800 */
[----:B------:R-:W-:Y:S01]  /*4e90*/  LDS R34, [R12+UR7+0x20] ;  /* 0x000020070c227984 */ /* 0x000fe20008000800 */
[----:B0-----:R-:W-:-:S03]  /*4ea0*/  IDP.4A.S8.S8 R28, R28, R29, RZ ;  /* 0x0000001d1c1c7226 */ /* 0x001fc600000006ff */
[----:B------:R-:W-:Y:S04]  /*4eb0*/  LDS R36, [R27+0xe4] ;  /* 0x0000e4001b247984 */ /* 0x000fe80000000800 */
[----:B------:R-:W0:Y:S01]  /*4ec0*/  LDS R29, [R27+0x90] ;  /* 0x000090001b1d7984 */ /* 0x000e220000000800 */
[----:B-1----:R-:W-:-:S03]  /*4ed0*/  IDP.4A.S8.S8 R28, R31, R30, R28 ;  /* 0x0000001e1f1c7226 */ /* 0x002fc6000000061c */
[----:B------:R-:W-:Y:S04]  /*4ee0*/  LDS R37, [R27+0xec] ;  /* 0x0000ec001b257984 */ /* 0x000fe80000000800 */
[----:B------:R-:W-:Y:S04]  /*4ef0*/  LDS R31, [R12+UR7+0x24] ;  /* 0x000024070c1f7984 */ /* 0x000fe80008000800 */
[----:B------:R-:W-:Y:S01]  /*4f00*/  LDS R30, [R12+UR7+0x18] ;  /* 0x000018070c1e7984 */ /* 0x000fe20008000800 */
[----:B--2---:R-:W-:-:S03]  /*4f10*/  IDP.4A.S8.S8 R20, R20, R21, R28 ;  /* 0x0000001514147226 */ /* 0x004fc6000000061c */
[----:B------:R-:W-:Y:S04]  /*4f20*/  LDS R21, [R27+0x8c] ;  /* 0x00008c001b157984 */ /* 0x000fe80000000800 */
[----:B------:R-:W1:Y:S01]  /*4f30*/  LDS R28, [R12+UR7+0xc] ;  /* 0x00000c070c1c7984 */ /* 0x000e620008000800 */
[----:B0-----:R-:W-:-:S03]  /*4f40*/  IDP.4A.S8.S8 R22, R29, R22, RZ ;  /* 0x000000161d167226 */ /* 0x001fc600000006ff */
[----:B------:R-:W-:Y:S01]  /*4f50*/  LDS R29, [R27+0x98] ;  /* 0x000098001b1d7984 */ /* 0x000fe20000000800 */
[----:B------:R-:W-:-:S03]  /*4f60*/  IDP.4A.S8.S8 R22, R23, R32, R22 ;  /* 0x0000002017167226 */ /* 0x000fc60000000616 */
[----:B------:R-:W0:Y:S01]  /*4f70*/  LDS R32, [R27+0xa4] ;  /* 0x0000a4001b207984 */ /* 0x000e220000000800 */
[----:B------:R-:W-:-:S03]  /*4f80*/  IDP.4A.S8.S8 R23, R33, R34, RZ ;  /* 0x0000002221177226 */ /* 0x000fc600000006ff */
[----:B------:R-:W-:Y:S04]  /*4f90*/  LDS R33, [R27+0xb0] ;  /* 0x0000b0001b217984 */ /* 0x000fe80000000800 */
[----:B------:R-:W2:Y:S01]  /*4fa0*/  LDS R34, [R12+UR7+0x30] ;  /* 0x000030070c227984 */ /* 0x000ea20008000800 */
[----:B-1----:R-:W-:-:S03]  /*4fb0*/  IDP.4A.S8.S8 R20, R21, R28, R20 ;  /* 0x0000001c15147226 */ /* 0x002fc60000000614 */
[----:B------:R-:W-:Y:S04]  /*4fc0*/  LDS R28, [R12+UR7+0x1c] ;  /* 0x00001c070c1c7984 */ /* 0x000fe80008000800 */
[----:B------:R-:W-:Y:S01]  /*4fd0*/  LDS.U16 R21, [R25+0x8] ;  /* 0x0000080019157984 */ /* 0x000fe20000000400 */
[----:B0-----:R-:W-:-:S03]  /*4fe0*/  IDP.4A.S8.S8 R32, R32, R31, R23 ;  /* 0x0000001f20207226 */ /* 0x001fc60000000617 */
[----:B------:R-:W0:Y:S01]  /*4ff0*/  LDS R23, [R27+0x9c] ;  /* 0x00009c001b177984 */ /* 0x000e220000000800 */
[----:B------:R-:W-:-:S03]  /*5000*/  IDP.4A.S8.S8 R22, R29, R30, R22 ;  /* 0x0000001e1d167226 */ /* 0x000fc60000000616 */
[----:B------:R-:W-:Y:S01]  /*5010*/  LDS R31, [R27+0xa8] ;  /* 0x0000a8001b1f7984 */ /* 0x000fe20000000800 */
[----:B--2---:R-:W-:-:S03]  /*5020*/  IDP.4A.S8.S8 R33, R33, R34, RZ ;  /* 0x0000002221217226 */ /* 0x004fc600000006ff */
[----:B------:R-:W1:Y:S04]  /*5030*/  LDS R34, [R12+UR7+0x28] ;  /* 0x000028070c227984 */ /* 0x000e680008000800 */
[----:B------:R-:W-:Y:S04]  /*5040*/  LDS R30, [R27+0xb4] ;  /* 0x0000b4001b1e7984 */ /* 0x000fe80000000800 */
[----:B------:R-:W2:Y:S01]  /*5050*/  LDS R29, [R12+UR7+0x34] ;  /* 0x000034070c1d7984 */ /* 0x000ea20008000800 */
[----:B0-----:R-:W-:Y:S01]  /*5060*/  IDP.4A.S8.S8 R22, R23, R28, R22 ;  /* 0x0000001c17167226 */ /* 0x001fe20000000616 */
[----:B------:R-:W-:Y:S01]  /*5070*/  PRMT R28, R21, 0x8880, RZ ;  /* 0x00008880151c7816 */ /* 0x000fe200000000ff */
[----:B-1----:R-:W-:-:S04]  /*5080*/  IDP.4A.S8.S8 R32, R31, R34, R32 ;  /* 0x000000221f207226 */ /* 0x002fc80000000620 */
[----:B------:R-:W-:Y:S01]  /*5090*/  IMAD.MOV.U32 R31, RZ, RZ, R28 ;  /* 0x000000ffff1f7224 */ /* 0x000fe200078e001c */
[----:B------:R-:W-:Y:S04]  /*50a0*/  LDS R34, [R12+UR7+0x2c] ;  /* 0x00002c070c227984 */ /* 0x000fe80008000800 */
[----:B------:R-:W-:Y:S01]  /*50b0*/  LDS R28, [R27+0xb8] ;  /* 0x0000b8001b1c7984 */ /* 0x000fe20000000800 */
[----:B--2---:R-:W-:-:S03]  /*50c0*/  IDP.4A.S8.S8 R23, R30, R29, R33 ;  /* 0x0000001d1e177226 */ /* 0x004fc60000000621 */
[----:B------:R-:W0:Y:S01]  /*50d0*/  LDS R33, [R27+0xac] ;  /* 0x0000ac001b217984 */ /* 0x000e220000000800 */
[----:B------:R-:W-:-:S03]  /*50e0*/  IMAD R35, R20, R31, RZ ;  /* 0x0000001f14237224 */ /* 0x000fc600078e02ff */
[----:B------:R-:W1:Y:S04]  /*50f0*/  LDS R29, [R12+UR7+0x38] ;  /* 0x000038070c1d7984 */ /* 0x000e680008000800 */
[----:B------:R-:W-:Y:S04]  /*5100*/  LDS R30, [R27+0xbc] ;  /* 0x0000bc001b1e7984 */ /* 0x000fe80000000800 */
[----:B------:R-:W2:Y:S01]  /*5110*/  LDS R31, [R12+UR7+0x3c] ;  /* 0x00003c070c1f7984 */ /* 0x000ea20008000800 */
[----:B------:R-:W-:-:S03]  /*5120*/  PRMT R20, R21, 0x9991, RZ ;  /* 0x0000999115147816 */ /* 0x000fc600000000ff */
[----:B------:R-:W-:Y:S02]  /*5130*/  LDS R21, [R12+UR7+0x50] ;  /* 0x000050070c157984 */ /* 0x000fe40008000800 */
[----:B------:R-:W-:Y:S02]  /*5140*/  IMAD R22, R22, R20, R35 ;  /* 0x0000001416167224 */ /* 0x000fe400078e0223 */
[----:B------:R-:W-:Y:S01]  /*5150*/  LDS R35, [R12+UR7+0x78] ;  /* 0x000078070c237984 */ /* 0x000fe20008000800 */
[----:B0-----:R-:W-:-:S03]  /*5160*/  IDP.4A.S8.S8 R20, R33, R34, R32 ;  /* 0x0000002221147226 */ /* 0x001fc60000000620 */
[----:B------:R-:W-:Y:S01]  /*5170*/  LDS R32, [R27+0xc0] ;  /* 0x0000c0001b207984 */ /* 0x000fe20000000800 */
[----:B-1----:R-:W-:-:S03]  /*5180*/  IDP.4A.S8.S8 R23, R28, R29, R23 ;  /* 0x0000001d1c177226 */ /* 0x002fc60000000617 */
[----:B------:R-:W0:Y:S04]  /*5190*/  LDS R33, [R12+UR7+0x40] ;  /* 0x000040070c217984 */ /* 0x000e280008000800 */
[----:B------:R-:W1:Y:S01]  /*51a0*/  LDS R28, [R27+0xd0] ;  /* 0x0000d0001b1c7984 */ /* 0x000e620000000800 */
[----:B--2---:R-:W-:-:S03]  /*51b0*/  IDP.4A.S8.S8 R23, R30, R31, R23 ;  /* 0x0000001f1e177226 */ /* 0x004fc60000000617 */
[----:B------:R-:W-:Y:S04]  /*51c0*/  LDS R31, [R27+0xc4] ;  /* 0x0000c4001b1f7984 */ /* 0x000fe80000000800 */
[----:B------:R-:W2:Y:S04]  /*51d0*/  LDS R34, [R12+UR7+0x44] ;  /* 0x000044070c227984 */ /* 0x000ea80008000800 */
[----:B------:R-:W-:Y:S04]  /*51e0*/  LDS R29, [R27+0xd4] ;  /* 0x0000d4001b1d7984 */ /* 0x000fe80000000800 */
[----:B------:R-:W3:Y:S01]  /*51f0*/  LDS R30, [R12+UR7+0x54] ;  /* 0x000054070c1e7984 */ /* 0x000ee20008000800 */
[----:B0-----:R-:W-:-:S02]  /*5200*/  IDP.4A.S8.S8 R32, R32, R33, RZ ;  /* 0x0000002120207226 */ /* 0x001fc400000006ff */
[----:B-1----:R-:W-:Y:S02]  /*5210*/  IDP.4A.S8.S8 R33, R28, R21, RZ ;  /* 0x000000151c217226 */ /* 0x002fe400000006ff */
[----:B------:R-:W0:Y:S01]  /*5220*/  LDS.U16 R21, [R25+0xa] ;  /* 0x00000a0019157984 */ /* 0x000e220000000400 */
[----:B--2---:R-:W-:-:S03]  /*5230*/  IDP.4A.S8.S8 R28, R31, R34, R32 ;  /* 0x000000221f1c7226 */ /* 0x004fc60000000620 */
[----:B------:R-:W-:Y:S04]  /*5240*/  LDS R31, [R27+0xc8] ;  /* 0x0000c8001b1f7984 */ /* 0x000fe80000000800 */
[----:B------:R-:W-:Y:S01]  /*5250*/  LDS R32, [R27+0xd8] ;  /* 0x0000d8001b207984 */ /* 0x000fe20000000800 */
[----:B---3--:R-:W-:-:S03]  /*5260*/  IDP.4A.S8.S8 R33, R29, R30, R33 ;  /* 0x0000001e1d217226 */ /* 0x008fc60000000621 */
[----:B------:R-:W1:Y:S04]  /*5270*/  LDS R30, [R12+UR7+0x48] ;  /* 0x000048070c1e7984 */ /* 0x000e680008000800 */
[----:B------:R-:W2:Y:S01]  /*5280*/  LDS R34, [R12+UR7+0x58] ;  /* 0x000058070c227984 */ /* 0x000ea20008000800 */
[----:B0-----:R-:W-:Y:S01]  /*5290*/  PRMT R29, R21, 0x8880, RZ ;  /* 0x00008880151d7816 */ /* 0x001fe200000000ff */
[----:B-1----:R-:W-:-:S04]  /*52a0*/  IDP.4A.S8.S8 R28, R31, R30, R28 ;  /* 0x0000001e1f1c7226 */ /* 0x002fc8000000061c */
[----:B------:R-:W-:Y:S01]  /*52b0*/  IMAD R30, R20, R29, RZ ;  /* 0x0000001d141e7224 */ /* 0x000fe200078e02ff */
[----:B------:R-:W-:Y:S01]  /*52c0*/  LDS R31, [R12+UR7+0x5c] ;  /* 0x00005c070c1f7984 */ /* 0x000fe20008000800 */
[----:B--2---:R-:W-:-:S03]  /*52d0*/  IDP.4A.S8.S8 R29, R32, R34, R33 ;  /* 0x00000022201d7226 */ /* 0x004fc60000000621 */
[----:B------:R-:W-:Y:S04]  /*52e0*/  LDS R33, [R27+0xcc] ;  /* 0x0000cc001b217984 */ /* 0x000fe80000000800 */
[----:B------:R-:W0:Y:S04]  /*52f0*/  LDS R34, [R12+UR7+0x4c] ;  /* 0x00004c070c227984 */ /* 0x000e280008000800 */
[----:B------:R-:W1:Y:S04]  /*5300*/  LDS.U16 R20, [R25+0xc] ;  /* 0x00000c0019147984 */ /* 0x000e680000000400 */
[----:B------:R-:W2:Y:S01]  /*5310*/  LDS R32, [R27+0xdc] ;  /* 0x0000dc001b207984 */ /* 0x000ea20000000800 */
[----:B------:R-:W-:-:S05]  /*5320*/  PRMT R21, R21, 0x9991, RZ ;  /* 0x0000999115157816 */ /* 0x000fca00000000ff */
[----:B------:R-:W-:Y:S02]  /*5330*/  IMAD R23, R23, R21, R30 ;  /* 0x0000001517177224 */ /* 0x000fe400078e021e */
[----:B------:R-:W-:Y:S04]  /*5340*/  LDS R21, [R27+0xf0] ;  /* 0x0000f0001b157984 */ /* 0x000fe80000000800 */
[----:B------:R-:W3:Y:S01]  /*5350*/  LDS R30, [R12+UR7+0x70] ;  /* 0x000070070c1e7984 */ /* 0x000ee20008000800 */
[----:B0-----:R-:W-:-:S03]  /*5360*/  IDP.4A.S8.S8 R28, R33, R34, R28 ;  /* 0x00000022211c7226 */ /* 0x001fc6000000061c */
[----:B------:R-:W-:Y:S01]  /*5370*/  LDS R34, [R12+UR7+0x74] ;  /* 0x000074070c227984 */ /* 0x000fe20008000800 */
[----:B-1----:R-:W-:Y:S01]  /*5380*/  PRMT R33, R20, 0x8880, RZ ;  /* 0x0000888014217816 */ /* 0x002fe200000000ff */
[----:B--2---:R-:W-:Y:S02]  /*5390*/  IDP.4A.S8.S8 R31, R32, R31, R29 ;  /* 0x0000001f201f7226 */ /* 0x004fe4000000061d */
[----:B------:R-:W-:Y:S02]  /*53a0*/  LDS R29, [R27+0xe0] ;  /* 0x0000e0001b1d7984 */ /* 0x000fe40000000800 */
[----:B------:R-:W-:Y:S02]  /*53b0*/  IMAD R28, R28, R33, RZ ;  /* 0x000000211c1c7224 */ /* 0x000fe400078e02ff */
[----:B------:R-:W0:Y:S04]  /*53c0*/  LDS R32, [R12+UR7+0x60] ;  /* 0x000060070c207984 */ /* 0x000e280008000800 */
[----:B------:R-:W1:Y:S01]  /*53d0*/  LDS R33, [R12+UR7+0x64] ;  /* 0x000064070c217984 */ /* 0x000e620008000800 */
[----:B------:R-:W-:-:S05]  /*53e0*/  PRMT R20, R20, 0x9991, RZ ;  /* 0x0000999114147816 */ /* 0x000fca00000000ff */
[----:B------:R-:W-:Y:S02]  /*53f0*/  IMAD R28, R31, R20, R28 ;  /* 0x000000141f1c7224 */ /* 0x000fe400078e021c */
[----:B------:R-:W2:Y:S01]  /*5400*/  LDS R31, [R27+0xf4] ;  /* 0x0000f4001b1f7984 */ /* 0x000ea20000000800 */
[----:B---3--:R-:W-:-:S03]  /*5410*/  IDP.4A.S8.S8 R30, R21, R30, RZ ;  /* 0x0000001e151e7226 */ /* 0x008fc600000006ff */
[----:B------:R-:W-:Y:S04]  /*5420*/  LDS R20, [R27+0xe8] ;  /* 0x0000e8001b147984 */ /* 0x000fe80000000800 */
[----:B------:R-:W3:Y:S01]  /*5430*/  LDS R21, [R12+UR7+0x68] ;  /* 0x000068070c157984 */ /* 0x000ee20008000800 */
[----:B0-----:R-:W-:-:S03]  /*5440*/  IDP.4A.S8.S8 R29, R29, R32, RZ ;  /* 0x000000201d1d7226 */ /* 0x001fc600000006ff */
[----:B------:R-:W0:Y:S01]  /*5450*/  LDS R32, [R12+UR7+0x6c] ;  /* 0x00006c070c207984 */ /* 0x000e220008000800 */
[----:B-1----:R-:W-:-:S03]  /*5460*/  IDP.4A.S8.S8 R29, R36, R33, R29 ;  /* 0x00000021241d7226 */ /* 0x002fc6000000061d */
[----:B------:R-:W1:Y:S01]  /*5470*/  LDS R33, [R27+0xf8] ;  /* 0x0000f8001b217984 */ /* 0x000e620000000800 */
[----:B--2---:R-:W-:-:S03]  /*5480*/  IDP.4A.S8.S8 R34, R31, R34, R30 ;  /* 0x000000221f227226 */ /* 0x004fc6000000061e */
[----:B------:R-:W2:Y:S04]  /*5490*/  LDS.U16 R31, [R25+0xe] ;  /* 0x00000e00191f7984 */ /* 0x000ea80000000400 */
[----:B------:R-:W-:Y:S01]  /*54a0*/  LDS R30, [R12+UR7+0x7c] ;  /* 0x00007c070c1e7984 */ /* 0x000fe20008000800 */
[----:B---3--:R-:W-:-:S03]  /*54b0*/  IDP.4A.S8.S8 R20, R20, R21, R29 ;  /* 0x0000001514147226 */ /* 0x008fc6000000061d */
[----:B------:R2:W3:Y:S04]  /*54c0*/  LDS R29, [R27+0xfc] ;  /* 0x0000fc001b1d7984 */ /* 0x0004e80000000800 */
[----:B------:R-:W4:Y:S01]  /*54d0*/  LDS R21, [R13+UR5] ;  /* 0x000000050d157984 */ /* 0x000f220008000800 */
[----:B0-----:R-:W-:-:S03]  /*54e0*/  IDP.4A.S8.S8 R32, R37, R32, R20 ;  /* 0x0000002025207226 */ /* 0x001fc60000000614 */
[----:B------:R-:W0:Y:S01]  /*54f0*/  LDS R20, [R13+UR5+0x8] ;  /* 0x000008050d147984 */ /* 0x000e220008000800 */
[----:B-1----:R-:W-:-:S03]  /*5500*/  IDP.4A.S8.S8 R36, R33, R35, R34 ;  /* 0x0000002321247226 */ /* 0x002fc60000000622 */
[----:B------:R-:W1:Y:S04]  /*5510*/  LDS R33, [R13+UR5+0x4] ;  /* 0x000004050d217984 */ /* 0x000e680008000800 */
[----:B------:R-:W5:Y:S04]  /*5520*/  LDS R35, [R26] ;  /* 0x000000001a237984 */ /* 0x000f680000000800 */
[----:B------:R-:W5:Y:S01]  /*5530*/  LDS R34, [R13+UR5+0xc] ;  /* 0x00000c050d227984 */ /* 0x000f620008000800 */
[C---:B--2---:R-:W-:Y:S02]  /*5540*/  PRMT R27, R31.reuse, 0x8880, RZ ;  /* 0x000088801f1b7816 */ /* 0x044fe400000000ff */
[----:B------:R-:W-:-:S03]  /*5550*/  PRMT R31, R31, 0x9991, RZ ;  /* 0x000099911f1f7816 */ /* 0x000fc600000000ff */
[----:B------:R-:W-:Y:S01]  /*5560*/  IMAD R32, R32, R27, RZ ;  /* 0x0000001b20207224 */ /* 0x000fe200078e02ff */
[----:B------:R-:W-:Y:S01]  /*5570*/  I2FP.F32.S32 R22, R22 ;  /* 0x0000001600167245 */ /* 0x000fe20000201400 */
[----:B---3--:R-:W-:Y:S02]  /*5580*/  IDP.4A.S8.S8 R29, R29, R30, R36 ;  /* 0x0000001e1d1d7226 */ /* 0x008fe40000000624 */
[----:B------:R-:W-:Y:S01]  /*5590*/  IMAD.MOV.U32 R27, RZ, RZ, R31 ;  /* 0x000000ffff1b7224 */ /* 0x000fe200078e001f */
[----:B------:R-:W-:Y:S01]  /*55a0*/  I2FP.F32.S32 R23, R23 ;  /* 0x0000001700177245 */ /* 0x000fe20000201400 */
[----:B----4-:R-:W-:Y:S02]  /*55b0*/  FFMA.FTZ R22, R21, R22, RZ ;  /* 0x0000001615167223 */ /* 0x010fe400000100ff */
[----:B------:R-:W-:Y:S01]  /*55c0*/  IMAD R29, R29, R27, R32 ;  /* 0x0000001b1d1d7224 */ /* 0x000fe200078e0220 */
[----:B------:R-:W-:-:S04]  /*55d0*/  I2FP.F32.S32 R27, R28 ;  /* 0x0000001c001b7245 */ /* 0x000fc80000201400 */
[----:B------:R-:W-:Y:S01]  /*55e0*/  I2FP.F32.S32 R29, R29 ;  /* 0x0000001d001d7245 */ /* 0x000fe20000201400 */
[----:B0-----:R-:W-:Y:S01]  /*55f0*/  FFMA.FTZ R27, R20, R27, RZ ;  /* 0x0000001b141b7223 */ /* 0x001fe200000100ff */
[----:B-1----:R-:W-:-:S04]  /*5600*/  FFMA.FTZ R23, R33, R23, R22 ;  /* 0x0000001721177223 */ /* 0x002fc80000010016 */
[----:B-----5:R-:W-:Y:S01]  /*5610*/  FFMA.FTZ R2, R23, R35, R2 ;  /* 0x0000002317027223 */ /* 0x020fe20000010002 */
[----:B------:R-:W-:-:S04]  /*5620*/  FFMA.FTZ R27, R34, R29, R27 ;  /* 0x0000001d221b7223 */ /* 0x000fc8000001001b */
[----:B------:R-:W-:Y:S01]  /*5630*/  FFMA.FTZ R2, R35, R27, R2 ;  /* 0x0000001b23027223 */ /* 0x000fe20000010002 */
[----:B------:R-:W-:Y:S06]  /*5640*/  BAR.SYNC.DEFER_BLOCKING 0x0 ;  /* 0x0000000000007b1d */ /* 0x000fec0000010000 */
.L_x_277:
[----:B------:R-:W-:-:S06]  /*5650*/  UIADD3 UR11, UPT, UPT, UR11, 0x1, URZ ;  /* 0x000000010b0b7890 */ /* 0x000fcc000fffe0ff */
[----:B------:R-:W-:-:S13]  /*5660*/  ISETP.NE.AND P0, PT, R4, UR11, PT ;  /* 0x0000000b04007c0c */ /* 0x000fda000bf05270 */
[----:B------:R-:W-:Y:S05]  /*5670*/  @P0 BRA `(.L_x_278) ;  /* 0xffffffd400b80947 */ /* 0x000fea000383ffff */
.L_x_275:
[----:B------:R-:W1:Y:S01]  /*5680*/  LDCU UR5, c[0x0][0x3c8] ;  /* 0x00007900ff0577ac */ /* 0x000e620008000800 */
[----:B------:R-:W1:Y:S02]  /*5690*/  LDCU UR6, c[0x0][0x3bc] ;  /* 0x00007780ff0677ac */ /* 0x000e640008000800 */
[----:B-1----:R-:W-:-:S06]  /*56a0*/  UIMAD UR5, UR5, UR6, URZ ;  /* 0x00000006050572a4 */ /* 0x002fcc000f8e02ff */
[----:B-----5:R-:W-:-:S13]  /*56b0*/  ISETP.GE.AND P0, PT, R0, UR5, PT ;  /* 0x0000000500007c0c */ /* 0x020fda000bf06270 */
[----:B------:R-:W-:Y:S05]  /*56c0*/  @P0 EXIT ;  /* 0x000000000000094d */ /* 0x000fea0003800000 */
[----:B------:R-:W1:Y:S01]  /*56d0*/  S2R R3, SR_TID.X ;  /* 0x0000000000037919 */ /* 0x000e620000002100 */
[----:B------:R-:W2:Y:S01]  /*56e0*/  LDCU UR5, c[0x0][0x3c4] ;  /* 0x00007880ff0577ac */ /* 0x000ea20008000800 */
[----:B-1----:R-:W-:-:S05]  /*56f0*/  VIADD R3, R3, UR4 ;  /* 0x0000000403037c36 */ /* 0x002fca0008000000 */
[----:B--2---:R-:W-:-:S13]  /*5700*/  ISETP.GE.U32.AND P0, PT, R3, UR5, PT ;  /* 0x0000000503007c0c */ /* 0x004fda000bf06070 */
[----:B------:R-:W-:Y:S05]  /*5710*/  @P0 EXIT ;  /* 0x000000000000094d */ /* 0x000fea0003800000 */
[----:B------:R-:W1:Y:S01]  /*5720*/  LDC.64 R4, c[0x0][0x390] ;  /* 0x0000e400ff047b82 */ /* 0x000e620000000a00 */
[----:B------:R-:W-:Y:S01]  /*5730*/  IMAD R3, R0, UR5, R3 ;  /* 0x0000000500037c24 */ /* 0x000fe2000f8e0203 */
[----:B------:R-:W-:-:S03]  /*5740*/  F2FP.BF16.F32.PACK_AB R0, RZ, R2 ;  /* 0x00000002ff00723e */ /* 0x000fc600000010ff */
[----:B-1----:R-:W-:-:S05]  /*5750*/  IMAD.WIDE.U32 R2, R3, 0x2, R4 ;  /* 0x0000000203027825 */ /* 0x002fca00078e0004 */
[----:B------:R-:W-:Y:S01]  /*5760*/  STG.E.U16 desc[UR12][R2.64], R0 ;  /* 0x0000000002007986 */ /* 0x000fe2000c10150c */
[----:B------:R-:W-:Y:S05]  /*5770*/  EXIT ;  /* 0x000000000000794d */ /* 0x000fea0003800000 */
.L_x_279:
        /* <DEDUP_REMOVED lines=16> */
.L_x_1194:


//--------------------- .text._Z8moe_q5_KIN3c108BFloat16ELb1EEvPKvS3_PT_PKiS7_S7_iiiiiii --------------------------
	.section	.text._Z8moe_q5_KIN3c108BFloat16ELb1EEvPKvS3_PT_PKiS7_S7_iiiiiii,"ax",@progbits
	.align	128
.text._Z8moe_q5_KIN3c108BFloat16ELb1EEvPKvS3_PT_PKiS7_S7_iiiiiii:
        .type           _Z8moe_q5_KIN3c108BFloat16ELb1EEvPKvS3_PT_PKiS7_S7_iiiiiii,@function
        .size           _Z8moe_q5_KIN3c108BFloat16ELb1EEvPKvS3_PT_PKiS7_S7_iiiiiii,(.L_x_1195 - _Z8moe_q5_KIN3c108BFloat16ELb1EEvPKvS3_PT_PKiS7_S7_iiiiiii)
        .other          _Z8moe_q5_KIN3c108BFloat16ELb1EEvPKvS3_PT_PKiS7_S7_iiiiiii,@"STO_CUDA_ENTRY STV_DEFAULT"
_Z8moe_q5_KIN3c108BFloat16ELb1EEvPKvS3_PT_PKiS7_S7_iiiiiii:
        /* <DEDUP_REMOVED lines=14> */
[----:B------:R-:W-:-:S04]  /*00e0*/  SHF.L.U32 R7, R7, 0x2, RZ ;  /* 0x0000000207077819 */ /* 0x000fc800000006ff */
[C---:B---3--:R-:W-:Y:S01]  /*00f0*/  ISETP.GT.U32.AND P0, PT, R7.reuse, R4, PT ;  /* 0x000000040700720c */ /* 0x048fe20003f04070 */
[----:B-1----:R-:W-:-:S04]  /*0100*/  IMAD.IADD R7, R7, 0x1, R42 ;  /* 0x0000000107077824 */ /* 0x002fc800078e022a */
[----:B--2---:R-:W-:-:S08]  /*0110*/  IMAD.WIDE.U32 R2, R7, 0x4, R2 ;  /* 0x0000000407027825 */ /* 0x004fd000078e0002 */
[----:B------:R-:W-:Y:S05]  /*0120*/  @P0 EXIT ;  /* 0x000000000000094d */ /* 0x000fea0003800000 */
[----:B------:R-:W0:Y:S01]  /*0130*/  LDCU.64 UR14, c[0x0][0x3b0] ;  /* 0x00007600ff0e77ac */ /* 0x000e220008000a00 */
[----:B------:R1:W5:Y:S01]  /*0140*/  LDG.E.CONSTANT R0, desc[UR16][R2.64] ;  /* 0x0000001002007981 */ /* 0x000362000c1e9900 */
[----:B------:R-:W2:Y:S01]  /*0150*/  S2UR UR6, SR_CTAID.X ;  /* 0x00000000000679c3 */ /* 0x000ea20000002500 */
[----:B------:R-:W3:Y:S01]  /*0160*/  LDCU.64 UR8, c[0x0][0x380] ;  /* 0x00007000ff0877ac */ /* 0x000ee20008000a00 */
[----:B-1----:R-:W-:Y:S01]  /*0170*/  HFMA2 R2, -RZ, RZ, 0, 0 ;  /* 0x00000000ff027431 */ /* 0x002fe200000001ff */
[----:B0-----:R-:W-:Y:S02]  /*0180*/  UIMAD UR4, UR4, UR14, URZ ;  /* 0x0000000e040472a4 */ /* 0x001fe4000f8e02ff */
[----:B------:R-:W-:Y:S02]  /*0190*/  USHF.R.S32.HI UR5, URZ, 0x1f, UR15 ;  /* 0x0000001fff057899 */ /* 0x000fe4000801140f */
[----:B---3--:R-:W-:Y:S02]  /*01a0*/  UIADD3 UR13, UP0, UPT, UR4, UR8, URZ ;  /* 0x00000008040d7290 */ /* 0x008fe4000ff1e0ff */
[----:B------:R-:W-:-:S02]  /*01b0*/  ULEA.HI UR5, UR5, UR15, URZ, 0x8 ;  /* 0x0000000f05057291 */ /* 0x000fc4000f8f40ff */
[----:B------:R-:W-:Y:S02]  /*01c0*/  ULEA.HI.X.SX32 UR14, UR4, UR9, 0x1, UP0 ;  /* 0x00000009040e7291 */ /* 0x000fe400080f0eff */
[----:B------:R-:W-:Y:S02]  /*01d0*/  UISETP.GE.AND UP0, UPT, UR15, 0x100, UPT ;  /* 0x000001000f00788c */ /* 0x000fe4000bf06270 */
[----:B--2---:R-:W-:-:S07]  /*01e0*/  USHF.L.U32 UR6, UR6, 0x5, URZ ;  /* 0x0000000506067899 */ /* 0x004fce00080006ff */
[----:B------:R-:W-:Y:S05]  /*01f0*/  BRA.U !UP0, `(.L_x_280) ;  /* 0x0000004d083c7547 */ /* 0x000fea000b800000 */
        /* <DEDUP_REMOVED lines=15> */
[----:B------:R-:W-:Y:S02]  /*02f0*/  VIADDMNMX R39, R42, 0x4, R25, PT ;  /* 0x000000042a277846 */ /* 0x000fe40003800119 */
[----:B-1----:R-:W-:Y:S01]  /*0300*/  SHF.R.U32.HI R32, RZ, 0x5, R3 ;  /* 0x00000005ff207819 */ /* 0x002fe20000011603 */
[----:B------:R-:W-:Y:S01]  /*0310*/  IMAD R5, R23, UR10, RZ ;  /* 0x0000000a17057c24 */ /* 0x000fe2000f8e02ff */
[----:B------:R-:W-:Y:S02]  /*0320*/  UIADD3 UR7, UPT, UPT, UR5, UR7, URZ ;  /* 0x0000000705077290 */ /* 0x000fe4000fffe0ff */
[----:B------:R-:W-:Y:S01]  /*0330*/  IMAD.U32 R35, RZ, RZ, UR5 ;  /* 0x00000005ff237e24 */ /* 0x000fe2000f8e00ff */
[----:B------:R-:W-:Y:S01]  /*0340*/  MOV R34, UR4 ;  /* 0x0000000400227c02 */ /* 0x000fe20008000f00 */
[----:B------:R-:W-:Y:S01]  /*0350*/  IMAD.SHL.U32 R44, R3, 0x4, RZ ;  /* 0x00000004032c7824 */ /* 0x000fe200078e00ff */
[----:B------:R-:W-:-:S02]  /*0360*/  IADD3 R4, P0, PT, R32, R5, RZ ;  /* 0x0000000520047210 */ /* 0x000fc40007f1e0ff */
[----:B------:R-:W-:Y:S02]  /*0370*/  MOV R35, UR7 ;  /* 0x0000000700237c02 */ /* 0x000fe40008000f00 */
[----:B------:R-:W-:Y:S02]  /*0380*/  LEA.HI.X.SX32 R5, R5, RZ, 0x1, P0 ;  /* 0x000000ff05057211 */ /* 0x000fe400000f0eff */
[----:B------:R-:W-:Y:S01]  /*0390*/  LOP3.LUT R31, R44, 0x1c, RZ, 0xc0, !PT ;  /* 0x0000001c2c1f7812 */ /* 0x000fe200078ec0ff */
[----:B------:R-:W-:Y:S01]  /*03a0*/  IMAD.WIDE.U32 R8, R4, 0xb0, R34 ;  /* 0x000000b004087825 */ /* 0x000fe200078e0022 */
[----:B------:R-:W-:-:S03]  /*03b0*/  LOP3.LUT R27, R44, 0x7c, RZ, 0xc0, !PT ;  /* 0x0000007c2c1b7812 */ /* 0x000fc600078ec0ff */
[----:B------:R-:W-:Y:S01]  /*03c0*/  IMAD R7, R5, 0xb0, RZ ;  /* 0x000000b005077824 */ /* 0x000fe200078e02ff */
[----:B------:R-:W-:-:S04]  /*03d0*/  IADD3 R58, P0, PT, R31, R8, RZ ;  /* 0x000000081f3a7210 */ /* 0x000fc80007f1e0ff */
[----:B------:R-:W-:Y:S01]  /*03e0*/  IADD3 R2, PT, PT, R9, R7, RZ ;  /* 0x0000000709027210 */ /* 0x000fe20007ffe0ff */
[----:B------:R-:W-:-:S04]  /*03f0*/  IMAD R7, R39, UR10, RZ ;  /* 0x0000000a27077c24 */ /* 0x000fc8000f8e02ff */
[----:B------:R-:W-:Y:S01]  /*0400*/  IMAD.X R59, RZ, RZ, R2, P0 ;  /* 0x000000ffff3b7224 */ /* 0x000fe200000e0602 */
[----:B------:R-:W-:-:S04]  /*0410*/  IADD3 R6, P0, PT, R32, R7, RZ ;  /* 0x0000000720067210 */ /* 0x000fc80007f1e0ff */
[----:B------:R-:W-:Y:S01]  /*0420*/  LEA.HI.X.SX32 R7, R7, RZ, 0x1, P0 ;  /* 0x000000ff07077211 */ /* 0x000fe200000f0eff */
[----:B------:R-:W2:Y:S01]  /*0430*/  LDG.E.CONSTANT R58, desc[UR16][R58.64+0x10] ;  /* 0x000010103a3a7981 */ /* 0x000ea2000c1e9900 */
[----:B------:R-:W-:Y:S01]  /*0440*/  IADD3 R40, P1, PT, R27, R8, RZ ;  /* 0x000000081b287210 */ /* 0x000fe20007f3e0ff */
[----:B------:R-:W-:Y:S01]  /*0450*/  IMAD.WIDE.U32 R8, R6, 0xb0, R34 ;  /* 0x000000b006087825 */ /* 0x000fe200078e0022 */
[----:B------:R-:W-:Y:S02]  /*0460*/  VIADDMNMX R29, R42, 0x8, R25, PT ;  /* 0x000000082a1d7846 */ /* 0x000fe40003800119 */
[----:B------:R-:W-:Y:S01]  /*0470*/  IADD3.X R41, PT, PT, RZ, R2, RZ, P1, !PT ;  /* 0x00000002ff297210 */ /* 0x000fe20000ffe4ff */
[----:B------:R-:W-:Y:S01]  /*0480*/  IMAD R11, R7, 0xb0, RZ ;  /* 0x000000b0070b7824 */ /* 0x000fe200078e02ff */
[----:B------:R-:W-:-:S03]  /*0490*/  IADD3 R12, P0, PT, R31, R8, RZ ;  /* 0x000000081f0c7210 */ /* 0x000fc60007f1e0ff */
[----:B------:R-:W-:Y:S01]  /*04a0*/  IMAD.IADD R2, R9, 0x1, R11 ;  /* 0x0000000109027824 */ /* 0x000fe200078e020b */
[----:B------:R-:W-:Y:S01]  /*04b0*/  IADD3 R10, P1, PT, R27, R8, RZ ;  /* 0x000000081b0a7210 */ /* 0x000fe20007f3e0ff */
[----:B------:R-:W-:Y:S01]  /*04c0*/  IMAD R9, R29, UR10, RZ ;  /* 0x0000000a1d097c24 */ /* 0x000fe2000f8e02ff */
[----:B------:R-:W4:Y:S02]  /*04d0*/  LDG.E.CONSTANT R40, desc[UR16][R40.64+0x30] ;  /* 0x0000301028287981 */ /* 0x000f24000c1e9900 */
[----:B------:R-:W-:Y:S02]  /*04e0*/  IADD3.X R13, PT, PT, RZ, R2, RZ, P0, !PT ;  /* 0x00000002ff0d7210 */ /* 0x000fe400007fe4ff */
[----:B------:R-:W-:Y:S01]  /*04f0*/  IADD3 R8, P0, PT, R32, R9, RZ ;  /* 0x0000000920087210 */ /* 0x000fe20007f1e0ff */
[----:B------:R-:W-:Y:S02]  /*0500*/  IMAD.X R11, RZ, RZ, R2, P1 ;  /* 0x000000ffff0b7224 */ /* 0x000fe400008e0602 */
[----:B------:R0:W4:Y:S01]  /*0510*/  LDG.E.CONSTANT R56, desc[UR16][R12.64+0x10] ;  /* 0x000010100c387981 */ /* 0x000122000c1e9900 */
[----:B------:R-:W-:Y:S01]  /*0520*/  LEA.HI.X.SX32 R9, R9, RZ, 0x1, P0 ;  /* 0x000000ff09097211 */ /* 0x000fe200000f0eff */
[----:B------:R-:W-:-:S02]  /*0530*/  IMAD.WIDE.U32 R14, R8, 0xb0, R34 ;  /* 0x000000b0080e7825 */ /* 0x000fc400078e0022 */
[----:B------:R-:W4:Y:S02]  /*0540*/  LDG.E.CONSTANT R57, desc[UR16][R10.64+0x30] ;  /* 0x000030100a397981 */ /* 0x000f24000c1e9900 */
[----:B------:R-:W-:Y:S01]  /*0550*/  IMAD R17, R9, 0xb0, RZ ;  /* 0x000000b009117824 */ /* 0x000fe200078e02ff */
[----:B------:R-:W-:-:S04]  /*0560*/  IADD3 R16, P0, PT, R31, R14, RZ ;  /* 0x0000000e1f107210 */ /* 0x000fc80007f1e0ff */
[----:B------:R-:W-:-:S05]  /*0570*/  IADD3 R2, PT, PT, R15, R17, RZ ;  /* 0x000000110f027210 */ /* 0x000fca0007ffe0ff */
[----:B------:R-:W-:Y:S01]  /*0580*/  IMAD.X R17, RZ, RZ, R2, P0 ;  /* 0x000000ffff117224 */ /* 0x000fe200000e0602 */
[----:B------:R-:W-:-:S04]  /*0590*/  IADD3 R14, P0, PT, R27, R14, RZ ;  /* 0x0000000e1b0e7210 */ /* 0x000fc80007f1e0ff */
[----:B------:R1:W4:Y:S01]  /*05a0*/  LDG.E.CONSTANT R24, desc[UR16][R16.64+0x10] ;  /* 0x0000101010187981 */ /* 0x000322000c1e9900 */
[----:B------:R-:W-:-:S05]  /*05b0*/  IADD3.X R15, PT, PT, RZ, R2, RZ, P0, !PT ;  /* 0x00000002ff0f7210 */ /* 0x000fca00007fe4ff */
[----:B------:R3:W4:Y:S01]  /*05c0*/  LDG.E.CONSTANT R2, desc[UR16][R14.64+0x30] ;  /* 0x000030100e027981 */ /* 0x000722000c1e9900 */
[C-C-:B------:R-:W-:Y:S02]  /*05d0*/  VIADDMNMX R55, R42.reuse, 0xc, R25.reuse, PT ;  /* 0x0000000c2a377846 */ /* 0x140fe40003800119 */
[C-C-:B------:R-:W-:Y:S02]  /*05e0*/  VIADDMNMX R51, R42.reuse, 0x10, R25.reuse, PT ;  /* 0x000000102a337846 */ /* 0x140fe40003800119 */
[C-C-:B------:R-:W-:Y:S01]  /*05f0*/  VIADDMNMX R46, R42.reuse, 0x14, R25.reuse, PT ;  /* 0x000000142a2e7846 */ /* 0x140fe20003800119 */
[----:B0-----:R-:W-:Y:S01]  /*0600*/  IMAD R13, R55, UR10, RZ ;  /* 0x0000000a370d7c24 */ /* 0x001fe2000f8e02ff */
[----:B------:R-:W-:Y:S01]  /*0610*/  LOP3.LUT P0, RZ, R3, 0x3, RZ, 0xc0, !PT ;  /* 0x0000000303ff7812 */ /* 0x000fe2000780c0ff */
[----:B-1----:R-:W-:Y:S01]  /*0620*/  IMAD R17, R51, UR10, RZ ;  /* 0x0000000a33117c24 */ /* 0x002fe2000f8e02ff */
[----:B------:R-:W-:Y:S01]  /*0630*/  VIADDMNMX R45, R42, 0x18, R25, PT ;  /* 0x000000182a2d7846 */ /* 0x000fe20003800119 */
[----:B------:R-:W-:Y:S01]  /*0640*/  IMAD R21, R46, UR10, RZ ;  /* 0x0000000a2e157c24 */ /* 0x000fe2000f8e02ff */
[----:B------:R-:W-:-:S02]  /*0650*/  IADD3 R10, P1, PT, R32, R13, RZ ;  /* 0x0000000d200a7210 */ /* 0x000fc40007f3e0ff */
[----:B------:R-:W-:Y:S01]  /*0660*/  SHF.R.U32.HI R37, RZ, 0x2, R3 ;  /* 0x00000002ff257819 */ /* 0x000fe20000011603 */
[----:B------:R-:W-:Y:S01]  /*0670*/  IMAD R33, R45, UR10, RZ ;  /* 0x0000000a2d217c24 */ /* 0x000fe2000f8e02ff */
[----:B------:R-:W-:Y:S02]  /*0680*/  LEA.HI.X.SX32 R11, R13, RZ, 0x1, P1 ;  /* 0x000000ff0d0b7211 */ /* 0x000fe400008f0eff */
[C---:B------:R-:W-:Y:S02]  /*0690*/  IADD3 R13, P1, PT, R32.reuse, R17, RZ ;  /* 0x00000011200d7210 */ /* 0x040fe40007f3e0ff */
[----:B---3--:R-:W-:Y:S02]  /*06a0*/  IADD3 R14, P2, PT, R32, R21, RZ ;  /* 0x00000015200e7210 */ /* 0x008fe40007f5e0ff */
[----:B------:R-:W-:Y:S02]  /*06b0*/  LOP3.LUT R18, R3, 0x1, RZ, 0xc0, !PT ;  /* 0x0000000103127812 */ /* 0x000fe400078ec0ff */
[----:B------:R-:W-:Y:S01]  /*06c0*/  LEA.HI.X.SX32 R15, R17, RZ, 0x1, P1 ;  /* 0x000000ff110f7211 */ /* 0x000fe200008f0eff */
[----:B------:R-:W-:Y:S01]  /*06d0*/  IMAD.WIDE.U32 R60, R10, 0xb0, R34 ;  /* 0x000000b00a3c7825 */ /* 0x000fe200078e0022 */
[----:B------:R-:W-:-:S02]  /*06e0*/  IADD3 R16, P1, PT, R32, R33, RZ ;  /* 0x0000002120107210 */ /* 0x000fc40007f3e0ff */
[----:B------:R-:W-:Y:S02]  /*06f0*/  LEA.HI.X.SX32 R17, R21, RZ, 0x1, P2 ;  /* 0x000000ff15117211 */ /* 0x000fe400010f0eff */
[----:B------:R-:W-:Y:S01]  /*0700*/  LEA R20, R42, R37, 0x3 ;  /* 0x000000252a147211 */ /* 0x000fe200078e18ff */
[C---:B------:R-:W-:Y:S01]  /*0710*/  VIADD R12, R18.reuse, 0x1 ;  /* 0x00000001120c7836 */ /* 0x040fe20000000000 */
[----:B------:R-:W-:Y:S01]  /*0720*/  @!P0 IADD3 R12, PT, PT, R18, RZ, RZ ;  /* 0x000000ff120c8210 */ /* 0x000fe20007ffe0ff */
[----:B------:R-:W-:Y:S01]  /*0730*/  IMAD R19, R11, 0xb0, RZ ;  /* 0x000000b00b137824 */ /* 0x000fe200078e02ff */
[----:B------:R-:W-:Y:S01]  /*0740*/  LEA.HI.X.SX32 R18, R33, RZ, 0x1, P1 ;  /* 0x000000ff21127211 */ /* 0x000fe200008f0eff */
[----:B------:R-:W-:Y:S01]  /*0750*/  IMAD.WIDE.U32 R62, R14, 0xb0, R34 ;  /* 0x000000b00e3e7825 */ /* 0x000fe200078e0022 */
[----:B------:R-:W-:Y:S02]  /*0760*/  LOP3.LUT R22, R20, 0x1f, RZ, 0xc0, !PT ;  /* 0x0000001f14167812 */ /* 0x000fe400078ec0ff */
[-C--:B------:R-:W-:Y:S01]  /*0770*/  IADD3 R48, P5, PT, R27, R60.reuse, RZ ;  /* 0x0000003c1b307210 */ /* 0x080fe20007fbe0ff */
[----:B------:R-:W-:Y:S01]  /*0780*/  IMAD R33, R17, 0xb0, RZ ;  /* 0x000000b011217824 */ /* 0x000fe200078e02ff */
[----:B------:R-:W-:Y:S01]  /*0790*/  IADD3 R60, P0, PT, R31, R60, RZ ;  /* 0x0000003c1f3c7210 */ /* 0x000fe20007f1e0ff */
[----:B------:R-:W-:-:S02]  /*07a0*/  IMAD R21, R15, 0xb0, RZ ;  /* 0x000000b00f157824 */ /* 0x000fc400078e02ff */
[----:B------:R-:W-:Y:S01]  /*07b0*/  IMAD.WIDE.U32 R66, R13, 0xb0, R34 ;  /* 0x000000b00d427825 */ /* 0x000fe200078e0022 */
[----:B------:R-:W-:Y:S02]  /*07c0*/  VIMNMX R53, PT, PT, R25, R22, PT ;  /* 0x0000001619357248 */ /* 0x000fe40003fe0100 */
[-C--:B------:R-:W-:Y:S01]  /*07d0*/  IADD3 R64, P3, PT, R27, R62.reuse, RZ ;  /* 0x0000003e1b407210 */ /* 0x080fe20007f7e0ff */
[----:B------:R-:W-:Y:S01]  /*07e0*/  IMAD.IADD R19, R61, 0x1, R19 ;  /* 0x000000013d137824 */ /* 0x000fe200078e0213 */
[----:B------:R-:W-:Y:S01]  /*07f0*/  IADD3 R33, PT, PT, R63, R33, RZ ;  /* 0x000000213f217210 */ /* 0x000fe20007ffe0ff */
[----:B------:R-:W-:Y:S01]  /*0800*/  IMAD.IADD R30, R67, 0x1, R21 ;  /* 0x00000001431e7824 */ /* 0x000fe200078e0215 */
[----:B------:R-:W-:Y:S01]  /*0810*/  IADD3 R62, P4, PT, R31, R62, RZ ;  /* 0x0000003e1f3e7210 */ /* 0x000fe20007f9e0ff */
[----:B------:R-:W-:Y:S02]  /*0820*/  IMAD R41, R18, 0xb0, RZ ;  /* 0x000000b012297824 */ /* 0x000fe400078e02ff */
[----:B------:R-:W-:Y:S01]  /*0830*/  IMAD.WIDE.U32 R20, R16, 0xb0, R34 ;  /* 0x000000b010147825 */ /* 0x000fe200078e0022 */
[----:B------:R-:W-:-:S03]  /*0840*/  IADD3.X R65, PT, PT, RZ, R33, RZ, P3, !PT ;  /* 0x00000021ff417210 */ /* 0x000fc60001ffe4ff */
[--C-:B------:R-:W-:Y:S02]  /*0850*/  IMAD.X R49, RZ, RZ, R19.reuse, P5 ;  /* 0x000000ffff317224 */ /* 0x100fe400028e0613 */
[----:B------:R-:W-:Y:S01]  /*0860*/  IMAD.X R61, RZ, RZ, R19, P0 ;  /* 0x000000ffff3d7224 */ /* 0x000fe200000e0613 */
[----:B------:R-:W-:Y:S01]  /*0870*/  IADD3.X R63, PT, PT, RZ, R33, RZ, P4, !PT ;  /* 0x00000021ff3f7210 */ /* 0x000fe200027fe4ff */
[----:B------:R-:W-:Y:S01]  /*0880*/  IMAD R19, R53, UR10, RZ ;  /* 0x0000000a35137c24 */ /* 0x000fe2000f8e02ff */
[----:B------:R-:W-:Y:S01]  /*0890*/  IADD3 R68, P1, PT, R27, R66, RZ ;  /* 0x000000421b447210 */ /* 0x000fe20007f3e0ff */
[----:B------:R-:W-:Y:S01]  /*08a0*/  IMAD.SHL.U32 R33, R3, 0x2, RZ ;  /* 0x0000000203217824 */ /* 0x000fe200078e00ff */
[----:B------:R-:W-:Y:S01]  /*08b0*/  IADD3 R26, PT, PT, R21, R41, RZ ;  /* 0x00000029151a7210 */ /* 0x000fe20007ffe0ff */
[----:B------:R0:W3:Y:S01]  /*08c0*/  LDG.E.CONSTANT R54, desc[UR16][R60.64+0x10] ;  /* 0x000010103c367981 */ /* 0x0000e2000c1e9900 */
[-C--:B------:R-:W-:Y:S02]  /*08d0*/  IADD3 R28, P5, PT, R27, R20.reuse, RZ ;  /* 0x000000141b1c7210 */ /* 0x080fe40007fbe0ff */
[----:B------:R-:W-:Y:S01]  /*08e0*/  IADD3 R22, P0, PT, R31, R20, RZ ;  /* 0x000000141f167210 */ /* 0x000fe20007f1e0ff */
[----:B------:R-:W-:Y:S01]  /*08f0*/  IMAD.WIDE R20, R19, 0xb0, R34 ;  /* 0x000000b013147825 */ /* 0x000fe200078e0222 */
[----:B------:R-:W-:Y:S01]  /*0900*/  IADD3 R66, P2, PT, R31, R66, RZ ;  /* 0x000000421f427210 */ /* 0x000fe20007f5e0ff */
[----:B------:R-:W-:Y:S01]  /*0910*/  UMOV UR4, 0x400 ;  /* 0x0000040000047882 */ /* 0x000fe20000000000 */
[----:B------:R-:W-:Y:S01]  /*0920*/  LOP3.LUT R37, R37, 0x6, RZ, 0xc0, !PT ;  /* 0x0000000625257812 */ /* 0x000fe200078ec0ff */
[----:B------:R-:W3:Y:S01]  /*0930*/  LDG.E.CONSTANT R49, desc[UR16][R48.64+0x30] ;  /* 0x0000301030317981 */ /* 0x000ee2000c1e9900 */
[----:B------:R-:W-:Y:S01]  /*0940*/  LOP3.LUT R38, R33, 0x30, RZ, 0xc0, !PT ;  /* 0x0000003021267812 */ /* 0x000fe200078ec0ff */
[----:B------:R-:W-:Y:S01]  /*0950*/  IMAD.X R67, RZ, RZ, R30, P2 ;  /* 0x000000ffff437224 */ /* 0x000fe200010e061e */
[----:B------:R-:W-:Y:S01]  /*0960*/  IADD3.X R69, PT, PT, RZ, R30, RZ, P1, !PT ;  /* 0x0000001eff457210 */ /* 0x000fe20000ffe4ff */
[----:B------:R-:W3:Y:S01]  /*0970*/  LDG.E.CONSTANT R47, desc[UR16][R64.64+0x30] ;  /* 0x00003010402f7981 */ /* 0x000ee2000c1e9900 */
[----:B------:R-:W-:-:S02]  /*0980*/  IADD3 R20, P1, PT, R20, 0x4, RZ ;  /* 0x0000000414147810 */ /* 0x000fc40007f3e0ff */
[----:B------:R-:W-:Y:S01]  /*0990*/  LOP3.LUT R30, R3, 0x3, RZ, 0xc0, !PT ;  /* 0x00000003031e7812 */ /* 0x000fe200078ec0ff */
[----:B------:R-:W-:Y:S01]  /*09a0*/  ULEA UR18, UR9, UR4, 0x18 ;  /* 0x0000000409127291 */ /* 0x000fe2000f8ec0ff */
[----:B------:R-:W-:Y:S01]  /*09b0*/  LOP3.LUT R38, R38, 0x7, R3, 0xf8, !PT ;  /* 0x0000000726267812 */ /* 0x000fe200078ef803 */
[----:B------:R-:W-:Y:S01]  /*09c0*/  IMAD.X R21, RZ, RZ, R21, P1 ;  /* 0x000000ffff157224 */ /* 0x000fe200008e0615 */
[----:B------:R-:W-:Y:S01]  /*09d0*/  SHF.R.U32.HI R36, RZ, 0x1, R30 ;  /* 0x00000001ff247819 */ /* 0x000fe2000001161e */
[----:B------:R-:W3:Y:S01]  /*09e0*/  LDG.E.CONSTANT R52, desc[UR16][R66.64+0x10] ;  /* 0x0000101042347981 */ /* 0x000ee2000c1e9900 */
[----:B0-----:R-:W-:-:S03]  /*09f0*/  IMAD.WIDE.U32 R60, R12, 0x4, R20 ;  /* 0x000000040c3c7825 */ /* 0x001fc600078e0014 */
[----:B------:R-:W3:Y:S01]  /*0a00*/  LDG.E.CONSTANT R48, desc[UR16][R62.64+0x10] ;  /* 0x000010103e307981 */ /* 0x000ee2000c1e9900 */
[----:B------:R-:W-:-:S03]  /*0a10*/  IMAD.WIDE.U32 R20, R36, 0x4, R20 ;  /* 0x0000000424147825 */ /* 0x000fc600078e0014 */
[----:B------:R-:W3:Y:S01]  /*0a20*/  LDG.E.CONSTANT R41, desc[UR16][R60.64] ;  /* 0x000000103c297981 */ /* 0x000ee2000c1e9900 */
[----:B------:R-:W-:-:S03]  /*0a30*/  IMAD R23, R23, 0x41, R38 ;  /* 0x0000004117177824 */ /* 0x000fc600078e0226 */
[----:B------:R0:W3:Y:S04]  /*0a40*/  LDG.E.CONSTANT R43, desc[UR16][R20.64] ;  /* 0x00000010142b7981 */ /* 0x0000e8000c1e9900 */
[----:B------:R-:W3:Y:S01]  /*0a50*/  LDG.E.CONSTANT R50, desc[UR16][R68.64+0x30] ;  /* 0x0000301044327981 */ /* 0x000ee2000c1e9900 */
[----:B0-----:R-:W-:Y:S01]  /*0a60*/  LEA R20, R23, UR18, 0x2 ;  /* 0x0000001217147c11 */ /* 0x001fe2000f8e10ff */
[----:B------:R-:W-:Y:S02]  /*0a70*/  IMAD.X R23, RZ, RZ, R26, P0 ;  /* 0x000000ffff177224 */ /* 0x000fe400000e061a */
[--C-:B------:R-:W-:Y:S02]  /*0a80*/  IMAD R39, R39, 0x41, R38.reuse ;  /* 0x0000004127277824 */ /* 0x100fe400078e0226 */
[----:B------:R-:W-:-:S02]  /*0a90*/  IMAD R55, R55, 0x41, R38 ;  /* 0x0000004137377824 */ /* 0x000fc400078e0226 */
[--C-:B------:R-:W-:Y:S02]  /*0aa0*/  IMAD R51, R51, 0x41, R38.reuse ;  /* 0x0000004133337824 */ /* 0x100fe400078e0226 */
[--C-:B------:R-:W-:Y:S02]  /*0ab0*/  IMAD R46, R46, 0x41, R38.reuse ;  /* 0x000000412e2e7824 */ /* 0x100fe400078e0226 */
[----:B------:R-:W-:Y:S01]  /*0ac0*/  IMAD R45, R45, 0x41, R38 ;  /* 0x000000412d2d7824 */ /* 0x000fe200078e0226 */
[----:B--2---:R-:W-:-:S04]  /*0ad0*/  SHF.R.S32.HI R33, RZ, R37, R58 ;  /* 0x00000025ff217219 */ /* 0x004fc8000001143a */
[----:B------:R-:W-:Y:S01]  /*0ae0*/  SHF.L.U32 R59, R33, 0x4, RZ ;  /* 0x00000004213b7819 */ /* 0x000fe200000006ff */
[----:B------:R-:W-:-:S05]  /*0af0*/  VIADD R33, R37, 0x1 ;  /* 0x0000000125217836 */ /* 0x000fca0000000000 */
[----:B------:R-:W-:-:S04]  /*0b00*/  SHF.R.S32.HI R58, RZ, R33, R58 ;  /* 0x00000021ff3a7219 */ /* 0x000fc8000001143a */
[----:B------:R-:W-:Y:S02]  /*0b10*/  SHF.L.U32 R58, R58, 0x4, RZ ;  /* 0x000000043a3a7819 */ /* 0x000fe400000006ff */
[----:B------:R-:W-:Y:S02]  /*0b20*/  LOP3.LUT R21, R59, 0x10101010, RZ, 0xc0, !PT ;  /* 0x101010103b157812 */ /* 0x000fe400078ec0ff */
[--C-:B----4-:R-:W-:Y:S02]  /*0b30*/  SHF.R.U32.HI R59, RZ, 0x4, R40.reuse ;  /* 0x00000004ff3b7819 */ /* 0x110fe40000011628 */
[----:B------:R-:W-:Y:S02]  /*0b40*/  LOP3.LUT R58, R58, 0x10101010, RZ, 0xc0, !PT ;  /* 0x101010103a3a7812 */ /* 0x000fe400078ec0ff */
[----:B------:R-:W-:Y:S02]  /*0b50*/  LOP3.LUT R21, R21, 0xf0f0f0f, R40, 0xf8, !PT ;  /* 0x0f0f0f0f15157812 */ /* 0x000fe400078ef828 */
[----:B------:R-:W-:Y:S01]  /*0b60*/  LOP3.LUT R59, R58, 0xf0f0f0f, R59, 0xf8, !PT ;  /* 0x0f0f0f0f3a3b7812 */ /* 0x000fe200078ef83b */
[----:B------:R0:W2:Y:S01]  /*0b70*/  LDG.E.CONSTANT R40, desc[UR16][R22.64+0x10] ;  /* 0x0000101016287981 */ /* 0x0000a2000c1e9900 */
[----:B------:R-:W-:-:S02]  /*0b80*/  SHF.R.S32.HI R58, RZ, R37, R56 ;  /* 0x00000025ff3a7219 */ /* 0x000fc40000011438 */
[----:B------:R-:W-:Y:S02]  /*0b90*/  SHF.R.S32.HI R56, RZ, R33, R56 ;  /* 0x00000021ff387219 */ /* 0x000fe40000011438 */
[----:B------:R-:W-:Y:S02]  /*0ba0*/  SHF.L.U32 R58, R58, 0x4, RZ ;  /* 0x000000043a3a7819 */ /* 0x000fe400000006ff */
[----:B0-----:R-:W-:Y:S01]  /*0bb0*/  LOP3.LUT R22, R3, 0x1f, RZ, 0xc0, !PT ;  /* 0x0000001f03167812 */ /* 0x001fe200078ec0ff */
[----:B------:R-:W-:-:S03]  /*0bc0*/  IMAD.SHL.U32 R56, R56, 0x10, RZ ;  /* 0x0000001038387824 */ /* 0x000fc600078e00ff */
[----:B------:R-:W-:Y:S02]  /*0bd0*/  VIMNMX R23, PT, PT, R25, R22, PT ;  /* 0x0000001619177248 */ /* 0x000fe40003fe0100 */
[--C-:B------:R-:W-:Y:S02]  /*0be0*/  SHF.R.S32.HI R22, RZ, R37, R24.reuse ;  /* 0x00000025ff167219 */ /* 0x100fe40000011418 */
[----:B------:R-:W-:Y:S02]  /*0bf0*/  LOP3.LUT R58, R58, 0x10101010, RZ, 0xc0, !PT ;  /* 0x101010103a3a7812 */ /* 0x000fe400078ec0ff */
[----:B------:R-:W-:Y:S01]  /*0c00*/  SHF.R.S32.HI R24, RZ, R33, R24 ;  /* 0x00000021ff187219 */ /* 0x000fe20000011418 */
[----:B------:R0:W-:Y:S01]  /*0c10*/  STS [R20], R21 ;  /* 0x0000001514007388 */ /* 0x0001e20000000800 */
[----:B------:R-:W-:Y:S02]  /*0c20*/  SHF.L.U32 R22, R22, 0x4, RZ ;  /* 0x0000000416167819 */ /* 0x000fe400000006ff */
[----:B------:R-:W-:Y:S01]  /*0c30*/  LOP3.LUT R61, R56, 0x10101010, RZ, 0xc0, !PT ;  /* 0x10101010383d7812 */ /* 0x000fe200078ec0ff */
[----:B------:R-:W-:Y:S01]  /*0c40*/  IMAD.SHL.U32 R24, R24, 0x10, RZ ;  /* 0x0000001018187824 */ /* 0x000fe200078e00ff */
[----:B------:R-:W-:-:S02]  /*0c50*/  LOP3.LUT R58, R58, 0xf0f0f0f, R57, 0xf8, !PT ;  /* 0x0f0f0f0f3a3a7812 */ /* 0x000fc400078ef839 */
[----:B------:R-:W-:Y:S02]  /*0c60*/  SHF.R.U32.HI R56, RZ, 0x4, R57 ;  /* 0x00000004ff387819 */ /* 0x000fe40000011639 */
[----:B0-----:R-:W-:Y:S02]  /*0c70*/  LEA R21, R39, UR18, 0x2 ;  /* 0x0000001227157c11 */ /* 0x001fe4000f8e10ff */
[----:B------:R-:W-:Y:S02]  /*0c80*/  VIADDMNMX R39, R42, 0x1c, R25, PT ;  /* 0x0000001c2a277846 */ /* 0x000fe40003800119 */
[----:B------:R-:W-:Y:S01]  /*0c90*/  LOP3.LUT R57, R22, 0x10101010, RZ, 0xc0, !PT ;  /* 0x1010101016397812 */ /* 0x000fe200078ec0ff */
[----:B------:R-:W-:Y:S01]  /*0ca0*/  STS [R20+0x20], R59 ;  /* 0x0000203b14007388 */ /* 0x000fe20000000800 */
[----:B------:R-:W-:Y:S01]  /*0cb0*/  SHF.R.S32.HI R22, RZ, 0x1f, R23 ;  /* 0x0000001fff167819 */ /* 0x000fe20000011417 */
[--C-:B------:R-:W-:Y:S02]  /*0cc0*/  IMAD R25, R29, 0x41, R38.reuse ;  /* 0x000000411d197824 */ /* 0x100fe400078e0226 */
[----:B------:R0:W-:Y:S01]  /*0cd0*/  STS [R21], R58 ;  /* 0x0000003a15007388 */ /* 0x0001e20000000800 */
[----:B------:R-:W-:-:S02]  /*0ce0*/  IMAD R38, R39, 0x41, R38 ;  /* 0x0000004127267824 */ /* 0x000fc400078e0226 */
[----:B------:R-:W-:Y:S01]  /*0cf0*/  IMAD R29, R39, UR10, RZ ;  /* 0x0000000a271d7c24 */ /* 0x000fe2000f8e02ff */
[----:B------:R-:W-:Y:S02]  /*0d00*/  LOP3.LUT R39, R24, 0x10101010, RZ, 0xc0, !PT ;  /* 0x1010101018277812 */ /* 0x000fe400078ec0ff */
[----:B------:R-:W-:Y:S02]  /*0d10*/  LEA.HI R22, R22, R23, RZ, 0x5 ;  /* 0x0000001716167211 */ /* 0x000fe400078f28ff */
[----:B0-----:R-:W-:-:S04]  /*0d20*/  SHF.R.U32.HI R58, RZ, 0x4, R2 ;  /* 0x00000004ff3a7819 */ /* 0x001fc80000011602 */
[----:B------:R-:W-:Y:S02]  /*0d30*/  LOP3.LUT R58, R39, 0xf0f0f0f, R58, 0xf8, !PT ;  /* 0x0f0f0f0f273a7812 */ /* 0x000fe400078ef83a */
[----:B------:R-:W-:Y:S02]  /*0d40*/  LEA.HI.SX32 R39, R22, R23, 0x1b ;  /* 0x0000001716277211 */ /* 0x000fe400078fdaff */
[----:B------:R-:W-:Y:S01]  /*0d50*/  IADD3 R22, P0, PT, R32, R29, RZ ;  /* 0x0000001d20167210 */ /* 0x000fe20007f1e0ff */
[----:B------:R-:W-:Y:S01]  /*0d60*/  IMAD R23, R23, UR10, RZ ;  /* 0x0000000a17177c24 */ /* 0x000fe2000f8e02ff */
[----:B------:R-:W-:Y:S02]  /*0d70*/  LOP3.LUT R56, R61, 0xf0f0f0f, R56, 0xf8, !PT ;  /* 0x0f0f0f0f3d387812 */ /* 0x000fe400078ef838 */
[----:B------:R-:W-:Y:S01]  /*0d80*/  LEA.HI.X.SX32 R24, R29, RZ, 0x1, P0 ;  /* 0x000000ff1d187211 */ /* 0x000fe200000f0eff */
[--C-:B------:R-:W-:Y:S02]  /*0d90*/  IMAD.WIDE R60, R23, 0xb0, R34.reuse ;  /* 0x000000b0173c7825 */ /* 0x100fe400078e0222 */
[----:B------:R0:W-:Y:S02]  /*0da0*/  STS [R21+0x20], R56 ;  /* 0x0000203815007388 */ /* 0x0001e40000000800 */
[----:B------:R-:W-:Y:S01]  /*0db0*/  IMAD.WIDE.U32 R34, R22, 0xb0, R34 ;  /* 0x000000b016227825 */ /* 0x000fe200078e0022 */
[----:B------:R-:W-:-:S02]  /*0dc0*/  IADD3.X R29, PT, PT, RZ, R26, RZ, P5, !PT ;  /* 0x0000001aff1d7210 */ /* 0x000fc40002ffe4ff */
[----:B0-----:R-:W-:Y:S01]  /*0dd0*/  LOP3.LUT R56, R57, 0xf0f0f0f, R2, 0xf8, !PT ;  /* 0x0f0f0f0f39387812 */ /* 0x001fe200078ef802 */
[----:B------:R-:W-:Y:S01]  /*0de0*/  IMAD R57, R24, 0xb0, RZ ;  /* 0x000000b018397824 */ /* 0x000fe200078e02ff */
[-C--:B------:R-:W-:Y:S01]  /*0df0*/  IADD3 R26, P0, PT, R27, R34.reuse, RZ ;  /* 0x000000221b1a7210 */ /* 0x080fe20007f1e0ff */
[----:B------:R-:W4:Y:S01]  /*0e00*/  LDG.E.CONSTANT R28, desc[UR16][R28.64+0x30] ;  /* 0x000030101c1c7981 */ /* 0x000f22000c1e9900 */
[----:B------:R-:W-:Y:S01]  /*0e10*/  IADD3 R34, P1, PT, R31, R34, RZ ;  /* 0x000000221f227210 */ /* 0x000fe20007f3e0ff */
[----:B------:R-:W-:Y:S02]  /*0e20*/  IMAD.IADD R57, R35, 0x1, R57 ;  /* 0x0000000123397824 */ /* 0x000fe400078e0239 */
[----:B------:R3:W4:Y:S03]  /*0e30*/  LDG.E.CONSTANT R2, desc[UR16][R60.64] ;  /* 0x000000103c027981 */ /* 0x000726000c1e9900 */
[----:B------:R-:W-:-:S05]  /*0e40*/  IADD3.X R35, PT, PT, RZ, R57, RZ, P1, !PT ;  /* 0x00000039ff237210 */ /* 0x000fca0000ffe4ff */
[----:B------:R-:W4:Y:S01]  /*0e50*/  LDG.E.CONSTANT R34, desc[UR16][R34.64+0x10] ;  /* 0x0000101022227981 */ /* 0x000f22000c1e9900 */
[----:B------:R-:W-:-:S05]  /*0e60*/  IMAD.X R27, RZ, RZ, R57, P0 ;  /* 0x000000ffff1b7224 */ /* 0x000fca00000e0639 */
[----:B------:R0:W4:Y:S01]  /*0e70*/  LDG.E.CONSTANT R57, desc[UR16][R26.64+0x30] ;  /* 0x000030101a397981 */ /* 0x000122000c1e9900 */
[--C-:B---3--:R-:W-:Y:S02]  /*0e80*/  SHF.R.S32.HI R61, RZ, R37, R54.reuse ;  /* 0x00000025ff3d7219 */ /* 0x108fe40000011436 */
[----:B------:R-:W-:Y:S02]  /*0e90*/  SHF.R.S32.HI R29, RZ, R33, R54 ;  /* 0x00000021ff1d7219 */ /* 0x000fe40000011436 */
[----:B------:R-:W-:-:S04]  /*0ea0*/  SHF.L.U32 R61, R61, 0x4, RZ ;  /* 0x000000043d3d7819 */ /* 0x000fc800000006ff */
[----:B------:R-:W-:Y:S02]  /*0eb0*/  LOP3.LUT R54, R61, 0x10101010, RZ, 0xc0, !PT ;  /* 0x101010103d367812 */ /* 0x000fe400078ec0ff */
[----:B0-----:R-:W-:Y:S02]  /*0ec0*/  SHF.L.U32 R27, R29, 0x4, RZ ;  /* 0x000000041d1b7819 */ /* 0x001fe400000006ff */
[--C-:B------:R-:W-:Y:S02]  /*0ed0*/  LOP3.LUT R35, R54, 0xf0f0f0f, R49.reuse, 0xf8, !PT ;  /* 0x0f0f0f0f36237812 */ /* 0x100fe400078ef831 */
[----:B------:R-:W-:Y:S02]  /*0ee0*/  SHF.R.U32.HI R29, RZ, 0x4, R49 ;  /* 0x00000004ff1d7819 */ /* 0x000fe40000011631 */
[----:B------:R-:W-:Y:S02]  /*0ef0*/  SHF.R.S32.HI R49, RZ, R37, R52 ;  /* 0x00000025ff317219 */ /* 0x000fe40000011434 */
[----:B------:R-:W-:-:S03]  /*0f00*/  LOP3.LUT R54, R27, 0x10101010, RZ, 0xc0, !PT ;  /* 0x101010101b367812 */ /* 0x000fc600078ec0ff */
[----:B------:R-:W-:Y:S01]  /*0f10*/  IMAD.SHL.U32 R49, R49, 0x10, RZ ;  /* 0x0000001031317824 */ /* 0x000fe200078e00ff */
[----:B------:R-:W-:Y:S02]  /*0f20*/  LOP3.LUT R29, R54, 0xf0f0f0f, R29, 0xf8, !PT ;  /* 0x0f0f0f0f361d7812 */ /* 0x000fe400078ef81d */
[----:B------:R-:W-:Y:S02]  /*0f30*/  SHF.R.S32.HI R54, RZ, R37, R48 ;  /* 0x00000025ff367219 */ /* 0x000fe40000011430 */
[----:B------:R-:W-:Y:S02]  /*0f40*/  SHF.R.S32.HI R52, RZ, R33, R52 ;  /* 0x00000021ff347219 */ /* 0x000fe40000011434 */
[----:B------:R-:W-:Y:S01]  /*0f50*/  LOP3.LUT R27, R49, 0x10101010, RZ, 0xc0, !PT ;  /* 0x10101010311b7812 */ /* 0x000fe200078ec0ff */
[----:B------:R-:W-:Y:S01]  /*0f60*/  IMAD.SHL.U32 R54, R54, 0x10, RZ ;  /* 0x0000001036367824 */ /* 0x000fe200078e00ff */
[----:B------:R-:W-:Y:S02]  /*0f70*/  SHF.L.U32 R52, R52, 0x4, RZ ;  /* 0x0000000434347819 */ /* 0x000fe400000006ff */
[----:B------:R-:W-:-:S02]  /*0f80*/  LEA R25, R25, UR18, 0x2 ;  /* 0x0000001219197c11 */ /* 0x000fc4000f8e10ff */
[--C-:B------:R-:W-:Y:S02]  /*0f90*/  SHF.R.U32.HI R49, RZ, 0x4, R50.reuse ;  /* 0x00000004ff317819 */ /* 0x100fe40000011632 */
[----:B------:R-:W-:Y:S02]  /*0fa0*/  LEA R26, R55, UR18, 0x2 ;  /* 0x00000012371a7c11 */ /* 0x000fe4000f8e10ff */
[----:B------:R-:W-:Y:S02]  /*0fb0*/  LOP3.LUT R50, R27, 0xf0f0f0f, R50, 0xf8, !PT ;  /* 0x0f0f0f0f1b327812 */ /* 0x000fe400078ef832 */
[----:B------:R-:W-:Y:S02]  /*0fc0*/  LOP3.LUT R52, R52, 0x10101010, RZ, 0xc0, !PT ;  /* 0x1010101034347812 */ /* 0x000fe400078ec0ff */
[----:B------:R-:W-:Y:S01]  /*0fd0*/  LEA R27, R51, UR18, 0x2 ;  /* 0x00000012331b7c11 */ /* 0x000fe2000f8e10ff */
[----:B------:R-:W-:Y:S01]  /*0fe0*/  IMAD.SHL.U32 R51, R3, 0x2, RZ ;  /* 0x0000000203337824 */ /* 0x000fe200078e00ff */
[----:B------:R-:W-:Y:S01]  /*0ff0*/  LOP3.LUT R54, R54, 0x10101010, RZ, 0xc0, !PT ;  /* 0x1010101036367812 */ /* 0x000fe200078ec0ff */
[----:B------:R-:W-:Y:S01]  /*1000*/  STS [R25], R56 ;  /* 0x0000003819007388 */ /* 0x000fe20000000800 */
[----:B------:R-:W-:-:S03]  /*1010*/  LOP3.LUT R52, R52, 0xf0f0f0f, R49, 0xf8, !PT ;  /* 0x0f0f0f0f34347812 */ /* 0x000fc600078ef831 */
[----:B------:R-:W-:Y:S01]  /*1020*/  STS [R25+0x20], R58 ;  /* 0x0000203a19007388 */ /* 0x000fe20000000800 */
[----:B------:R-:W-:-:S03]  /*1030*/  LOP3.LUT R49, R54, 0xf0f0f0f, R47, 0xf8, !PT ;  /* 0x0f0f0f0f36317812 */ /* 0x000fc600078ef82f */
[----:B------:R0:W-:Y:S01]  /*1040*/  STS [R26], R35 ;  /* 0x000000231a007388 */ /* 0x0001e20000000800 */
[----:B------:R-:W-:-:S03]  /*1050*/  LOP3.LUT R54, R51, 0x2, RZ, 0xc0, !PT ;  /* 0x0000000233367812 */ /* 0x000fc600078ec0ff */
[----:B------:R2:W-:Y:S01]  /*1060*/  STS [R26+0x20], R29 ;  /* 0x0000201d1a007388 */ /* 0x0005e20000000800 */
[----:B------:R-:W-:Y:S02]  /*1070*/  SHF.R.S32.HI R43, RZ, R54, R43 ;  /* 0x00000036ff2b7219 */ /* 0x000fe4000001142b */
[----:B0-----:R-:W-:Y:S02]  /*1080*/  LOP3.LUT R35, R36, R3, RZ, 0xc0, !PT ;  /* 0x0000000324237212 */ /* 0x001fe400078ec0ff */
[----:B------:R-:W-:Y:S02]  /*1090*/  LEA R36, R46, UR18, 0x2 ;  /* 0x000000122e247c11 */ /* 0x000fe4000f8e10ff */
[----:B------:R-:W-:Y:S02]  /*10a0*/  SHF.L.U32 R46, R35, 0x2, RZ ;  /* 0x00000002232e7819 */ /* 0x000fe400000006ff */
[----:B------:R-:W-:Y:S02]  /*10b0*/  SHF.R.S32.HI R60, RZ, 0x1f, R53 ;  /* 0x0000001fff3c7819 */ /* 0x000fe40000011435 */
[----:B------:R-:W-:-:S02]  /*10c0*/  SHF.R.S32.HI R35, RZ, R46, R41 ;  /* 0x0000002eff237219 */ /* 0x000fc40000011429 */
[----:B------:R-:W-:Y:S02]  /*10d0*/  LOP3.LUT R46, R43, 0x30303030, RZ, 0xc0, !PT ;  /* 0x303030302b2e7812 */ /* 0x000fe400078ec0ff */
[----:B------:R-:W-:Y:S02]  /*10e0*/  SHF.R.S32.HI R48, RZ, R33, R48 ;  /* 0x00000021ff307219 */ /* 0x000fe40000011430 */
[----:B------:R-:W-:Y:S02]  /*10f0*/  LEA.HI R59, R60, R53, RZ, 0x3 ;  /* 0x000000353c3b7211 */ /* 0x000fe400078f18ff */
[----:B------:R-:W-:Y:S01]  /*1100*/  LOP3.LUT R35, R46, 0xf0f0f0f, R35, 0xf8, !PT ;  /* 0x0f0f0f0f2e237812 */ /* 0x000fe200078ef823 */
[----:B------:R-:W-:Y:S01]  /*1110*/  UIADD3 UR5, UPT, UPT, UR4, 0x2080, URZ ;  /* 0x0000208004057890 */ /* 0x000fe2000fffe0ff */
[----:B------:R-:W-:Y:S01]  /*1120*/  SHF.L.U32 R48, R48, 0x4, RZ ;  /* 0x0000000430307819 */ /* 0x000fe200000006ff */
[----:B------:R-:W-:Y:S01]  /*1130*/  UIADD3 UR7, UPT, UPT, UR4, 0x2104, URZ ;  /* 0x0000210404077890 */ /* 0x000fe2000fffe0ff */
[----:B------:R-:W-:Y:S01]  /*1140*/  LEA.HI.SX32 R60, R59, R30, 0x1d ;  /* 0x0000001e3b3c7211 */ /* 0x000fe200078feaff */
[----:B------:R-:W-:Y:S01]  /*1150*/  ULEA UR5, UR9, UR5, 0x18 ;  /* 0x0000000509057291 */ /* 0x000fe2000f8ec0ff */
[----:B------:R-:W-:-:S02]  /*1160*/  SHF.R.U32.HI R47, RZ, 0x4, R47 ;  /* 0x00000004ff2f7819 */ /* 0x000fc4000001162f */
[----:B------:R-:W-:Y:S01]  /*1170*/  LOP3.LUT R48, R48, 0x10101010, RZ, 0xc0, !PT ;  /* 0x1010101030307812 */ /* 0x000fe200078ec0ff */
[----:B------:R-:W-:Y:S01]  /*1180*/  ULEA UR7, UR9, UR7, 0x18 ;  /* 0x0000000709077291 */ /* 0x000fe2000f8ec0ff */
[----:B------:R-:W-:Y:S02]  /*1190*/  IMAD R53, R53, 0x4, R60 ;  /* 0x0000000435357824 */ /* 0x000fe400078e023c */
[----:B------:R-:W-:Y:S02]  /*11a0*/  LOP3.LUT R47, R48, 0xf0f0f0f, R47, 0xf8, !PT ;  /* 0x0f0f0f0f302f7812 */ /* 0x000fe400078ef82f */
[----:B------:R-:W-:Y:S01]  /*11b0*/  LEA R38, R38, UR18, 0x2 ;  /* 0x0000001226267c11 */ /* 0x000fe2000f8e10ff */
[----:B------:R-:W-:Y:S01]  /*11c0*/  STS [R27], R50 ;  /* 0x000000321b007388 */ /* 0x000fe20000000800 */
[----:B------:R-:W-:-:S03]  /*11d0*/  LEA R39, R39, UR5, 0x2 ;  /* 0x0000000527277c11 */ /* 0x000fc6000f8e10ff */
[----:B------:R-:W-:Y:S04]  /*11e0*/  STS [R27+0x20], R52 ;  /* 0x000020341b007388 */ /* 0x000fe80000000800 */
[----:B------:R-:W-:Y:S04]  /*11f0*/  STS [R36], R49 ;  /* 0x0000003124007388 */ /* 0x000fe80000000800 */
[----:B------:R-:W-:Y:S01]  /*1200*/  STS [R36+0x20], R47 ;  /* 0x0000202f24007388 */ /* 0x000fe20000000800 */
[----:B------:R-:W-:Y:S01]  /*1210*/  UISETP.GT.AND UP1, UPT, UR15, URZ, UPT ;  /* 0x000000ff0f00728c */ /* 0x000fe2000bf24270 */
[C---:B------:R-:W-:Y:S01]  /*1220*/  SHF.L.U32 R41, R42.reuse, 0x7, RZ ;  /* 0x000000072a297819 */ /* 0x040fe200000006ff */
[----:B------:R-:W-:Y:S01]  /*1230*/  USHF.R.S32.HI UR11, URZ, 0x1f, UR12 ;  /* 0x0000001fff0b7899 */ /* 0x000fe2000801140c */
[----:B------:R-:W-:Y:S01]  /*1240*/  IMAD.SHL.U32 R42, R42, 0x10, RZ ;  /* 0x000000102a2a7824 */ /* 0x000fe200078e00ff */
[----:B------:R-:W-:Y:S01]  /*1250*/  UIADD3 UR8, UPT, UPT, UR4, 0x2314, URZ ;  /* 0x0000231404087890 */ /* 0x000fe2000fffe0ff */
[----:B------:R-:W-:Y:S01]  /*1260*/  LOP3.LUT R43, R41, 0x7c, R44, 0xf8, !PT ;  /* 0x0000007c292b7812 */ /* 0x000fe200078ef82c */
[----:B------:R-:W-:-:S02]  /*1270*/  UIADD3 UR4, UPT, UPT, UR4, 0x2514, URZ ;  /* 0x0000251404047890 */ /* 0x000fc4000fffe0ff */
[----:B------:R-:W-:Y:S02]  /*1280*/  ULEA.HI UR11, UR11, UR12, URZ, 0x5 ;  /* 0x0000000c0b0b7291 */ /* 0x000fe4000f8f28ff */
[----:B------:R-:W-:Y:S02]  /*1290*/  ULEA UR8, UR9, UR8, 0x18 ;  /* 0x0000000809087291 */ /* 0x000fe4000f8ec0ff */
[----:B------:R-:W-:Y:S02]  /*12a0*/  UISETP.NE.AND UP0, UPT, UR10, 0x1, UPT ;  /* 0x000000010a00788c */ /* 0x000fe4000bf05270 */
[----:B------:R-:W-:Y:S02]  /*12b0*/  ULEA UR9, UR9, UR4, 0x18 ;  /* 0x0000000409097291 */ /* 0x000fe4000f8ec0ff */
[----:B------:R-:W-:Y:S01]  /*12c0*/  USHF.R.S32.HI UR11, URZ, 0x5, UR11 ;  /* 0x00000005ff0b7899 */ /* 0x000fe2000801140b */
[--C-:B--2---:R-:W-:Y:S02]  /*12d0*/  SHF.R.S32.HI R29, RZ, R37, R40.reuse ;  /* 0x00000025ff1d7219 */ /* 0x104fe40000011428 */
[----:B------:R-:W-:-:S03]  /*12e0*/  SHF.R.S32.HI R40, RZ, R33, R40 ;  /* 0x00000021ff287219 */ /* 0x000fc60000011428 */
[----:B------:R-:W-:Y:S01]  /*12f0*/  IMAD.SHL.U32 R29, R29, 0x10, RZ ;  /* 0x000000101d1d7824 */ /* 0x000fe200078e00ff */
[----:B------:R-:W-:-:S04]  /*1300*/  SHF.L.U32 R40, R40, 0x4, RZ ;  /* 0x0000000428287819 */ /* 0x000fc800000006ff */
[----:B------:R-:W-:-:S04]  /*1310*/  LOP3.LUT R29, R29, 0x10101010, RZ, 0xc0, !PT ;  /* 0x101010101d1d7812 */ /* 0x000fc800078ec0ff */
[--C-:B----4-:R-:W-:Y:S02]  /*1320*/  LOP3.LUT R46, R29, 0xf0f0f0f, R28.reuse, 0xf8, !PT ;  /* 0x0f0f0f0f1d2e7812 */ /* 0x110fe400078ef81c */
[----:B------:R-:W-:Y:S02]  /*1330*/  SHF.R.U32.HI R28, RZ, 0x4, R28 ;  /* 0x00000004ff1c7819 */ /* 0x000fe4000001161c */
[----:B------:R-:W-:Y:S02]  /*1340*/  LOP3.LUT R29, R40, 0x10101010, RZ, 0xc0, !PT ;  /* 0x10101010281d7812 */ /* 0x000fe400078ec0ff */
[--C-:B------:R-:W-:Y:S02]  /*1350*/  SHF.R.S32.HI R37, RZ, R37, R34.reuse ;  /* 0x00000025ff257219 */ /* 0x100fe40000011422 */
[----:B------:R-:W-:-:S03]  /*1360*/  SHF.R.S32.HI R33, RZ, R33, R34 ;  /* 0x00000021ff217219 */ /* 0x000fc60000011422 */
[----:B------:R-:W-:Y:S01]  /*1370*/  IMAD.SHL.U32 R37, R37, 0x10, RZ ;  /* 0x0000001025257824 */ /* 0x000fe200078e00ff */
[----:B------:R-:W-:Y:S02]  /*1380*/  SHF.L.U32 R33, R33, 0x4, RZ ;  /* 0x0000000421217819 */ /* 0x000fe400000006ff */
[----:B------:R-:W-:Y:S02]  /*1390*/  LOP3.LUT R34, R29, 0xf0f0f0f, R28, 0xf8, !PT ;  /* 0x0f0f0f0f1d227812 */ /* 0x000fe400078ef81c */
[----:B------:R-:W-:Y:S02]  /*13a0*/  SHF.R.U32.HI R28, RZ, 0x4, R57 ;  /* 0x00000004ff1c7819 */ /* 0x000fe40000011639 */
[----:B------:R-:W-:Y:S02]  /*13b0*/  LOP3.LUT R40, R37, 0x10101010, RZ, 0xc0, !PT ;  /* 0x1010101025287812 */ /* 0x000fe400078ec0ff */
[----:B------:R-:W-:Y:S02]  /*13c0*/  LOP3.LUT R33, R33, 0x10101010, RZ, 0xc0, !PT ;  /* 0x1010101021217812 */ /* 0x000fe400078ec0ff */
[----:B------:R-:W-:-:S02]  /*13d0*/  LEA R37, R45, UR18, 0x2 ;  /* 0x000000122d257c11 */ /* 0x000fc4000f8e10ff */
[----:B------:R-:W-:Y:S02]  /*13e0*/  LOP3.LUT R57, R40, 0xf0f0f0f, R57, 0xf8, !PT ;  /* 0x0f0f0f0f28397812 */ /* 0x000fe400078ef839 */
[----:B------:R-:W-:Y:S02]  /*13f0*/  LOP3.LUT R33, R33, 0xf0f0f0f, R28, 0xf8, !PT ;  /* 0x0f0f0f0f21217812 */ /* 0x000fe400078ef81c */
[----:B------:R-:W-:Y:S01]  /*1400*/  LEA R40, R53, UR7, 0x2 ;  /* 0x0000000735287c11 */ /* 0x000fe2000f8e10ff */
[----:B------:R0:W-:Y:S04]  /*1410*/  STS [R37], R46 ;  /* 0x0000002e25007388 */ /* 0x0001e80000000800 */
[----:B------:R-:W-:Y:S04]  /*1420*/  STS [R37+0x20], R34 ;  /* 0x0000202225007388 */ /* 0x000fe80000000800 */
[----:B------:R-:W-:Y:S04]  /*1430*/  STS [R38], R57 ;  /* 0x0000003926007388 */ /* 0x000fe80000000800 */
[----:B------:R-:W-:Y:S04]  /*1440*/  STS [R38+0x20], R33 ;  /* 0x0000202126007388 */ /* 0x000fe80000000800 */
[----:B------:R1:W-:Y:S04]  /*1450*/  STS [R39], R2 ;  /* 0x0000000227007388 */ /* 0x0003e80000000800 */
[----:B------:R2:W-:Y:S01]  /*1460*/  STS [R40], R35 ;  /* 0x0000002328007388 */ /* 0x0005e20000000800 */
[----:B------:R-:W-:-:S02]  /*1470*/  IADD3 R28, P0, PT, R31, UR20, RZ ;  /* 0x000000141f1c7c10 */ /* 0x000fc4000ff1e0ff */
[--C-:B------:R-:W-:Y:S01]  /*1480*/  SHF.R.U32.HI R31, RZ, 0x3, R3.reuse ;  /* 0x00000003ff1f7819 */ /* 0x100fe20000011603 */
[----:B------:R-:W-:Y:S02]  /*1490*/  IMAD.IADD R45, R32, 0x1, R3 ;  /* 0x00000001202d7824 */ /* 0x000fe400078e0203 */
[----:B------:R-:W-:Y:S01]  /*14a0*/  IMAD.U32 R32, RZ, RZ, UR18 ;  /* 0x00000012ff207e24 */ /* 0x000fe2000f8e00ff */
[----:B0-----:R-:W-:Y:S01]  /*14b0*/  IADD3 R46, PT, PT, R44, R31, RZ ;  /* 0x0000001f2c2e7210 */ /* 0x001fe20007ffe0ff */
[----:B------:R-:W-:Y:S01]  /*14c0*/  IMAD.X R29, RZ, RZ, UR21, P0 ;  /* 0x00000015ff1d7e24 */ /* 0x000fe200080e06ff */
[----:B-1----:R-:W-:Y:S01]  /*14d0*/  MOV R2, RZ ;  /* 0x000000ff00027202 */ /* 0x002fe20000000f00 */
[----:B------:R-:W-:Y:S01]  /*14e0*/  IMAD R47, R3, 0x104, R32 ;  /* 0x00000104032f7824 */ /* 0x000fe200078e0220 */
[----:B------:R-:W-:Y:S02]  /*14f0*/  LOP3.LUT R44, R42, 0xc, R44, 0xf8, !PT ;  /* 0x0000000c2a2c7812 */ /* 0x000fe400078ef82c */
[----:B------:R-:W-:-:S02]  /*1500*/  LEA R45, R45, UR5, 0x2 ;  /* 0x000000052d2d7c11 */ /* 0x000fc4000f8e10ff */
[----:B------:R-:W-:Y:S01]  /*1510*/  LEA R46, R46, UR7, 0x2 ;  /* 0x000000072e2e7c11 */ /* 0x000fe2000f8e10ff */
[----:B--2---:R-:W-:Y:S06]  /*1520*/  BRA.U !UP1, `(.L_x_281) ;  /* 0x00000015098c7547 */ /* 0x004fec000b800000 */
[----:B------:R-:W0:Y:S01]  /*1530*/  LDC R49, c[0x0][0x3c8] ;  /* 0x0000f200ff317b82 */ /* 0x000e220000000800 */
[----:B------:R-:W1:Y:S01]  /*1540*/  LDCU UR4, c[0x0][0x3bc] ;  /* 0x00007780ff0477ac */ /* 0x000e620008000800 */
[----:B0-----:R-:W-:-:S04]  /*1550*/  IABS R35, R49 ;  /* 0x0000003100237213 */ /* 0x001fc80000000000 */
[----:B------:R-:W0:Y:S08]  /*1560*/  I2F.RP R2, R35 ;  /* 0x0000002300027306 */ /* 0x000e300000209400 */
[----:B0-----:R-:W0:Y:S02]  /*1570*/  MUFU.RCP R2, R2 ;  /* 0x0000000200027308 */ /* 0x001e240000001000 */
[----:B0-----:R-:W-:-:S06]  /*1580*/  IADD3 R32, PT, PT, R2, 0xffffffe, RZ ;  /* 0x0ffffffe02207810 */ /* 0x001fcc0007ffe0ff */
[----:B------:R0:W2:Y:S02]  /*1590*/  F2I.FTZ.U32.TRUNC.NTZ R33, R32 ;  /* 0x0000002000217305 */ /* 0x0000a4000021f000 */
[----:B0-----:R-:W-:Y:S01]  /*15a0*/  MOV R32, RZ ;  /* 0x000000ff00207202 */ /* 0x001fe20000000f00 */
        /* <DEDUP_REMOVED lines=8> */
[-C--:B------:R-:W-:Y:S01]  /*1630*/  @!P1 IADD3 R2, PT, PT, R2, -R35.reuse, RZ ;  /* 0x8000002302029210 */ /* 0x080fe20007ffe0ff */
[----:B------:R-:W-:Y:S01]  /*1640*/  @!P1 VIADD R33, R33, 0x1 ;  /* 0x0000000121219836 */ /* 0x000fe20000000000 */
[----:B------:R-:W-:Y:S02]  /*1650*/  ISETP.NE.AND P1, PT, R49, RZ, PT ;  /* 0x000000ff3100720c */ /* 0x000fe40003f25270 */
[----:B------:R-:W-:Y:S02]  /*1660*/  ISETP.GE.U32.AND P0, PT, R2, R35, PT ;  /* 0x000000230200720c */ /* 0x000fe40003f06070 */
[----:B------:R-:W-:-:S04]  /*1670*/  LOP3.LUT R2, R0, R49, RZ, 0x3c, !PT ;  /* 0x0000003100027212 */ /* 0x000fc800078e3cff */
[----:B------:R-:W-:-:S07]  /*1680*/  ISETP.GE.AND P2, PT, R2, RZ, PT ;  /* 0x000000ff0200720c */ /* 0x000fce0003f46270 */
[----:B------:R-:W-:-:S05]  /*1690*/  @P0 IADD3 R33, PT, PT, R33, 0x1, RZ ;  /* 0x0000000121210810 */ /* 0x000fca0007ffe0ff */
[----:B------:R-:W-:-:S05]  /*16a0*/  IMAD.MOV.U32 R35, RZ, RZ, R33 ;  /* 0x000000ffff237224 */ /* 0x000fca00078e0021 */
[----:B------:R-:W-:Y:S02]  /*16b0*/  @!P2 IADD3 R35, PT, PT, -R35, RZ, RZ ;  /* 0x000000ff2323a210 */ /* 0x000fe40007ffe1ff */
[----:B------:R-:W-:-:S04]  /*16c0*/  @!P1 LOP3.LUT R35, RZ, R49, RZ, 0x33, !PT ;  /* 0x00000031ff239212 */ /* 0x000fc800078e33ff */
[C---:B-1----:R-:W-:Y:S01]  /*16d0*/  ISETP.GE.AND P2, PT, R35.reuse, UR4, PT ;  /* 0x0000000423007c0c */ /* 0x042fe2000bf46270 */
[----:B------:R-:W-:-:S03]  /*16e0*/  IMAD R35, R35, UR11, RZ ;  /* 0x0000000b23237c24 */ /* 0x000fc6000f8e02ff */
[----:B------:R-:W-:Y:S02]  /*16f0*/  ISETP.GE.OR P0, PT, R30, UR11, P2 ;  /* 0x0000000b1e007c0c */ /* 0x000fe40009706670 */
[----:B------:R-:W-:Y:S02]  /*1700*/  ISETP.GE.OR P1, PT, R31, UR11, P2 ;  /* 0x0000000b1f007c0c */ /* 0x000fe40009726670 */
[----:B------:R-:W-:-:S11]  /*1710*/  ISETP.GT.U32.OR P0, PT, R3, 0x3, P0 ;  /* 0x000000030300780c */ /* 0x000fd60000704470 */
[----:B------:R-:W-:Y:S02]  /*1720*/  @!P1 IMAD.IADD R31, R31, 0x1, R35 ;  /* 0x000000011f1f9824 */ /* 0x000fe400078e0223 */
[----:B------:R-:W0:Y:S01]  /*1730*/  @!P0 LDC.64 R32, c[0x0][0x388] ;  /* 0x0000e200ff208b82 */ /* 0x000e220000000a00 */
[----:B------:R-:W-:Y:S01]  /*1740*/  @!P0 IADD3 R49, PT, PT, R30, R35, RZ ;  /* 0x000000231e318210 */ /* 0x000fe20007ffe0ff */
[----:B------:R-:W-:-:S06]  /*1750*/  @!P1 IMAD.WIDE R30, R31, 0x24, R28 ;  /* 0x000000241f1e9825 */ /* 0x000fcc00078e021c */
[----:B------:R-:W2:Y:S01]  /*1760*/  @!P1 LDG.E.CONSTANT R30, desc[UR16][R30.64+0x4] ;  /* 0x000004101e1e9981 */ /* 0x000ea2000c1e9900 */
[----:B0-----:R-:W-:-:S06]  /*1770*/  @!P0 IMAD.WIDE R32, R49, 0x24, R32 ;  /* 0x0000002431208825 */ /* 0x001fcc00078e0220 */
[----:B------:R-:W3:Y:S04]  /*1780*/  @!P0 LDG.E.CONSTANT R33, desc[UR16][R32.64] ;  /* 0x0000001020218981 */ /* 0x000ee8000c1e9900 */
[----:B--2---:R-:W-:Y:S04]  /*1790*/  @!P1 STS [R43+UR8], R30 ;  /* 0x0000001e2b009988 */ /* 0x004fe80008000808 */
[----:B---3--:R-:W-:Y:S01]  /*17a0*/  @!P0 STS [R44+UR9], R33 ;  /* 0x000000212c008988 */ /* 0x008fe20008000809 */
        /* <DEDUP_REMOVED lines=10> */
[----:B------:R-:W4:Y:S04]  /*1850*/  LDS R49, [R41+UR8+0x20] ;  /* 0x0000200829317984 */ /* 0x000f280008000800 */
[----:B------:R-:W-:Y:S04]  /*1860*/  LDS R54, [R47+0x24] ;  /* 0x000024002f367984 */ /* 0x000fe80000000800 */
[----:B------:R-:W4:Y:S01]  /*1870*/  LDS R59, [R41+UR8+0x24] ;  /* 0x00002408293b7984 */ /* 0x000f220008000800 */
[----:B0-----:R-:W-:-:S03]  /*1880*/  IDP.4A.S8.S8 R34, R34, R51, RZ ;  /* 0x0000003322227226 */ /* 0x001fc600000006ff */
[----:B------:R-:W-:Y:S01]  /*1890*/  LDS R52, [R47+0x28] ;  /* 0x000028002f347984 */ /* 0x000fe20000000800 */
[----:B-1----:R-:W-:-:S03]  /*18a0*/  IDP.4A.S8.S8 R34, R53, R48, R34 ;  /* 0x0000003035227226 */ /* 0x002fc60000000622 */
[----:B------:R-:W0:Y:S04]  /*18b0*/  LDS R57, [R41+UR8+0x28] ;  /* 0x0000280829397984 */ /* 0x000e280008000800 */
[----:B------:R-:W-:Y:S01]  /*18c0*/  LDS R51, [R41+UR8+0x10] ;  /* 0x0000100829337984 */ /* 0x000fe20008000800 */
[----:B--2---:R-:W-:-:S03]  /*18d0*/  IDP.4A.S8.S8 R56, R55, R50, R34 ;  /* 0x0000003237387226 */ /* 0x004fc60000000622 */
[----:B------:R-:W-:Y:S04]  /*18e0*/  LDS R48, [R47+0x2c] ;  /* 0x00002c002f307984 */ /* 0x000fe80000000800 */
[----:B------:R-:W1:Y:S04]  /*18f0*/  LDS R34, [R47+0x10] ;  /* 0x000010002f227984 */ /* 0x000e680000000800 */
[----:B------:R-:W-:Y:S04]  /*1900*/  LDS R50, [R47+0x14] ;  /* 0x000014002f327984 */ /* 0x000fe80000000800 */
[----:B------:R-:W2:Y:S04]  /*1910*/  LDS R55, [R41+UR8+0x14] ;  /* 0x0000140829377984 */ /* 0x000ea80008000800 */
[----:B------:R-:W2:Y:S01]  /*1920*/  LDS R53, [R41+UR8+0x2c] ;  /* 0x00002c0829357984 */ /* 0x000ea20008000800 */
[----:B---3--:R-:W-:-:S03]  /*1930*/  IDP.4A.S8.S8 R56, R2, R31, R56 ;  /* 0x0000001f02387226 */ /* 0x008fc60000000638 */
[----:B------:R-:W-:Y:S04]  /*1940*/  LDS R2, [R47+0x18] ;  /* 0x000018002f027984 */ /* 0x000fe80000000800 */
[----:B------:R-:W3:Y:S04]  /*1950*/  LDS R31, [R41+UR8+0x18] ;  /* 0x00001808291f7984 */ /* 0x000ee80008000800 */
[----:B------:R-:W-:Y:S04]  /*1960*/  LDS R30, [R47+0x30] ;  /* 0x000030002f1e7984 */ /* 0x000fe80000000800 */
[----:B------:R-:W3:Y:S01]  /*1970*/  LDS R33, [R41+UR8+0x30] ;  /* 0x0000300829217984 */ /* 0x000ee20008000800 */
[----:B----4-:R-:W-:-:S03]  /*1980*/  IDP.4A.S8.S8 R32, R32, R49, RZ ;  /* 0x0000003120207226 */ /* 0x010fc600000006ff */
[----:B------:R-:W-:Y:S01]  /*1990*/  LDS R49, [R41+UR8+0x34] ;  /* 0x0000340829317984 */ /* 0x000fe20008000800 */
[----:B------:R-:W-:-:S03]  /*19a0*/  IDP.4A.S8.S8 R54, R54, R59, R32 ;  /* 0x0000003b36367226 */ /* 0x000fc60000000620 */
[----:B------:R-:W4:Y:S01]  /*19b0*/  LDS R32, [R47+0x34] ;  /* 0x000034002f207984 */ /* 0x000f220000000800 */
[----:B0-----:R-:W-:Y:S02]  /*19c0*/  IDP.4A.S8.S8 R52, R52, R57, R54 ;  /* 0x0000003934347226 */ /* 0x001fe40000000636 */
[----:B-1----:R-:W-:Y:S01]  /*19d0*/  IDP.4A.S8.S8 R34, R34, R51, R56 ;  /* 0x0000003322227226 */ /* 0x002fe20000000638 */
[----:B------:R-:W-:Y:S04]  /*19e0*/  LDS R54, [R47+0x1c] ;  /* 0x00001c002f367984 */ /* 0x000fe80000000800 */
[----:B------:R-:W0:Y:S01]  /*19f0*/  LDS R57, [R41+UR8+0x1c] ;  /* 0x00001c0829397984 */ /* 0x000e220008000800 */
[----:B--2---:R-:W-:-:S03]  /*1a00*/  IDP.4A.S8.S8 R34, R50, R55, R34 ;  /* 0x0000003732227226 */ /* 0x004fc60000000622 */
[----:B------:R-:W-:Y:S01]  /*1a10*/  LDS R51, [R41+UR8+0x40] ;  /* 0x0000400829337984 */ /* 0x000fe20008000800 */
[----:B------:R-:W-:-:S03]  /*1a20*/  IDP.4A.S8.S8 R53, R48, R53, R52 ;  /* 0x0000003530357226 */ /* 0x000fc60000000634 */
[----:B------:R-:W-:Y:S04]  /*1a30*/  LDS R55, [R41+UR8+0x38] ;  /* 0x0000380829377984 */ /* 0x000fe80008000800 */
[----:B------:R-:W1:Y:S04]  /*1a40*/  LDS R52, [R47+0x38] ;  /* 0x000038002f347984 */ /* 0x000e680000000800 */
[----:B------:R-:W2:Y:S01]  /*1a50*/  LDS R48, [R47+0x40] ;  /* 0x000040002f307984 */ /* 0x000ea20000000800 */
[----:B---3--:R-:W-:-:S03]  /*1a60*/  IDP.4A.S8.S8 R56, R2, R31, R34 ;  /* 0x0000001f02387226 */ /* 0x008fc60000000622 */
[----:B------:R-:W-:Y:S01]  /*1a70*/  LDS R31, [R47+0x48] ;  /* 0x000048002f1f7984 */ /* 0x000fe20000000800 */
[----:B------:R-:W-:-:S03]  /*1a80*/  IDP.4A.S8.S8 R34, R30, R33, R53 ;  /* 0x000000211e227226 */ /* 0x000fc60000000635 */
[----:B------:R-:W-:Y:S04]  /*1a90*/  LDS R2, [R41+UR8+0x48] ;  /* 0x0000480829027984 */ /* 0x000fe80008000800 */
[----:B------:R-:W-:Y:S04]  /*1aa0*/  LDS R30, [R47+0x44] ;  /* 0x000044002f1e7984 */ /* 0x000fe80000000800 */
[----:B------:R-:W3:Y:S01]  /*1ab0*/  LDS R33, [R41+UR8+0x44] ;  /* 0x0000440829217984 */ /* 0x000ee20008000800 */
[----:B----4-:R-:W-:-:S03]  /*1ac0*/  IDP.4A.S8.S8 R58, R32, R49, R34 ;  /* 0x00000031203a7226 */ /* 0x010fc60000000622 */
[----:B------:R-:W-:Y:S04]  /*1ad0*/  LDS R50, [R47+0x3c] ;  /* 0x00003c002f327984 */ /* 0x000fe80000000800 */
[----:B------:R-:W4:Y:S04]  /*1ae0*/  LDS R53, [R41+UR8+0x3c] ;  /* 0x00003c0829357984 */ /* 0x000f280008000800 */
[----:B------:R-:W-:Y:S04]  /*1af0*/  LDS R34, [R47+0x4c] ;  /* 0x00004c002f227984 */ /* 0x000fe80000000800 */
[----:B------:R-:W4:Y:S01]  /*1b00*/  LDS R49, [R41+UR8+0x4c] ;  /* 0x00004c0829317984 */ /* 0x000f220008000800 */
[----:B0-----:R-:W-:-:S02]  /*1b10*/  IDP.4A.S8.S8 R32, R54, R57, R56 ;  /* 0x0000003936207226 */ /* 0x001fc40000000638 */
[----:B-1----:R-:W-:Y:S01]  /*1b20*/  IDP.4A.S8.S8 R58, R52, R55, R58 ;  /* 0x00000037343a7226 */ /* 0x002fe2000000063a */
[----:B------:R-:W-:Y:S04]  /*1b30*/  LDS R57, [R41+UR8+0x50] ;  /* 0x0000500829397984 */ /* 0x000fe80008000800 */
[----:B------:R-:W0:Y:S01]  /*1b40*/  LDS.U8 R55, [R46] ;  /* 0x000000002e377984 */ /* 0x000e220000000000 */
[----:B--2---:R-:W-:-:S03]  /*1b50*/  IDP.4A.S8.S8 R54, R48, R51, RZ ;  /* 0x0000003330367226 */ /* 0x004fc600000006ff */
[----:B------:R-:W1:Y:S04]  /*1b60*/  LDS R52, [R47+0x50] ;  /* 0x000050002f347984 */ /* 0x000e680000000800 */
[----:B------:R-:W2:Y:S04]  /*1b70*/  LDS.U8 R51, [R46+0x1] ;  /* 0x000001002e337984 */ /* 0x000ea80000000000 */
[----:B------:R-:W2:Y:S01]  /*1b80*/  LDS R48, [R42+UR9] ;  /* 0x000000092a307984 */ /* 0x000ea20008000800 */
[----:B---3--:R-:W-:-:S03]  /*1b90*/  IDP.4A.S8.S8 R33, R30, R33, R54 ;  /* 0x000000211e217226 */ /* 0x008fc60000000636 */
[----:B------:R-:W-:Y:S04]  /*1ba0*/  LDS R56, [R41+UR8+0x54] ;  /* 0x0000540829387984 */ /* 0x000fe80008000800 */
[----:B------:R-:W3:Y:S01]  /*1bb0*/  LDS R30, [R42+UR9+0x4] ;  /* 0x000004092a1e7984 */ /* 0x000ee20008000800 */
[----:B------:R-:W-:-:S03]  /*1bc0*/  IDP.4A.S8.S8 R2, R31, R2, R33 ;  /* 0x000000021f027226 */ /* 0x000fc60000000621 */
[----:B------:R-:W-:Y:S04]  /*1bd0*/  LDS R31, [R47+0x60] ;  /* 0x000060002f1f7984 */ /* 0x000fe80000000800 */
[----:B------:R-:W3:Y:S01]  /*1be0*/  LDS R54, [R41+UR8+0x60] ;  /* 0x0000600829367984 */ /* 0x000ee20008000800 */
[----:B----4-:R-:W-:-:S03]  /*1bf0*/  IDP.4A.S8.S8 R50, R50, R53, R58 ;  /* 0x0000003532327226 */ /* 0x010fc6000000063a */
[----:B------:R-:W4:Y:S01]  /*1c00*/  LDS R33, [R47+0x54] ;  /* 0x000054002f217984 */ /* 0x000f220000000800 */
[----:B------:R-:W-:-:S03]  /*1c10*/  IDP.4A.S8.S8 R2, R34, R49, R2 ;  /* 0x0000003122027226 */ /* 0x000fc60000000602 */
[----:B------:R-:W-:Y:S04]  /*1c20*/  LDS R53, [R47+0x64] ;  /* 0x000064002f357984 */ /* 0x000fe80000000800 */
[----:B------:R-:W4:Y:S04]  /*1c30*/  LDS R34, [R41+UR8+0x64] ;  /* 0x0000640829227984 */ /* 0x000f280008000800 */
[----:B------:R-:W-:Y:S04]  /*1c40*/  LDS R58, [R47+0x68] ;  /* 0x000068002f3a7984 */ /* 0x000fe80000000800 */
[----:B------:R-:W4:Y:S01]  /*1c50*/  LDS R49, [R41+UR8+0x68] ;  /* 0x0000680829317984 */ /* 0x000f220008000800 */
[----:B0-----:R-:W-:-:S02]  /*1c60*/  IMAD R32, R32, R55, RZ ;  /* 0x0000003720207224 */ /* 0x001fc400078e02ff */
[----:B-1----:R-:W-:Y:S01]  /*1c70*/  IDP.4A.S8.S8 R52, R52, R57, R2 ;  /* 0x0000003934347226 */ /* 0x002fe20000000602 */
[----:B------:R-:W-:Y:S01]  /*1c80*/  LDS R55, [R47+0x70] ;  /* 0x000070002f377984 */ /* 0x000fe20000000800 */
[----:B--2---:R-:W-:Y:S01]  /*1c90*/  IMAD R50, R50, R51, RZ ;  /* 0x0000003332327224 */ /* 0x004fe200078e02ff */
[----:B------:R-:W-:Y:S01]  /*1ca0*/  I2FP.F32.S32 R51, R32 ;  /* 0x0000002000337245 */ /* 0x000fe20000201400 */
[----:B------:R-:W-:Y:S01]  /*1cb0*/  HADD2.F32 R2, -RZ, R48.H0_H0 ;  /* 0x20000030ff027230 */ /* 0x000fe20000004100 */
[----:B------:R-:W-:Y:S02]  /*1cc0*/  LDS R57, [R47+0x5c] ;  /* 0x00005c002f397984 */ /* 0x000fe40000000800 */
[----:B------:R-:W-:Y:S02]  /*1cd0*/  I2FP.F32.S32 R32, R50 ;  /* 0x0000003200207245 */ /* 0x000fe40000201400 */
[----:B------:R-:W-:Y:S01]  /*1ce0*/  FFMA.FTZ R2, R2, R51, RZ ;  /* 0x0000003302027223 */ /* 0x000fe200000100ff */
[----:B---3--:R-:W-:Y:S01]  /*1cf0*/  HADD2.F32 R51, -RZ, R30.H0_H0 ;  /* 0x2000001eff337230 */ /* 0x008fe20000004100 */
[----:B------:R-:W-:Y:S04]  /*1d00*/  LDS R50, [R47+0x58] ;  /* 0x000058002f327984 */ /* 0x000fe80000000800 */
[----:B------:R-:W-:Y:S01]  /*1d10*/  FFMA.FTZ R32, R51, R32, R2 ;  /* 0x0000002033207223 */ /* 0x000fe20000010002 */
[----:B------:R-:W-:Y:S01]  /*1d20*/  IDP.4A.S8.S8 R2, R31, R54, RZ ;  /* 0x000000361f027226 */ /* 0x000fe200000006ff */
[----:B------:R-:W-:Y:S04]  /*1d30*/  LDS R51, [R41+UR8+0x58] ;  /* 0x0000580829337984 */ /* 0x000fe80008000800 */
[----:B------:R-:W-:Y:S01]  /*1d40*/  LDS R31, [R47+0x6c] ;  /* 0x00006c002f1f7984 */ /* 0x000fe20000000800 */
[----:B----4-:R-:W-:-:S03]  /*1d50*/  IDP.4A.S8.S8 R33, R33, R56, R52 ;  /* 0x0000003821217226 */ /* 0x010fc60000000634 */
[----:B------:R-:W0:Y:S04]  /*1d60*/  LDS R54, [R41+UR8+0x6c] ;  /* 0x00006c0829367984 */ /* 0x000e280008000800 */
[----:B------:R-:W1:Y:S01]  /*1d70*/  LDS R56, [R41+UR8+0x70] ;  /* 0x0000700829387984 */ /* 0x000e620008000800 */
[----:B------:R-:W-:-:S03]  /*1d80*/  IDP.4A.S8.S8 R2, R53, R34, R2 ;  /* 0x0000002235027226 */ /* 0x000fc60000000602 */
[----:B------:R-:W-:Y:S04]  /*1d90*/  LDS R52, [R47+0x74] ;  /* 0x000074002f347984 */ /* 0x000fe80000000800 */
[----:B------:R-:W2:Y:S01]  /*1da0*/  LDS R53, [R41+UR8+0x74] ;  /* 0x0000740829357984 */ /* 0x000ea20008000800 */
[----:B------:R-:W-:-:S03]  /*1db0*/  IDP.4A.S8.S8 R34, R58, R49, R2 ;  /* 0x000000313a227226 */ /* 0x000fc60000000602 */
[----:B------:R-:W3:Y:S04]  /*1dc0*/  LDS R58, [R41+UR8+0x5c] ;  /* 0x00005c08293a7984 */ /* 0x000ee80008000800 */
[----:B------:R-:W-:Y:S04]  /*1dd0*/  LDS R2, [R47+0x78] ;  /* 0x000078002f027984 */ /* 0x000fe80000000800 */
[----:B------:R-:W4:Y:S01]  /*1de0*/  LDS R49, [R41+UR8+0x78] ;  /* 0x0000780829317984 */ /* 0x000f220008000800 */
[----:B0-----:R-:W-:-:S03]  /*1df0*/  IDP.4A.S8.S8 R54, R31, R54, R34 ;  /* 0x000000361f367226 */ /* 0x001fc60000000622 */
[----:B------:R-:W0:Y:S01]  /*1e00*/  LDS.U8 R34, [R46+0x8] ;  /* 0x000008002e227984 */ /* 0x000e220000000000 */
[----:B-1----:R-:W-:Y:S02]  /*1e10*/  IDP.4A.S8.S8 R54, R55, R56, R54 ;  /* 0x0000003837367226 */ /* 0x002fe40000000636 */
[----:B------:R-:W-:Y:S01]  /*1e20*/  IDP.4A.S8.S8 R31, R50, R51, R33 ;  /* 0x00000033321f7226 */ /* 0x000fe20000000621 */
[----:B------:R-:W1:Y:S04]  /*1e30*/  LDS.U8 R55, [R46+0xa] ;  /* 0x00000a002e377984 */ /* 0x000e680000000000 */
[----:B------:R-:W1:Y:S01]  /*1e40*/  LDS.U8 R33, [R46+0x9] ;  /* 0x000009002e217984 */ /* 0x000e620000000000 */
[----:B--2---:R-:W-:-:S03]  /*1e50*/  IDP.4A.S8.S8 R53, R52, R53, R54 ;  /* 0x0000003534357226 */ /* 0x004fc60000000636 */
[----:B------:R-:W2:Y:S04]  /*1e60*/  LDS R52, [R42+UR9+0x8] ;  /* 0x000008092a347984 */ /* 0x000ea80008000800 */
[----:B------:R-:W2:Y:S01]  /*1e70*/  LDS.U8 R56, [R46+0x2] ;  /* 0x000002002e387984 */ /* 0x000ea20000000000 */
[----:B---3--:R-:W-:-:S03]  /*1e80*/  IDP.4A.S8.S8 R31, R57, R58, R31 ;  /* 0x0000003a391f7226 */ /* 0x008fc6000000061f */
[----:B------:R-:W-:Y:S04]  /*1e90*/  LDS R50, [R47+0x7c] ;  /* 0x00007c002f327984 */ /* 0x000fe80000000800 */
[----:B------:R-:W3:Y:S01]  /*1ea0*/  LDS R51, [R41+UR8+0x7c] ;  /* 0x00007c0829337984 */ /* 0x000ee20008000800 */
[----:B----4-:R-:W-:-:S03]  /*1eb0*/  IDP.4A.S8.S8 R58, R2, R49, R53 ;  /* 0x00000031023a7226 */ /* 0x010fc60000000635 */
[----:B------:R-:W4:Y:S04]  /*1ec0*/  LDS.U8 R57, [R46+0x3] ;  /* 0x000003002e397984 */ /* 0x000f280000000000 */
[----:B------:R-:W4:Y:S04]  /*1ed0*/  LDS R53, [R42+UR9+0xc] ;  /* 0x00000c092a357984 */ /* 0x000f280008000800 */
[----:B------:R-:W4:Y:S04]  /*1ee0*/  LDS.U8 R54, [R46+0xb] ;  /* 0x00000b002e367984 */ /* 0x000f280000000000 */
[----:B------:R-:W4:Y:S01]  /*1ef0*/  LDS R49, [R45] ;  /* 0x000000002d317984 */ /* 0x000f220000000800 */
[----:B------:R-:W-:Y:S01]  /*1f00*/  HADD2.F32 R2, -RZ, R48.H1_H1 ;  /* 0x30000030ff027230 */ /* 0x000fe20000004100 */
[----:B0-----:R-:W-:Y:S01]  /*1f10*/  I2FP.F32.U32 R59, R34 ;  /* 0x00000022003b7245 */ /* 0x001fe20000201000 */
[----:B------:R-:W-:Y:S01]  /*1f20*/  HADD2.F32 R30, -RZ, R30.H1_H1 ;  /* 0x3000001eff1e7230 */ /* 0x000fe20000004100 */
[----:B-1----:R-:W-:-:S03]  /*1f30*/  I2FP.F32.U32 R55, R55 ;  /* 0x0000003700377245 */ /* 0x002fc60000201000 */
[----:B------:R-:W-:Y:S01]  /*1f40*/  FFMA.FTZ R59, R2, R59, RZ ;  /* 0x0000003b023b7223 */ /* 0x000fe200000100ff */
[----:B------:R-:W-:Y:S01]  /*1f50*/  I2FP.F32.U32 R33, R33 ;  /* 0x0000002100217245 */ /* 0x000fe20000201000 */
[--C-:B--2---:R-:W-:Y:S02]  /*1f60*/  HADD2.F32 R2, -RZ, R52.reuse.H1_H1 ;  /* 0x30000034ff027230 */ /* 0x104fe40000004100 */
[----:B------:R-:W-:Y:S02]  /*1f70*/  IMAD R31, R31, R56, RZ ;  /* 0x000000381f1f7224 */ /* 0x000fe400078e02ff */
[----:B------:R-:W-:Y:S01]  /*1f80*/  FFMA.FTZ R30, R30, R33, R59 ;  /* 0x000000211e1e7223 */ /* 0x000fe2000001003b */
[----:B------:R-:W-:Y:S01]  /*1f90*/  FFMA.FTZ R55, R2, R55, RZ ;  /* 0x0000003702377223 */ /* 0x000fe200000100ff */
[----:B------:R-:W-:Y:S02]  /*1fa0*/  HADD2.F32 R2, -RZ, R52.H0_H0 ;  /* 0x20000034ff027230 */ /* 0x000fe40000004100 */
[----:B---3--:R-:W-:Y:S01]  /*1fb0*/  IDP.4A.S8.S8 R50, R50, R51, R58 ;  /* 0x0000003332327226 */ /* 0x008fe2000000063a */
[----:B------:R-:W-:-:S03]  /*1fc0*/  I2FP.F32.S32 R33, R31 ;  /* 0x0000001f00217245 */ /* 0x000fc60000201400 */
[----:B----4-:R-:W-:Y:S02]  /*1fd0*/  IMAD R50, R50, R57, RZ ;  /* 0x0000003932327224 */ /* 0x010fe400078e02ff */
[----:B------:R-:W-:Y:S01]  /*1fe0*/  HADD2.F32 R34, -RZ, R53.H1_H1 ;  /* 0x30000035ff227230 */ /* 0x000fe20000004100 */
[----:B------:R-:W-:Y:S01]  /*1ff0*/  I2FP.F32.U32 R54, R54 ;  /* 0x0000003600367245 */ /* 0x000fe20000201000 */
[----:B------:R-:W-:Y:S01]  /*2000*/  HADD2.F32 R31, -RZ, R49.H1_H1 ;  /* 0x30000031ff1f7230 */ /* 0x000fe20000004100 */
[----:B------:R-:W-:Y:S01]  /*2010*/  I2FP.F32.S32 R50, R50 ;  /* 0x0000003200327245 */ /* 0x000fe20000201400 */
[----:B------:R-:W-:Y:S02]  /*2020*/  HADD2.F32 R51, -RZ, R53.H0_H0 ;  /* 0x20000035ff337230 */ /* 0x000fe40000004100 */
[----:B------:R-:W-:Y:S01]  /*2030*/  FFMA.FTZ R2, R2, R33, RZ ;  /* 0x0000002102027223 */ /* 0x000fe200000100ff */
[----:B------:R-:W-:Y:S02]  /*2040*/  HADD2.F32 R49, -RZ, R49.H0_H0 ;  /* 0x20000031ff317230 */ /* 0x000fe40000004100 */
[----:B------:R-:W-:Y:S01]  /*2050*/  FFMA.FTZ R34, R34, R54, R55 ;  /* 0x0000003622227223 */ /* 0x000fe20000010037 */
[----:B------:R-:W-:Y:S01]  /*2060*/  FMUL.FTZ R33, R30, R31 ;  /* 0x0000001f1e217220 */ /* 0x000fe20000410000 */
[----:B------:R-:W-:Y:S01]  /*2070*/  UISETP.GT.AND UP1, UPT, UR15, 0x80, UPT ;  /* 0x000000800f00788c */ /* 0x000fe2000bf24270 */
[----:B------:R-:W-:Y:S01]  /*2080*/  FFMA.FTZ R2, R51, R50, R2 ;  /* 0x0000003233027223 */ /* 0x000fe20000010002 */
[----:B------:R-:W-:Y:S01]  /*2090*/  FMUL.FTZ R34, R31, R34 ;  /* 0x000000221f227220 */ /* 0x000fe20000410000 */
[----:B------:R-:W-:-:S03]  /*20a0*/  FFMA.FTZ R32, R32, R49, -R33 ;  /* 0x0000003120207223 */ /* 0x000fc60000010821 */
[----:B------:R-:W-:Y:S01]  /*20b0*/  FFMA.FTZ R49, R49, R2, -R34 ;  /* 0x0000000231317223 */ /* 0x000fe20000010822 */
[----:B------:R-:W-:-:S04]  /*20c0*/  FADD.FTZ R32, RZ, R32 ;  /* 0x00000020ff207221 */ /* 0x000fc80000010000 */
[----:B------:R-:W-:Y:S01]  /*20d0*/  FADD.FTZ R2, R32, R49 ;  /* 0x0000003120027221 */ /* 0x000fe20000010000 */
[----:B------:R-:W-:Y:S06]  /*20e0*/  BAR.SYNC.DEFER_BLOCKING 0x0 ;  /* 0x0000000000007b1d */ /* 0x000fec0000010000 */
[----:B------:R-:W-:Y:S05]  /*20f0*/  BRA.U !UP1, `(.L_x_281) ;  /* 0x0000000909987547 */ /* 0x000fea000b800000 */
[C---:B------:R-:W-:Y:S02]  /*2100*/  LOP3.LUT R34, R3.reuse, 0x3, RZ, 0xc0, !PT ;  /* 0x0000000303227812 */ /* 0x040fe400078ec0ff */
[----:B------:R-:W-:-:S03]  /*2110*/  IADD3 R32, PT, PT, R3, 0x20, RZ ;  /* 0x0000002003207810 */ /* 0x000fc60007ffe0ff */
[----:B------:R-:W-:Y:S01]  /*2120*/  VIADD R30, R34, 0x4 ;  /* 0x00000004221e7836 */ /* 0x000fe20000000000 */
[----:B------:R-:W-:-:S04]  /*2130*/  SHF.R.U32.HI R32, RZ, 0x3, R32 ;  /* 0x00000003ff207819 */ /* 0x000fc80000011620 */
[----:B------:R-:W-:-:S04]  /*2140*/  ISETP.GE.OR P0, PT, R30, UR11, P2 ;  /* 0x0000000b1e007c0c */ /* 0x000fc80009706670 */
[----:B------:R-:W-:Y:S02]  /*2150*/  ISETP.GT.U32.OR P1, PT, R3, 0x3, P0 ;  /* 0x000000030300780c */ /* 0x000fe40000724470 */
[----:B------:R-:W-:-:S11]  /*2160*/  ISETP.GE.OR P0, PT, R32, UR11, P2 ;  /* 0x0000000b20007c0c */ /* 0x000fd60009706670 */
[----:B------:R-:W0:Y:S01]  /*2170*/  @!P1 LDC.64 R30, c[0x0][0x388] ;  /* 0x0000e200ff1e9b82 */ /* 0x000e220000000a00 */
[----:B------:R-:W-:Y:S01]  /*2180*/  @!P1 IADD3 R49, P2, PT, R34, R35, RZ ;  /* 0x0000002322319210 */ /* 0x000fe20007f5e0ff */
[----:B------:R-:W-:-:S03]  /*2190*/  @!P0 IMAD.IADD R33, R35, 0x1, R32 ;  /* 0x0000000123218824 */ /* 0x000fc600078e0220 */
[----:B------:R-:W-:Y:S01]  /*21a0*/  @!P1 LEA.HI.X.SX32 R34, R35, RZ, 0x1, P2 ;  /* 0x000000ff23229211 */ /* 0x000fe200010f0eff */
[----:B------:R-:W-:-:S04]  /*21b0*/  @!P0 IMAD.WIDE R32, R33, 0x24, R28 ;  /* 0x0000002421208825 */ /* 0x000fc800078e021c */
[----:B------:R-:W-:Y:S02]  /*21c0*/  @!P1 IMAD R35, R34, 0x24, RZ ;  /* 0x0000002422239824 */ /* 0x000fe400078e02ff */
[----:B------:R-:W2:Y:S01]  /*21d0*/  @!P0 LDG.E.CONSTANT R32, desc[UR16][R32.64+0x4] ;  /* 0x0000041020208981 */ /* 0x000ea2000c1e9900 */
[----:B0-----:R-:W-:-:S05]  /*21e0*/  @!P1 IMAD.WIDE.U32 R30, R49, 0x24, R30 ;  /* 0x00000024311e9825 */ /* 0x001fca00078e001e */
[----:B------:R-:W-:-:S06]  /*21f0*/  @!P1 IADD3 R31, PT, PT, R31, R35, RZ ;  /* 0x000000231f1f9210 */ /* 0x000fcc0007ffe0ff */
[----:B------:R-:W3:Y:S04]  /*2200*/  @!P1 LDG.E.CONSTANT R31, desc[UR16][R30.64+0x90] ;  /* 0x000090101e1f9981 */ /* 0x000ee8000c1e9900 */
[----:B--2---:R-:W-:Y:S04]  /*2210*/  @!P0 STS [R43+UR8], R32 ;  /* 0x000000202b008988 */ /* 0x004fe80008000808 */
[----:B---3--:R-:W-:Y:S01]  /*2220*/  @!P1 STS [R44+UR9], R31 ;  /* 0x0000001f2c009988 */ /* 0x008fe20008000809 */
        /* <DEDUP_REMOVED lines=12> */
[----:B------:R-:W5:Y:S01]  /*22f0*/  LDS R57, [R41+UR8+0x20] ;  /* 0x0000200829397984 */ /* 0x000f620008000800 */
[----:B0-----:R-:W-:-:S03]  /*2300*/  IDP.4A.S8.S8 R35, R35, R50, RZ ;  /* 0x0000003223237226 */ /* 0x001fc600000006ff */
[----:B------:R-:W-:Y:S04]  /*2310*/  LDS R30, [R47+0xa4] ;  /* 0x0000a4002f1e7984 */ /* 0x000fe80000000800 */
[----:B------:R-:W0:Y:S01]  /*2320*/  LDS R33, [R41+UR8+0x24] ;  /* 0x0000240829217984 */ /* 0x000e220008000800 */
[----:B-1----:R-:W-:-:S03]  /*2330*/  IDP.4A.S8.S8 R35, R52, R51, R35 ;  /* 0x0000003334237226 */ /* 0x002fc60000000623 */
[----:B------:R-:W-:Y:S04]  /*2340*/  LDS R31, [R47+0xa8] ;  /* 0x0000a8002f1f7984 */ /* 0x000fe80000000800 */
[----:B------:R-:W-:Y:S04]  /*2350*/  LDS R32, [R41+UR8+0x28] ;  /* 0x0000280829207984 */ /* 0x000fe80008000800 */
[----:B------:R-:W-:Y:S04]  /*2360*/  LDS R58, [R47+0x94] ;  /* 0x000094002f3a7984 */ /* 0x000fe80000000800 */
[----:B------:R-:W1:Y:S01]  /*2370*/  LDS R59, [R41+UR8+0x14] ;  /* 0x00001408293b7984 */ /* 0x000e620008000800 */
[----:B--2---:R-:W-:-:S03]  /*2380*/  IDP.4A.S8.S8 R54, R54, R55, R35 ;  /* 0x0000003736367226 */ /* 0x004fc60000000623 */
[----:B------:R-:W-:Y:S04]  /*2390*/  LDS R35, [R47+0x98] ;  /* 0x000098002f237984 */ /* 0x000fe80000000800 */
[----:B------:R-:W2:Y:S04]  /*23a0*/  LDS R50, [R41+UR8+0x18] ;  /* 0x0000180829327984 */ /* 0x000ea80008000800 */
[----:B------:R-:W-:Y:S04]  /*23b0*/  LDS R51, [R47+0xac] ;  /* 0x0000ac002f337984 */ /* 0x000fe80000000800 */
[----:B------:R-:W2:Y:S01]  /*23c0*/  LDS R52, [R41+UR8+0x2c] ;  /* 0x00002c0829347984 */ /* 0x000ea20008000800 */
[----:B---3--:R-:W-:-:S03]  /*23d0*/  IDP.4A.S8.S8 R34, R34, R49, R54 ;  /* 0x0000003122227226 */ /* 0x008fc60000000636 */
[----:B------:R-:W-:Y:S04]  /*23e0*/  LDS R54, [R47+0xb0] ;  /* 0x0000b0002f367984 */ /* 0x000fe80000000800 */
[----:B------:R-:W3:Y:S01]  /*23f0*/  LDS R55, [R41+UR8+0x30] ;  /* 0x0000300829377984 */ /* 0x000ee20008000800 */
[----:B----4-:R-:W-:-:S03]  /*2400*/  IDP.4A.S8.S8 R34, R48, R53, R34 ;  /* 0x0000003530227226 */ /* 0x010fc60000000622 */
[----:B------:R-:W-:Y:S04]  /*2410*/  LDS R48, [R47+0xb4] ;  /* 0x0000b4002f307984 */ /* 0x000fe80000000800 */
[----:B------:R-:W4:Y:S01]  /*2420*/  LDS R49, [R41+UR8+0x34] ;  /* 0x0000340829317984 */ /* 0x000f220008000800 */
[----:B-----5:R-:W-:-:S03]  /*2430*/  IDP.4A.S8.S8 R56, R56, R57, RZ ;  /* 0x0000003938387226 */ /* 0x020fc600000006ff */
[----:B------:R-:W-:Y:S01]  /*2440*/  LDS R53, [R41+UR8+0x1c] ;  /* 0x00001c0829357984 */ /* 0x000fe20008000800 */
[----:B0-----:R-:W-:Y:S02]  /*2450*/  IDP.4A.S8.S8 R33, R30, R33, R56 ;  /* 0x000000211e217226 */ /* 0x001fe40000000638 */
[----:B-1----:R-:W-:Y:S01]  /*2460*/  IDP.4A.S8.S8 R58, R58, R59, R34 ;  /* 0x0000003b3a3a7226 */ /* 0x002fe20000000622 */
[----:B------:R-:W-:Y:S01]  /*2470*/  LDS R30, [R47+0x9c] ;  /* 0x00009c002f1e7984 */ /* 0x000fe20000000800 */
[----:B------:R-:W-:-:S03]  /*2480*/  IDP.4A.S8.S8 R56, R31, R32, R33 ;  /* 0x000000201f387226 */ /* 0x000fc60000000621 */
[----:B------:R-:W-:Y:S04]  /*2490*/  LDS R31, [R47+0xb8] ;  /* 0x0000b8002f1f7984 */ /* 0x000fe80000000800 */
[----:B------:R-:W0:Y:S04]  /*24a0*/  LDS R32, [R41+UR8+0x38] ;  /* 0x0000380829207984 */ /* 0x000e280008000800 */
[----:B------:R-:W-:Y:S04]  /*24b0*/  LDS R33, [R47+0xc0] ;  /* 0x0000c0002f217984 */ /* 0x000fe80000000800 */
[----:B------:R-:W1:Y:S01]  /*24c0*/  LDS R34, [R41+UR8+0x40] ;  /* 0x0000400829227984 */ /* 0x000e620008000800 */
[----:B--2---:R-:W-:-:S02]  /*24d0*/  IDP.4A.S8.S8 R58, R35, R50, R58 ;  /* 0x00000032233a7226 */ /* 0x004fc4000000063a */
[----:B------:R-:W-:Y:S01]  /*24e0*/  IDP.4A.S8.S8 R56, R51, R52, R56 ;  /* 0x0000003433387226 */ /* 0x000fe20000000638 */
[----:B------:R-:W-:Y:S04]  /*24f0*/  LDS R35, [R47+0xbc] ;  /* 0x0000bc002f237984 */ /* 0x000fe80000000800 */
[----:B------:R-:W2:Y:S04]  /*2500*/  LDS R52, [R41+UR8+0x3c] ;  /* 0x00003c0829347984 */ /* 0x000ea80008000800 */
[----:B------:R-:W-:Y:S04]  /*2510*/  LDS R50, [R47+0xc4] ;  /* 0x0000c4002f327984 */ /* 0x000fe80000000800 */
[----:B------:R-:W5:Y:S01]  /*2520*/  LDS R51, [R41+UR8+0x44] ;  /* 0x0000440829337984 */ /* 0x000f620008000800 */
[----:B---3--:R-:W-:-:S03]  /*2530*/  IDP.4A.S8.S8 R54, R54, R55, R56 ;  /* 0x0000003736367226 */ /* 0x008fc60000000638 */
[----:B------:R-:W-:Y:S04]  /*2540*/  LDS R56, [R47+0xc8] ;  /* 0x0000c8002f387984 */ /* 0x000fe80000000800 */
[----:B------:R-:W3:Y:S01]  /*2550*/  LDS R57, [R41+UR8+0x48] ;  /* 0x0000480829397984 */ /* 0x000ee20008000800 */
[----:B----4-:R-:W-:-:S03]  /*2560*/  IDP.4A.S8.S8 R54, R48, R49, R54 ;  /* 0x0000003130367226 */ /* 0x010fc60000000636 */
[----:B------:R-:W-:Y:S04]  /*2570*/  LDS R48, [R47+0xcc] ;  /* 0x0000cc002f307984 */ /* 0x000fe80000000800 */
[----:B------:R-:W4:Y:S01]  /*2580*/  LDS R49, [R41+UR8+0x4c] ;  /* 0x00004c0829317984 */ /* 0x000f220008000800 */
[----:B0-----:R-:W-:Y:S02]  /*2590*/  IDP.4A.S8.S8 R54, R31, R32, R54 ;  /* 0x000000201f367226 */ /* 0x001fe40000000636 */
[----:B------:R-:W-:Y:S01]  /*25a0*/  IDP.4A.S8.S8 R30, R30, R53, R58 ;  /* 0x000000351e1e7226 */ /* 0x000fe2000000063a */
[----:B------:R-:W-:Y:S04]  /*25b0*/  LDS R31, [R47+0xd0] ;  /* 0x0000d0002f1f7984 */ /* 0x000fe80000000800 */
[----:B------:R-:W0:Y:S01]  /*25c0*/  LDS R32, [R41+UR8+0x50] ;  /* 0x0000500829207984 */ /* 0x000e220008000800 */
[----:B-1----:R-:W-:-:S03]  /*25d0*/  IDP.4A.S8.S8 R53, R33, R34, RZ ;  /* 0x0000002221357226 */ /* 0x002fc600000006ff */
[----:B------:R-:W-:Y:S04]  /*25e0*/  LDS R33, [R47+0xe0] ;  /* 0x0000e0002f217984 */ /* 0x000fe80000000800 */
[----:B------:R-:W1:Y:S01]  /*25f0*/  LDS R34, [R41+UR8+0x60] ;  /* 0x0000600829227984 */ /* 0x000e620008000800 */
[----:B--2---:R-:W-:-:S03]  /*2600*/  IDP.4A.S8.S8 R35, R35, R52, R54 ;  /* 0x0000003423237226 */ /* 0x004fc60000000636 */
[----:B------:R-:W-:Y:S04]  /*2610*/  LDS R54, [R47+0xe4] ;  /* 0x0000e4002f367984 */ /* 0x000fe80000000800 */
[----:B------:R-:W2:Y:S01]  /*2620*/  LDS R55, [R41+UR8+0x64] ;  /* 0x0000640829377984 */ /* 0x000ea20008000800 */
[----:B-----5:R-:W-:-:S03]  /*2630*/  IDP.4A.S8.S8 R58, R50, R51, R53 ;  /* 0x00000033323a7226 */ /* 0x020fc60000000635 */
[----:B------:R-:W-:Y:S04]  /*2640*/  LDS R51, [R47+0xe8] ;  /* 0x0000e8002f337984 */ /* 0x000fe80000000800 */
[----:B------:R-:W5:Y:S04]  /*2650*/  LDS R52, [R41+UR8+0x68] ;  /* 0x0000680829347984 */ /* 0x000f680008000800 */
[----:B------:R-:W-:Y:S04]  /*2660*/  LDS R53, [R47+0xd4] ;  /* 0x0000d4002f357984 */ /* 0x000fe80000000800 */
[----:B------:R-:W5:Y:S01]  /*2670*/  LDS R50, [R41+UR8+0x54] ;  /* 0x0000540829327984 */ /* 0x000f620008000800 */
[----:B---3--:R-:W-:-:S03]  /*2680*/  IDP.4A.S8.S8 R58, R56, R57, R58 ;  /* 0x00000039383a7226 */ /* 0x008fc6000000063a */
[----:B------:R-:W-:Y:S04]  /*2690*/  LDS R57, [R47+0xec] ;  /* 0x0000ec002f397984 */ /* 0x000fe80000000800 */
[----:B------:R-:W3:Y:S01]  /*26a0*/  LDS R56, [R41+UR8+0x6c] ;  /* 0x00006c0829387984 */ /* 0x000ee20008000800 */
[----:B----4-:R-:W-:-:S03]  /*26b0*/  IDP.4A.S8.S8 R48, R48, R49, R58 ;  /* 0x0000003130307226 */ /* 0x010fc6000000063a */
[----:B------:R-:W4:Y:S01]  /*26c0*/  LDS.U8 R49, [R46+0x4] ;  /* 0x000004002e317984 */ /* 0x000f220000000000 */
[----:B0-----:R-:W-:-:S03]  /*26d0*/  IDP.4A.S8.S8 R48, R31, R32, R48 ;  /* 0x000000201f307226 */ /* 0x001fc60000000630 */
[----:B------:R-:W0:Y:S01]  /*26e0*/  LDS.U8 R32, [R46+0x5] ;  /* 0x000005002e207984 */ /* 0x000e220000000000 */
[----:B-1----:R-:W-:-:S03]  /*26f0*/  IDP.4A.S8.S8 R33, R33, R34, RZ ;  /* 0x0000002221217226 */ /* 0x002fc600000006ff */
[----:B------:R-:W1:Y:S01]  /*2700*/  LDS R31, [R42+UR9] ;  /* 0x000000092a1f7984 */ /* 0x000e620008000800 */
[----:B--2---:R-:W-:-:S03]  /*2710*/  IDP.4A.S8.S8 R54, R54, R55, R33 ;  /* 0x0000003736367226 */ /* 0x004fc60000000621 */
[----:B------:R-:W-:Y:S04]  /*2720*/  LDS R34, [R47+0xf0] ;  /* 0x0000f0002f227984 */ /* 0x000fe80000000800 */
[----:B------:R-:W2:Y:S01]  /*2730*/  LDS R33, [R42+UR9+0x4] ;  /* 0x000004092a217984 */ /* 0x000ea20008000800 */
[----:B-----5:R-:W-:-:S03]  /*2740*/  IDP.4A.S8.S8 R52, R51, R52, R54 ;  /* 0x0000003433347226 */ /* 0x020fc60000000636 */
[----:B------:R-:W-:Y:S04]  /*2750*/  LDS R55, [R47+0xf4] ;  /* 0x0000f4002f377984 */ /* 0x000fe80000000800 */
[----:B------:R-:W5:Y:S01]  /*2760*/  LDS R51, [R41+UR8+0x70] ;  /* 0x0000700829337984 */ /* 0x000f620008000800 */
[----:B------:R-:W-:-:S03]  /*2770*/  IDP.4A.S8.S8 R50, R53, R50, R48 ;  /* 0x0000003235327226 */ /* 0x000fc60000000630 */
[----:B------:R-:W-:Y:S04]  /*2780*/  LDS R54, [R41+UR8+0x5c] ;  /* 0x00005c0829367984 */ /* 0x000fe80008000800 */
[----:B------:R-:W-:Y:S04]  /*2790*/  LDS R53, [R47+0xd8] ;  /* 0x0000d8002f357984 */ /* 0x000fe80000000800 */
[----:B------:R-:W5:Y:S01]  /*27a0*/  LDS R48, [R41+UR8+0x58] ;  /* 0x0000580829307984 */ /* 0x000f620008000800 */
[----:B---3--:R-:W-:-:S03]  /*27b0*/  IDP.4A.S8.S8 R58, R57, R56, R52 ;  /* 0x00000038393a7226 */ /* 0x008fc60000000634 */
[----:B------:R-:W3:Y:S04]  /*27c0*/  LDS R57, [R47+0xdc] ;  /* 0x0000dc002f397984 */ /* 0x000ee80000000800 */
[----:B------:R-:W3:Y:S01]  /*27d0*/  LDS R52, [R41+UR8+0x74] ;  /* 0x0000740829347984 */ /* 0x000ee20008000800 */
[----:B----4-:R-:W-:-:S03]  /*27e0*/  IMAD R30, R30, R49, RZ ;  /* 0x000000311e1e7224 */ /* 0x010fc600078e02ff */
[----:B------:R-:W-:Y:S04]  /*27f0*/  LDS R49, [R47+0xf8] ;  /* 0x0000f8002f317984 */ /* 0x000fe80000000800 */
[----:B------:R-:W4:Y:S01]  /*2800*/  LDS R56, [R41+UR8+0x78] ;  /* 0x0000780829387984 */ /* 0x000f220008000800 */
[----:B0-----:R-:W-:Y:S01]  /*2810*/  IMAD R32, R35, R32, RZ ;  /* 0x0000002023207224 */ /* 0x001fe200078e02ff */
[----:B------:R-:W-:Y:S01]  /*2820*/  I2FP.F32.S32 R35, R30 ;  /* 0x0000001e00237245 */ /* 0x000fe20000201400 */
[----:B-1----:R-:W-:-:S03]  /*2830*/  HADD2.F32 R30, -RZ, R31.H0_H0 ;  /* 0x2000001fff1e7230 */ /* 0x002fc60000004100 */
[----:B------:R-:W-:Y:S02]  /*2840*/  I2FP.F32.S32 R32, R32 ;  /* 0x0000002000207245 */ /* 0x000fe40000201400 */
[----:B------:R-:W-:Y:S01]  /*2850*/  FFMA.FTZ R30, R30, R35, RZ ;  /* 0x000000231e1e7223 */ /* 0x000fe200000100ff */
[----:B--2---:R-:W-:Y:S02]  /*2860*/  HADD2.F32 R35, -RZ, R33.H0_H0 ;  /* 0x20000021ff237230 */ /* 0x004fe40000004100 */
[----:B-----5:R-:W-:-:S03]  /*2870*/  IDP.4A.S8.S8 R51, R34, R51, R58 ;  /* 0x0000003322337226 */ /* 0x020fc6000000063a */
[----:B------:R-:W-:Y:S01]  /*2880*/  FFMA.FTZ R32, R35, R32, R30 ;  /* 0x0000002023207223 */ /* 0x000fe2000001001e */
[----:B------:R-:W-:Y:S04]  /*2890*/  LDS.U8 R34, [R46+0xc] ;  /* 0x00000c002e227984 */ /* 0x000fe80000000000 */
[----:B------:R-:W-:Y:S04]  /*28a0*/  LDS R30, [R47+0xfc] ;  /* 0x0000fc002f1e7984 */ /* 0x000fe80000000800 */
[----:B------:R-:W0:Y:S01]  /*28b0*/  LDS R35, [R41+UR8+0x7c] ;  /* 0x00007c0829237984 */ /* 0x000e220008000800 */
[----:B------:R-:W-:-:S03]  /*28c0*/  IDP.4A.S8.S8 R48, R53, R48, R50 ;  /* 0x0000003035307226 */ /* 0x000fc60000000632 */
[----:B------:R-:W1:Y:S01]  /*28d0*/  LDS.U8 R50, [R46+0x6] ;  /* 0x000006002e327984 */ /* 0x000e620000000000 */
[----:B---3--:R-:W-:-:S03]  /*28e0*/  IDP.4A.S8.S8 R57, R57, R54, R48 ;  /* 0x0000003639397226 */ /* 0x008fc60000000630 */
[----:B------:R-:W2:Y:S01]  /*28f0*/  LDS.U8 R48, [R46+0xe] ;  /* 0x00000e002e307984 */ /* 0x000ea20000000000 */
[----:B------:R-:W-:-:S03]  /*2900*/  IDP.4A.S8.S8 R52, R55, R52, R51 ;  /* 0x0000003437347226 */ /* 0x000fc60000000633 */
[----:B------:R-:W3:Y:S04]  /*2910*/  LDS R51, [R42+UR9+0x8] ;  /* 0x000008092a337984 */ /* 0x000ee80008000800 */
[----:B------:R-:W5:Y:S01]  /*2920*/  LDS.U8 R55, [R46+0xd] ;  /* 0x00000d002e377984 */ /* 0x000f620000000000 */
[----:B----4-:R-:W-:-:S03]  /*2930*/  IDP.4A.S8.S8 R56, R49, R56, R52 ;  /* 0x0000003831387226 */ /* 0x010fc60000000634 */
[----:B------:R-:W4:Y:S04]  /*2940*/  LDS R53, [R42+UR9+0xc] ;  /* 0x00000c092a357984 */ /* 0x000f280008000800 */
[----:B------:R-:W4:Y:S04]  /*2950*/  LDS.U8 R54, [R46+0xf] ;  /* 0x00000f002e367984 */ /* 0x000f280000000000 */
[----:B------:R-:W4:Y:S04]  /*2960*/  LDS.U8 R49, [R46+0x7] ;  /* 0x000007002e317984 */ /* 0x000f280000000000 */
[----:B------:R-:W4:Y:S01]  /*2970*/  LDS R52, [R45] ;  /* 0x000000002d347984 */ /* 0x000f220000000800 */
[----:B0-----:R-:W-:-:S02]  /*2980*/  IDP.4A.S8.S8 R56, R30, R35, R56 ;  /* 0x000000231e387226 */ /* 0x001fc40000000638 */
[----:B------:R-:W-:Y:S01]  /*2990*/  HADD2.F32 R30, -RZ, R31.H1_H1 ;  /* 0x3000001fff1e7230 */ /* 0x000fe20000004100 */
[----:B------:R-:W-:Y:S01]  /*29a0*/  I2FP.F32.U32 R31, R34 ;  /* 0x00000022001f7245 */ /* 0x000fe20000201000 */
[----:B-1----:R-:W-:-:S04]  /*29b0*/  IMAD R50, R57, R50, RZ ;  /* 0x0000003239327224 */ /* 0x002fc800078e02ff */
[----:B------:R-:W-:Y:S01]  /*29c0*/  FFMA.FTZ R34, R30, R31, RZ ;  /* 0x0000001f1e227223 */ /* 0x000fe200000100ff */
[----:B--2---:R-:W-:Y:S01]  /*29d0*/  I2FP.F32.U32 R48, R48 ;  /* 0x0000003000307245 */ /* 0x004fe20000201000 */
[--C-:B---3--:R-:W-:Y:S01]  /*29e0*/  HADD2.F32 R31, -RZ, R51.reuse.H1_H1 ;  /* 0x30000033ff1f7230 */ /* 0x108fe20000004100 */
[----:B------:R-:W-:Y:S01]  /*29f0*/  I2FP.F32.S32 R35, R50 ;  /* 0x0000003200237245 */ /* 0x000fe20000201400 */
[----:B------:R-:W-:Y:S02]  /*2a00*/  HADD2.F32 R30, -RZ, R51.H0_H0 ;  /* 0x20000033ff1e7230 */ /* 0x000fe40000004100 */
[----:B------:R-:W-:Y:S01]  /*2a10*/  HADD2.F32 R33, -RZ, R33.H1_H1 ;  /* 0x30000021ff217230 */ /* 0x000fe20000004100 */
[----:B-----5:R-:W-:Y:S01]  /*2a20*/  I2FP.F32.U32 R55, R55 ;  /* 0x0000003700377245 */ /* 0x020fe20000201000 */
[----:B------:R-:W-:Y:S01]  /*2a30*/  FFMA.FTZ R31, R31, R48, RZ ;  /* 0x000000301f1f7223 */ /* 0x000fe200000100ff */
[----:B------:R-:W-:Y:S01]  /*2a40*/  FFMA.FTZ R35, R30, R35, RZ ;  /* 0x000000231e237223 */ /* 0x000fe200000100ff */
[----:B----4-:R-:W-:Y:S01]  /*2a50*/  HADD2.F32 R48, -RZ, R53.H1_H1 ;  /* 0x30000035ff307230 */ /* 0x010fe20000004100 */
[----:B------:R-:W-:Y:S01]  /*2a60*/  I2FP.F32.U32 R54, R54 ;  /* 0x0000003600367245 */ /* 0x000fe20000201000 */
[----:B------:R-:W-:Y:S01]  /*2a70*/  FFMA.FTZ R33, R33, R55, R34 ;  /* 0x0000003721217223 */ /* 0x000fe20000010022 */
[----:B------:R-:W-:-:S03]  /*2a80*/  IMAD R49, R56, R49, RZ ;  /* 0x0000003138317224 */ /* 0x000fc600078e02ff */
[----:B------:R-:W-:Y:S01]  /*2a90*/  FFMA.FTZ R51, R48, R54, R31 ;  /* 0x0000003630337223 */ /* 0x000fe2000001001f */
[--C-:B------:R-:W-:Y:S01]  /*2aa0*/  HADD2.F32 R30, -RZ, R52.reuse.H1_H1 ;  /* 0x30000034ff1e7230 */ /* 0x100fe20000004100 */
[----:B------:R-:W-:Y:S01]  /*2ab0*/  I2FP.F32.S32 R49, R49 ;  /* 0x0000003100317245 */ /* 0x000fe20000201400 */
[----:B------:R-:W-:Y:S02]  /*2ac0*/  HADD2.F32 R34, -RZ, R53.H0_H0 ;  /* 0x20000035ff227230 */ /* 0x000fe40000004100 */
[----:B------:R-:W-:Y:S02]  /*2ad0*/  HADD2.F32 R31, -RZ, R52.H0_H0 ;  /* 0x20000034ff1f7230 */ /* 0x000fe40000004100 */
[----:B------:R-:W-:Y:S01]  /*2ae0*/  FMUL.FTZ R33, R33, R30 ;  /* 0x0000001e21217220 */ /* 0x000fe20000410000 */
[----:B------:R-:W-:Y:S01]  /*2af0*/  FMUL.FTZ R30, R30, R51 ;  /* 0x000000331e1e7220 */ /* 0x000fe20000410000 */
[----:B------:R-:W-:Y:S02]  /*2b00*/  FFMA.FTZ R34, R34, R49, R35 ;  /* 0x0000003122227223 */ /* 0x000fe40000010023 */
[----:B------:R-:W-:-:S02]  /*2b10*/  FFMA.FTZ R33, R32, R31, -R33 ;  /* 0x0000001f20217223 */ /* 0x000fc40000010821 */
[----:B------:R-:W-:Y:S02]  /*2b20*/  FFMA.FTZ R31, R31, R34, -R30 ;  /* 0x000000221f1f7223 */ /* 0x000fe4000001081e */
[----:B------:R-:W-:-:S04]  /*2b30*/  FADD.FTZ R2, R2, R33 ;  /* 0x0000002102027221 */ /* 0x000fc80000010000 */
[----:B------:R-:W-:Y:S01]  /*2b40*/  FADD.FTZ R2, R2, R31 ;  /* 0x0000001f02027221 */ /* 0x000fe20000010000 */
[----:B------:R-:W-:Y:S06]  /*2b50*/  BAR.SYNC.DEFER_BLOCKING 0x0 ;  /* 0x0000000000007b1d */ /* 0x000fec0000010000 */
.L_x_281:
[----:B------:R-:W-:Y:S05]  /*2b60*/  BRA.U !UP0, `(.L_x_280) ;  /* 0x0000002108e07547 */ /* 0x000fea000b800000 */
[----:B------:R-:W0:Y:S01]  /*2b70*/  LDCU UR19, c[0x0][0x3bc] ;  /* 0x00007780ff1377ac */ /* 0x000e220008000800 */
[----:B------:R-:W1:Y:S01]  /*2b80*/  LDCU UR18, c[0x0][0x3b4] ;  /* 0x00007680ff1277ac */ /* 0x000e620008000800 */
[----:B------:R-:W-:-:S05]  /*2b90*/  UMOV UR15, 0x1 ;  /* 0x00000001000f7882 */ /* 0x000fca0000000000 */
.L_x_283:
[----:B------:R-:W-:Y:S01]  /*2ba0*/  UIMAD UR12, UR6, UR10, URZ ;  /* 0x0000000a060c72a4 */ /* 0x000fe2000f8e02ff */
[----:B------:R-:W-:Y:S01]  /*2bb0*/  SHF.L.U32 R53, R3, 0x2, RZ ;  /* 0x0000000203357819 */ /* 0x000fe200000006ff */
[----:B------:R-:W-:Y:S01]  /*2bc0*/  UMOV UR4, UR13 ;  /* 0x0000000d00047c82 */ /* 0x000fe20008000000 */
[----:B------:R-:W-:Y:S01]  /*2bd0*/  UMOV UR5, UR14 ;  /* 0x0000000e00057c82 */ /* 0x000fe20008000000 */
[----:B------:R-:W-:Y:S01]  /*2be0*/  UIADD3 UR7, UP0, UPT, UR12, UR15, URZ ;  /* 0x0000000f0c077290 */ /* 0x000fe2000ff1e0ff */
[----:B0-----:R-:W-:Y:S01]  /*2bf0*/  IMAD R35, R5, 0xb0, RZ ;  /* 0x000000b005237824 */ /* 0x001fe200078e02ff */
[----:B------:R-:W-:Y:S02]  /*2c00*/  LOP3.LUT R53, R53, 0x1c, RZ, 0xc0, !PT ;  /* 0x0000001c35357812 */ /* 0x000fe400078ec0ff */
[----:B------:R-:W-:Y:S01]  /*2c10*/  ULEA.HI.X.SX32 UR12, UR12, URZ, 0x1, UP0 ;  /* 0x000000ff0c0c7291 */ /* 0x000fe200080f0eff */
[----:B------:R-:W-:Y:S01]  /*2c20*/  SHF.L.U32 R52, R3, 0x2, RZ ;  /* 0x0000000203347819 */ /* 0x000fe200000006ff */
[----:B------:R-:W-:-:S02]  /*2c30*/  UIMAD.WIDE.U32 UR4, UR7, 0xb0, UR4 ;  /* 0x000000b0070478a5 */ /* 0x000fc4000f8e0004 */
[----:B------:R-:W-:Y:S01]  /*2c40*/  UIMAD UR7, UR12, 0xb0, URZ ;  /* 0x000000b00c0778a4 */ /* 0x000fe2000f8e02ff */
[----:B------:R-:W-:-:S03]  /*2c50*/  LOP3.LUT R52, R52, 0x7c, RZ, 0xc0, !PT ;  /* 0x0000007c34347812 */ /* 0x000fc600078ec0ff */
[----:B------:R-:W-:Y:S02]  /*2c60*/  UIADD3 UR7, UPT, UPT, UR5, UR7, URZ ;  /* 0x0000000705077290 */ /* 0x000fe4000fffe0ff */
[----:B------:R-:W-:Y:S01]  /*2c70*/  MOV R31, UR5 ;  /* 0x00000005001f7c02 */ /* 0x000fe20008000f00 */
[----:B------:R-:W-:-:S03]  /*2c80*/  IMAD.U32 R30, RZ, RZ, UR4 ;  /* 0x00000004ff1e7e24 */ /* 0x000fc6000f8e00ff */
[----:B------:R-:W-:Y:S02]  /*2c90*/  IMAD.U32 R31, RZ, RZ, UR7 ;  /* 0x00000007ff1f7e24 */ /* 0x000fe4000f8e00ff */
[----:B------:R-:W-:-:S04]  /*2ca0*/  IMAD.WIDE.U32 R32, R4, 0xb0, R30 ;  /* 0x000000b004207825 */ /* 0x000fc800078e001e */
[----:B------:R-:W-:Y:S01]  /*2cb0*/  IMAD.IADD R33, R35, 0x1, R33 ;  /* 0x0000000123217824 */ /* 0x000fe200078e0221 */
[----:B------:R-:W-:-:S04]  /*2cc0*/  IADD3 R34, P0, PT, R53, R32, RZ ;  /* 0x0000002035227210 */ /* 0x000fc80007f1e0ff */
[----:B------:R-:W-:Y:S02]  /*2cd0*/  IADD3.X R35, PT, PT, RZ, R33, RZ, P0, !PT ;  /* 0x00000021ff237210 */ /* 0x000fe400007fe4ff */
[----:B------:R-:W-:-:S04]  /*2ce0*/  IADD3 R48, P0, PT, R52, R32, RZ ;  /* 0x0000002034307210 */ /* 0x000fc80007f1e0ff */
[----:B------:R2:W3:Y:S01]  /*2cf0*/  LDG.E.CONSTANT R35, desc[UR16][R34.64+0x10] ;  /* 0x0000101022237981 */ /* 0x0004e2000c1e9900 */
[----:B------:R-:W-:-:S06]  /*2d00*/  IMAD.X R49, RZ, RZ, R33, P0 ;  /* 0x000000ffff317224 */ /* 0x000fcc00000e0621 */
[----:B------:R-:W4:Y:S01]  /*2d10*/  LDG.E.CONSTANT R49, desc[UR16][R48.64+0x30] ;  /* 0x0000301030317981 */ /* 0x000f22000c1e9900 */
[----:B------:R-:W-:Y:S02]  /*2d20*/  IMAD R51, R7, 0xb0, RZ ;  /* 0x000000b007337824 */ /* 0x000fe400078e02ff */
[----:B------:R-:W-:-:S05]  /*2d30*/  IMAD.WIDE.U32 R32, R6, 0xb0, R30 ;  /* 0x000000b006207825 */ /* 0x000fca00078e001e */
[----:B------:R-:W-:Y:S02]  /*2d40*/  IADD3 R33, PT, PT, R51, R33, RZ ;  /* 0x0000002133217210 */ /* 0x000fe40007ffe0ff */
[----:B------:R-:W-:-:S04]  /*2d50*/  IADD3 R50, P0, PT, R53, R32, RZ ;  /* 0x0000002035327210 */ /* 0x000fc80007f1e0ff */
[----:B------:R-:W-:Y:S02]  /*2d60*/  IADD3.X R51, PT, PT, RZ, R33, RZ, P0, !PT ;  /* 0x00000021ff337210 */ /* 0x000fe400007fe4ff */
[----:B------:R-:W-:Y:S01]  /*2d70*/  IADD3 R54, P0, PT, R52, R32, RZ ;  /* 0x0000002034367210 */ /* 0x000fe20007f1e0ff */
[----:B------:R-:W-:Y:S02]  /*2d80*/  IMAD.WIDE.U32 R56, R8, 0xb0, R30 ;  /* 0x000000b008387825 */ /* 0x000fe400078e001e */
[----:B------:R0:W4:Y:S02]  /*2d90*/  LDG.E.CONSTANT R61, desc[UR16][R50.64+0x10] ;  /* 0x00001010323d7981 */ /* 0x000124000c1e9900 */
[----:B------:R-:W-:Y:S02]  /*2da0*/  IMAD.X R55, RZ, RZ, R33, P0 ;  /* 0x000000ffff377224 */ /* 0x000fe400000e0621 */
[----:B------:R-:W-:Y:S01]  /*2db0*/  IMAD R33, R9, 0xb0, RZ ;  /* 0x000000b009217824 */ /* 0x000fe200078e02ff */
[----:B------:R-:W-:-:S02]  /*2dc0*/  IADD3 R62, P0, PT, R53, R56, RZ ;  /* 0x00000038353e7210 */ /* 0x000fc40007f1e0ff */
[----:B------:R-:W4:Y:S02]  /*2dd0*/  LDG.E.CONSTANT R54, desc[UR16][R54.64+0x30] ;  /* 0x0000301036367981 */ /* 0x000f24000c1e9900 */
[----:B--2---:R-:W-:-:S04]  /*2de0*/  IADD3 R34, PT, PT, R33, R57, RZ ;  /* 0x0000003921227210 */ /* 0x004fc80007ffe0ff */
[----:B------:R-:W-:Y:S01]  /*2df0*/  IADD3.X R63, PT, PT, RZ, R34, RZ, P0, !PT ;  /* 0x00000022ff3f7210 */ /* 0x000fe200007fe4ff */
[----:B------:R-:W-:Y:S01]  /*2e00*/  IMAD.WIDE.U32 R32, R10, 0xb0, R30 ;  /* 0x000000b00a207825 */ /* 0x000fe200078e001e */
[----:B------:R-:W-:-:S03]  /*2e10*/  IADD3 R56, P0, PT, R52, R56, RZ ;  /* 0x0000003834387210 */ /* 0x000fc60007f1e0ff */
[----:B------:R-:W2:Y:S01]  /*2e20*/  LDG.E.CONSTANT R59, desc[UR16][R62.64+0x10] ;  /* 0x000010103e3b7981 */ /* 0x000ea2000c1e9900 */
[----:B0-----:R-:W-:Y:S02]  /*2e30*/  IMAD R51, R11, 0xb0, RZ ;  /* 0x000000b00b337824 */ /* 0x001fe400078e02ff */
[----:B------:R-:W-:Y:S01]  /*2e40*/  IMAD.X R57, RZ, RZ, R34, P0 ;  /* 0x000000ffff397224 */ /* 0x000fe200000e0622 */
[-C--:B------:R-:W-:Y:S02]  /*2e50*/  IADD3 R34, P0, PT, R52, R32.reuse, RZ ;  /* 0x0000002034227210 */ /* 0x080fe40007f1e0ff */
[----:B------:R-:W-:Y:S02]  /*2e60*/  IADD3 R58, PT, PT, R51, R33, RZ ;  /* 0x00000021333a7210 */ /* 0x000fe40007ffe0ff */
[----:B------:R-:W-:Y:S01]  /*2e70*/  IADD3 R32, P1, PT, R53, R32, RZ ;  /* 0x0000002035207210 */ /* 0x000fe20007f3e0ff */
[----:B------:R0:W2:Y:S01]  /*2e80*/  LDG.E.CONSTANT R51, desc[UR16][R56.64+0x30] ;  /* 0x0000301038337981 */ /* 0x0000a2000c1e9900 */
[----:B------:R-:W-:-:S02]  /*2e90*/  SHF.R.U32.HI R50, RZ, 0x2, R3 ;  /* 0x00000002ff327819 */ /* 0x000fc40000011603 */
[----:B------:R-:W-:Y:S02]  /*2ea0*/  IADD3.X R33, PT, PT, RZ, R58, RZ, P1, !PT ;  /* 0x0000003aff217210 */ /* 0x000fe40000ffe4ff */
[----:B------:R-:W-:-:S03]  /*2eb0*/  LOP3.LUT R50, R50, 0x6, RZ, 0xc0, !PT ;  /* 0x0000000632327812 */ /* 0x000fc600078ec0ff */
[----:B------:R1:W2:Y:S02]  /*2ec0*/  LDG.E.CONSTANT R55, desc[UR16][R32.64+0x10] ;  /* 0x0000101020377981 */ /* 0x0002a4000c1e9900 */
[----:B------:R-:W-:Y:S01]  /*2ed0*/  VIADD R48, R50, 0x1 ;  /* 0x0000000132307836 */ /* 0x000fe20000000000 */
[----:B---3--:R-:W-:-:S04]  /*2ee0*/  SHF.R.S32.HI R60, RZ, R50, R35 ;  /* 0x00000032ff3c7219 */ /* 0x008fc80000011423 */
[----:B------:R-:W-:Y:S02]  /*2ef0*/  SHF.R.S32.HI R35, RZ, R48, R35 ;  /* 0x00000030ff237219 */ /* 0x000fe40000011423 */
[----:B------:R-:W-:Y:S02]  /*2f00*/  SHF.L.U32 R60, R60, 0x4, RZ ;  /* 0x000000043c3c7819 */ /* 0x000fe400000006ff */
[----:B------:R-:W-:Y:S02]  /*2f10*/  SHF.L.U32 R35, R35, 0x4, RZ ;  /* 0x0000000423237819 */ /* 0x000fe400000006ff */
[----:B------:R-:W-:Y:S02]  /*2f20*/  LOP3.LUT R60, R60, 0x10101010, RZ, 0xc0, !PT ;  /* 0x101010103c3c7812 */ /* 0x000fe400078ec0ff */
[----:B0-----:R-:W-:Y:S01]  /*2f30*/  LOP3.LUT R56, R35, 0x10101010, RZ, 0xc0, !PT ;  /* 0x1010101023387812 */ /* 0x001fe200078ec0ff */
[----:B------:R-:W-:Y:S01]  /*2f40*/  IMAD.X R35, RZ, RZ, R58, P0 ;  /* 0x000000ffff237224 */ /* 0x000fe200000e063a */
[----:B----4-:R-:W-:-:S02]  /*2f50*/  LOP3.LUT R57, R60, 0xf0f0f0f, R49, 0xf8, !PT ;  /* 0x0f0f0f0f3c397812 */ /* 0x010fc400078ef831 */
[----:B------:R-:W-:-:S04]  /*2f60*/  SHF.R.U32.HI R49, RZ, 0x4, R49 ;  /* 0x00000004ff317819 */ /* 0x000fc80000011631 */
[----:B------:R-:W-:Y:S02]  /*2f70*/  LOP3.LUT R63, R56, 0xf0f0f0f, R49, 0xf8, !PT ;  /* 0x0f0f0f0f383f7812 */ /* 0x000fe400078ef831 */
[----:B------:R0:W3:Y:S01]  /*2f80*/  LDG.E.CONSTANT R49, desc[UR16][R34.64+0x30] ;  /* 0x0000301022317981 */ /* 0x0000e2000c1e9900 */
[----:B------:R-:W-:-:S03]  /*2f90*/  IMAD R65, R15, 0xb0, RZ ;  /* 0x000000b00f417824 */ /* 0x000fc600078e02ff */
[----:B------:R4:W-:Y:S01]  /*2fa0*/  STS [R20], R57 ;  /* 0x0000003914007388 */ /* 0x0009e20000000800 */
[--C-:B-1----:R-:W-:Y:S02]  /*2fb0*/  SHF.R.S32.HI R32, RZ, R50, R61.reuse ;  /* 0x00000032ff207219 */ /* 0x102fe4000001143d */
[----:B------:R-:W-:Y:S01]  /*2fc0*/  SHF.R.S32.HI R56, RZ, R48, R61 ;  /* 0x00000030ff387219 */ /* 0x000fe2000001143d */
[----:B------:R1:W-:Y:S01]  /*2fd0*/  STS [R20+0x20], R63 ;  /* 0x0000203f14007388 */ /* 0x0003e20000000800 */
[----:B------:R-:W-:Y:S02]  /*2fe0*/  SHF.L.U32 R32, R32, 0x4, RZ ;  /* 0x0000000420207819 */ /* 0x000fe400000006ff */
[----:B------:R-:W-:Y:S02]  /*2ff0*/  SHF.L.U32 R56, R56, 0x4, RZ ;  /* 0x0000000438387819 */ /* 0x000fe400000006ff */
[----:B------:R-:W-:Y:S01]  /*3000*/  LOP3.LUT R61, R32, 0x10101010, RZ, 0xc0, !PT ;  /* 0x10101010203d7812 */ /* 0x000fe200078ec0ff */
[----:B------:R-:W-:Y:S01]  /*3010*/  IMAD.WIDE.U32 R32, R13, 0xb0, R30 ;  /* 0x000000b00d207825 */ /* 0x000fe200078e001e */
[----:B0-----:R-:W-:-:S02]  /*3020*/  LOP3.LUT R35, R56, 0x10101010, RZ, 0xc0, !PT ;  /* 0x1010101038237812 */ /* 0x001fc400078ec0ff */
[--C-:B------:R-:W-:Y:S01]  /*3030*/  LOP3.LUT R58, R61, 0xf0f0f0f, R54.reuse, 0xf8, !PT ;  /* 0x0f0f0f0f3d3a7812 */ /* 0x100fe200078ef836 */
[----:B------:R-:W-:Y:S01]  /*3040*/  IMAD.IADD R33, R65, 0x1, R33 ;  /* 0x0000000141217824 */ /* 0x000fe200078e0221 */
[-C--:B------:R-:W-:Y:S02]  /*3050*/  IADD3 R56, P0, PT, R52, R32.reuse, RZ ;  /* 0x0000002034387210 */ /* 0x080fe40007f1e0ff */
[----:B------:R-:W-:Y:S02]  /*3060*/  IADD3 R32, P1, PT, R53, R32, RZ ;  /* 0x0000002035207210 */ /* 0x000fe40007f3e0ff */
[----:B--2---:R-:W-:Y:S02]  /*3070*/  SHF.R.S32.HI R34, RZ, R50, R59 ;  /* 0x00000032ff227219 */ /* 0x004fe4000001143b */
[----:B------:R-:W-:Y:S02]  /*3080*/  SHF.R.U32.HI R54, RZ, 0x4, R54 ;  /* 0x00000004ff367819 */ /* 0x000fe40000011636 */
[-C--:B----4-:R-:W-:Y:S01]  /*3090*/  IADD3.X R57, PT, PT, RZ, R33.reuse, RZ, P0, !PT ;  /* 0x00000021ff397210 */ /* 0x090fe200007fe4ff */
[----:B------:R-:W-:Y:S01]  /*30a0*/  IMAD.SHL.U32 R34, R34, 0x10, RZ ;  /* 0x0000001022227824 */ /* 0x000fe200078e00ff */
[----:B------:R-:W-:Y:S01]  /*30b0*/  IADD3.X R33, PT, PT, RZ, R33, RZ, P1, !PT ;  /* 0x00000021ff217210 */ /* 0x000fe20000ffe4ff */
[----:B-1----:R-:W-:Y:S01]  /*30c0*/  IMAD R63, R17, 0xb0, RZ ;  /* 0x000000b0113f7824 */ /* 0x002fe200078e02ff */
[----:B------:R-:W-:-:S02]  /*30d0*/  LOP3.LUT R62, R35, 0xf0f0f0f, R54, 0xf8, !PT ;  /* 0x0f0f0f0f233e7812 */ /* 0x000fc400078ef836 */
[----:B------:R-:W-:Y:S01]  /*30e0*/  LOP3.LUT R60, R34, 0x10101010, RZ, 0xc0, !PT ;  /* 0x10101010223c7812 */ /* 0x000fe200078ec0ff */
[----:B------:R-:W-:Y:S01]  /*30f0*/  IMAD.WIDE.U32 R34, R14, 0xb0, R30 ;  /* 0x000000b00e227825 */ /* 0x000fe200078e001e */
[----:B------:R0:W2:Y:S01]  /*3100*/  LDG.E.CONSTANT R61, desc[UR16][R32.64+0x10] ;  /* 0x00001010203d7981 */ /* 0x0000a2000c1e9900 */
[----:B------:R-:W-:-:S03]  /*3110*/  SHF.R.S32.HI R59, RZ, R48, R59 ;  /* 0x00000030ff3b7219 */ /* 0x000fc6000001143b */
[----:B------:R1:W4:Y:S01]  /*3120*/  LDG.E.CONSTANT R54, desc[UR16][R56.64+0x30] ;  /* 0x0000301038367981 */ /* 0x000322000c1e9900 */
[----:B------:R-:W-:Y:S02]  /*3130*/  IADD3 R35, PT, PT, R63, R35, RZ ;  /* 0x000000233f237210 */ /* 0x000fe40007ffe0ff */
[----:B0-----:R-:W-:Y:S02]  /*3140*/  SHF.R.S32.HI R32, RZ, R50, R55 ;  /* 0x00000032ff207219 */ /* 0x001fe40000011437 */
[-C--:B-1----:R-:W-:Y:S02]  /*3150*/  IADD3 R56, P0, PT, R52, R34.reuse, RZ ;  /* 0x0000002234387210 */ /* 0x082fe40007f1e0ff */
[----:B------:R-:W-:Y:S02]  /*3160*/  IADD3 R34, P1, PT, R53, R34, RZ ;  /* 0x0000002235227210 */ /* 0x000fe40007f3e0ff */
[----:B------:R-:W-:Y:S01]  /*3170*/  SHF.L.U32 R32, R32, 0x4, RZ ;  /* 0x0000000420207819 */ /* 0x000fe200000006ff */
[----:B------:R0:W-:Y:S01]  /*3180*/  STS [R21+0x20], R62 ;  /* 0x0000203e15007388 */ /* 0x0001e20000000800 */
[----:B------:R-:W-:Y:S01]  /*3190*/  SHF.L.U32 R59, R59, 0x4, RZ ;  /* 0x000000043b3b7819 */ /* 0x000fe200000006ff */
[----:B------:R-:W-:Y:S01]  /*31a0*/  IMAD.X R57, RZ, RZ, R35, P0 ;  /* 0x000000ffff397224 */ /* 0x000fe200000e0623 */
[----:B------:R-:W-:Y:S01]  /*31b0*/  IADD3.X R35, PT, PT, RZ, R35, RZ, P1, !PT ;  /* 0x00000023ff237210 */ /* 0x000fe20000ffe4ff */
[----:B------:R-:W-:Y:S01]  /*31c0*/  IMAD R63, R18, 0xb0, RZ ;  /* 0x000000b0123f7824 */ /* 0x000fe200078e02ff */
[----:B------:R1:W-:Y:S01]  /*31d0*/  STS [R21], R58 ;  /* 0x0000003a15007388 */ /* 0x0003e20000000800 */
[----:B------:R-:W-:-:S02]  /*31e0*/  SHF.R.S32.HI R55, RZ, R48, R55 ;  /* 0x00000030ff377219 */ /* 0x000fc40000011437 */
[----:B0-----:R-:W-:Y:S01]  /*31f0*/  LOP3.LUT R62, R32, 0x10101010, RZ, 0xc0, !PT ;  /* 0x10101010203e7812 */ /* 0x001fe200078ec0ff */
[----:B------:R-:W-:Y:S01]  /*3200*/  IMAD.WIDE.U32 R32, R16, 0xb0, R30 ;  /* 0x000000b010207825 */ /* 0x000fe200078e001e */
[----:B-1----:R-:W-:Y:S02]  /*3210*/  LOP3.LUT R58, R59, 0x10101010, RZ, 0xc0, !PT ;  /* 0x101010103b3a7812 */ /* 0x002fe400078ec0ff */
[----:B------:R0:W4:Y:S02]  /*3220*/  LDG.E.CONSTANT R59, desc[UR16][R34.64+0x10] ;  /* 0x00001010223b7981 */ /* 0x000124000c1e9900 */
[----:B------:R-:W-:Y:S01]  /*3230*/  IADD3 R33, PT, PT, R63, R33, RZ ;  /* 0x000000213f217210 */ /* 0x000fe20007ffe0ff */
[----:B------:R-:W-:Y:S01]  /*3240*/  IMAD.SHL.U32 R55, R55, 0x10, RZ ;  /* 0x0000001037377824 */ /* 0x000fe200078e00ff */
[----:B------:R-:W-:Y:S02]  /*3250*/  LOP3.LUT R60, R60, 0xf0f0f0f, R51, 0xf8, !PT ;  /* 0x0f0f0f0f3c3c7812 */ /* 0x000fe400078ef833 */
[----:B0-----:R-:W-:-:S02]  /*3260*/  IADD3 R34, P0, PT, R52, R32, RZ ;  /* 0x0000002034227210 */ /* 0x001fc40007f1e0ff */
[----:B------:R-:W-:Y:S02]  /*3270*/  IADD3 R32, P1, PT, R53, R32, RZ ;  /* 0x0000002035207210 */ /* 0x000fe40007f3e0ff */
[----:B------:R-:W-:Y:S01]  /*3280*/  IADD3.X R35, PT, PT, RZ, R33, RZ, P0, !PT ;  /* 0x00000021ff237210 */ /* 0x000fe200007fe4ff */
[----:B------:R0:W-:Y:S01]  /*3290*/  STS [R25], R60 ;  /* 0x0000003c19007388 */ /* 0x0001e20000000800 */
[----:B------:R-:W-:Y:S01]  /*32a0*/  SHF.R.U32.HI R51, RZ, 0x4, R51 ;  /* 0x00000004ff337819 */ /* 0x000fe20000011633 */
[----:B------:R-:W-:Y:S02]  /*32b0*/  IMAD.X R33, RZ, RZ, R33, P1 ;  /* 0x000000ffff217224 */ /* 0x000fe400008e0621 */
[----:B------:R-:W-:Y:S01]  /*32c0*/  IMAD R63, R24, 0xb0, RZ ;  /* 0x000000b0183f7824 */ /* 0x000fe200078e02ff */
[----:B------:R-:W-:Y:S02]  /*32d0*/  LOP3.LUT R58, R58, 0xf0f0f0f, R51, 0xf8, !PT ;  /* 0x0f0f0f0f3a3a7812 */ /* 0x000fe400078ef833 */
[----:B------:R-:W4:Y:S01]  /*32e0*/  LDG.E.CONSTANT R51, desc[UR16][R56.64+0x30] ;  /* 0x0000301038337981 */ /* 0x000f22000c1e9900 */
[----:B0-----:R-:W-:-:S03]  /*32f0*/  LOP3.LUT R60, R55, 0x10101010, RZ, 0xc0, !PT ;  /* 0x10101010373c7812 */ /* 0x001fc600078ec0ff */
[----:B------:R0:W4:Y:S04]  /*3300*/  LDG.E.CONSTANT R55, desc[UR16][R34.64+0x30] ;  /* 0x0000301022377981 */ /* 0x000128000c1e9900 */
[----:B------:R1:W4:Y:S01]  /*3310*/  LDG.E.CONSTANT R57, desc[UR16][R32.64+0x10] ;  /* 0x0000101020397981 */ /* 0x000322000c1e9900 */
[----:B0-----:R-:W-:-:S05]  /*3320*/  IMAD.WIDE.U32 R34, R22, 0xb0, R30 ;  /* 0x000000b016227825 */ /* 0x001fca00078e001e */
[----:B------:R-:W-:Y:S01]  /*3330*/  IADD3 R35, PT, PT, R63, R35, RZ ;  /* 0x000000233f237210 */ /* 0x000fe20007ffe0ff */
[----:B-1----:R-:W-:Y:S01]  /*3340*/  IMAD.WIDE R32, R19, 0xb0, R30 ;  /* 0x000000b013207825 */ /* 0x002fe200078e021e */
[-C--:B------:R-:W-:Y:S02]  /*3350*/  IADD3 R52, P0, PT, R52, R34.reuse, RZ ;  /* 0x0000002234347210 */ /* 0x080fe40007f1e0ff */
[----:B------:R-:W-:Y:S01]  /*3360*/  IADD3 R34, P1, PT, R53, R34, RZ ;  /* 0x0000002235227210 */ /* 0x000fe20007f3e0ff */
[----:B------:R0:W-:Y:S01]  /*3370*/  STS [R25+0x20], R58 ;  /* 0x0000203a19007388 */ /* 0x0001e20000000800 */
[----:B------:R-:W-:Y:S02]  /*3380*/  IADD3.X R53, PT, PT, RZ, R35, RZ, P0, !PT ;  /* 0x00000023ff357210 */ /* 0x000fe400007fe4ff */
[----:B------:R-:W-:Y:S01]  /*3390*/  IADD3 R32, P0, PT, R32, 0x4, RZ ;  /* 0x0000000420207810 */ /* 0x000fe20007f1e0ff */
[----:B------:R-:W-:Y:S02]  /*33a0*/  IMAD.X R35, RZ, RZ, R35, P1 ;  /* 0x000000ffff237224 */ /* 0x000fe400008e0623 */
[----:B------:R-:W4:Y:S01]  /*33b0*/  LDG.E.CONSTANT R52, desc[UR16][R52.64+0x30] ;  /* 0x0000301034347981 */ /* 0x000f22000c1e9900 */
[----:B------:R-:W-:-:S02]  /*33c0*/  IADD3.X R33, PT, PT, RZ, R33, RZ, P0, !PT ;  /* 0x00000021ff217210 */ /* 0x000fc400007fe4ff */
[----:B0-----:R-:W-:Y:S01]  /*33d0*/  LOP3.LUT R58, R3, 0x3, RZ, 0xc0, !PT ;  /* 0x00000003033a7812 */ /* 0x001fe200078ec0ff */
[----:B------:R0:W4:Y:S02]  /*33e0*/  LDG.E.CONSTANT R53, desc[UR16][R34.64+0x10] ;  /* 0x0000101022357981 */ /* 0x000124000c1e9900 */
[----:B0-----:R-:W-:-:S06]  /*33f0*/  IMAD.WIDE.U32 R34, R12, 0x4, R32 ;  /* 0x000000040c227825 */ /* 0x001fcc00078e0020 */
[----:B------:R0:W4:Y:S01]  /*3400*/  LDG.E.CONSTANT R34, desc[UR16][R34.64] ;  /* 0x0000001022227981 */ /* 0x000122000c1e9900 */
[----:B------:R-:W-:-:S06]  /*3410*/  IMAD.WIDE R30, R23, 0xb0, R30 ;  /* 0x000000b0171e7825 */ /* 0x000fcc00078e021e */
[----:B------:R1:W4:Y:S01]  /*3420*/  LDG.E.CONSTANT R30, desc[UR16][R30.64] ;  /* 0x000000101e1e7981 */ /* 0x000322000c1e9900 */
[----:B---3--:R-:W-:-:S05]  /*3430*/  LOP3.LUT R56, R62, 0xf0f0f0f, R49, 0xf8, !PT ;  /* 0x0f0f0f0f3e387812 */ /* 0x008fca00078ef831 */
[----:B------:R3:W-:Y:S02]  /*3440*/  STS [R26], R56 ;  /* 0x000000381a007388 */ /* 0x0007e40000000800 */
[----:B---3--:R-:W-:-:S05]  /*3450*/  SHF.R.U32.HI R56, RZ, 0x1, R58 ;  /* 0x00000001ff387819 */ /* 0x008fca000001163a */
[----:B------:R-:W-:-:S06]  /*3460*/  IMAD.WIDE.U32 R32, R56, 0x4, R32 ;  /* 0x0000000438207825 */ /* 0x000fcc00078e0020 */
[----:B------:R3:W3:Y:S01]  /*3470*/  LDG.E.CONSTANT R32, desc[UR16][R32.64] ;  /* 0x0000001020207981 */ /* 0x0006e2000c1e9900 */
[----:B------:R-:W-:Y:S02]  /*3480*/  SHF.R.U32.HI R49, RZ, 0x4, R49 ;  /* 0x00000004ff317819 */ /* 0x000fe40000011631 */
[----:B--2---:R-:W-:-:S04]  /*3490*/  SHF.R.S32.HI R58, RZ, R50, R61 ;  /* 0x00000032ff3a7219 */ /* 0x004fc8000001143d */
[----:B------:R-:W-:Y:S02]  /*34a0*/  SHF.L.U32 R58, R58, 0x4, RZ ;  /* 0x000000043a3a7819 */ /* 0x000fe400000006ff */
[----:B------:R-:W-:Y:S02]  /*34b0*/  SHF.R.S32.HI R61, RZ, R48, R61 ;  /* 0x00000030ff3d7219 */ /* 0x000fe4000001143d */
[----:B0-----:R-:W-:Y:S02]  /*34c0*/  LOP3.LUT R35, R58, 0x10101010, RZ, 0xc0, !PT ;  /* 0x101010103a237812 */ /* 0x001fe400078ec0ff */
[----:B------:R-:W-:Y:S01]  /*34d0*/  LOP3.LUT R49, R60, 0xf0f0f0f, R49, 0xf8, !PT ;  /* 0x0f0f0f0f3c317812 */ /* 0x000fe200078ef831 */
[----:B------:R-:W-:Y:S01]  /*34e0*/  IMAD.SHL.U32 R61, R61, 0x10, RZ ;  /* 0x000000103d3d7824 */ /* 0x000fe200078e00ff */
[----:B----4-:R-:W-:-:S03]  /*34f0*/  LOP3.LUT R58, R35, 0xf0f0f0f, R54, 0xf8, !PT ;  /* 0x0f0f0f0f233a7812 */ /* 0x010fc600078ef836 */
[----:B------:R-:W-:Y:S01]  /*3500*/  STS [R26+0x20], R49 ;  /* 0x000020311a007388 */ /* 0x000fe20000000800 */
[----:B------:R-:W-:Y:S02]  /*3510*/  SHF.R.U32.HI R54, RZ, 0x4, R54 ;  /* 0x00000004ff367819 */ /* 0x000fe40000011636 */
[----:B------:R-:W-:Y:S01]  /*3520*/  LOP3.LUT R61, R61, 0x10101010, RZ, 0xc0, !PT ;  /* 0x101010103d3d7812 */ /* 0x000fe200078ec0ff */
[----:B------:R0:W-:Y:S01]  /*3530*/  STS [R27], R58 ;  /* 0x0000003a1b007388 */ /* 0x0001e20000000800 */
[----:B------:R-:W-:Y:S02]  /*3540*/  LOP3.LUT R56, R56, R3, RZ, 0xc0, !PT ;  /* 0x0000000338387212 */ /* 0x000fe400078ec0ff */
[----:B------:R-:W-:Y:S02]  /*3550*/  LOP3.LUT R54, R61, 0xf0f0f0f, R54, 0xf8, !PT ;  /* 0x0f0f0f0f3d367812 */ /* 0x000fe400078ef836 */
[----:B-1----:R-:W-:-:S04]  /*3560*/  SHF.R.S32.HI R31, RZ, R50, R59 ;  /* 0x00000032ff1f7219 */ /* 0x002fc8000001143b */
[----:B------:R-:W-:Y:S02]  /*3570*/  SHF.L.U32 R31, R31, 0x4, RZ ;  /* 0x000000041f1f7819 */ /* 0x000fe400000006ff */
[----:B------:R-:W-:Y:S02]  /*3580*/  SHF.R.S32.HI R59, RZ, R48, R59 ;  /* 0x00000030ff3b7219 */ /* 0x000fe4000001143b */
[----:B------:R-:W-:Y:S02]  /*3590*/  LOP3.LUT R60, R31, 0x10101010, RZ, 0xc0, !PT ;  /* 0x101010101f3c7812 */ /* 0x000fe400078ec0ff */
[----:B------:R-:W-:Y:S01]  /*35a0*/  SHF.L.U32 R59, R59, 0x4, RZ ;  /* 0x000000043b3b7819 */ /* 0x000fe200000006ff */
[----:B------:R1:W-:Y:S01]  /*35b0*/  STS [R27+0x20], R54 ;  /* 0x000020361b007388 */ /* 0x0003e20000000800 */
[----:B------:R-:W-:Y:S02]  /*35c0*/  SHF.L.U32 R35, R56, 0x2, RZ ;  /* 0x0000000238237819 */ /* 0x000fe400000006ff */
[----:B---3--:R-:W-:-:S05]  /*35d0*/  SHF.R.S32.HI R33, RZ, R50, R57 ;  /* 0x00000032ff217219 */ /* 0x008fca0000011439 */
[----:B------:R-:W-:Y:S01]  /*35e0*/  IMAD.SHL.U32 R33, R33, 0x10, RZ ;  /* 0x0000001021217824 */ /* 0x000fe200078e00ff */
[----:B------:R-:W-:-:S04]  /*35f0*/  SHF.R.S32.HI R57, RZ, R48, R57 ;  /* 0x00000030ff397219 */ /* 0x000fc80000011439 */
[----:B0-----:R-:W-:Y:S02]  /*3600*/  LOP3.LUT R58, R33, 0x10101010, RZ, 0xc0, !PT ;  /* 0x10101010213a7812 */ /* 0x001fe400078ec0ff */
[----:B------:R-:W-:Y:S02]  /*3610*/  SHF.L.U32 R33, R3, 0x1, RZ ;  /* 0x0000000103217819 */ /* 0x000fe400000006ff */
[--C-:B------:R-:W-:Y:S02]  /*3620*/  LOP3.LUT R31, R60, 0xf0f0f0f, R51.reuse, 0xf8, !PT ;  /* 0x0f0f0f0f3c1f7812 */ /* 0x100fe400078ef833 */
[----:B------:R-:W-:Y:S02]  /*3630*/  LOP3.LUT R33, R33, 0x2, RZ, 0xc0, !PT ;  /* 0x0000000221217812 */ /* 0x000fe400078ec0ff */
[----:B------:R-:W-:Y:S01]  /*3640*/  SHF.L.U32 R57, R57, 0x4, RZ ;  /* 0x0000000439397819 */ /* 0x000fe200000006ff */
[----:B------:R0:W-:Y:S01]  /*3650*/  STS [R36], R31 ;  /* 0x0000001f24007388 */ /* 0x0001e20000000800 */
[----:B------:R-:W-:-:S02]  /*3660*/  SHF.R.U32.HI R51, RZ, 0x4, R51 ;  /* 0x00000004ff337819 */ /* 0x000fc40000011633 */
[----:B------:R-:W-:Y:S02]  /*3670*/  LOP3.LUT R60, R59, 0x10101010, RZ, 0xc0, !PT ;  /* 0x101010103b3c7812 */ /* 0x000fe400078ec0ff */
[--C-:B------:R-:W-:Y:S02]  /*3680*/  SHF.R.S32.HI R50, RZ, R50, R53.reuse ;  /* 0x00000032ff327219 */ /* 0x100fe40000011435 */
[----:B------:R-:W-:-:S03]  /*3690*/  SHF.R.S32.HI R48, RZ, R48, R53 ;  /* 0x00000030ff307219 */ /* 0x000fc60000011435 */
[----:B------:R-:W-:Y:S01]  /*36a0*/  IMAD.SHL.U32 R50, R50, 0x10, RZ ;  /* 0x0000001032327824 */ /* 0x000fe200078e00ff */
[----:B------:R-:W-:Y:S02]  /*36b0*/  SHF.L.U32 R48, R48, 0x4, RZ ;  /* 0x0000000430307819 */ /* 0x000fe400000006ff */
[----:B-1----:R-:W-:Y:S02]  /*36c0*/  SHF.R.U32.HI R54, RZ, 0x4, R55 ;  /* 0x00000004ff367819 */ /* 0x002fe40000011637 */
[----:B------:R-:W-:Y:S02]  /*36d0*/  LOP3.LUT R57, R57, 0x10101010, RZ, 0xc0, !PT ;  /* 0x1010101039397812 */ /* 0x000fe400078ec0ff */
[----:B0-----:R-:W-:Y:S02]  /*36e0*/  SHF.R.U32.HI R31, RZ, 0x4, R52 ;  /* 0x00000004ff1f7819 */ /* 0x001fe40000011634 */
[----:B------:R-:W-:Y:S02]  /*36f0*/  LOP3.LUT R48, R48, 0x10101010, RZ, 0xc0, !PT ;  /* 0x1010101030307812 */ /* 0x000fe400078ec0ff */
[----:B------:R-:W-:-:S02]  /*3700*/  SHF.R.S32.HI R34, RZ, R35, R34 ;  /* 0x00000023ff227219 */ /* 0x000fc40000011422 */
[----:B------:R-:W-:Y:S02]  /*3710*/  LOP3.LUT R51, R60, 0xf0f0f0f, R51, 0xf8, !PT ;  /* 0x0f0f0f0f3c337812 */ /* 0x000fe400078ef833 */
[----:B------:R-:W-:Y:S02]  /*3720*/  LOP3.LUT R58, R58, 0xf0f0f0f, R55, 0xf8, !PT ;  /* 0x0f0f0f0f3a3a7812 */ /* 0x000fe400078ef837 */
[----:B------:R-:W-:Y:S02]  /*3730*/  LOP3.LUT R54, R57, 0xf0f0f0f, R54, 0xf8, !PT ;  /* 0x0f0f0f0f39367812 */ /* 0x000fe400078ef836 */
[----:B------:R-:W-:Y:S01]  /*3740*/  LOP3.LUT R31, R48, 0xf0f0f0f, R31, 0xf8, !PT ;  /* 0x0f0f0f0f301f7812 */ /* 0x000fe200078ef81f */
[----:B------:R0:W-:Y:S04]  /*3750*/  STS [R36+0x20], R51 ;  /* 0x0000203324007388 */ /* 0x0001e80000000800 */
[----:B------:R0:W-:Y:S04]  /*3760*/  STS [R37], R58 ;  /* 0x0000003a25007388 */ /* 0x0001e80000000800 */
[----:B------:R0:W-:Y:S04]  /*3770*/  STS [R37+0x20], R54 ;  /* 0x0000203625007388 */ /* 0x0001e80000000800 */
[----:B------:R0:W-:Y:S01]  /*3780*/  STS [R38+0x20], R31 ;  /* 0x0000201f26007388 */ /* 0x0001e20000000800 */
[----:B------:R-:W-:-:S04]  /*3790*/  USHF.L.U32 UR4, UR15, 0x8, URZ ;  /* 0x000000080f047899 */ /* 0x000fc800080006ff */
[----:B------:R-:W-:Y:S01]  /*37a0*/  UISETP.GE.AND UP0, UPT, UR4, UR18, UPT ;  /* 0x000000120400728c */ /* 0x000fe2000bf06270 */
[----:B------:R-:W-:Y:S02]  /*37b0*/  SHF.R.S32.HI R32, RZ, R33, R32 ;  /* 0x00000021ff207219 */ /* 0x000fe40000011420 */
[----:B------:R-:W-:Y:S02]  /*37c0*/  LOP3.LUT R33, R50, 0x10101010, RZ, 0xc0, !PT ;  /* 0x1010101032217812 */ /* 0x000fe400078ec0ff */
[----:B------:R-:W-:Y:S02]  /*37d0*/  LOP3.LUT R35, R32, 0x30303030, RZ, 0xc0, !PT ;  /* 0x3030303020237812 */ /* 0x000fe400078ec0ff */
[----:B------:R-:W-:Y:S02]  /*37e0*/  LOP3.LUT R33, R33, 0xf0f0f0f, R52, 0xf8, !PT ;  /* 0x0f0f0f0f21217812 */ /* 0x000fe400078ef834 */
[----:B------:R-:W-:-:S03]  /*37f0*/  LOP3.LUT R35, R35, 0xf0f0f0f, R34, 0xf8, !PT ;  /* 0x0f0f0f0f23237812 */ /* 0x000fc600078ef822 */
[----:B------:R0:W-:Y:S04]  /*3800*/  STS [R38], R33 ;  /* 0x0000002126007388 */ /* 0x0001e80000000800 */
[----:B------:R0:W-:Y:S04]  /*3810*/  STS [R39], R30 ;  /* 0x0000001e27007388 */ /* 0x0001e80000000800 */
        /* <DEDUP_REMOVED lines=10> */
[----:B0-----:R-:W-:Y:S01]  /*38c0*/  HFMA2 R30, -RZ, RZ, 0, 0 ;  /* 0x00000000ff1e7431 */ /* 0x001fe200000001ff */
[----:B-1----:R-:W-:-:S05]  /*38d0*/  IADD3 R35, PT, PT, RZ, -R31, RZ ;  /* 0x8000001fff237210 */ /* 0x002fca0007ffe0ff */
[----:B------:R-:W-:-:S04]  /*38e0*/  IMAD R35, R35, R32, RZ ;  /* 0x0000002023237224 */ /* 0x000fc800078e02ff */
[----:B------:R-:W-:Y:S01]  /*38f0*/  IMAD.HI.U32 R35, R31, R35, R30 ;  /* 0x000000231f237227 */ /* 0x000fe200078e001e */
[----:B------:R-:W-:-:S03]  /*3900*/  LOP3.LUT R30, R0, R33, RZ, 0x3c, !PT ;  /* 0x00000021001e7212 */ /* 0x000fc600078e3cff */
[----:B------:R-:W-:Y:S01]  /*3910*/  IMAD.MOV.U32 R31, RZ, RZ, R48 ;  /* 0x000000ffff1f7224 */ /* 0x000fe200078e0030 */
[----:B------:R-:W-:Y:S01]  /*3920*/  ISETP.GE.AND P2, PT, R30, RZ, PT ;  /* 0x000000ff1e00720c */ /* 0x000fe20003f46270 */
[----:B------:R-:W-:Y:S02]  /*3930*/  IMAD.U32 R30, RZ, RZ, UR5 ;  /* 0x00000005ff1e7e24 */ /* 0x000fe4000f8e00ff */
[----:B------:R-:W-:-:S05]  /*3940*/  IMAD.HI.U32 R34, R35, R31, RZ ;  /* 0x0000001f23227227 */ /* 0x000fca00078e00ff */
[----:B------:R-:W-:-:S05]  /*3950*/  IADD3 R35, PT, PT, -R34, RZ, RZ ;  /* 0x000000ff22237210 */ /* 0x000fca0007ffe1ff */
[----:B------:R-:W-:Y:S01]  /*3960*/  IMAD R31, R32, R35, R31 ;  /* 0x00000023201f7224 */ /* 0x000fe200078e021f */
[----:B------:R-:W-:-:S04]  /*3970*/  LOP3.LUT R35, R30, 0x3, R3, 0xf8, !PT ;  /* 0x000000031e237812 */ /* 0x000fc800078ef803 */
[----:B------:R-:W-:-:S13]  /*3980*/  ISETP.GT.U32.AND P0, PT, R32, R31, PT ;  /* 0x0000001f2000720c */ /* 0x000fda0003f04070 */
[-C--:B------:R-:W-:Y:S01]  /*3990*/  @!P0 IADD3 R31, PT, PT, R31, -R32.reuse, RZ ;  /* 0x800000201f1f8210 */ /* 0x080fe20007ffe0ff */
[----:B------:R-:W-:Y:S01]  /*39a0*/  @!P0 VIADD R34, R34, 0x1 ;  /* 0x0000000122228836 */ /* 0x000fe20000000000 */
[----:B------:R-:W-:Y:S02]  /*39b0*/  ISETP.NE.AND P0, PT, R33, RZ, PT ;  /* 0x000000ff2100720c */ /* 0x000fe40003f05270 */
[----:B------:R-:W-:-:S13]  /*39c0*/  ISETP.GE.U32.AND P1, PT, R31, R32, PT ;  /* 0x000000201f00720c */ /* 0x000fda0003f26070 */
[----:B------:R-:W-:-:S04]  /*39d0*/  @P1 IADD3 R34, PT, PT, R34, 0x1, RZ ;  /* 0x0000000122221810 */ /* 0x000fc80007ffe0ff */
[----:B------:R-:W-:Y:S02]  /*39e0*/  @!P2 IADD3 R34, PT, PT, -R34, RZ, RZ ;  /* 0x000000ff2222a210 */ /* 0x000fe40007ffe1ff */
[----:B------:R-:W-:Y:S02]  /*39f0*/  @!P0 LOP3.LUT R34, RZ, R33, RZ, 0x33, !PT ;  /* 0x00000021ff228212 */ /* 0x000fe400078e33ff */
[----:B------:R-:W-:Y:S02]  /*3a00*/  SHF.R.U32.HI R33, RZ, 0x3, R3 ;  /* 0x00000003ff217819 */ /* 0x000fe40000011603 */
[C---:B------:R-:W-:Y:S01]  /*3a10*/  ISETP.GE.AND P2, PT, R34.reuse, UR19, PT ;  /* 0x0000001322007c0c */ /* 0x040fe2000bf46270 */
[----:B------:R-:W-:Y:S01]  /*3a20*/  IMAD R34, R34, UR11, RZ ;  /* 0x0000000b22227c24 */ /* 0x000fe2000f8e02ff */
[----:B------:R-:W-:Y:S02]  /*3a30*/  IADD3 R33, PT, PT, R33, UR5, RZ ;  /* 0x0000000521217c10 */ /* 0x000fe4000fffe0ff */
[----:B------:R-:W-:-:S02]  /*3a40*/  ISETP.GE.OR P0, PT, R35, UR11, P2 ;  /* 0x0000000b23007c0c */ /* 0x000fc40009706670 */
[----:B------:R-:W-:Y:S02]  /*3a50*/  ISETP.GE.OR P1, PT, R33, UR11, P2 ;  /* 0x0000000b21007c0c */ /* 0x000fe40009726670 */
[----:B------:R-:W-:-:S11]  /*3a60*/  ISETP.GT.U32.OR P0, PT, R3, 0x3, P0 ;  /* 0x000000030300780c */ /* 0x000fd60000704470 */
[C---:B------:R-:W-:Y:S02]  /*3a70*/  @!P1 IADD3 R33, PT, PT, R34.reuse, R33, RZ ;  /* 0x0000002122219210 */ /* 0x040fe40007ffe0ff */
[----:B------:R-:W0:Y:S01]  /*3a80*/  @!P0 LDC.64 R30, c[0x0][0x388] ;  /* 0x0000e200ff1e8b82 */ /* 0x000e220000000a00 */
[----:B------:R-:W-:Y:S02]  /*3a90*/  @!P0 IMAD.IADD R49, R34, 0x1, R35 ;  /* 0x0000000122318824 */ /* 0x000fe400078e0223 */
[----:B------:R-:W-:-:S05]  /*3aa0*/  @!P1 IMAD.WIDE R32, R33, 0x24, R28 ;  /* 0x0000002421209825 */ /* 0x000fca00078e021c */
        /* <DEDUP_REMOVED lines=19> */
[----:B------:R-:W-:Y:S04]  /*3be0*/  LDS R52, [R47+0x20] ;  /* 0x000020002f347984 */ /* 0x000fe80000000800 */
[----:B------:R-:W0:Y:S04]  /*3bf0*/  LDS R53, [R41+UR8+0x20] ;  /* 0x0000200829357984 */ /* 0x000e280008000800 */
[----:B------:R-:W-:Y:S04]  /*3c00*/  LDS R33, [R47+0x24] ;  /* 0x000024002f217984 */ /* 0x000fe80000000800 */
[----:B------:R-:W0:Y:S01]  /*3c10*/  LDS R48, [R41+UR8+0x24] ;  /* 0x0000240829307984 */ /* 0x000e220008000800 */
[----:B-1----:R-:W-:-:S03]  /*3c20*/  IDP.4A.S8.S8 R30, R57, R56, R30 ;  /* 0x00000038391e7226 */ /* 0x002fc6000000061e */
[----:B------:R-:W-:Y:S01]  /*3c30*/  LDS R31, [R41+UR8+0x28] ;  /* 0x00002808291f7984 */ /* 0x000fe20008000800 */
[----:B--2---:R-:W-:-:S03]  /*3c40*/  IDP.4A.S8.S8 R58, R59, R58, R30 ;  /* 0x0000003a3b3a7226 */ /* 0x004fc6000000061e */
[----:B------:R-:W1:Y:S01]  /*3c50*/  LDS R30, [R47+0x28] ;  /* 0x000028002f1e7984 */ /* 0x000e620000000800 */
[----:B---3--:R-:W-:-:S03]  /*3c60*/  IDP.4A.S8.S8 R32, R32, R49, R58 ;  /* 0x0000003120207226 */ /* 0x008fc6000000063a */
[----:B------:R-:W-:Y:S01]  /*3c70*/  LDS R49, [R47+0x18] ;  /* 0x000018002f317984 */ /* 0x000fe20000000800 */
[----:B----4-:R-:W-:-:S03]  /*3c80*/  IDP.4A.S8.S8 R32, R50, R51, R32 ;  /* 0x0000003332207226 */ /* 0x010fc60000000620 */
[----:B------:R-:W-:Y:S04]  /*3c90*/  LDS R56, [R41+UR8+0x30] ;  /* 0x0000300829387984 */ /* 0x000fe80008000800 */
[----:B------:R-:W-:Y:S01]  /*3ca0*/  LDS R50, [R41+UR8+0x2c] ;  /* 0x00002c0829327984 */ /* 0x000fe20008000800 */
[----:B------:R-:W-:-:S03]  /*3cb0*/  IDP.4A.S8.S8 R32, R54, R55, R32 ;  /* 0x0000003736207226 */ /* 0x000fc60000000620 */
[----:B------:R-:W-:Y:S04]  /*3cc0*/  LDS R57, [R47+0x1c] ;  /* 0x00001c002f397984 */ /* 0x000fe80000000800 */
[----:B------:R-:W2:Y:S01]  /*3cd0*/  LDS R54, [R41+UR8+0x18] ;  /* 0x0000180829367984 */ /* 0x000ea20008000800 */
[----:B0-----:R-:W-:-:S03]  /*3ce0*/  IDP.4A.S8.S8 R52, R52, R53, RZ ;  /* 0x0000003534347226 */ /* 0x001fc600000006ff */
[----:B------:R-:W-:Y:S04]  /*3cf0*/  LDS R55, [R47+0x30] ;  /* 0x000030002f377984 */ /* 0x000fe80000000800 */
[----:B------:R-:W0:Y:S04]  /*3d00*/  LDS R53, [R47+0x2c] ;  /* 0x00002c002f357984 */ /* 0x000e280000000800 */
[----:B------:R-:W3:Y:S01]  /*3d10*/  LDS R58, [R41+UR8+0x1c] ;  /* 0x00001c08293a7984 */ /* 0x000ee20008000800 */
[----:B------:R-:W-:-:S03]  /*3d20*/  IDP.4A.S8.S8 R33, R33, R48, R52 ;  /* 0x0000003021217226 */ /* 0x000fc60000000634 */
[----:B------:R-:W-:Y:S04]  /*3d30*/  LDS R51, [R47+0x34] ;  /* 0x000034002f337984 */ /* 0x000fe80000000800 */
[----:B------:R-:W4:Y:S01]  /*3d40*/  LDS R52, [R41+UR8+0x34] ;  /* 0x0000340829347984 */ /* 0x000f220008000800 */
[----:B-1----:R-:W-:-:S03]  /*3d50*/  IDP.4A.S8.S8 R31, R30, R31, R33 ;  /* 0x0000001f1e1f7226 */ /* 0x002fc60000000621 */
[----:B------:R-:W-:Y:S04]  /*3d60*/  LDS R33, [R47+0x38] ;  /* 0x000038002f217984 */ /* 0x000fe80000000800 */
[----:B------:R-:W1:Y:S04]  /*3d70*/  LDS R30, [R41+UR8+0x38] ;  /* 0x00003808291e7984 */ /* 0x000e680008000800 */
[----:B------:R-:W-:Y:S04]  /*3d80*/  LDS R48, [R41+UR8+0x40] ;  /* 0x0000400829307984 */ /* 0x000fe80008000800 */
[----:B------:R-:W-:Y:S01]  /*3d90*/  LDS.U8 R59, [R46] ;  /* 0x000000002e3b7984 */ /* 0x000fe20000000000 */
[----:B--2---:R-:W-:-:S03]  /*3da0*/  IDP.4A.S8.S8 R32, R49, R54, R32 ;  /* 0x0000003631207226 */ /* 0x004fc60000000620 */
[----:B------:R-:W-:Y:S04]  /*3db0*/  LDS R61, [R41+UR8+0x54] ;  /* 0x00005408293d7984 */ /* 0x000fe80008000800 */
[----:B------:R-:W2:Y:S01]  /*3dc0*/  LDS R49, [R47+0x40] ;  /* 0x000040002f317984 */ /* 0x000ea20000000800 */
[----:B0-----:R-:W-:-:S03]  /*3dd0*/  IDP.4A.S8.S8 R31, R53, R50, R31 ;  /* 0x00000032351f7226 */ /* 0x001fc6000000061f */
[----:B------:R-:W-:Y:S01]  /*3de0*/  LDS R54, [R47+0x44] ;  /* 0x000044002f367984 */ /* 0x000fe20000000800 */
[----:B------:R-:W-:-:S03]  /*3df0*/  IDP.4A.S8.S8 R31, R55, R56, R31 ;  /* 0x00000038371f7226 */ /* 0x000fc6000000061f */
[----:B------:R-:W-:Y:S01]  /*3e00*/  LDS R53, [R41+UR8+0x48] ;  /* 0x0000480829357984 */ /* 0x000fe20008000800 */
[----:B---3--:R-:W-:-:S03]  /*3e10*/  IDP.4A.S8.S8 R50, R57, R58, R32 ;  /* 0x0000003a39327226 */ /* 0x008fc60000000620 */
[----:B------:R-:W-:Y:S04]  /*3e20*/  LDS R57, [R47+0x3c] ;  /* 0x00003c002f397984 */ /* 0x000fe80000000800 */
[----:B------:R-:W0:Y:S01]  /*3e30*/  LDS R56, [R41+UR8+0x3c] ;  /* 0x00003c0829387984 */ /* 0x000e220008000800 */
[----:B----4-:R-:W-:-:S03]  /*3e40*/  IDP.4A.S8.S8 R52, R51, R52, R31 ;  /* 0x0000003433347226 */ /* 0x010fc6000000061f */
[----:B------:R-:W3:Y:S04]  /*3e50*/  LDS.U8 R51, [R46+0x1] ;  /* 0x000001002e337984 */ /* 0x000ee80000000000 */
[----:B------:R-:W4:Y:S04]  /*3e60*/  LDS R31, [R42+UR9] ;  /* 0x000000092a1f7984 */ /* 0x000f280008000800 */
[----:B------:R-:W4:Y:S04]  /*3e70*/  LDS R55, [R41+UR8+0x44] ;  /* 0x0000440829377984 */ /* 0x000f280008000800 */
[----:B------:R-:W4:Y:S01]  /*3e80*/  LDS R32, [R42+UR9+0x4] ;  /* 0x000004092a207984 */ /* 0x000f220008000800 */
[----:B-1----:R-:W-:-:S03]  /*3e90*/  IDP.4A.S8.S8 R30, R33, R30, R52 ;  /* 0x0000001e211e7226 */ /* 0x002fc60000000634 */
[----:B------:R-:W1:Y:S01]  /*3ea0*/  LDS R52, [R47+0x48] ;  /* 0x000048002f347984 */ /* 0x000e620000000800 */
[----:B--2---:R-:W-:-:S03]  /*3eb0*/  IDP.4A.S8.S8 R33, R49, R48, RZ ;  /* 0x0000003031217226 */ /* 0x004fc600000006ff */
[----:B------:R-:W-:Y:S04]  /*3ec0*/  LDS R58, [R47+0x54] ;  /* 0x000054002f3a7984 */ /* 0x000fe80000000800 */
[----:B------:R-:W-:Y:S04]  /*3ed0*/  LDS R48, [R47+0x4c] ;  /* 0x00004c002f307984 */ /* 0x000fe80000000800 */
[----:B------:R-:W2:Y:S01]  /*3ee0*/  LDS R49, [R41+UR8+0x4c] ;  /* 0x00004c0829317984 */ /* 0x000ea20008000800 */
[----:B------:R-:W-:-:S03]  /*3ef0*/  IMAD R59, R50, R59, RZ ;  /* 0x0000003b323b7224 */ /* 0x000fc600078e02ff */
[----:B------:R-:W-:Y:S01]  /*3f00*/  LDS R50, [R41+UR8+0x50] ;  /* 0x0000500829327984 */ /* 0x000fe20008000800 */
[----:B0-----:R-:W-:Y:S01]  /*3f10*/  IDP.4A.S8.S8 R30, R57, R56, R30 ;  /* 0x00000038391e7226 */ /* 0x001fe2000000061e */
[----:B------:R-:W-:Y:S02]  /*3f20*/  I2FP.F32.S32 R59, R59 ;  /* 0x0000003b003b7245 */ /* 0x000fe40000201400 */
[----:B------:R-:W-:Y:S01]  /*3f30*/  LDS R56, [R47+0x60] ;  /* 0x000060002f387984 */ /* 0x000fe20000000800 */
[----:B---3--:R-:W-:-:S03]  /*3f40*/  IMAD R51, R30, R51, RZ ;  /* 0x000000331e337224 */ /* 0x008fc600078e02ff */
[----:B------:R-:W-:Y:S01]  /*3f50*/  LDS R57, [R41+UR8+0x68] ;  /* 0x0000680829397984 */ /* 0x000fe20008000800 */
[----:B----4-:R-:W-:Y:S01]  /*3f60*/  HADD2.F32 R30, -RZ, R31.H0_H0 ;  /* 0x2000001fff1e7230 */ /* 0x010fe20000004100 */
[----:B------:R-:W-:Y:S01]  /*3f70*/  I2FP.F32.S32 R51, R51 ;  /* 0x0000003300337245 */ /* 0x000fe20000201400 */
[----:B------:R-:W-:-:S03]  /*3f80*/  IDP.4A.S8.S8 R54, R54, R55, R33 ;  /* 0x0000003736367226 */ /* 0x000fc60000000621 */
[----:B------:R-:W-:Y:S01]  /*3f90*/  FFMA.FTZ R30, R30, R59, RZ ;  /* 0x0000003b1e1e7223 */ /* 0x000fe200000100ff */
[----:B------:R-:W-:Y:S01]  /*3fa0*/  LDS R55, [R47+0x50] ;  /* 0x000050002f377984 */ /* 0x000fe20000000800 */
[----:B------:R-:W-:-:S03]  /*3fb0*/  HADD2.F32 R33, -RZ, R32.H0_H0 ;  /* 0x20000020ff217230 */ /* 0x000fc60000004100 */
[----:B------:R-:W0:Y:S01]  /*3fc0*/  LDS R59, [R41+UR8+0x60] ;  /* 0x00006008293b7984 */ /* 0x000e220008000800 */
[----:B-1----:R-:W-:Y:S02]  /*3fd0*/  IDP.4A.S8.S8 R53, R52, R53, R54 ;  /* 0x0000003534357226 */ /* 0x002fe40000000636 */
[----:B------:R-:W-:Y:S01]  /*3fe0*/  FFMA.FTZ R33, R33, R51, R30 ;  /* 0x0000003321217223 */ /* 0x000fe2000001001e */
[----:B------:R-:W-:Y:S04]  /*3ff0*/  LDS R52, [R41+UR8+0x64] ;  /* 0x0000640829347984 */ /* 0x000fe80008000800 */
[----:B------:R-:W1:Y:S04]  /*4000*/  LDS R51, [R47+0x64] ;  /* 0x000064002f337984 */ /* 0x000e680000000800 */
[----:B------:R-:W3:Y:S01]  /*4010*/  LDS R54, [R47+0x68] ;  /* 0x000068002f367984 */ /* 0x000ee20000000800 */
[----:B--2---:R-:W-:-:S03]  /*4020*/  IDP.4A.S8.S8 R48, R48, R49, R53 ;  /* 0x0000003130307226 */ /* 0x004fc60000000635 */
[----:B------:R-:W-:Y:S04]  /*4030*/  LDS R30, [R47+0x6c] ;  /* 0x00006c002f1e7984 */ /* 0x000fe80000000800 */
[----:B------:R-:W2:Y:S04]  /*4040*/  LDS R53, [R41+UR8+0x6c] ;  /* 0x00006c0829357984 */ /* 0x000ea80008000800 */
[----:B------:R-:W4:Y:S01]  /*4050*/  LDS.U8 R49, [R46+0x8] ;  /* 0x000008002e317984 */ /* 0x000f220000000000 */
[----:B0-----:R-:W-:Y:S02]  /*4060*/  IDP.4A.S8.S8 R56, R56, R59, RZ ;  /* 0x0000003b38387226 */ /* 0x001fe400000006ff */
[----:B------:R-:W-:-:S02]  /*4070*/  IDP.4A.S8.S8 R48, R55, R50, R48 ;  /* 0x0000003237307226 */ /* 0x000fc40000000630 */
[----:B------:R-:W-:Y:S01]  /*4080*/  LDS R50, [R47+0x70] ;  /* 0x000070002f327984 */ /* 0x000fe20000000800 */
[----:B-1----:R-:W-:-:S03]  /*4090*/  IDP.4A.S8.S8 R56, R51, R52, R56 ;  /* 0x0000003433387226 */ /* 0x002fc60000000638 */
[----:B------:R-:W-:Y:S04]  /*40a0*/  LDS R55, [R41+UR8+0x74] ;  /* 0x0000740829377984 */ /* 0x000fe80008000800 */
[----:B------:R-:W0:Y:S01]  /*40b0*/  LDS.U8 R52, [R46+0x9] ;  /* 0x000009002e347984 */ /* 0x000e220000000000 */
[----:B------:R-:W-:-:S03]  /*40c0*/  IDP.4A.S8.S8 R48, R58, R61, R48 ;  /* 0x0000003d3a307226 */ /* 0x000fc60000000630 */
[----:B------:R-:W1:Y:S01]  /*40d0*/  LDS R51, [R41+UR8+0x70] ;  /* 0x0000700829337984 */ /* 0x000e620008000800 */
[----:B---3--:R-:W-:-:S03]  /*40e0*/  IDP.4A.S8.S8 R56, R54, R57, R56 ;  /* 0x0000003936387226 */ /* 0x008fc60000000638 */
[----:B------:R-:W-:Y:S04]  /*40f0*/  LDS R57, [R47+0x58] ;  /* 0x000058002f397984 */ /* 0x000fe80000000800 */
[----:B------:R-:W3:Y:S04]  /*4100*/  LDS R58, [R41+UR8+0x58] ;  /* 0x00005808293a7984 */ /* 0x000ee80008000800 */
[----:B------:R-:W3:Y:S01]  /*4110*/  LDS R54, [R47+0x74] ;  /* 0x000074002f367984 */ /* 0x000ee20000000800 */
[----:B--2---:R-:W-:-:S03]  /*4120*/  IDP.4A.S8.S8 R59, R30, R53, R56 ;  /* 0x000000351e3b7226 */ /* 0x004fc60000000638 */
[----:B------:R-:W-:Y:S04]  /*4130*/  LDS R56, [R47+0x78] ;  /* 0x000078002f387984 */ /* 0x000fe80000000800 */
[----:B------:R-:W2:Y:S01]  /*4140*/  LDS R53, [R41+UR8+0x78] ;  /* 0x0000780829357984 */ /* 0x000ea20008000800 */
[----:B------:R-:W-:Y:S01]  /*4150*/  HADD2.F32 R30, -RZ, R31.H1_H1 ;  /* 0x3000001fff1e7230 */ /* 0x000fe20000004100 */
[----:B----4-:R-:W-:Y:S01]  /*4160*/  I2FP.F32.U32 R49, R49 ;  /* 0x0000003100317245 */ /* 0x010fe20000201000 */
[----:B------:R-:W-:Y:S02]  /*4170*/  HADD2.F32 R31, -RZ, R32.H1_H1 ;  /* 0x30000020ff1f7230 */ /* 0x000fe40000004100 */
[----:B------:R-:W-:Y:S02]  /*4180*/  LDS R32, [R42+UR9+0x8] ;  /* 0x000008092a207984 */ /* 0x000fe40008000800 */
[----:B------:R-:W-:-:S02]  /*4190*/  FFMA.FTZ R30, R30, R49, RZ ;  /* 0x000000311e1e7223 */ /* 0x000fc400000100ff */
[----:B------:R-:W-:Y:S01]  /*41a0*/  LDS R49, [R42+UR9+0xc] ;  /* 0x00000c092a317984 */ /* 0x000fe20008000800 */
[----:B0-----:R-:W-:Y:S01]  /*41b0*/  I2FP.F32.U32 R52, R52 ;  /* 0x0000003400347245 */ /* 0x001fe20000201000 */
[----:B-1----:R-:W-:-:S04]  /*41c0*/  IDP.4A.S8.S8 R50, R50, R51, R59 ;  /* 0x0000003332327226 */ /* 0x002fc8000000063b */
[----:B------:R-:W-:Y:S01]  /*41d0*/  FFMA.FTZ R31, R31, R52, R30 ;  /* 0x000000341f1f7223 */ /* 0x000fe2000001001e */
[----:B------:R-:W-:Y:S04]  /*41e0*/  LDS R51, [R47+0x7c] ;  /* 0x00007c002f337984 */ /* 0x000fe80000000800 */
[----:B------:R-:W0:Y:S01]  /*41f0*/  LDS R30, [R41+UR8+0x7c] ;  /* 0x00007c08291e7984 */ /* 0x000e220008000800 */
[----:B---3--:R-:W-:-:S03]  /*4200*/  IDP.4A.S8.S8 R57, R57, R58, R48 ;  /* 0x0000003a39397226 */ /* 0x008fc60000000630 */
[----:B------:R-:W-:Y:S01]  /*4210*/  LDS R58, [R47+0x5c] ;  /* 0x00005c002f3a7984 */ /* 0x000fe20000000800 */
[----:B------:R-:W-:-:S03]  /*4220*/  IDP.4A.S8.S8 R50, R54, R55, R50 ;  /* 0x0000003736327226 */ /* 0x000fc60000000632 */
[----:B------:R-:W1:Y:S04]  /*4230*/  LDS R55, [R41+UR8+0x5c] ;  /* 0x00005c0829377984 */ /* 0x000e680008000800 */
[----:B------:R-:W3:Y:S01]  /*4240*/  LDS.U8 R52, [R46+0xa] ;  /* 0x00000a002e347984 */ /* 0x000ee20000000000 */
[----:B--2---:R-:W-:-:S03]  /*4250*/  IDP.4A.S8.S8 R56, R56, R53, R50 ;  /* 0x0000003538387226 */ /* 0x004fc60000000632 */
[----:B------:R-:W2:Y:S04]  /*4260*/  LDS.U8 R54, [R46+0x2] ;  /* 0x000002002e367984 */ /* 0x000ea80000000000 */
[----:B------:R-:W4:Y:S04]  /*4270*/  LDS.U8 R53, [R46+0x3] ;  /* 0x000003002e357984 */ /* 0x000f280000000000 */
[----:B------:R-:W4:Y:S04]  /*4280*/  LDS R50, [R45] ;  /* 0x000000002d327984 */ /* 0x000f280000000800 */
[----:B------:R-:W4:Y:S01]  /*4290*/  LDS.U8 R48, [R46+0xb] ;  /* 0x00000b002e307984 */ /* 0x000f220000000000 */
[----:B------:R-:W-:Y:S01]  /*42a0*/  USHF.L.U32 UR4, UR15, 0x8, URZ ;  /* 0x000000080f047899 */ /* 0x000fe200080006ff */
[----:B0-----:R-:W-:-:S02]  /*42b0*/  IDP.4A.S8.S8 R56, R51, R30, R56 ;  /* 0x0000001e33387226 */ /* 0x001fc40000000638 */
[----:B------:R-:W-:Y:S02]  /*42c0*/  HADD2.F32 R30, -RZ, R32.H1_H1 ;  /* 0x30000020ff1e7230 */ /* 0x000fe40000004100 */
[----:B-1----:R-:W-:Y:S01]  /*42d0*/  IDP.4A.S8.S8 R55, R58, R55, R57 ;  /* 0x000000373a377226 */ /* 0x002fe20000000639 */
[----:B---3--:R-:W-:-:S03]  /*42e0*/  I2FP.F32.U32 R51, R52 ;  /* 0x0000003400337245 */ /* 0x008fc60000201000 */
[----:B--2---:R-:W-:Y:S02]  /*42f0*/  IMAD R54, R55, R54, RZ ;  /* 0x0000003637367224 */ /* 0x004fe400078e02ff */
[----:B------:R-:W-:Y:S01]  /*4300*/  FFMA.FTZ R51, R30, R51, RZ ;  /* 0x000000331e337223 */ /* 0x000fe200000100ff */
[----:B------:R-:W-:Y:S02]  /*4310*/  HADD2.F32 R30, -RZ, R32.H0_H0 ;  /* 0x20000020ff1e7230 */ /* 0x000fe40000004100 */
[----:B----4-:R-:W-:Y:S02]  /*4320*/  IMAD R53, R56, R53, RZ ;  /* 0x0000003538357224 */ /* 0x010fe400078e02ff */
[--C-:B------:R-:W-:Y:S02]  /*4330*/  HADD2.F32 R32, -RZ, R49.reuse.H0_H0 ;  /* 0x20000031ff207230 */ /* 0x100fe40000004100 */
[----:B------:R-:W-:Y:S01]  /*4340*/  HADD2.F32 R56, -RZ, R49.H1_H1 ;  /* 0x30000031ff387230 */ /* 0x000fe20000004100 */
[----:B------:R-:W-:Y:S01]  /*4350*/  I2FP.F32.S32 R49, R54 ;  /* 0x0000003600317245 */ /* 0x000fe20000201400 */
[----:B------:R-:W-:-:S02]  /*4360*/  HADD2.F32 R52, -RZ, R50.H0_H0 ;  /* 0x20000032ff347230 */ /* 0x000fc40000004100 */
[----:B------:R-:W-:Y:S01]  /*4370*/  HADD2.F32 R50, -RZ, R50.H1_H1 ;  /* 0x30000032ff327230 */ /* 0x000fe20000004100 */
[----:B------:R-:W-:Y:S01]  /*4380*/  I2FP.F32.U32 R54, R48 ;  /* 0x0000003000367245 */ /* 0x000fe20000201000 */
[----:B------:R-:W-:Y:S01]  /*4390*/  UIADD3 UR4, UPT, UPT, UR4, 0x80, URZ ;  /* 0x0000008004047890 */ /* 0x000fe2000fffe0ff */
[----:B------:R-:W-:Y:S01]  /*43a0*/  I2FP.F32.S32 R53, R53 ;  /* 0x0000003500357245 */ /* 0x000fe20000201400 */
[----:B------:R-:W-:Y:S01]  /*43b0*/  FFMA.FTZ R49, R30, R49, RZ ;  /* 0x000000311e317223 */ /* 0x000fe200000100ff */
[----:B------:R-:W-:Y:S01]  /*43c0*/  FMUL.FTZ R48, R31, R50 ;  /* 0x000000321f307220 */ /* 0x000fe20000410000 */
[----:B------:R-:W-:Y:S01]  /*43d0*/  FFMA.FTZ R51, R56, R54, R51 ;  /* 0x0000003638337223 */ /* 0x000fe20000010033 */
[----:B------:R-:W-:Y:S01]  /*43e0*/  UISETP.GE.AND UP0, UPT, UR4, UR18, UPT ;  /* 0x000000120400728c */ /* 0x000fe2000bf06270 */
[----:B------:R-:W-:Y:S01]  /*43f0*/  FFMA.FTZ R49, R32, R53, R49 ;  /* 0x0000003520317223 */ /* 0x000fe20000010031 */
[----:B------:R-:W-:Y:S01]  /*4400*/  FFMA.FTZ R33, R33, R52, -R48 ;  /* 0x0000003421217223 */ /* 0x000fe20000010830 */
[----:B------:R-:W-:-:S03]  /*4410*/  FMUL.FTZ R51, R50, R51 ;  /* 0x0000003332337220 */ /* 0x000fc60000410000 */
[----:B------:R-:W-:Y:S01]  /*4420*/  FADD.FTZ R2, R2, R33 ;  /* 0x0000002102027221 */ /* 0x000fe20000010000 */
[----:B------:R-:W-:-:S04]  /*4430*/  FFMA.FTZ R49, R52, R49, -R51 ;  /* 0x0000003134317223 */ /* 0x000fc80000010833 */
[----:B------:R-:W-:Y:S01]  /*4440*/  FADD.FTZ R2, R2, R49 ;  /* 0x0000003102027221 */ /* 0x000fe20000010000 */
[----:B------:R-:W-:Y:S06]  /*4450*/  BAR.SYNC.DEFER_BLOCKING 0x0 ;  /* 0x0000000000007b1d */ /* 0x000fec0000010000 */
[----:B------:R-:W-:Y:S05]  /*4460*/  BRA.U UP0, `(.L_x_282) ;  /* 0x0000000900947547 */ /* 0x000fea000b800000 */
[----:B------:R-:W-:Y:S02]  /*4470*/  IADD3 R30, PT, PT, R35, 0x4, RZ ;  /* 0x00000004231e7810 */ /* 0x000fe40007ffe0ff */
[----:B------:R-:W-:Y:S02]  /*4480*/  IADD3 R33, PT, PT, R3, 0x20, RZ ;  /* 0x0000002003217810 */ /* 0x000fe40007ffe0ff */
        /* <DEDUP_REMOVED lines=10> */
[----:B------:R-:W-:-:S03]  /*4530*/  @!P0 IMAD.WIDE R32, R33, 0x24, R28 ;  /* 0x0000002421208825 */ /* 0x000fc600078e021c */
[----:B------:R-:W-:-:S03]  /*4540*/  @!P1 IADD3 R31, PT, PT, R31, R35, RZ ;  /* 0x000000231f1f9210 */ /* 0x000fc60007ffe0ff */
[----:B------:R-:W2:Y:S04]  /*4550*/  @!P0 LDG.E.CONSTANT R32, desc[UR16][R32.64+0x4] ;  /* 0x0000041020208981 */ /* 0x000ea8000c1e9900 */
        /* <DEDUP_REMOVED lines=21> */
[----:B------:R-:W1:Y:S01]  /*46b0*/  LDS R32, [R41+UR8+0x28] ;  /* 0x0000280829207984 */ /* 0x000e620008000800 */
[----:B--2---:R-:W-:-:S03]  /*46c0*/  IDP.4A.S8.S8 R54, R54, R55, R35 ;  /* 0x0000003736367226 */ /* 0x004fc60000000623 */
        /* <DEDUP_REMOVED lines=9> */
[----:B------:R-:W-:Y:S04]  /*4760*/  LDS R54, [R47+0xb0] ;  /* 0x0000b0002f367984 */ /* 0x000fe80000000800 */
[----:B------:R-:W5:Y:S01]  /*4770*/  LDS R55, [R41+UR8+0x30] ;  /* 0x0000300829377984 */ /* 0x000f620008000800 */
[----:B0-----:R-:W-:-:S03]  /*4780*/  IDP.4A.S8.S8 R33, R30, R33, R56 ;  /* 0x000000211e217226 */ /* 0x001fc60000000638 */
        /* <DEDUP_REMOVED lines=14> */
[----:B-----5:R-:W-:-:S03]  /*4870*/  IDP.4A.S8.S8 R54, R54, R55, R56 ;  /* 0x0000003736367226 */ /* 0x020fc60000000638 */
        /* <DEDUP_REMOVED lines=11> */
[----:B---3--:R-:W-:-:S03]  /*4930*/  IDP.4A.S8.S8 R53, R33, R34, RZ ;  /* 0x0000002221357226 */ /* 0x008fc600000006ff */
        /* <DEDUP_REMOVED lines=15> */
[----:B------:R-:W2:Y:S04]  /*4a30*/  LDS.U8 R49, [R46+0x4] ;  /* 0x000004002e317984 */ /* 0x000ea80000000000 */
[----:B------:R-:W2:Y:S01]  /*4a40*/  LDS.U8 R32, [R46+0x5] ;  /* 0x000005002e207984 */ /* 0x000ea20000000000 */
[----:B---3--:R-:W-:-:S03]  /*4a50*/  IDP.4A.S8.S8 R33, R33, R34, RZ ;  /* 0x0000002221217226 */ /* 0x008fc600000006ff */
[----:B------:R-:W3:Y:S01]  /*4a60*/  LDS R31, [R42+UR9] ;  /* 0x000000092a1f7984 */ /* 0x000ee20008000800 */
[----:B----4-:R-:W-:-:S03]  /*4a70*/  IDP.4A.S8.S8 R54, R54, R55, R33 ;  /* 0x0000003736367226 */ /* 0x010fc60000000621 */
[----:B------:R-:W-:Y:S04]  /*4a80*/  LDS R34, [R47+0xf0] ;  /* 0x0000f0002f227984 */ /* 0x000fe80000000800 */
[----:B------:R-:W4:Y:S01]  /*4a90*/  LDS R33, [R42+UR9+0x4] ;  /* 0x000004092a217984 */ /* 0x000f220008000800 */
[----:B-----5:R-:W-:-:S03]  /*4aa0*/  IDP.4A.S8.S8 R52, R51, R52, R54 ;  /* 0x0000003433347226 */ /* 0x020fc60000000636 */
[----:B------:R-:W-:Y:S04]  /*4ab0*/  LDS R55, [R47+0xf4] ;  /* 0x0000f4002f377984 */ /* 0x000fe80000000800 */
[----:B------:R-:W5:Y:S01]  /*4ac0*/  LDS R51, [R41+UR8+0x70] ;  /* 0x0000700829337984 */ /* 0x000f620008000800 */
[----:B0-----:R-:W-:-:S03]  /*4ad0*/  IDP.4A.S8.S8 R50, R53, R50, R48 ;  /* 0x0000003235327226 */ /* 0x001fc60000000630 */
[----:B------:R-:W-:Y:S04]  /*4ae0*/  LDS R54, [R41+UR8+0x5c] ;  /* 0x00005c0829367984 */ /* 0x000fe80008000800 */
[----:B------:R-:W-:Y:S01]  /*4af0*/  LDS R53, [R47+0xd8] ;  /* 0x0000d8002f357984 */ /* 0x000fe20000000800 */
[----:B-1----:R-:W-:-:S03]  /*4b00*/  IDP.4A.S8.S8 R58, R57, R56, R52 ;  /* 0x00000038393a7226 */ /* 0x002fc60000000634 */
[----:B------:R-:W0:Y:S01]  /*4b10*/  LDS R48, [R41+UR8+0x58] ;  /* 0x0000580829307984 */ /* 0x000e220008000800 */
[----:B--2---:R-:W-:-:S03]  /*4b20*/  IMAD R30, R30, R49, RZ ;  /* 0x000000311e1e7224 */ /* 0x004fc600078e02ff */
[----:B------:R-:W1:Y:S01]  /*4b30*/  LDS R57, [R47+0xdc] ;  /* 0x0000dc002f397984 */ /* 0x000e620000000800 */
[----:B------:R-:W-:-:S03]  /*4b40*/  IMAD R32, R35, R32, RZ ;  /* 0x0000002023207224 */ /* 0x000fc600078e02ff */
[----:B------:R-:W2:Y:S01]  /*4b50*/  LDS R52, [R41+UR8+0x74] ;  /* 0x0000740829347984 */ /* 0x000ea20008000800 */
[----:B------:R-:W-:Y:S01]  /*4b60*/  I2FP.F32.S32 R35, R30 ;  /* 0x0000001e00237245 */ /* 0x000fe20000201400 */
[----:B---3--:R-:W-:Y:S02]  /*4b70*/  HADD2.F32 R30, -RZ, R31.H0_H0 ;  /* 0x2000001fff1e7230 */ /* 0x008fe40000004100 */
[----:B------:R-:W-:Y:S01]  /*4b80*/  LDS R49, [R47+0xf8] ;  /* 0x0000f8002f317984 */ /* 0x000fe20000000800 */
[----:B------:R-:W-:-:S03]  /*4b90*/  I2FP.F32.S32 R32, R32 ;  /* 0x0000002000207245 */ /* 0x000fc60000201400 */
[----:B------:R-:W3:Y:S01]  /*4ba0*/  LDS R56, [R41+UR8+0x78] ;  /* 0x0000780829387984 */ /* 0x000ee20008000800 */
[----:B------:R-:W-:Y:S01]  /*4bb0*/  FFMA.FTZ R30, R30, R35, RZ ;  /* 0x000000231e1e7223 */ /* 0x000fe200000100ff */
[--C-:B----4-:R-:W-:Y:S02]  /*4bc0*/  HADD2.F32 R35, -RZ, R33.reuse.H0_H0 ;  /* 0x20000021ff237230 */ /* 0x110fe40000004100 */
[----:B------:R-:W-:-:S03]  /*4bd0*/  HADD2.F32 R33, -RZ, R33.H1_H1 ;  /* 0x30000021ff217230 */ /* 0x000fc60000004100 */
[----:B------:R-:W-:Y:S02]  /*4be0*/  FFMA.FTZ R32, R35, R32, R30 ;  /* 0x0000002023207223 */ /* 0x000fe4000001001e */
[----:B------:R-:W-:Y:S01]  /*4bf0*/  LDS R30, [R47+0xfc] ;  /* 0x0000fc002f1e7984 */ /* 0x000fe20000000800 */
[----:B-----5:R-:W-:-:S03]  /*4c00*/  IDP.4A.S8.S8 R51, R34, R51, R58 ;  /* 0x0000003322337226 */ /* 0x020fc6000000063a */
[----:B------:R-:W4:Y:S04]  /*4c10*/  LDS R35, [R41+UR8+0x7c] ;  /* 0x00007c0829237984 */ /* 0x000f280008000800 */
[----:B------:R-:W5:Y:S01]  /*4c20*/  LDS.U8 R34, [R46+0xc] ;  /* 0x00000c002e227984 */ /* 0x000f620000000000 */
[----:B0-----:R-:W-:-:S03]  /*4c30*/  IDP.4A.S8.S8 R48, R53, R48, R50 ;  /* 0x0000003035307226 */ /* 0x001fc60000000632 */
[----:B------:R-:W0:Y:S01]  /*4c40*/  LDS.U8 R50, [R46+0x6] ;  /* 0x000006002e327984 */ /* 0x000e220000000000 */
[----:B-1----:R-:W-:-:S03]  /*4c50*/  IDP.4A.S8.S8 R57, R57, R54, R48 ;  /* 0x0000003639397226 */ /* 0x002fc60000000630 */
[----:B------:R-:W1:Y:S01]  /*4c60*/  LDS.U8 R48, [R46+0xe] ;  /* 0x00000e002e307984 */ /* 0x000e620000000000 */
[----:B--2---:R-:W-:-:S03]  /*4c70*/  IDP.4A.S8.S8 R52, R55, R52, R51 ;  /* 0x0000003437347226 */ /* 0x004fc60000000633 */
[----:B------:R-:W2:Y:S04]  /*4c80*/  LDS R51, [R42+UR9+0x8] ;  /* 0x000008092a337984 */ /* 0x000ea80008000800 */
[----:B------:R-:W2:Y:S01]  /*4c90*/  LDS.U8 R55, [R46+0xd] ;  /* 0x00000d002e377984 */ /* 0x000ea20000000000 */
[----:B---3--:R-:W-:-:S03]  /*4ca0*/  IDP.4A.S8.S8 R56, R49, R56, R52 ;  /* 0x0000003831387226 */ /* 0x008fc60000000634 */
[----:B------:R-:W3:Y:S04]  /*4cb0*/  LDS R53, [R42+UR9+0xc] ;  /* 0x00000c092a357984 */ /* 0x000ee80008000800 */
[----:B------:R-:W3:Y:S04]  /*4cc0*/  LDS.U8 R54, [R46+0xf] ;  /* 0x00000f002e367984 */ /* 0x000ee80000000000 */
[----:B------:R-:W3:Y:S04]  /*4cd0*/  LDS.U8 R49, [R46+0x7] ;  /* 0x000007002e317984 */ /* 0x000ee80000000000 */
[----:B------:R-:W3:Y:S01]  /*4ce0*/  LDS R52, [R45] ;  /* 0x000000002d347984 */ /* 0x000ee20000000800 */
[----:B----4-:R-:W-:-:S02]  /*4cf0*/  IDP.4A.S8.S8 R56, R30, R35, R56 ;  /* 0x000000231e387226 */ /* 0x010fc40000000638 */
[----:B------:R-:W-:Y:S01]  /*4d00*/  HADD2.F32 R30, -RZ, R31.H1_H1 ;  /* 0x3000001fff1e7230 */ /* 0x000fe20000004100 */
[----:B-----5:R-:W-:-:S05]  /*4d10*/  I2FP.F32.U32 R31, R34 ;  /* 0x00000022001f7245 */ /* 0x020fca0000201000 */
[----:B------:R-:W-:Y:S01]  /*4d20*/  FFMA.FTZ R34, R30, R31, RZ ;  /* 0x0000001f1e227223 */ /* 0x000fe200000100ff */
[----:B0-----:R-:W-:Y:S01]  /*4d30*/  IMAD R50, R57, R50, RZ ;  /* 0x0000003239327224 */ /* 0x001fe200078e02ff */
[----:B-1----:R-:W-:-:S04]  /*4d40*/  I2FP.F32.U32 R48, R48 ;  /* 0x0000003000307245 */ /* 0x002fc80000201000 */
[----:B------:R-:W-:Y:S01]  /*4d50*/  I2FP.F32.S32 R35, R50 ;  /* 0x0000003200237245 */ /* 0x000fe20000201400 */
[--C-:B--2---:R-:W-:Y:S02]  /*4d60*/  HADD2.F32 R31, -RZ, R51.reuse.H1_H1 ;  /* 0x30000033ff1f7230 */ /* 0x104fe40000004100 */
[----:B------:R-:W-:Y:S01]  /*4d70*/  HADD2.F32 R30, -RZ, R51.H0_H0 ;  /* 0x20000033ff1e7230 */ /* 0x000fe20000004100 */
[----:B------:R-:W-:Y:S02]  /*4d80*/  I2FP.F32.U32 R55, R55 ;  /* 0x0000003700377245 */ /* 0x000fe40000201000 */
[----:B------:R-:W-:Y:S02]  /*4d90*/  FFMA.FTZ R31, R31, R48, RZ ;  /* 0x000000301f1f7223 */ /* 0x000fe400000100ff */
[----:B------:R-:W-:Y:S01]  /*4da0*/  FFMA.FTZ R35, R30, R35, RZ ;  /* 0x000000231e237223 */ /* 0x000fe200000100ff */
[--C-:B---3--:R-:W-:Y:S02]  /*4db0*/  HADD2.F32 R48, -RZ, R53.reuse.H1_H1 ;  /* 0x30000035ff307230 */ /* 0x108fe40000004100 */
[----:B------:R-:W-:Y:S01]  /*4dc0*/  FFMA.FTZ R33, R33, R55, R34 ;  /* 0x0000003721217223 */ /* 0x000fe20000010022 */
[----:B------:R-:W-:Y:S01]  /*4dd0*/  HADD2.F32 R34, -RZ, R53.H0_H0 ;  /* 0x20000035ff227230 */ /* 0x000fe20000004100 */
[----:B------:R-:W-:Y:S01]  /*4de0*/  I2FP.F32.U32 R54, R54 ;  /* 0x0000003600367245 */ /* 0x000fe20000201000 */
[----:B------:R-:W-:-:S04]  /*4df0*/  IMAD R49, R56, R49, RZ ;  /* 0x0000003138317224 */ /* 0x000fc800078e02ff */
[----:B------:R-:W-:Y:S01]  /*4e00*/  FFMA.FTZ R51, R48, R54, R31 ;  /* 0x0000003630337223 */ /* 0x000fe2000001001f */
[--C-:B------:R-:W-:Y:S01]  /*4e10*/  HADD2.F32 R30, -RZ, R52.reuse.H1_H1 ;  /* 0x30000034ff1e7230 */ /* 0x100fe20000004100 */
[----:B------:R-:W-:Y:S01]  /*4e20*/  I2FP.F32.S32 R49, R49 ;  /* 0x0000003100317245 */ /* 0x000fe20000201400 */
[----:B------:R-:W-:-:S03]  /*4e30*/  HADD2.F32 R31, -RZ, R52.H0_H0 ;  /* 0x20000034ff1f7230 */ /* 0x000fc60000004100 */
[----:B------:R-:W-:Y:S01]  /*4e40*/  FMUL.FTZ R33, R33, R30 ;  /* 0x0000001e21217220 */ /* 0x000fe20000410000 */
[----:B------:R-:W-:Y:S01]  /*4e50*/  FFMA.FTZ R34, R34, R49, R35 ;  /* 0x0000003122227223 */ /* 0x000fe20000010023 */
[----:B------:R-:W-:Y:S02]  /*4e60*/  FMUL.FTZ R30, R30, R51 ;  /* 0x000000331e1e7220 */ /* 0x000fe40000410000 */
[----:B------:R-:W-:Y:S02]  /*4e70*/  FFMA.FTZ R33, R32, R31, -R33 ;  /* 0x0000001f20217223 */ /* 0x000fe40000010821 */
[----:B------:R-:W-:Y:S02]  /*4e80*/  FFMA.FTZ R31, R31, R34, -R30 ;  /* 0x000000221f1f7223 */ /* 0x000fe4000001081e */
[----:B------:R-:W-:-:S04]  /*4e90*/  FADD.FTZ R2, R2, R33 ;  /* 0x0000002102027221 */ /* 0x000fc80000010000 */
[----:B------:R-:W-:Y:S01]  /*4ea0*/  FADD.FTZ R2, R2, R31 ;  /* 0x0000001f02027221 */ /* 0x000fe20000010000 */
[----:B------:R-:W-:Y:S06]  /*4eb0*/  BAR.SYNC.DEFER_BLOCKING 0x0 ;  /* 0x0000000000007b1d */ /* 0x000fec0000010000 */
.L_x_282:
[----:B------:R-:W-:-:S04]  /*4ec0*/  UIADD3 UR15, UPT, UPT, UR15, 0x1, URZ ;  /* 0x000000010f0f7890 */ /* 0x000fc8000fffe0ff */
[----:B------:R-:W-:-:S09]  /*4ed0*/  UISETP.NE.AND UP0, UPT, UR15, UR10, UPT ;  /* 0x0000000a0f00728c */ /* 0x000fd2000bf05270 */
[----:B------:R-:W-:Y:S05]  /*4ee0*/  BRA.U UP0, `(.L_x_283) ;  /* 0xffffffdd002c7547 */ /* 0x000fea000b83ffff */
.L_x_280:
[----:B------:R-:W1:Y:S01]  /*4ef0*/  LDCU UR4, c[0x0][0x3c8] ;  /* 0x00007900ff0477ac */ /* 0x000e620008000800 */
[----:B------:R-:W1:Y:S02]  /*4f00*/  LDCU UR5, c[0x0][0x3bc] ;  /* 0x00007780ff0577ac */ /* 0x000e640008000800 */
[----:B-1----:R-:W-:-:S06]  /*4f10*/  UIMAD UR4, UR4, UR5, URZ ;  /* 0x00000005040472a4 */ /* 0x002fcc000f8e02ff */
[----:B-----5:R-:W-:-:S13]  /*4f20*/  ISETP.GE.AND P0, PT, R0, UR4, PT ;  /* 0x0000000400007c0c */ /* 0x020fda000bf06270 */
[----:B------:R-:W-:Y:S05]  /*4f30*/  @P0 EXIT ;  /* 0x000000000000094d */ /* 0x000fea0003800000 */
[----:B------:R-:W1:Y:S01]  /*4f40*/  S2R R3, SR_TID.X ;  /* 0x0000000000037919 */ /* 0x000e620000002100 */
[----:B------:R-:W2:Y:S01]  /*4f50*/  LDCU UR4, c[0x0][0x3c4] ;  /* 0x00007880ff0477ac */ /* 0x000ea20008000800 */
[----:B-1----:R-:W-:-:S04]  /*4f60*/  IADD3 R3, PT, PT, R3, UR6, RZ ;  /* 0x0000000603037c10 */ /* 0x002fc8000fffe0ff */
        /* <DEDUP_REMOVED lines=8> */
.L_x_284:
        /* <DEDUP_REMOVED lines=9> */
.L_x_1195:


//--------------------- .text._Z8moe_q5_KIN3c108BFloat16ELb0EEvPKvS3_PT_PKiS7_S7_iiiiiii --------------------------
	.section	.text._Z8moe_q5_KIN3c108BFloat16ELb0EEvPKvS3_PT_PKiS7_S7_iiiiiii,"ax",@progbits
	.align	128
.text._Z8moe_q5_KIN3c108BFloat16ELb0EEvPKvS3_PT_PKiS7_S7_iiiiiii:
        .type           _Z8moe_q5_KIN3c108BFloat16ELb0EEvPKvS3_PT_PKiS7_S7_iiiiiii,@function
        .size           _Z8moe_q5_KIN3c108BFloat16ELb0EEvPKvS3_PT_PKiS7_S7_iiiiiii,(.L_x_1196 - _Z8moe_q5_KIN3c108BFloat16ELb0EEvPKvS3_PT_PKiS7_S7_iiiiiii)
        .other          _Z8moe_q5_KIN3c108BFloat16ELb0EEvPKvS3_PT_PKiS7_S7_iiiiiii,@"STO_CUDA_ENTRY STV_DEFAULT"
_Z8moe_q5_KIN3c108BFloat16ELb0EEvPKvS3_PT_PKiS7_S7_iiiiiii:
        /* <DEDUP_REMOVED lines=17> */
[----:B------:R0:W5:Y:S01]  /*0110*/  LDG.E.CONSTANT R0, desc[UR14][R6.64] ;  /* 0x0000000e06007981 */ /* 0x000162000c1e9900 */
[----:B------:R-:W1:Y:S01]  /*0120*/  LDC.64 R4, c[0x0][0x3b0] ;  /* 0x0000ec00ff047b82 */ /* 0x000e620000000a00 */
[----:B------:R-:W-:-:S07]  /*0130*/  HFMA2 R22, -RZ, RZ, 0, 0 ;  /* 0x00000000ff167431 */ /* 0x000fce00000001ff */
[----:B------:R-:W2:Y:S08]  /*0140*/  LDC.64 R16, c[0x0][0x380] ;  /* 0x0000e000ff107b82 */ /* 0x000eb00000000a00 */
[----:B------:R-:W3:Y:S01]  /*0150*/  S2UR UR4, SR_CTAID.X ;  /* 0x00000000000479c3 */ /* 0x000ee20000002500 */
[----:B-1----:R-:W-:Y:S01]  /*0160*/  ISETP.GE.AND P0, PT, R5, 0x100, PT ;  /* 0x000001000500780c */ /* 0x002fe20003f06270 */
[----:B------:R-:W-:Y:S01]  /*0170*/  IMAD R4, R9, R4, RZ ;  /* 0x0000000409047224 */ /* 0x000fe200078e02ff */
[----:B------:R-:W-:-:S04]  /*0180*/  SHF.R.S32.HI R8, RZ, 0x1f, R5 ;  /* 0x0000001fff087819 */ /* 0x000fc80000011405 */
[----:B------:R-:W-:Y:S02]  /*0190*/  LEA.HI R8, R8, R5, RZ, 0x8 ;  /* 0x0000000508087211 */ /* 0x000fe400078f40ff */
[----:B--2---:R-:W-:-:S04]  /*01a0*/  IADD3 R16, P1, PT, R4, R16, RZ ;  /* 0x0000001004107210 */ /* 0x004fc80007f3e0ff */
[----:B------:R-:W-:Y:S01]  /*01b0*/  LEA.HI.X.SX32 R17, R4, R17, 0x1, P1 ;  /* 0x0000001104117211 */ /* 0x000fe200008f0eff */
[----:B---3--:R-:W-:Y:S01]  /*01c0*/  USHF.L.U32 UR4, UR4, 0x5, URZ ;  /* 0x0000000504047899 */ /* 0x008fe200080006ff */
[----:B0-----:R-:W-:Y:S11]  /*01d0*/  @!P0 BRA `(.L_x_285) ;  /* 0x0000004400d88947 */ /* 0x001ff60003800000 */
[----:B------:R-:W0:Y:S01]  /*01e0*/  S2R R6, SR_TID.X ;  /* 0x0000000000067919 */ /* 0x000e220000002100 */
[----:B------:R-:W-:Y:S01]  /*01f0*/  SHF.R.S32.HI R8, RZ, 0x8, R8 ;  /* 0x00000008ff087819 */ /* 0x000fe20000011408 */
[----:B------:R-:W1:Y:S01]  /*0200*/  S2UR UR9, SR_CgaCtaId ;  /* 0x00000000000979c3 */ /* 0x000e620000008800 */
[----:B------:R-:W-:Y:S01]  /*0210*/  UMOV UR5, 0x400 ;  /* 0x0000040000057882 */ /* 0x000fe20000000000 */
[----:B------:R-:W2:Y:S02]  /*0220*/  LDCU.64 UR16, c[0x0][0x388] ;  /* 0x00007100ff1077ac */ /* 0x000ea40008000a00 */
[----:B------:R-:W-:Y:S01]  /*0230*/  IMAD R19, R8, UR4, RZ ;  /* 0x0000000408137c24 */ /* 0x000fe2000f8e02ff */
[----:B------:R-:W3:Y:S04]  /*0240*/  LDCU UR11, c[0x0][0x3c0] ;  /* 0x00007800ff0b77ac */ /* 0x000ee80008000800 */
[----:B------:R-:W-:Y:S01]  /*0250*/  SHF.R.S32.HI R3, RZ, 0x1f, R19 ;  /* 0x0000001fff037819 */ /* 0x000fe20000011413 */
[----:B------:R-:W-:-:S04]  /*0260*/  IMAD.WIDE.U32 R18, R19, 0xb0, R16 ;  /* 0x000000b013127825 */ /* 0x000fc800078e0010 */
[----:B------:R-:W-:-:S04]  /*0270*/  IMAD R3, R3, 0xb0, RZ ;  /* 0x000000b003037824 */ /* 0x000fc800078e02ff */
[----:B------:R-:W-:Y:S01]  /*0280*/  IMAD.IADD R19, R19, 0x1, R3 ;  /* 0x0000000113137824 */ /* 0x000fe200078e0203 */
[----:B0-----:R-:W-:Y:S01]  /*0290*/  SHF.R.U32.HI R7, RZ, 0x5, R6 ;  /* 0x00000005ff077819 */ /* 0x001fe20000011606 */
[----:B------:R-:W-:-:S04]  /*02a0*/  IMAD.SHL.U32 R12, R6, 0x4, RZ ;  /* 0x00000004060c7824 */ /* 0x000fc800078e00ff */
[----:B------:R-:W-:Y:S01]  /*02b0*/  IMAD R9, R2, R8, R7 ;  /* 0x0000000802097224 */ /* 0x000fe200078e0207 */
[C---:B------:R-:W-:Y:S02]  /*02c0*/  LOP3.LUT R10, R12.reuse, 0x1c, RZ, 0xc0, !PT ;  /* 0x0000001c0c0a7812 */ /* 0x040fe400078ec0ff */
[----:B------:R-:W-:Y:S02]  /*02d0*/  LOP3.LUT R11, R12, 0x7c, RZ, 0xc0, !PT ;  /* 0x0000007c0c0b7812 */ /* 0x000fe400078ec0ff */
[----:B------:R-:W-:-:S05]  /*02e0*/  LEA R13, R8, R9, 0x3 ;  /* 0x00000009080d7211 */ /* 0x000fca00078e18ff */
[----:B------:R-:W-:-:S03]  /*02f0*/  IMAD.WIDE.U32 R14, R13, 0xb0, R18 ;  /* 0x000000b00d0e7825 */ /* 0x000fc600078e0012 */
[----:B------:R-:W-:-:S04]  /*0300*/  IADD3 R30, P0, PT, R10, R14, RZ ;  /* 0x0000000e0a1e7210 */ /* 0x000fc80007f1e0ff */
[----:B------:R-:W-:-:S05]  /*0310*/  IADD3.X R31, PT, PT, RZ, R15, RZ, P0, !PT ;  /* 0x0000000fff1f7210 */ /* 0x000fca00007fe4ff */
[----:B------:R0:W4:Y:S01]  /*0320*/  LDG.E.CONSTANT R30, desc[UR14][R30.64+0x10] ;  /* 0x0000100e1e1e7981 */ /* 0x000122000c1e9900 */
[----:B------:R-:W-:-:S05]  /*0330*/  IADD3 R20, P0, PT, R11, R14, RZ ;  /* 0x0000000e0b147210 */ /* 0x000fca0007f1e0ff */
[----:B------:R-:W-:Y:S01]  /*0340*/  IMAD.X R21, RZ, RZ, R15, P0 ;  /* 0x000000ffff157224 */ /* 0x000fe200000e060f */
[----:B------:R-:W-:-:S04]  /*0350*/  LEA R15, R8, R13, 0x2 ;  /* 0x0000000d080f7211 */ /* 0x000fc800078e10ff */
[----:B------:R2:W3:Y:S01]  /*0360*/  LDG.E.CONSTANT R3, desc[UR14][R20.64+0x30] ;  /* 0x0000300e14037981 */ /* 0x0004e2000c1e9900 */
[----:B------:R-:W-:-:S03]  /*0370*/  IMAD.WIDE.U32 R14, R15, 0xb0, R18 ;  /* 0x000000b00f0e7825 */ /* 0x000fc600078e0012 */
[----:B------:R-:W-:-:S05]  /*0380*/  IADD3 R24, P0, PT, R10, R14, RZ ;  /* 0x0000000e0a187210 */ /* 0x000fca0007f1e0ff */
[----:B------:R-:W-:-:S05]  /*0390*/  IMAD.X R25, RZ, RZ, R15, P0 ;  /* 0x000000ffff197224 */ /* 0x000fca00000e060f */
[----:B------:R-:W3:Y:S01]  /*03a0*/  LDG.E.CONSTANT R35, desc[UR14][R24.64+0x10] ;  /* 0x0000100e18237981 */ /* 0x000ee2000c1e9900 */
[----:B------:R-:W-:-:S04]  /*03b0*/  IADD3 R32, P0, PT, R11, R14, RZ ;  /* 0x0000000e0b207210 */ /* 0x000fc80007f1e0ff */
[----:B------:R-:W-:Y:S01]  /*03c0*/  IADD3.X R33, PT, PT, RZ, R15, RZ, P0, !PT ;  /* 0x0000000fff217210 */ /* 0x000fe200007fe4ff */
[----:B0-----:R-:W-:-:S04]  /*03d0*/  IMAD R31, R8, 0x10, R9 ;  /* 0x00000010081f7824 */ /* 0x001fc800078e0209 */
[----:B------:R0:W3:Y:S01]  /*03e0*/  LDG.E.CONSTANT R32, desc[UR14][R32.64+0x30] ;  /* 0x0000300e20207981 */ /* 0x0000e2000c1e9900 */
[----:B------:R-:W-:Y:S01]  /*03f0*/  LEA R15, R8, R31, 0x2 ;  /* 0x0000001f080f7211 */ /* 0x000fe200078e10ff */
[----:B------:R-:W-:-:S04]  /*0400*/  IMAD.WIDE.U32 R22, R31, 0xb0, R18 ;  /* 0x000000b01f167825 */ /* 0x000fc800078e0012 */
[----:B------:R-:W-:-:S03]  /*0410*/  IMAD.WIDE.U32 R14, R15, 0xb0, R18 ;  /* 0x000000b00f0e7825 */ /* 0x000fc600078e0012 */
[----:B------:R-:W-:-:S05]  /*0420*/  IADD3 R26, P0, PT, R10, R14, RZ ;  /* 0x0000000e0a1a7210 */ /* 0x000fca0007f1e0ff */
[----:B------:R-:W-:Y:S01]  /*0430*/  IMAD.X R27, RZ, RZ, R15, P0 ;  /* 0x000000ffff1b7224 */ /* 0x000fe200000e060f */
[----:B------:R-:W-:-:S04]  /*0440*/  IADD3 R14, P0, PT, R11, R14, RZ ;  /* 0x0000000e0b0e7210 */ /* 0x000fc80007f1e0ff */
[----:B------:R1:W3:Y:S01]  /*0450*/  LDG.E.CONSTANT R13, desc[UR14][R26.64+0x10] ;  /* 0x0000100e1a0d7981 */ /* 0x0002e2000c1e9900 */
[----:B------:R-:W-:Y:S02]  /*0460*/  IADD3.X R15, PT, PT, RZ, R15, RZ, P0, !PT ;  /* 0x0000000fff0f7210 */ /* 0x000fe400007fe4ff */
[----:B--2---:R-:W-:-:S03]  /*0470*/  IADD3 R20, P0, PT, R10, R22, RZ ;  /* 0x000000160a147210 */ /* 0x004fc60007f1e0ff */
[----:B------:R-:W2:Y:S02]  /*0480*/  LDG.E.CONSTANT R14, desc[UR14][R14.64+0x30] ;  /* 0x0000300e0e0e7981 */ /* 0x000ea4000c1e9900 */
[----:B------:R-:W-:Y:S01]  /*0490*/  IMAD.X R21, RZ, RZ, R23, P0 ;  /* 0x000000ffff157224 */ /* 0x000fe200000e0617 */
[----:B------:R-:W-:-:S04]  /*04a0*/  IADD3 R28, P0, PT, R11, R22, RZ ;  /* 0x000000160b1c7210 */ /* 0x000fc80007f1e0ff */
[----:B------:R1:W2:Y:S01]  /*04b0*/  LDG.E.CONSTANT R15, desc[UR14][R20.64+0x10] ;  /* 0x0000100e140f7981 */ /* 0x0002a2000c1e9900 */
[----:B------:R-:W-:-:S05]  /*04c0*/  IADD3.X R29, PT, PT, RZ, R23, RZ, P0, !PT ;  /* 0x00000017ff1d7210 */ /* 0x000fca00007fe4ff */
[----:B------:R-:W2:Y:S01]  /*04d0*/  LDG.E.CONSTANT R24, desc[UR14][R28.64+0x30] ;  /* 0x0000300e1c187981 */ /* 0x000ea2000c1e9900 */
[----:B0-----:R-:W-:-:S04]  /*04e0*/  IMAD R33, R8, 0x8, R31 ;  /* 0x0000000808217824 */ /* 0x001fc800078e021f */
[----:B------:R-:W-:-:S03]  /*04f0*/  IMAD.WIDE.U32 R22, R33, 0xb0, R18 ;  /* 0x000000b021167825 */ /* 0x000fc600078e0012 */
[----:B-1----:R-:W-:-:S04]  /*0500*/  IADD3 R26, P0, PT, R11, R22, RZ ;  /* 0x000000160b1a7210 */ /* 0x002fc80007f1e0ff */
[----:B------:R-:W-:Y:S01]  /*0510*/  IADD3.X R27, PT, PT, RZ, R23, RZ, P0, !PT ;  /* 0x00000017ff1b7210 */ /* 0x000fe200007fe4ff */
[----:B------:R-:W-:Y:S01]  /*0520*/  IMAD.WIDE.U32 R20, R9, 0xb0, R18 ;  /* 0x000000b009147825 */ /* 0x000fe200078e0012 */
[----:B------:R-:W-:-:S03]  /*0530*/  IADD3 R36, P1, PT, R10, R22, RZ ;  /* 0x000000160a247210 */ /* 0x000fc60007f3e0ff */
[----:B------:R0:W2:Y:S01]  /*0540*/  LDG.E.CONSTANT R25, desc[UR14][R26.64+0x30] ;  /* 0x0000300e1a197981 */ /* 0x0000a2000c1e9900 */
[-C--:B------:R-:W-:Y:S01]  /*0550*/  IADD3 R22, P0, PT, R11, R20.reuse, RZ ;  /* 0x000000140b167210 */ /* 0x080fe20007f1e0ff */
[----:B------:R-:W-:Y:S01]  /*0560*/  IMAD.X R37, RZ, RZ, R23, P1 ;  /* 0x000000ffff257224 */ /* 0x000fe200008e0617 */
[----:B------:R-:W-:Y:S02]  /*0570*/  IADD3 R20, P1, PT, R10, R20, RZ ;  /* 0x000000140a147210 */ /* 0x000fe40007f3e0ff */
[----:B0-----:R-:W-:Y:S02]  /*0580*/  SHF.R.U32.HI R27, RZ, 0x2, R6 ;  /* 0x00000002ff1b7819 */ /* 0x001fe40000011606 */
[----:B------:R-:W2:Y:S02]  /*0590*/  LDG.E.CONSTANT R29, desc[UR14][R36.64+0x10] ;  /* 0x0000100e241d7981 */ /* 0x000ea4000c1e9900 */
[----:B------:R-:W-:Y:S02]  /*05a0*/  LOP3.LUT R4, R27, 0x6, RZ, 0xc0, !PT ;  /* 0x000000061b047812 */ /* 0x000fe400078ec0ff */
[----:B------:R-:W-:-:S02]  /*05b0*/  IADD3.X R23, PT, PT, RZ, R21, RZ, P0, !PT ;  /* 0x00000015ff177210 */ /* 0x000fc400007fe4ff */
[----:B------:R-:W-:Y:S01]  /*05c0*/  IADD3 R28, PT, PT, R4, 0x1, RZ ;  /* 0x00000001041c7810 */ /* 0x000fe20007ffe0ff */
[----:B------:R-:W-:Y:S02]  /*05d0*/  IMAD.X R21, RZ, RZ, R21, P1 ;  /* 0x000000ffff157224 */ /* 0x000fe400008e0615 */
[----:B------:R-:W2:Y:S04]  /*05e0*/  LDG.E.CONSTANT R26, desc[UR14][R22.64+0x30] ;  /* 0x0000300e161a7981 */ /* 0x000ea8000c1e9900 */
[----:B------:R0:W2:Y:S02]  /*05f0*/  LDG.E.CONSTANT R31, desc[UR14][R20.64+0x10] ;  /* 0x0000100e141f7981 */ /* 0x0000a4000c1e9900 */
[C---:B0-----:R-:W-:Y:S01]  /*0600*/  LEA R21, R8.reuse, R9, 0x2 ;  /* 0x0000000908157211 */ /* 0x041fe200078e10ff */
[----:B------:R-:W-:Y:S01]  /*0610*/  ULEA UR12, UR9, UR5, 0x18 ;  /* 0x00000005090c7291 */ /* 0x000fe2000f8ec0ff */
[----:B------:R-:W-:-:S02]  /*0620*/  LEA R33, R8, R33, 0x2 ;  /* 0x0000002108217211 */ /* 0x000fc400078e10ff */
[--C-:B----4-:R-:W-:Y:S02]  /*0630*/  SHF.R.S32.HI R34, RZ, R4, R30.reuse ;  /* 0x00000004ff227219 */ /* 0x110fe4000001141e */
[----:B------:R-:W-:-:S03]  /*0640*/  SHF.R.S32.HI R30, RZ, R28, R30 ;  /* 0x0000001cff1e7219 */ /* 0x000fc6000001141e */
[----:B------:R-:W-:Y:S01]  /*0650*/  IMAD.SHL.U32 R34, R34, 0x10, RZ ;  /* 0x0000001022227824 */ /* 0x000fe200078e00ff */
[----:B------:R-:W-:-:S04]  /*0660*/  SHF.L.U32 R20, R30, 0x4, RZ ;  /* 0x000000041e147819 */ /* 0x000fc800000006ff */
[----:B------:R-:W-:Y:S01]  /*0670*/  LOP3.LUT R23, R20, 0x10101010, RZ, 0xc0, !PT ;  /* 0x1010101014177812 */ /* 0x000fe200078ec0ff */
[----:B------:R-:W-:Y:S01]  /*0680*/  IMAD.WIDE.U32 R20, R21, 0xb0, R18 ;  /* 0x000000b015147825 */ /* 0x000fe200078e0012 */
[----:B------:R-:W-:-:S04]  /*0690*/  LOP3.LUT R34, R34, 0x10101010, RZ, 0xc0, !PT ;  /* 0x1010101022227812 */ /* 0x000fc800078ec0ff */
[--C-:B---3--:R-:W-:Y:S02]  /*06a0*/  LOP3.LUT R36, R34, 0xf0f0f0f, R3.reuse, 0xf8, !PT ;  /* 0x0f0f0f0f22247812 */ /* 0x108fe400078ef803 */
[----:B------:R-:W-:Y:S02]  /*06b0*/  SHF.R.U32.HI R34, RZ, 0x4, R3 ;  /* 0x00000004ff227819 */ /* 0x000fe40000011603 */
[----:B------:R-:W-:Y:S01]  /*06c0*/  IADD3 R22, P0, PT, R11, R20, RZ ;  /* 0x000000140b167210 */ /* 0x000fe20007f1e0ff */
[----:B------:R-:W-:Y:S01]  /*06d0*/  IMAD.SHL.U32 R30, R6, 0x2, RZ ;  /* 0x00000002061e7824 */ /* 0x000fe200078e00ff */
[----:B------:R-:W-:-:S03]  /*06e0*/  LOP3.LUT R34, R23, 0xf0f0f0f, R34, 0xf8, !PT ;  /* 0x0f0f0f0f17227812 */ /* 0x000fc600078ef822 */
[----:B------:R-:W-:Y:S01]  /*06f0*/  IMAD.X R23, RZ, RZ, R21, P0 ;  /* 0x000000ffff177224 */ /* 0x000fe200000e0615 */
[----:B------:R-:W-:Y:S02]  /*0700*/  IADD3 R20, P0, PT, R10, R20, RZ ;  /* 0x000000140a147210 */ /* 0x000fe40007f1e0ff */
[----:B------:R-:W-:Y:S02]  /*0710*/  LOP3.LUT R3, R30, 0x30, RZ, 0xc0, !PT ;  /* 0x000000301e037812 */ /* 0x000fe400078ec0ff */
[----:B------:R-:W-:Y:S01]  /*0720*/  IADD3.X R21, PT, PT, RZ, R21, RZ, P0, !PT ;  /* 0x00000015ff157210 */ /* 0x000fe200007fe4ff */
[----:B------:R-:W3:Y:S01]  /*0730*/  LDG.E.CONSTANT R30, desc[UR14][R22.64+0x30] ;  /* 0x0000300e161e7981 */ /* 0x000ee2000c1e9900 */
[----:B------:R-:W-:-:S03]  /*0740*/  LOP3.LUT R3, R3, 0x7, R6, 0xf8, !PT ;  /* 0x0000000703037812 */ /* 0x000fc600078ef806 */
[----:B------:R0:W4:Y:S02]  /*0750*/  LDG.E.CONSTANT R37, desc[UR14][R20.64+0x10] ;  /* 0x0000100e14257981 */ /* 0x000124000c1e9900 */
[----:B------:R-:W-:Y:S01]  /*0760*/  IMAD R3, R2, 0x41, R3 ;  /* 0x0000004102037824 */ /* 0x000fe200078e0203 */
[--C-:B0-----:R-:W-:Y:S02]  /*0770*/  SHF.R.S32.HI R20, RZ, R4, R35.reuse ;  /* 0x00000004ff147219 */ /* 0x101fe40000011423 */
[----:B------:R-:W-:-:S03]  /*0780*/  SHF.R.S32.HI R21, RZ, R28, R35 ;  /* 0x0000001cff157219 */ /* 0x000fc60000011423 */
[----:B------:R-:W-:Y:S02]  /*0790*/  IMAD.SHL.U32 R20, R20, 0x10, RZ ;  /* 0x0000001014147824 */ /* 0x000fe400078e00ff */
[----:B------:R-:W-:Y:S01]  /*07a0*/  IMAD.SHL.U32 R21, R21, 0x10, RZ ;  /* 0x0000001015157824 */ /* 0x000fe200078e00ff */
[----:B------:R-:W-:Y:S02]  /*07b0*/  LEA R3, R3, UR12, 0x2 ;  /* 0x0000000c03037c11 */ /* 0x000fe4000f8e10ff */
[----:B------:R-:W-:Y:S02]  /*07c0*/  LOP3.LUT R35, R20, 0x10101010, RZ, 0xc0, !PT ;  /* 0x1010101014237812 */ /* 0x000fe400078ec0ff */
[----:B------:R-:W-:Y:S01]  /*07d0*/  LOP3.LUT R23, R21, 0x10101010, RZ, 0xc0, !PT ;  /* 0x1010101015177812 */ /* 0x000fe200078ec0ff */
[----:B------:R-:W-:Y:S01]  /*07e0*/  IMAD.WIDE.U32 R20, R33, 0xb0, R18 ;  /* 0x000000b021147825 */ /* 0x000fe200078e0012 */
[----:B------:R0:W-:Y:S02]  /*07f0*/  STS [R3+0x820], R36 ;  /* 0x0008202403007388 */ /* 0x0001e40000000800 */
[----:B------:R-:W-:-:S02]  /*0800*/  IADD3 R22, P0, PT, R11, R20, RZ ;  /* 0x000000140b167210 */ /* 0x000fc40007f1e0ff */
[--C-:B0-----:R-:W-:Y:S02]  /*0810*/  LOP3.LUT R36, R35, 0xf0f0f0f, R32.reuse, 0xf8, !PT ;  /* 0x0f0f0f0f23247812 */ /* 0x101fe400078ef820 */
[----:B------:R-:W-:-:S04]  /*0820*/  SHF.R.U32.HI R32, RZ, 0x4, R32 ;  /* 0x00000004ff207819 */ /* 0x000fc80000011620 */
[----:B------:R-:W-:Y:S02]  /*0830*/  LOP3.LUT R32, R23, 0xf0f0f0f, R32, 0xf8, !PT ;  /* 0x0f0f0f0f17207812 */ /* 0x000fe400078ef820 */
[----:B------:R-:W-:Y:S02]  /*0840*/  IADD3.X R23, PT, PT, RZ, R21, RZ, P0, !PT ;  /* 0x00000015ff177210 */ /* 0x000fe400007fe4ff */
[----:B------:R-:W-:Y:S01]  /*0850*/  IADD3 R20, P0, PT, R10, R20, RZ ;  /* 0x000000140a147210 */ /* 0x000fe20007f1e0ff */
[----:B------:R0:W-:Y:S04]  /*0860*/  STS [R3+0x840], R34 ;  /* 0x0008402203007388 */ /* 0x0001e80000000800 */
[----:B------:R-:W-:Y:S01]  /*0870*/  IMAD.X R21, RZ, RZ, R21, P0 ;  /* 0x000000ffff157224 */ /* 0x000fe200000e0615 */
[C---:B------:R-:W-:Y:S01]  /*0880*/  LOP3.LUT P0, RZ, R6.reuse, 0x3, RZ, 0xc0, !PT ;  /* 0x0000000306ff7812 */ /* 0x040fe2000780c0ff */
[----:B------:R-:W3:Y:S01]  /*0890*/  LDG.E.CONSTANT R22, desc[UR14][R22.64+0x30] ;  /* 0x0000300e16167981 */ /* 0x000ee2000c1e9900 */
[----:B0-----:R-:W-:-:S03]  /*08a0*/  LOP3.LUT R34, R6, 0x1, RZ, 0xc0, !PT ;  /* 0x0000000106227812 */ /* 0x001fc600078ec0ff */
[----:B------:R0:W3:Y:S01]  /*08b0*/  LDG.E.CONSTANT R21, desc[UR14][R20.64+0x10] ;  /* 0x0000100e14157981 */ /* 0x0000e2000c1e9900 */
[----:B------:R-:W-:-:S07]  /*08c0*/  IADD3 R33, PT, PT, R34, 0x1, RZ ;  /* 0x0000000122217810 */ /* 0x000fce0007ffe0ff */
[----:B------:R-:W-:Y:S01]  /*08d0*/  @!P0 IMAD.MOV R33, RZ, RZ, R34 ;  /* 0x000000ffff218224 */ /* 0x000fe200078e0222 */
[--C-:B------:R-:W-:Y:S02]  /*08e0*/  SHF.R.S32.HI R34, RZ, R4, R13.reuse ;  /* 0x00000004ff227219 */ /* 0x100fe4000001140d */
[----:B------:R-:W-:-:S05]  /*08f0*/  SHF.R.S32.HI R13, RZ, R28, R13 ;  /* 0x0000001cff0d7219 */ /* 0x000fca000001140d */
[----:B------:R-:W-:-:S05]  /*0900*/  IMAD.SHL.U32 R13, R13, 0x10, RZ ;  /* 0x000000100d0d7824 */ /* 0x000fca00078e00ff */
[----:B0-----:R-:W-:Y:S02]  /*0910*/  LOP3.LUT R20, R13, 0x10101010, RZ, 0xc0, !PT ;  /* 0x101010100d147812 */ /* 0x001fe400078ec0ff */
[----:B--2---:R-:W-:-:S04]  /*0920*/  SHF.R.U32.HI R13, RZ, 0x4, R14 ;  /* 0x00000004ff0d7819 */ /* 0x004fc8000001160e */
[----:B------:R-:W-:Y:S02]  /*0930*/  LOP3.LUT R35, R20, 0xf0f0f0f, R13, 0xf8, !PT ;  /* 0x0f0f0f0f14237812 */ /* 0x000fe400078ef80d */
[--C-:B------:R-:W-:Y:S02]  /*0940*/  SHF.R.S32.HI R13, RZ, R4, R15.reuse ;  /* 0x00000004ff0d7219 */ /* 0x100fe4000001140f */
[----:B------:R-:W-:Y:S02]  /*0950*/  SHF.R.S32.HI R15, RZ, R28, R15 ;  /* 0x0000001cff0f7219 */ /* 0x000fe4000001140f */
[----:B------:R-:W-:Y:S02]  /*0960*/  SHF.L.U32 R34, R34, 0x4, RZ ;  /* 0x0000000422227819 */ /* 0x000fe400000006ff */
[----:B------:R-:W-:Y:S01]  /*0970*/  SHF.L.U32 R13, R13, 0x4, RZ ;  /* 0x000000040d0d7819 */ /* 0x000fe200000006ff */
[----:B------:R-:W-:Y:S01]  /*0980*/  IMAD.SHL.U32 R20, R15, 0x10, RZ ;  /* 0x000000100f147824 */ /* 0x000fe200078e00ff */
[----:B------:R-:W-:-:S02]  /*0990*/  LOP3.LUT R23, R34, 0x10101010, RZ, 0xc0, !PT ;  /* 0x1010101022177812 */ /* 0x000fc400078ec0ff */
[----:B------:R-:W-:Y:S02]  /*09a0*/  LOP3.LUT R15, R13, 0x10101010, RZ, 0xc0, !PT ;  /* 0x101010100d0f7812 */ /* 0x000fe400078ec0ff */
[----:B------:R-:W-:Y:S02]  /*09b0*/  LOP3.LUT R34, R23, 0xf0f0f0f, R14, 0xf8, !PT ;  /* 0x0f0f0f0f17227812 */ /* 0x000fe400078ef80e */
[----:B------:R-:W-:Y:S02]  /*09c0*/  SHF.R.U32.HI R14, RZ, 0x4, R24 ;  /* 0x00000004ff0e7819 */ /* 0x000fe40000011618 */
[----:B------:R-:W-:Y:S02]  /*09d0*/  LOP3.LUT R23, R20, 0x10101010, RZ, 0xc0, !PT ;  /* 0x1010101014177812 */ /* 0x000fe400078ec0ff */
[----:B------:R-:W-:Y:S01]  /*09e0*/  LEA R13, R2, R27, 0x3 ;  /* 0x0000001b020d7211 */ /* 0x000fe200078e18ff */
[----:B------:R0:W-:Y:S01]  /*09f0*/  STS [R3+0xc50], R32 ;  /* 0x000c502003007388 */ /* 0x0001e20000000800 */
[----:B------:R-:W-:-:S02]  /*0a00*/  LOP3.LUT R27, R6, 0x3, RZ, 0xc0, !PT ;  /* 0x00000003061b7812 */ /* 0x000fc400078ec0ff */
[----:B0-----:R-:W-:Y:S02]  /*0a10*/  LOP3.LUT R32, R15, 0xf0f0f0f, R24, 0xf8, !PT ;  /* 0x0f0f0f0f0f207812 */ /* 0x001fe400078ef818 */
[----:B------:R-:W-:Y:S01]  /*0a20*/  LOP3.LUT R24, R23, 0xf0f0f0f, R14, 0xf8, !PT ;  /* 0x0f0f0f0f17187812 */ /* 0x000fe200078ef80e */
[C---:B------:R-:W-:Y:S01]  /*0a30*/  IMAD.SHL.U32 R14, R13.reuse, 0x4, RZ ;  /* 0x000000040d0e7824 */ /* 0x040fe200078e00ff */
[----:B------:R-:W-:Y:S02]  /*0a40*/  LOP3.LUT R23, R13, 0x1f, RZ, 0xc0, !PT ;  /* 0x0000001f0d177812 */ /* 0x000fe400078ec0ff */
[----:B------:R-:W-:Y:S02]  /*0a50*/  LOP3.LUT R13, R6, 0x1f, RZ, 0xc0, !PT ;  /* 0x0000001f060d7812 */ /* 0x000fe400078ec0ff */
[----:B------:R-:W-:Y:S02]  /*0a60*/  LOP3.LUT R14, R14, 0x7c, RZ, 0xc0, !PT ;  /* 0x0000007c0e0e7812 */ /* 0x000fe400078ec0ff */
[----:B------:R-:W-:Y:S01]  /*0a70*/  LEA.HI R15, R23, R27, RZ, 0x1d ;  /* 0x0000001b170f7211 */ /* 0x000fe200078fe8ff */
[----:B------:R-:W-:-:S02]  /*0a80*/  IMAD R13, R13, R8, RZ ;  /* 0x000000080d0d7224 */ /* 0x000fc400078e02ff */
[----:B------:R-:W-:Y:S01]  /*0a90*/  IMAD R23, R23, R8, RZ ;  /* 0x0000000817177224 */ /* 0x000fe200078e02ff */
[----:B------:R-:W-:Y:S01]  /*0aa0*/  IADD3 R20, PT, PT, R14, R15, RZ ;  /* 0x0000000f0e147210 */ /* 0x000fe20007ffe0ff */
[----:B------:R-:W-:-:S04]  /*0ab0*/  IMAD.WIDE.U32 R14, R13, 0xb0, R18 ;  /* 0x000000b00d0e7825 */ /* 0x000fc800078e0012 */
[----:B------:R-:W-:Y:S01]  /*0ac0*/  IMAD.WIDE.U32 R18, R23, 0xb0, R18 ;  /* 0x000000b017127825 */ /* 0x000fe200078e0012 */
[----:B------:R-:W-:Y:S02]  /*0ad0*/  STS [R3+0x1450], R34 ;  /* 0x0014502203007388 */ /* 0x000fe40000000800 */
[----:B------:R-:W-:Y:S02]  /*0ae0*/  IADD3 R18, P0, PT, R18, 0x4, RZ ;  /* 0x0000000412127810 */ /* 0x000fe40007f1e0ff */
[----:B------:R0:W-:Y:S03]  /*0af0*/  STS [R3+0x1470], R35 ;  /* 0x0014702303007388 */ /* 0x0001e60000000800 */
[----:B------:R-:W-:Y:S01]  /*0b00*/  IMAD.X R19, RZ, RZ, R19, P0 ;  /* 0x000000ffff137224 */ /* 0x000fe200000e0613 */
[----:B------:R-:W-:Y:S01]  /*0b10*/  SHF.R.U32.HI R27, RZ, 0x1, R27 ;  /* 0x00000001ff1b7819 */ /* 0x000fe2000001161b */
[----:B------:R1:W2:Y:S01]  /*0b20*/  LDG.E.CONSTANT R14, desc[UR14][R14.64] ;  /* 0x0000000e0e0e7981 */ /* 0x0002a2000c1e9900 */
[----:B0-----:R-:W-:-:S04]  /*0b30*/  IMAD.WIDE.U32 R34, R33, 0x4, R18 ;  /* 0x0000000421227825 */ /* 0x001fc800078e0012 */
[----:B------:R-:W-:Y:S02]  /*0b40*/  IMAD.WIDE.U32 R18, R27, 0x4, R18 ;  /* 0x000000041b127825 */ /* 0x000fe400078e0012 */
[----:B------:R-:W2:Y:S04]  /*0b50*/  LDG.E.CONSTANT R34, desc[UR14][R34.64] ;  /* 0x0000000e22227981 */ /* 0x000ea8000c1e9900 */
[----:B------:R4:W2:Y:S01]  /*0b60*/  LDG.E.CONSTANT R18, desc[UR14][R18.64] ;  /* 0x0000000e12127981 */ /* 0x0008a2000c1e9900 */
[----:B-1----:R-:W-:-:S03]  /*0b70*/  SHF.R.S32.HI R15, RZ, R4, R31 ;  /* 0x00000004ff0f7219 */ /* 0x002fc6000001141f */
[----:B------:R0:W-:Y:S01]  /*0b80*/  STS [R3+0xc30], R36 ;  /* 0x000c302403007388 */ /* 0x0001e20000000800 */
[----:B------:R-:W-:Y:S02]  /*0b90*/  SHF.R.S32.HI R31, RZ, R28, R31 ;  /* 0x0000001cff1f7219 */ /* 0x000fe4000001141f */
[----:B------:R-:W-:Y:S02]  /*0ba0*/  SHF.L.U32 R15, R15, 0x4, RZ ;  /* 0x000000040f0f7819 */ /* 0x000fe400000006ff */
[--C-:B0-----:R-:W-:Y:S02]  /*0bb0*/  SHF.R.S32.HI R36, RZ, R4, R29.reuse ;  /* 0x00000004ff247219 */ /* 0x101fe4000001141d */
[----:B------:R-:W-:Y:S02]  /*0bc0*/  SHF.R.S32.HI R29, RZ, R28, R29 ;  /* 0x0000001cff1d7219 */ /* 0x000fe4000001141d */
[----:B------:R-:W-:Y:S01]  /*0bd0*/  SHF.L.U32 R36, R36, 0x4, RZ ;  /* 0x0000000424247819 */ /* 0x000fe200000006ff */
[----:B------:R-:W-:Y:S01]  /*0be0*/  IMAD.SHL.U32 R31, R31, 0x10, RZ ;  /* 0x000000101f1f7824 */ /* 0x000fe200078e00ff */
[----:B------:R-:W-:Y:S01]  /*0bf0*/  LOP3.LUT R15, R15, 0x10101010, RZ, 0xc0, !PT ;  /* 0x101010100f0f7812 */ /* 0x000fe200078ec0ff */
[----:B------:R-:W-:Y:S01]  /*0c00*/  IMAD.SHL.U32 R29, R29, 0x10, RZ ;  /* 0x000000101d1d7824 */ /* 0x000fe200078e00ff */
[----:B------:R-:W-:Y:S01]  /*0c10*/  LOP3.LUT R36, R36, 0x10101010, RZ, 0xc0, !PT ;  /* 0x1010101024247812 */ /* 0x000fe200078ec0ff */
[----:B------:R0:W-:Y:S01]  /*0c20*/  STS [R3+0x1040], R32 ;  /* 0x0010402003007388 */ /* 0x0001e20000000800 */
[----:B------:R-:W-:-:S02]  /*0c30*/  LOP3.LUT R31, R31, 0x10101010, RZ, 0xc0, !PT ;  /* 0x101010101f1f7812 */ /* 0x000fc400078ec0ff */
[--C-:B------:R-:W-:Y:S01]  /*0c40*/  LOP3.LUT R36, R36, 0xf0f0f0f, R25.reuse, 0xf8, !PT ;  /* 0x0f0f0f0f24247812 */ /* 0x100fe200078ef819 */
[----:B------:R1:W-:Y:S01]  /*0c50*/  STS [R3+0x1060], R24 ;  /* 0x0010601803007388 */ /* 0x0003e20000000800 */
[----:B------:R-:W-:Y:S02]  /*0c60*/  SHF.R.U32.HI R25, RZ, 0x4, R25 ;  /* 0x00000004ff197819 */ /* 0x000fe40000011619 */
[----:B0-----:R-:W-:Y:S02]  /*0c70*/  LOP3.LUT R32, R29, 0x10101010, RZ, 0xc0, !PT ;  /* 0x101010101d207812 */ /* 0x001fe400078ec0ff */
[--C-:B-1----:R-:W-:Y:S02]  /*0c80*/  LOP3.LUT R24, R15, 0xf0f0f0f, R26.reuse, 0xf8, !PT ;  /* 0x0f0f0f0f0f187812 */ /* 0x102fe400078ef81a */
[----:B------:R-:W-:Y:S02]  /*0c90*/  SHF.R.U32.HI R26, RZ, 0x4, R26 ;  /* 0x00000004ff1a7819 */ /* 0x000fe4000001161a */
[----:B------:R-:W-:-:S02]  /*0ca0*/  LOP3.LUT R15, R27, R6, RZ, 0xc0, !PT ;  /* 0x000000061b0f7212 */ /* 0x000fc400078ec0ff */
[----:B------:R-:W-:Y:S02]  /*0cb0*/  LOP3.LUT R25, R32, 0xf0f0f0f, R25, 0xf8, !PT ;  /* 0x0f0f0f0f20197812 */ /* 0x000fe400078ef819 */
[----:B------:R-:W-:Y:S02]  /*0cc0*/  LOP3.LUT R32, R31, 0xf0f0f0f, R26, 0xf8, !PT ;  /* 0x0f0f0f0f1f207812 */ /* 0x000fe400078ef81a */
[----:B------:R-:W-:Y:S01]  /*0cd0*/  SHF.L.U32 R15, R15, 0x2, RZ ;  /* 0x000000020f0f7819 */ /* 0x000fe200000006ff */
[----:B------:R-:W-:Y:S01]  /*0ce0*/  UIADD3 UR7, UPT, UPT, UR5, 0x2104, URZ ;  /* 0x0000210405077890 */ /* 0x000fe2000fffe0ff */
[----:B------:R-:W-:Y:S01]  /*0cf0*/  STS [R3+0x1880], R25 ;  /* 0x0018801903007388 */ /* 0x000fe20000000800 */
[----:B------:R-:W-:Y:S02]  /*0d00*/  UIADD3 UR6, UPT, UPT, UR5, 0x2080, URZ ;  /* 0x0000208005067890 */ /* 0x000fe4000fffe0ff */
[----:B------:R-:W-:Y:S02]  /*0d10*/  ULEA UR7, UR9, UR7, 0x18 ;  /* 0x0000000709077291 */ /* 0x000fe4000f8ec0ff */
[----:B------:R-:W-:Y:S01]  /*0d20*/  ULEA UR6, UR9, UR6, 0x18 ;  /* 0x0000000609067291 */ /* 0x000fe2000f8ec0ff */
[----:B------:R0:W-:Y:S01]  /*0d30*/  STS [R3], R24 ;  /* 0x0000001803007388 */ /* 0x0001e20000000800 */
[----:B------:R-:W-:-:S02]  /*0d40*/  USHF.R.S32.HI UR10, URZ, 0x1f, UR11 ;  /* 0x0000001fff0a7899 */ /* 0x000fc4000801140b */
[----:B------:R-:W-:Y:S01]  /*0d50*/  LEA R20, R20, UR7, 0x2 ;  /* 0x0000000714147c11 */ /* 0x000fe2000f8e10ff */
[----:B------:R-:W-:Y:S01]  /*0d60*/  UIADD3 UR8, UPT, UPT, UR5, 0x2314, URZ ;  /* 0x0000231405087890 */ /* 0x000fe2000fffe0ff */
[----:B------:R-:W-:Y:S01]  /*0d70*/  STS [R3+0x1860], R36 ;  /* 0x0018602403007388 */ /* 0x000fe20000000800 */
[----:B------:R-:W-:Y:S02]  /*0d80*/  UIADD3 UR5, UPT, UPT, UR5, 0x2514, URZ ;  /* 0x0000251405057890 */ /* 0x000fe4000fffe0ff */
[----:B------:R-:W-:Y:S01]  /*0d90*/  ULEA.HI UR10, UR10, UR11, URZ, 0x5 ;  /* 0x0000000b0a0a7291 */ /* 0x000fe2000f8f28ff */
[----:B------:R-:W-:Y:S01]  /*0da0*/  STS [R3+0x20], R32 ;  /* 0x0000202003007388 */ /* 0x000fe20000000800 */
[----:B------:R-:W-:Y:S01]  /*0db0*/  SHF.L.U32 R31, R2, 0x4, RZ ;  /* 0x00000004021f7819 */ /* 0x000fe200000006ff */
[----:B------:R-:W-:Y:S02]  /*0dc0*/  ULEA UR8, UR9, UR8, 0x18 ;  /* 0x0000000809087291 */ /* 0x000fe4000f8ec0ff */
[----:B------:R-:W-:-:S02]  /*0dd0*/  ULEA UR5, UR9, UR5, 0x18 ;  /* 0x0000000509057291 */ /* 0x000fc4000f8ec0ff */
[----:B------:R-:W-:Y:S01]  /*0de0*/  USHF.R.S32.HI UR10, URZ, 0x5, UR10 ;  /* 0x00000005ff0a7899 */ /* 0x000fe2000801140a */
[----:B------:R-:W-:Y:S02]  /*0df0*/  ISETP.NE.AND P2, PT, R8, 0x1, PT ;  /* 0x000000010800780c */ /* 0x000fe40003f45270 */
[----:B----4-:R-:W-:-:S04]  /*0e00*/  SHF.R.S32.HI R19, RZ, R4, R37 ;  /* 0x00000004ff137219 */ /* 0x010fc80000011425 */
[----:B------:R-:W-:-:S04]  /*0e10*/  SHF.L.U32 R19, R19, 0x4, RZ ;  /* 0x0000000413137819 */ /* 0x000fc800000006ff */
[----:B------:R-:W-:Y:S02]  /*0e20*/  LOP3.LUT R19, R19, 0x10101010, RZ, 0xc0, !PT ;  /* 0x1010101013137812 */ /* 0x000fe400078ec0ff */
[--C-:B---3--:R-:W-:Y:S02]  /*0e30*/  SHF.R.U32.HI R26, RZ, 0x4, R30.reuse ;  /* 0x00000004ff1a7819 */ /* 0x108fe4000001161e */
[----:B------:R-:W-:Y:S02]  /*0e40*/  LOP3.LUT R30, R19, 0xf0f0f0f, R30, 0xf8, !PT ;  /* 0x0f0f0f0f131e7812 */ /* 0x000fe400078ef81e */
[----:B------:R-:W-:Y:S02]  /*0e50*/  SHF.L.U32 R19, R6, 0x1, RZ ;  /* 0x0000000106137819 */ /* 0x000fe400000006ff */
[----:B------:R-:W-:-:S05]  /*0e60*/  SHF.R.S32.HI R37, RZ, R28, R37 ;  /* 0x0000001cff257219 */ /* 0x000fca0000011425 */
[----:B------:R-:W-:-:S05]  /*0e70*/  IMAD.SHL.U32 R37, R37, 0x10, RZ ;  /* 0x0000001025257824 */ /* 0x000fca00078e00ff */
[----:B------:R-:W-:-:S04]  /*0e80*/  LOP3.LUT R37, R37, 0x10101010, RZ, 0xc0, !PT ;  /* 0x1010101025257812 */ /* 0x000fc800078ec0ff */
[----:B------:R-:W-:Y:S01]  /*0e90*/  LOP3.LUT R26, R37, 0xf0f0f0f, R26, 0xf8, !PT ;  /* 0x0f0f0f0f251a7812 */ /* 0x000fe200078ef81a */
[----:B------:R-:W-:Y:S04]  /*0ea0*/  STS [R3+0x410], R30 ;  /* 0x0004101e03007388 */ /* 0x000fe80000000800 */
[----:B------:R1:W-:Y:S01]  /*0eb0*/  STS [R3+0x430], R26 ;  /* 0x0004301a03007388 */ /* 0x0003e20000000800 */
[--C-:B------:R-:W-:Y:S02]  /*0ec0*/  SHF.R.S32.HI R28, RZ, R28, R21.reuse ;  /* 0x0000001cff1c7219 */ /* 0x100fe40000011415 */
[----:B------:R-:W-:Y:S02]  /*0ed0*/  SHF.R.S32.HI R21, RZ, R4, R21 ;  /* 0x00000004ff157219 */ /* 0x000fe40000011415 */
[----:B------:R-:W-:-:S03]  /*0ee0*/  SHF.L.U32 R28, R28, 0x4, RZ ;  /* 0x000000041c1c7819 */ /* 0x000fc600000006ff */
[----:B------:R-:W-:Y:S01]  /*0ef0*/  IMAD.SHL.U32 R21, R21, 0x10, RZ ;  /* 0x0000001015157824 */ /* 0x000fe200078e00ff */
[----:B------:R-:W-:-:S04]  /*0f00*/  LOP3.LUT R28, R28, 0x10101010, RZ, 0xc0, !PT ;  /* 0x101010101c1c7812 */ /* 0x000fc800078ec0ff */
[----:B------:R-:W-:-:S04]  /*0f10*/  LOP3.LUT R21, R21, 0x10101010, RZ, 0xc0, !PT ;  /* 0x1010101015157812 */ /* 0x000fc800078ec0ff */
[----:B0-----:R-:W-:Y:S01]  /*0f20*/  LOP3.LUT R24, R21, 0xf0f0f0f, R22, 0xf8, !PT ;  /* 0x0f0f0f0f15187812 */ /* 0x001fe200078ef816 */
[----:B------:R-:W-:Y:S01]  /*0f30*/  IMAD.SHL.U32 R21, R2, 0x80, RZ ;  /* 0x0000008002157824 */ /* 0x000fe200078e00ff */
[----:B-1----:R-:W-:-:S03]  /*0f40*/  IADD3 R26, PT, PT, R7, R6, RZ ;  /* 0x00000006071a7210 */ /* 0x002fc60007ffe0ff */
[----:B------:R-:W-:Y:S01]  /*0f50*/  STS [R3+0x1c70], R24 ;  /* 0x001c701803007388 */ /* 0x000fe20000000800 */
[----:B------:R-:W-:Y:S02]  /*0f60*/  LEA R26, R26, UR6, 0x2 ;  /* 0x000000061a1a7c11 */ /* 0x000fe4000f8e10ff */
[----:B------:R-:W-:Y:S02]  /*0f70*/  LOP3.LUT R2, R21, 0x7c, R12, 0xf8, !PT ;  /* 0x0000007c15027812 */ /* 0x000fe400078ef80c */
[----:B--2---:R-:W-:Y:S02]  /*0f80*/  SHF.R.S32.HI R34, RZ, R15, R34 ;  /* 0x0000000fff227219 */ /* 0x004fe40000011422 */
[----:B------:R-:W-:-:S04]  /*0f90*/  LOP3.LUT R15, R19, 0x2, RZ, 0xc0, !PT ;  /* 0x00000002130f7812 */ /* 0x000fc800078ec0ff */
[----:B------:R-:W-:-:S04]  /*0fa0*/  SHF.R.S32.HI R18, RZ, R15, R18 ;  /* 0x0000000fff127219 */ /* 0x000fc80000011412 */
[----:B------:R-:W-:Y:S02]  /*0fb0*/  LOP3.LUT R19, R18, 0x30303030, RZ, 0xc0, !PT ;  /* 0x3030303012137812 */ /* 0x000fe400078ec0ff */
[----:B------:R-:W-:Y:S02]  /*0fc0*/  IADD3 R18, P0, PT, R10, UR16, RZ ;  /* 0x000000100a127c10 */ /* 0x000fe4000ff1e0ff */
[----:B------:R-:W-:Y:S02]  /*0fd0*/  LOP3.LUT R25, R19, 0xf0f0f0f, R34, 0xf8, !PT ;  /* 0x0f0f0f0f13197812 */ /* 0x000fe400078ef822 */
[----:B------:R-:W-:Y:S02]  /*0fe0*/  SHF.R.U32.HI R15, RZ, 0x4, R22 ;  /* 0x00000004ff0f7819 */ /* 0x000fe40000011616 */
[----:B------:R-:W-:Y:S02]  /*0ff0*/  IADD3.X R19, PT, PT, RZ, UR17, RZ, P0, !PT ;  /* 0x00000011ff137c10 */ /* 0x000fe400087fe4ff */
[----:B------:R-:W-:-:S02]  /*1000*/  ISETP.GT.AND P0, PT, R5, RZ, PT ;  /* 0x000000ff0500720c */ /* 0x000fc40003f04270 */
[----:B------:R-:W-:Y:S02]  /*1010*/  LOP3.LUT R28, R28, 0xf0f0f0f, R15, 0xf8, !PT ;  /* 0x0f0f0f0f1c1c7812 */ /* 0x000fe400078ef80f */
[----:B------:R-:W-:-:S03]  /*1020*/  SHF.R.U32.HI R15, RZ, 0x3, R6 ;  /* 0x00000003ff0f7819 */ /* 0x000fc60000011606 */
[----:B------:R-:W-:Y:S01]  /*1030*/  STS [R3+0x1c90], R28 ;  /* 0x001c901c03007388 */ /* 0x000fe20000000800 */
[----:B------:R-:W-:-:S03]  /*1040*/  IADD3 R15, PT, PT, R12, R15, RZ ;  /* 0x0000000f0c0f7210 */ /* 0x000fc60007ffe0ff */
[----:B------:R0:W-:Y:S01]  /*1050*/  STS [R11+UR6], R14 ;  /* 0x0000000e0b007988 */ /* 0x0001e20008000806 */
[----:B------:R-:W-:-:S03]  /*1060*/  LEA R30, R15, UR7, 0x2 ;  /* 0x000000070f1e7c11 */ /* 0x000fc6000f8e10ff */
[----:B------:R1:W-:Y:S01]  /*1070*/  STS [R20], R25 ;  /* 0x0000001914007388 */ /* 0x0003e20000000800 */
[----:B------:R-:W-:Y:S01]  /*1080*/  MOV R22, RZ ;  /* 0x000000ff00167202 */ /* 0x000fe20000000f00 */
[C---:B0-----:R-:W-:Y:S02]  /*1090*/  VIADD R14, R6.reuse, 0x20 ;  /* 0x00000020060e7836 */ /* 0x041fe40000000000 */
[----:B-1----:R-:W-:Y:S01]  /*10a0*/  IMAD.U32 R25, RZ, RZ, UR12 ;  /* 0x0000000cff197e24 */ /* 0x002fe2000f8e00ff */
[----:B------:R-:W-:Y:S02]  /*10b0*/  LOP3.LUT R12, R31, 0xc, R12, 0xf8, !PT ;  /* 0x0000000c1f0c7812 */ /* 0x000fe400078ef80c */
[----:B------:R-:W-:Y:S01]  /*10c0*/  SHF.R.U32.HI R7, RZ, 0x3, R14 ;  /* 0x00000003ff077819 */ /* 0x000fe2000001160e */
[----:B------:R-:W-:Y:S01]  /*10d0*/  IMAD R32, R6, 0x104, R25 ;  /* 0x0000010406207824 */ /* 0x000fe200078e0219 */
[----:B------:R-:W-:Y:S06]  /*10e0*/  @!P0 BRA `(.L_x_286) ;  /* 0x0000001400888947 */ /* 0x000fec0003800000 */
[----:B------:R-:W0:Y:S01]  /*10f0*/  LDC R25, c[0x0][0x3c8] ;  /* 0x0000f200ff197b82 */ /* 0x000e220000000800 */
[----:B------:R-:W1:Y:S01]  /*1100*/  LDCU UR7, c[0x0][0x3bc] ;  /* 0x00007780ff0777ac */ /* 0x000e620008000800 */
[----:B0-----:R-:W-:-:S04]  /*1110*/  IABS R22, R25 ;  /* 0x0000001900167213 */ /* 0x001fc80000000000 */
[----:B------:R-:W0:Y:S08]  /*1120*/  I2F.RP R24, R22 ;  /* 0x0000001600187306 */ /* 0x000e300000209400 */
[----:B0-----:R-:W0:Y:S02]  /*1130*/  MUFU.RCP R24, R24 ;  /* 0x0000001800187308 */ /* 0x001e240000001000 */
[----:B0-----:R-:W-:-:S06]  /*1140*/  IADD3 R14, PT, PT, R24, 0xffffffe, RZ ;  /* 0x0ffffffe180e7810 */ /* 0x001fcc0007ffe0ff */
[----:B------:R0:W2:Y:S02]  /*1150*/  F2I.FTZ.U32.TRUNC.NTZ R15, R14 ;  /* 0x0000000e000f7305 */ /* 0x0000a4000021f000 */
[----:B0-----:R-:W-:Y:S01]  /*1160*/  IMAD.MOV.U32 R14, RZ, RZ, RZ ;  /* 0x000000ffff0e7224 */ /* 0x001fe200078e00ff */
[----:B--2---:R-:W-:-:S05]  /*1170*/  IADD3 R29, PT, PT, RZ, -R15, RZ ;  /* 0x8000000fff1d7210 */ /* 0x004fca0007ffe0ff */
[----:B------:R-:W-:-:S04]  /*1180*/  IMAD R29, R29, R22, RZ ;  /* 0x000000161d1d7224 */ /* 0x000fc800078e02ff */
[----:B------:R-:W-:Y:S01]  /*1190*/  IMAD.HI.U32 R15, R15, R29, R14 ;  /* 0x0000001d0f0f7227 */ /* 0x000fe200078e000e */
[----:B-----5:R-:W-:Y:S02]  /*11a0*/  IABS R29, R0 ;  /* 0x00000000001d7213 */ /* 0x020fe40000000000 */
[----:B------:R-:W-:-:S03]  /*11b0*/  LOP3.LUT R14, R0, R25, RZ, 0x3c, !PT ;  /* 0x00000019000e7212 */ /* 0x000fc600078e3cff */
[----:B------:R-:W-:Y:S01]  /*11c0*/  IMAD.HI.U32 R15, R15, R29, RZ ;  /* 0x0000001d0f0f7227 */ /* 0x000fe200078e00ff */
[----:B------:R-:W-:-:S04]  /*11d0*/  ISETP.GE.AND P1, PT, R14, RZ, PT ;  /* 0x000000ff0e00720c */ /* 0x000fc80003f26270 */
[----:B------:R-:W-:-:S05]  /*11e0*/  IADD3 R24, PT, PT, -R15, RZ, RZ ;  /* 0x000000ff0f187210 */ /* 0x000fca0007ffe1ff */
[----:B------:R-:W-:-:S05]  /*11f0*/  IMAD R29, R22, R24, R29 ;  /* 0x00000018161d7224 */ /* 0x000fca00078e021d */
[----:B------:R-:W-:-:S13]  /*1200*/  ISETP.GT.U32.AND P3, PT, R22, R29, PT ;  /* 0x0000001d1600720c */ /* 0x000fda0003f64070 */
[-C--:B------:R-:W-:Y:S01]  /*1210*/  @!P3 IADD3 R29, PT, PT, R29, -R22.reuse, RZ ;  /* 0x800000161d1db210 */ /* 0x080fe20007ffe0ff */
[----:B------:R-:W-:Y:S01]  /*1220*/  @!P3 VIADD R15, R15, 0x1 ;  /* 0x000000010f0fb836 */ /* 0x000fe20000000000 */
[----:B------:R-:W-:Y:S02]  /*1230*/  ISETP.NE.AND P3, PT, R25, RZ, PT ;  /* 0x000000ff1900720c */ /* 0x000fe40003f65270 */
[----:B------:R-:W-:Y:S02]  /*1240*/  ISETP.GE.U32.AND P0, PT, R29, R22, PT ;  /* 0x000000161d00720c */ /* 0x000fe40003f06070 */
[----:B------:R-:W-:-:S11]  /*1250*/  LOP3.LUT R29, R6, 0x3, RZ, 0xc0, !PT ;  /* 0x00000003061d7812 */ /* 0x000fd600078ec0ff */
[----:B------:R-:W-:-:S04]  /*1260*/  @P0 IADD3 R15, PT, PT, R15, 0x1, RZ ;  /* 0x000000010f0f0810 */ /* 0x000fc80007ffe0ff */
[----:B------:R-:W-:-:S05]  /*1270*/  MOV R28, R15 ;  /* 0x0000000f001c7202 */ /* 0x000fca0000000f00 */
[----:B------:R-:W-:Y:S01]  /*1280*/  @!P1 IMAD.MOV R28, RZ, RZ, -R28 ;  /* 0x000000ffff1c9224 */ /* 0x000fe200078e0a1c */
[----:B------:R-:W-:Y:S02]  /*1290*/  @!P3 LOP3.LUT R28, RZ, R25, RZ, 0x33, !PT ;  /* 0x00000019ff1cb212 */ /* 0x000fe400078e33ff */
[----:B------:R-:W-:Y:S02]  /*12a0*/  SHF.R.U32.HI R25, RZ, 0x3, R6 ;  /* 0x00000003ff197819 */ /* 0x000fe40000011606 */
[C---:B-1----:R-:W-:Y:S01]  /*12b0*/  ISETP.GE.AND P0, PT, R28.reuse, UR7, PT ;  /* 0x000000071c007c0c */ /* 0x042fe2000bf06270 */
[----:B------:R-:W-:-:S03]  /*12c0*/  IMAD R28, R28, UR10, RZ ;  /* 0x0000000a1c1c7c24 */ /* 0x000fc6000f8e02ff */
[----:B------:R-:W-:Y:S02]  /*12d0*/  ISETP.GE.OR P1, PT, R29, UR10, P0 ;  /* 0x0000000a1d007c0c */ /* 0x000fe40008726670 */
[----:B------:R-:W-:Y:S02]  /*12e0*/  ISETP.GE.OR P3, PT, R25, UR10, P0 ;  /* 0x0000000a19007c0c */ /* 0x000fe40008766670 */
[----:B------:R-:W-:-:S11]  /*12f0*/  ISETP.GT.U32.OR P1, PT, R6, 0x3, P1 ;  /* 0x000000030600780c */ /* 0x000fd60000f24470 */
[-C--:B------:R-:W-:Y:S02]  /*1300*/  @!P3 IADD3 R25, PT, PT, R25, R28.reuse, RZ ;  /* 0x0000001c1919b210 */ /* 0x080fe40007ffe0ff */
[----:B------:R-:W0:Y:S01]  /*1310*/  @!P1 LDC.64 R14, c[0x0][0x388] ;  /* 0x0000e200ff0e9b82 */ /* 0x000e220000000a00 */
[----:B------:R-:W-:Y:S02]  /*1320*/  @!P1 IADD3 R35, PT, PT, R29, R28, RZ ;  /* 0x0000001c1d239210 */ /* 0x000fe40007ffe0ff */
        /* <DEDUP_REMOVED lines=11> */
[----:B------:R-:W-:Y:S04]  /*13e0*/  LDS R14, [R21+UR8+0x4] ;  /* 0x00000408150e7984 */ /* 0x000fe80008000800 */
[----:B------:R-:W-:Y:S04]  /*13f0*/  LDS R25, [R32+0x24] ;  /* 0x0000240020197984 */ /* 0x000fe80000000800 */
[----:B------:R-:W2:Y:S04]  /*1400*/  LDS R15, [R21+UR8+0x24] ;  /* 0x00002408150f7984 */ /* 0x000ea80008000800 */
[----:B------:R-:W-:Y:S01]  /*1410*/  LDS R24, [R32+0x28] ;  /* 0x0000280020187984 */ /* 0x000fe20000000800 */
[----:B0-----:R-:W-:-:S03]  /*1420*/  IDP.4A.S8.S8 R22, R22, R35, RZ ;  /* 0x0000002316167226 */ /* 0x001fc600000006ff */
[----:B------:R-:W0:Y:S01]  /*1430*/  LDS R35, [R32+0x4] ;  /* 0x0000040020237984 */ /* 0x000e220000000800 */
[----:B-1----:R-:W-:-:S04]  /*1440*/  IDP.4A.S8.S8 R34, R34, R37, RZ ;  /* 0x0000002522227226 */ /* 0x002fc800000006ff */
[----:B--2---:R-:W-:Y:S02]  /*1450*/  IDP.4A.S8.S8 R25, R25, R15, R34 ;  /* 0x0000000f19197226 */ /* 0x004fe40000000622 */
[----:B------:R-:W-:Y:S04]  /*1460*/  LDS R15, [R32+0x8] ;  /* 0x00000800200f7984 */ /* 0x000fe80000000800 */
[----:B------:R-:W1:Y:S01]  /*1470*/  LDS R34, [R21+UR8+0x28] ;  /* 0x0000280815227984 */ /* 0x000e620008000800 */
[----:B0-----:R-:W-:-:S03]  /*1480*/  IDP.4A.S8.S8 R14, R35, R14, R22 ;  /* 0x0000000e230e7226 */ /* 0x001fc60000000616 */
[----:B------:R-:W0:Y:S04]  /*1490*/  LDS R22, [R21+UR8+0x8] ;  /* 0x0000080815167984 */ /* 0x000e280008000800 */
[----:B------:R-:W-:Y:S01]  /*14a0*/  LDS.U8 R35, [R30+0x1] ;  /* 0x000001001e237984 */ /* 0x000fe20000000000 */
[----:B-1----:R-:W-:-:S03]  /*14b0*/  IDP.4A.S8.S8 R24, R24, R34, R25 ;  /* 0x0000002218187226 */ /* 0x002fc60000000619 */
[----:B------:R-:W-:Y:S04]  /*14c0*/  LDS R25, [R32+0x2c] ;  /* 0x00002c0020197984 */ /* 0x000fe80000000800 */
[----:B------:R-:W1:Y:S01]  /*14d0*/  LDS R34, [R21+UR8+0x2c] ;  /* 0x00002c0815227984 */ /* 0x000e620008000800 */
[----:B0-----:R-:W-:-:S03]  /*14e0*/  IDP.4A.S8.S8 R14, R15, R22, R14 ;  /* 0x000000160f0e7226 */ /* 0x001fc6000000060e */
[----:B------:R-:W-:Y:S04]  /*14f0*/  LDS R15, [R32+0xc] ;  /* 0x00000c00200f7984 */ /* 0x000fe80000000800 */
[----:B------:R-:W0:Y:S01]  /*1500*/  LDS R22, [R21+UR8+0xc] ;  /* 0x00000c0815167984 */ /* 0x000e220008000800 */
        /* <DEDUP_REMOVED lines=20> */
[----:B------:R-:W-:Y:S01]  /*1650*/  LDS R34, [R21+UR8+0x3c] ;  /* 0x00003c0815227984 */ /* 0x000fe20008000800 */
[----:B0-----:R-:W-:-:S03]  /*1660*/  IDP.4A.S8.S8 R14, R15, R22, R14 ;  /* 0x000000160f0e7226 */ /* 0x001fc6000000060e */
[----:B------:R-:W-:Y:S04]  /*1670*/  LDS R15, [R32+0x1c] ;  /* 0x00001c00200f7984 */ /* 0x000fe80000000800 */
[----:B------:R-:W0:Y:S02]  /*1680*/  LDS R22, [R21+UR8+0x1c] ;  /* 0x00001c0815167984 */ /* 0x000e240008000800 */
[----:B0-----:R-:W-:Y:S02]  /*1690*/  IDP.4A.S8.S8 R14, R15, R22, R14 ;  /* 0x000000160f0e7226 */ /* 0x001fe4000000060e */
[----:B------:R-:W-:Y:S01]  /*16a0*/  IDP.4A.S8.S8 R22, R25, R34, R24 ;  /* 0x0000002219167226 */ /* 0x000fe20000000618 */
[----:B------:R-:W-:Y:S04]  /*16b0*/  LDS R15, [R31+UR5] ;  /* 0x000000051f0f7984 */ /* 0x000fe80008000800 */
[----:B------:R-:W0:Y:S04]  /*16c0*/  LDS.U8 R25, [R30] ;  /* 0x000000001e197984 */ /* 0x000e280000000000 */
[----:B------:R-:W1:Y:S01]  /*16d0*/  LDS.U8 R24, [R30+0x8] ;  /* 0x000008001e187984 */ /* 0x000e620000000000 */
[----:B0-----:R-:W-:-:S02]  /*16e0*/  IMAD R25, R14, R25, RZ ;  /* 0x000000190e197224 */ /* 0x001fc400078e02ff */
[--C-:B------:R-:W-:Y:S02]  /*16f0*/  HADD2.F32 R14, -RZ, R15.reuse.H0_H0 ;  /* 0x2000000fff0e7230 */ /* 0x100fe40000004100 */
[----:B------:R-:W-:Y:S01]  /*1700*/  HADD2.F32 R15, -RZ, R15.H1_H1 ;  /* 0x3000000fff0f7230 */ /* 0x000fe20000004100 */
[----:B-1----:R-:W-:Y:S02]  /*1710*/  I2FP.F32.U32 R24, R24 ;  /* 0x0000001800187245 */ /* 0x002fe40000201000 */
[----:B------:R-:W-:-:S03]  /*1720*/  I2FP.F32.S32 R25, R25 ;  /* 0x0000001900197245 */ /* 0x000fc60000201400 */
[----:B------:R-:W-:Y:S02]  /*1730*/  FFMA.FTZ R24, R15, R24, RZ ;  /* 0x000000180f187223 */ /* 0x000fe400000100ff */
[----:B------:R-:W-:Y:S02]  /*1740*/  FFMA.FTZ R15, R14, R25, RZ ;  /* 0x000000190e0f7223 */ /* 0x000fe400000100ff */
[----:B------:R-:W0:Y:S04]  /*1750*/  LDS R25, [R31+UR5+0x4] ;  /* 0x000004051f197984 */ /* 0x000e280008000800 */
[----:B------:R-:W1:Y:S01]  /*1760*/  LDS.U8 R14, [R30+0x9] ;  /* 0x000009001e0e7984 */ /* 0x000e620000000000 */
[----:B------:R-:W-:-:S05]  /*1770*/  IMAD R34, R22, R35, RZ ;  /* 0x0000002316227224 */ /* 0x000fca00078e02ff */
[----:B------:R-:W-:Y:S01]  /*1780*/  I2FP.F32.S32 R34, R34 ;  /* 0x0000002200227245 */ /* 0x000fe20000201400 */
[--C-:B0-----:R-:W-:Y:S02]  /*1790*/  HADD2.F32 R22, -RZ, R25.reuse.H0_H0 ;  /* 0x20000019ff167230 */ /* 0x101fe40000004100 */
[----:B------:R-:W-:Y:S01]  /*17a0*/  HADD2.F32 R35, -RZ, R25.H1_H1 ;  /* 0x30000019ff237230 */ /* 0x000fe20000004100 */
[----:B-1----:R-:W-:Y:S02]  /*17b0*/  I2FP.F32.U32 R14, R14 ;  /* 0x0000000e000e7245 */ /* 0x002fe40000201000 */
[----:B------:R-:W-:Y:S01]  /*17c0*/  FFMA.FTZ R15, R22, R34, R15 ;  /* 0x00000022160f7223 */ /* 0x000fe2000001000f */
[----:B------:R-:W-:Y:S04]  /*17d0*/  LDS R25, [R21+UR8+0x40] ;  /* 0x0000400815197984 */ /* 0x000fe80008000800 */
[----:B------:R-:W0:Y:S01]  /*17e0*/  LDS R22, [R32+0x40] ;  /* 0x0000400020167984 */ /* 0x000e220000000800 */
[----:B------:R-:W-:-:S03]  /*17f0*/  FFMA.FTZ R14, R35, R14, R24 ;  /* 0x0000000e230e7223 */ /* 0x000fc60000010018 */
[----:B------:R-:W-:Y:S04]  /*1800*/  LDS R35, [R32+0x44] ;  /* 0x0000440020237984 */ /* 0x000fe80000000800 */
[----:B------:R-:W1:Y:S04]  /*1810*/  LDS R24, [R21+UR8+0x44] ;  /* 0x0000440815187984 */ /* 0x000e680008000800 */
[----:B------:R-:W-:Y:S01]  /*1820*/  LDS R34, [R21+UR8+0x64] ;  /* 0x0000640815227984 */ /* 0x000fe20008000800 */
[----:B0-----:R-:W-:-:S03]  /*1830*/  IDP.4A.S8.S8 R22, R22, R25, RZ ;  /* 0x0000001916167226 */ /* 0x001fc600000006ff */
[----:B------:R-:W-:Y:S01]  /*1840*/  LDS R25, [R32+0x48] ;  /* 0x0000480020197984 */ /* 0x000fe20000000800 */
[----:B-1----:R-:W-:-:S03]  /*1850*/  IDP.4A.S8.S8 R22, R35, R24, R22 ;  /* 0x0000001823167226 */ /* 0x002fc60000000616 */
[----:B------:R-:W0:Y:S01]  /*1860*/  LDS R24, [R21+UR8+0x48] ;  /* 0x0000480815187984 */ /* 0x000e220008000800 */
[----:B------:R-:W-:-:S03]  /*1870*/  ISETP.GT.AND P1, PT, R5, 0x80, PT ;  /* 0x000000800500780c */ /* 0x000fc60003f24270 */
[----:B------:R-:W-:Y:S04]  /*1880*/  LDS.U8 R35, [R30+0x2] ;  /* 0x000002001e237984 */ /* 0x000fe80000000000 */
[----:B------:R-:W-:Y:S01]  /*1890*/  LDS.U8 R5, [R30+0x3] ;  /* 0x000003001e057984 */ /* 0x000fe20000000000 */
        /* <DEDUP_REMOVED lines=18> */
[----:B0-----:R-:W-:-:S02]  /*19c0*/  IDP.4A.S8.S8 R24, R24, R25, RZ ;  /* 0x0000001918187226 */ /* 0x001fc400000006ff */
        /* <DEDUP_REMOVED lines=18> */
[----:B------:R-:W0:Y:S01]  /*1af0*/  LDS R34, [R21+UR8+0x7c] ;  /* 0x00007c0815227984 */ /* 0x000e220008000800 */
[----:B------:R-:W-:-:S03]  /*1b00*/  IMAD R22, R22, R35, RZ ;  /* 0x0000002316167224 */ /* 0x000fc600078e02ff */
[----:B------:R-:W-:Y:S01]  /*1b10*/  LDS.U8 R35, [R30+0xb] ;  /* 0x00000b001e237984 */ /* 0x000fe20000000000 */
[----:B0-----:R-:W-:-:S03]  /*1b20*/  IDP.4A.S8.S8 R34, R25, R34, R24 ;  /* 0x0000002219227226 */ /* 0x001fc60000000618 */
[----:B------:R-:W0:Y:S04]  /*1b30*/  LDS R25, [R31+UR5+0x8] ;  /* 0x000008051f197984 */ /* 0x000e280008000800 */
[----:B------:R-:W1:Y:S01]  /*1b40*/  LDS R24, [R31+UR5+0xc] ;  /* 0x00000c051f187984 */ /* 0x000e620008000800 */
[----:B------:R-:W-:Y:S01]  /*1b50*/  IMAD R34, R34, R5, RZ ;  /* 0x0000000522227224 */ /* 0x000fe200078e02ff */
[----:B------:R-:W-:-:S04]  /*1b60*/  I2FP.F32.S32 R22, R22 ;  /* 0x0000001600167245 */ /* 0x000fc80000201400 */
[----:B------:R-:W-:Y:S01]  /*1b70*/  I2FP.F32.S32 R34, R34 ;  /* 0x0000002200227245 */ /* 0x000fe20000201400 */
[----:B0-----:R-:W-:-:S05]  /*1b80*/  HADD2.F32 R5, -RZ, R25.H0_H0 ;  /* 0x20000019ff057230 */ /* 0x001fca0000004100 */
[----:B------:R-:W-:Y:S01]  /*1b90*/  FFMA.FTZ R22, R5, R22, RZ ;  /* 0x0000001605167223 */ /* 0x000fe200000100ff */
[----:B-1----:R-:W-:-:S05]  /*1ba0*/  HADD2.F32 R5, -RZ, R24.H0_H0 ;  /* 0x20000018ff057230 */ /* 0x002fca0000004100 */
[----:B------:R-:W-:Y:S02]  /*1bb0*/  FFMA.FTZ R22, R5, R34, R22 ;  /* 0x0000002205167223 */ /* 0x000fe40000010016 */
[----:B------:R-:W0:Y:S01]  /*1bc0*/  LDS.U8 R34, [R30+0xa] ;  /* 0x00000a001e227984 */ /* 0x000e220000000000 */
[----:B------:R-:W-:Y:S01]  /*1bd0*/  HADD2.F32 R5, -RZ, R25.H1_H1 ;  /* 0x30000019ff057230 */ /* 0x000fe20000004100 */
[----:B0-----:R-:W-:-:S05]  /*1be0*/  I2FP.F32.U32 R34, R34 ;  /* 0x0000002200227245 */ /* 0x001fca0000201000 */
[----:B------:R-:W-:Y:S02]  /*1bf0*/  FFMA.FTZ R34, R5, R34, RZ ;  /* 0x0000002205227223 */ /* 0x000fe400000100ff */
[----:B------:R-:W0:Y:S01]  /*1c00*/  LDS R5, [R26] ;  /* 0x000000001a057984 */ /* 0x000e220000000800 */
[----:B------:R-:W-:Y:S01]  /*1c10*/  HADD2.F32 R25, -RZ, R24.H1_H1 ;  /* 0x30000018ff197230 */ /* 0x000fe20000004100 */
[----:B------:R-:W-:-:S05]  /*1c20*/  I2FP.F32.U32 R35, R35 ;  /* 0x0000002300237245 */ /* 0x000fca0000201000 */
[----:B------:R-:W-:Y:S01]  /*1c30*/  FFMA.FTZ R34, R25, R35, R34 ;  /* 0x0000002319227223 */ /* 0x000fe20000010022 */
[--C-:B0-----:R-:W-:Y:S02]  /*1c40*/  HADD2.F32 R25, -RZ, R5.reuse.H1_H1 ;  /* 0x30000005ff197230 */ /* 0x101fe40000004100 */
[----:B------:R-:W-:-:S03]  /*1c50*/  HADD2.F32 R5, -RZ, R5.H0_H0 ;  /* 0x20000005ff057230 */ /* 0x000fc60000004100 */
[----:B------:R-:W-:Y:S01]  /*1c60*/  FMUL.FTZ R14, R14, R25 ;  /* 0x000000190e0e7220 */ /* 0x000fe20000410000 */
[----:B------:R-:W-:-:S03]  /*1c70*/  FMUL.FTZ R34, R25, R34 ;  /* 0x0000002219227220 */ /* 0x000fc60000410000 */
[----:B------:R-:W-:Y:S01]  /*1c80*/  FFMA.FTZ R14, R15, R5, -R14 ;  /* 0x000000050f0e7223 */ /* 0x000fe2000001080e */
[----:B------:R-:W-:-:S03]  /*1c90*/  FFMA.FTZ R5, R5, R22, -R34 ;  /* 0x0000001605057223 */ /* 0x000fc60000010822 */
[----:B------:R-:W-:-:S04]  /*1ca0*/  FADD.FTZ R14, RZ, R14 ;  /* 0x0000000eff0e7221 */ /* 0x000fc80000010000 */
[----:B------:R-:W-:Y:S01]  /*1cb0*/  FADD.FTZ R22, R14, R5 ;  /* 0x000000050e167221 */ /* 0x000fe20000010000 */
[----:B------:R-:W-:Y:S06]  /*1cc0*/  BAR.SYNC.DEFER_BLOCKING 0x0 ;  /* 0x0000000000007b1d */ /* 0x000fec0000010000 */
[----:B------:R-:W-:Y:S05]  /*1cd0*/  @!P1 BRA `(.L_x_286) ;  /* 0x00000008008c9947 */ /* 0x000fea0003800000 */
[----:B------:R-:W-:-:S05]  /*1ce0*/  VIADD R5, R29, 0x4 ;  /* 0x000000041d057836 */ /* 0x000fca0000000000 */
[----:B------:R-:W-:Y:S02]  /*1cf0*/  ISETP.GE.OR P1, PT, R5, UR10, P0 ;  /* 0x0000000a05007c0c */ /* 0x000fe40008726670 */
[----:B------:R-:W-:Y:S02]  /*1d00*/  ISETP.GE.OR P0, PT, R7, UR10, P0 ;  /* 0x0000000a07007c0c */ /* 0x000fe40008706670 */
[----:B------:R-:W-:-:S11]  /*1d10*/  ISETP.GT.U32.OR P1, PT, R6, 0x3, P1 ;  /* 0x000000030600780c */ /* 0x000fd60000f24470 */
[-C--:B------:R-:W-:Y:S02]  /*1d20*/  @!P0 IADD3 R25, PT, PT, R7, R28.reuse, RZ ;  /* 0x0000001c07198210 */ /* 0x080fe40007ffe0ff */
[----:B------:R-:W0:Y:S01]  /*1d30*/  @!P1 LDC.64 R14, c[0x0][0x388] ;  /* 0x0000e200ff0e9b82 */ /* 0x000e220000000a00 */
[----:B------:R-:W-:Y:S02]  /*1d40*/  @!P1 IADD3 R29, P3, PT, R29, R28, RZ ;  /* 0x0000001c1d1d9210 */ /* 0x000fe40007f7e0ff */
[----:B------:R-:W-:Y:S02]  /*1d50*/  @!P0 IMAD.WIDE R24, R25, 0x24, R18 ;  /* 0x0000002419188825 */ /* 0x000fe400078e0212 */
[----:B------:R-:W-:-:S04]  /*1d60*/  @!P1 LEA.HI.X.SX32 R5, R28, RZ, 0x1, P3 ;  /* 0x000000ff1c059211 */ /* 0x000fc800018f0eff */
[----:B------:R-:W2:Y:S01]  /*1d70*/  @!P0 LDG.E.CONSTANT R25, desc[UR14][R24.64+0x4] ;  /* 0x0000040e18198981 */ /* 0x000ea2000c1e9900 */
[----:B------:R-:W-:Y:S02]  /*1d80*/  @!P1 IMAD R5, R5, 0x24, RZ ;  /* 0x0000002405059824 */ /* 0x000fe400078e02ff */
        /* <DEDUP_REMOVED lines=15> */
[----:B------:R-:W-:Y:S01]  /*1e80*/  LDS R25, [R21+UR8+0x10] ;  /* 0x0000100815197984 */ /* 0x000fe20008000800 */
[----:B0-----:R-:W-:-:S03]  /*1e90*/  IDP.4A.S8.S8 R28, R28, R29, RZ ;  /* 0x0000001d1c1c7226 */ /* 0x001fc600000006ff */
[----:B------:R-:W-:Y:S01]  /*1ea0*/  LDS R29, [R21+UR8+0x24] ;  /* 0x00002408151d7984 */ /* 0x000fe20008000800 */
[----:B-1----:R-:W-:-:S03]  /*1eb0*/  IDP.4A.S8.S8 R28, R35, R34, R28 ;  /* 0x00000022231c7226 */ /* 0x002fc6000000061c */
[----:B------:R-:W0:Y:S04]  /*1ec0*/  LDS R34, [R32+0xa4] ;  /* 0x0000a40020227984 */ /* 0x000e280000000800 */
[----:B------:R-:W-:Y:S01]  /*1ed0*/  LDS R35, [R32+0xb4] ;  /* 0x0000b40020237984 */ /* 0x000fe20000000800 */
[----:B--2---:R-:W-:-:S03]  /*1ee0*/  IDP.4A.S8.S8 R5, R5, R14, R28 ;  /* 0x0000000e05057226 */ /* 0x004fc6000000061c */
[----:B------:R-:W1:Y:S04]  /*1ef0*/  LDS R14, [R21+UR8+0xc] ;  /* 0x00000c08150e7984 */ /* 0x000e680008000800 */
[----:B------:R-:W2:Y:S01]  /*1f00*/  LDS R28, [R32+0x90] ;  /* 0x00009000201c7984 */ /* 0x000ea20000000800 */
[----:B---3--:R-:W-:-:S04]  /*1f10*/  IDP.4A.S8.S8 R15, R36, R37, RZ ;  /* 0x00000025240f7226 */ /* 0x008fc800000006ff */
[----:B0-----:R-:W-:Y:S02]  /*1f20*/  IDP.4A.S8.S8 R15, R34, R29, R15 ;  /* 0x0000001d220f7226 */ /* 0x001fe4000000060f */
        /* <DEDUP_REMOVED lines=8> */
[----:B0-----:R-:W-:-:S03]  /*1fb0*/  IDP.4A.S8.S8 R15, R34, R29, R15 ;  /* 0x0000001d220f7226 */ /* 0x001fc6000000060f */
[----:B------:R-:W-:Y:S04]  /*1fc0*/  LDS R34, [R32+0xac] ;  /* 0x0000ac0020227984 */ /* 0x000fe80000000800 */
[----:B------:R-:W0:Y:S01]  /*1fd0*/  LDS R29, [R21+UR8+0x2c] ;  /* 0x00002c08151d7984 */ /* 0x000e220008000800 */
[----:B-1----:R-:W-:-:S03]  /*1fe0*/  IDP.4A.S8.S8 R5, R14, R24, R5 ;  /* 0x000000180e057226 */ /* 0x002fc60000000605 */
[----:B------:R-:W-:Y:S04]  /*1ff0*/  LDS R24, [R32+0x9c] ;  /* 0x00009c0020187984 */ /* 0x000fe80000000800 */
[----:B------:R-:W-:Y:S01]  /*2000*/  LDS R14, [R32+0xb0] ;  /* 0x0000b000200e7984 */ /* 0x000fe20000000800 */
[----:B--2---:R-:W-:-:S03]  /*2010*/  IDP.4A.S8.S8 R5, R28, R25, R5 ;  /* 0x000000191c057226 */ /* 0x004fc60000000605 */
[----:B------:R-:W1:Y:S04]  /*2020*/  LDS R28, [R21+UR8+0x1c] ;  /* 0x00001c08151c7984 */ /* 0x000e680008000800 */
[----:B------:R-:W2:Y:S01]  /*2030*/  LDS R25, [R21+UR8+0x30] ;  /* 0x0000300815197984 */ /* 0x000ea20008000800 */
[----:B0-----:R-:W-:-:S03]  /*2040*/  IDP.4A.S8.S8 R15, R34, R29, R15 ;  /* 0x0000001d220f7226 */ /* 0x001fc6000000060f */
[----:B------:R-:W-:Y:S04]  /*2050*/  LDS R29, [R32+0xbc] ;  /* 0x0000bc00201d7984 */ /* 0x000fe80000000800 */
[----:B------:R-:W-:Y:S01]  /*2060*/  LDS.U8 R34, [R30+0x4] ;  /* 0x000004001e227984 */ /* 0x000fe20000000000 */
[----:B-1----:R-:W-:-:S03]  /*2070*/  IDP.4A.S8.S8 R5, R24, R28, R5 ;  /* 0x0000001c18057226 */ /* 0x002fc60000000605 */
[----:B------:R-:W0:Y:S01]  /*2080*/  LDS R28, [R21+UR8+0x34] ;  /* 0x00003408151c7984 */ /* 0x000e220008000800 */
[----:B--2---:R-:W-:-:S03]  /*2090*/  IDP.4A.S8.S8 R14, R14, R25, R15 ;  /* 0x000000190e0e7226 */ /* 0x004fc6000000060f */
[----:B------:R-:W-:Y:S04]  /*20a0*/  LDS R15, [R32+0xb8] ;  /* 0x0000b800200f7984 */ /* 0x000fe80000000800 */
[----:B------:R-:W1:Y:S04]  /*20b0*/  LDS R25, [R21+UR8+0x38] ;  /* 0x0000380815197984 */ /* 0x000e680008000800 */
[----:B------:R-:W2:Y:S01]  /*20c0*/  LDS R24, [R21+UR8+0x3c] ;  /* 0x00003c0815187984 */ /* 0x000ea20008000800 */
[----:B0-----:R-:W-:-:S03]  /*20d0*/  IDP.4A.S8.S8 R14, R35, R28, R14 ;  /* 0x0000001c230e7226 */ /* 0x001fc6000000060e */
[----:B------:R-:W-:Y:S01]  /*20e0*/  LDS R28, [R31+UR5+0x4] ;  /* 0x000004051f1c7984 */ /* 0x000fe20008000800 */
[----:B-1----:R-:W-:-:S03]  /*20f0*/  IDP.4A.S8.S8 R25, R15, R25, R14 ;  /* 0x000000190f197226 */ /* 0x002fc6000000060e */
[----:B------:R-:W0:Y:S01]  /*2100*/  LDS R14, [R31+UR5] ;  /* 0x000000051f0e7984 */ /* 0x000e220008000800 */
[----:B--2---:R-:W-:-:S03]  /*2110*/  IDP.4A.S8.S8 R29, R29, R24, R25 ;  /* 0x000000181d1d7226 */ /* 0x004fc60000000619 */
[----:B------:R-:W1:Y:S04]  /*2120*/  LDS.U8 R15, [R30+0xc] ;  /* 0x00000c001e0f7984 */ /* 0x000e680000000000 */
[----:B------:R-:W2:Y:S04]  /*2130*/  LDS.U8 R24, [R30+0x5] ;  /* 0x000005001e187984 */ /* 0x000ea80000000000 */
[----:B------:R-:W3:Y:S01]  /*2140*/  LDS.U8 R25, [R30+0xd] ;  /* 0x00000d001e197984 */ /* 0x000ee20000000000 */
[----:B------:R-:W-:-:S05]  /*2150*/  IMAD R5, R5, R34, RZ ;  /* 0x0000002205057224 */ /* 0x000fca00078e02ff */
[----:B------:R-:W-:Y:S01]  /*2160*/  I2FP.F32.S32 R34, R5 ;  /* 0x0000000500227245 */ /* 0x000fe20000201400 */
[--C-:B0-----:R-:W-:Y:S02]  /*2170*/  HADD2.F32 R5, -RZ, R14.reuse.H0_H0 ;  /* 0x2000000eff057230 */ /* 0x101fe40000004100 */
[----:B------:R-:W-:Y:S01]  /*2180*/  HADD2.F32 R14, -RZ, R14.H1_H1 ;  /* 0x3000000eff0e7230 */ /* 0x000fe20000004100 */
[----:B-1----:R-:W-:Y:S01]  /*2190*/  I2FP.F32.U32 R15, R15 ;  /* 0x0000000f000f7245 */ /* 0x002fe20000201000 */
[----:B--2---:R-:W-:-:S04]  /*21a0*/  IMAD R29, R29, R24, RZ ;  /* 0x000000181d1d7224 */ /* 0x004fc800078e02ff */
[----:B------:R-:W-:Y:S01]  /*21b0*/  FFMA.FTZ R14, R14, R15, RZ ;  /* 0x0000000f0e0e7223 */ /* 0x000fe200000100ff */
[----:B------:R-:W-:Y:S01]  /*21c0*/  FFMA.FTZ R5, R5, R34, RZ ;  /* 0x0000002205057223 */ /* 0x000fe200000100ff */
[--C-:B------:R-:W-:Y:S01]  /*21d0*/  HADD2.F32 R24, -RZ, R28.reuse.H0_H0 ;  /* 0x2000001cff187230 */ /* 0x100fe20000004100 */
[----:B---3--:R-:W-:Y:S01]  /*21e0*/  I2FP.F32.U32 R15, R25 ;  /* 0x00000019000f7245 */ /* 0x008fe20000201000 */
[----:B------:R-:W-:Y:S01]  /*21f0*/  HADD2.F32 R25, -RZ, R28.H1_H1 ;  /* 0x3000001cff197230 */ /* 0x000fe20000004100 */
[----:B------:R-:W-:Y:S01]  /*2200*/  I2FP.F32.S32 R29, R29 ;  /* 0x0000001d001d7245 */ /* 0x000fe20000201400 */
[----:B------:R-:W-:Y:S03]  /*2210*/  LDS R28, [R32+0xc4] ;  /* 0x0000c400201c7984 */ /* 0x000fe60000000800 */
[----:B------:R-:W-:Y:S01]  /*2220*/  FFMA.FTZ R25, R25, R15, R14 ;  /* 0x0000000f19197223 */ /* 0x000fe2000001000e */
[----:B------:R-:W-:Y:S01]  /*2230*/  FFMA.FTZ R24, R24, R29, R5 ;  /* 0x0000001d18187223 */ /* 0x000fe20000010005 */
[----:B------:R-:W-:Y:S04]  /*2240*/  LDS R14, [R32+0xc0] ;  /* 0x0000c000200e7984 */ /* 0x000fe80000000800 */
[----:B------:R-:W0:Y:S04]  /*2250*/  LDS R5, [R21+UR8+0x40] ;  /* 0x0000400815057984 */ /* 0x000e280008000800 */
[----:B------:R-:W1:Y:S04]  /*2260*/  LDS R15, [R21+UR8+0x44] ;  /* 0x00004408150f7984 */ /* 0x000e680008000800 */
[----:B------:R-:W-:Y:S04]  /*2270*/  LDS R29, [R32+0xe0] ;  /* 0x0000e000201d7984 */ /* 0x000fe80000000800 */
[----:B------:R-:W2:Y:S01]  /*2280*/  LDS R34, [R21+UR8+0x60] ;  /* 0x0000600815227984 */ /* 0x000ea20008000800 */
[----:B0-----:R-:W-:-:S03]  /*2290*/  IDP.4A.S8.S8 R5, R14, R5, RZ ;  /* 0x000000050e057226 */ /* 0x001fc600000006ff */
[----:B------:R-:W-:Y:S01]  /*22a0*/  LDS R14, [R32+0xc8] ;  /* 0x0000c800200e7984 */ /* 0x000fe20000000800 */
[----:B-1----:R-:W-:-:S03]  /*22b0*/  IDP.4A.S8.S8 R5, R28, R15, R5 ;  /* 0x0000000f1c057226 */ /* 0x002fc60000000605 */
[----:B------:R-:W0:Y:S04]  /*22c0*/  LDS R15, [R21+UR8+0x48] ;  /* 0x00004808150f7984 */ /* 0x000e280008000800 */
[----:B------:R-:W-:Y:S01]  /*22d0*/  LDS R28, [R32+0xe4] ;  /* 0x0000e400201c7984 */ /* 0x000fe20000000800 */
[----:B--2---:R-:W-:-:S03]  /*22e0*/  IDP.4A.S8.S8 R29, R29, R34, RZ ;  /* 0x000000221d1d7226 */ /* 0x004fc600000006ff */
        /* <DEDUP_REMOVED lines=26> */
[----:B------:R-:W-:Y:S04]  /*2490*/  LDS R14, [R21+UR8+0x5c] ;  /* 0x00005c08150e7984 */ /* 0x000fe80008000800 */
[----:B------:R-:W-:Y:S01]  /*24a0*/  LDS R15, [R21+UR8+0x78] ;  /* 0x00007808150f7984 */ /* 0x000fe20008000800 */
[----:B-1----:R-:W-:-:S03]  /*24b0*/  IDP.4A.S8.S8 R29, R29, R34, R28 ;  /* 0x000000221d1d7226 */ /* 0x002fc6000000061c */
[----:B------:R-:W0:Y:S04]  /*24c0*/  LDS R28, [R32+0xdc] ;  /* 0x0000dc00201c7984 */ /* 0x000e280000000800 */
[----:B------:R-:W1:Y:S01]  /*24d0*/  LDS R34, [R32+0xf8] ;  /* 0x0000f80020227984 */ /* 0x000e620000000800 */
[----:B0-----:R-:W-:-:S03]  /*24e0*/  IDP.4A.S8.S8 R28, R28, R14, R5 ;  /* 0x0000000e1c1c7226 */ /* 0x001fc60000000605 */
[----:B------:R-:W-:Y:S01]  /*24f0*/  LDS R14, [R32+0xfc] ;  /* 0x0000fc00200e7984 */ /* 0x000fe20000000800 */
[----:B-1----:R-:W-:-:S03]  /*2500*/  IDP.4A.S8.S8 R5, R34, R15, R29 ;  /* 0x0000000f22057226 */ /* 0x002fc6000000061d */
[----:B------:R-:W0:Y:S04]  /*2510*/  LDS R34, [R21+UR8+0x7c] ;  /* 0x00007c0815227984 */ /* 0x000e280008000800 */
[----:B------:R-:W1:Y:S04]  /*2520*/  LDS R15, [R26] ;  /* 0x000000001a0f7984 */ /* 0x000e680000000800 */
[----:B------:R-:W2:Y:S01]  /*2530*/  LDS.U8 R29, [R30+0x6] ;  /* 0x000006001e1d7984 */ /* 0x000ea20000000000 */
[----:B0-----:R-:W-:-:S03]  /*2540*/  IDP.4A.S8.S8 R5, R14, R34, R5 ;  /* 0x000000220e057226 */ /* 0x001fc60000000605 */
[----:B------:R-:W0:Y:S01]  /*2550*/  LDS.U8 R34, [R30+0x7] ;  /* 0x000007001e227984 */ /* 0x000e220000000000 */
[--C-:B-1----:R-:W-:Y:S02]  /*2560*/  HADD2.F32 R14, -RZ, R15.reuse.H1_H1 ;  /* 0x3000000fff0e7230 */ /* 0x102fe40000004100 */
[----:B------:R-:W-:-:S03]  /*2570*/  HADD2.F32 R15, -RZ, R15.H0_H0 ;  /* 0x2000000fff0f7230 */ /* 0x000fc60000004100 */
[----:B------:R-:W-:-:S04]  /*2580*/  FMUL.FTZ R25, R25, R14 ;  /* 0x0000000e19197220 */ /* 0x000fc80000410000 */
[----:B------:R-:W-:Y:S02]  /*2590*/  FFMA.FTZ R25, R24, R15, -R25 ;  /* 0x0000000f18197223 */ /* 0x000fe40000010819 */
[----:B------:R-:W1:Y:S01]  /*25a0*/  LDS R24, [R31+UR5+0x8] ;  /* 0x000008051f187984 */ /* 0x000e620008000800 */
[----:B--2---:R-:W-:-:S03]  /*25b0*/  IMAD R29, R28, R29, RZ ;  /* 0x0000001d1c1d7224 */ /* 0x004fc600078e02ff */
[----:B------:R-:W2:Y:S01]  /*25c0*/  LDS R28, [R31+UR5+0xc] ;  /* 0x00000c051f1c7984 */ /* 0x000ea20008000800 */
[----:B0-----:R-:W-:Y:S01]  /*25d0*/  IMAD R35, R5, R34, RZ ;  /* 0x0000002205237224 */ /* 0x001fe200078e02ff */
[----:B------:R-:W-:Y:S02]  /*25e0*/  I2FP.F32.S32 R34, R29 ;  /* 0x0000001d00227245 */ /* 0x000fe40000201400 */
[----:B------:R-:W0:Y:S02]  /*25f0*/  LDS.U8 R29, [R30+0xf] ;  /* 0x00000f001e1d7984 */ /* 0x000e240000000000 */
[----:B------:R-:W-:Y:S01]  /*2600*/  I2FP.F32.S32 R35, R35 ;  /* 0x0000002300237245 */ /* 0x000fe20000201400 */
[----:B-1----:R-:W-:-:S05]  /*2610*/  HADD2.F32 R5, -RZ, R24.H0_H0 ;  /* 0x20000018ff057230 */ /* 0x002fca0000004100 */
[----:B------:R-:W-:Y:S01]  /*2620*/  FFMA.FTZ R34, R5, R34, RZ ;  /* 0x0000002205227223 */ /* 0x000fe200000100ff */
[----:B--2---:R-:W-:-:S05]  /*2630*/  HADD2.F32 R5, -RZ, R28.H0_H0 ;  /* 0x2000001cff057230 */ /* 0x004fca0000004100 */
[----:B------:R-:W-:Y:S02]  /*2640*/  FFMA.FTZ R34, R5, R35, R34 ;  /* 0x0000002305227223 */ /* 0x000fe40000010022 */
[----:B------:R-:W1:Y:S01]  /*2650*/  LDS.U8 R35, [R30+0xe] ;  /* 0x00000e001e237984 */ /* 0x000e620000000000 */
[----:B------:R-:W-:Y:S02]  /*2660*/  HADD2.F32 R5, -RZ, R24.H1_H1 ;  /* 0x30000018ff057230 */ /* 0x000fe40000004100 */
[----:B------:R-:W-:Y:S02]  /*2670*/  HADD2.F32 R28, -RZ, R28.H1_H1 ;  /* 0x3000001cff1c7230 */ /* 0x000fe40000004100 */
[----:B------:R-:W-:Y:S01]  /*2680*/  FADD.FTZ R22, R22, R25 ;  /* 0x0000001916167221 */ /* 0x000fe20000010000 */
[----:B0-----:R-:W-:Y:S02]  /*2690*/  I2FP.F32.U32 R29, R29 ;  /* 0x0000001d001d7245 */ /* 0x001fe40000201000 */
[----:B-1----:R-:W-:-:S05]  /*26a0*/  I2FP.F32.U32 R24, R35 ;  /* 0x0000002300187245 */ /* 0x002fca0000201000 */
[----:B------:R-:W-:-:S04]  /*26b0*/  FFMA.FTZ R5, R5, R24, RZ ;  /* 0x0000001805057223 */ /* 0x000fc800000100ff */
[----:B------:R-:W-:-:S04]  /*26c0*/  FFMA.FTZ R5, R28, R29, R5 ;  /* 0x0000001d1c057223 */ /* 0x000fc80000010005 */
[----:B------:R-:W-:-:S04]  /*26d0*/  FMUL.FTZ R14, R14, R5 ;  /* 0x000000050e0e7220 */ /* 0x000fc80000410000 */
[----:B------:R-:W-:-:S04]  /*26e0*/  FFMA.FTZ R15, R15, R34, -R14 ;  /* 0x000000220f0f7223 */ /* 0x000fc8000001080e */
[----:B------:R-:W-:Y:S01]  /*26f0*/  FADD.FTZ R22, R22, R15 ;  /* 0x0000000f16167221 */ /* 0x000fe20000010000 */
[----:B------:R-:W-:Y:S06]  /*2700*/  BAR.SYNC.DEFER_BLOCKING 0x0 ;  /* 0x0000000000007b1d */ /* 0x000fec0000010000 */
.L_x_286:
[----:B------:R-:W-:Y:S05]  /*2710*/  @!P2 BRA `(.L_x_285) ;  /* 0x000000200088a947 */ /* 0x000fea0003800000 */
[----:B------:R-:W0:Y:S01]  /*2720*/  LDCU UR13, c[0x0][0x3bc] ;  /* 0x00007780ff0d77ac */ /* 0x000e220008000800 */
[----:B------:R-:W1:Y:S01]  /*2730*/  LDCU UR12, c[0x0][0x3b4] ;  /* 0x00007680ff0c77ac */ /* 0x000e620008000800 */
[----:B------:R-:W-:-:S05]  /*2740*/  UMOV UR9, 0x1 ;  /* 0x0000000100097882 */ /* 0x000fca0000000000 */
.L_x_288:
[C---:B------:R-:W-:Y:S01]  /*2750*/  IMAD R24, R8.reuse, UR4, RZ ;  /* 0x0000000408187c24 */ /* 0x040fe2000f8e02ff */
[----:B------:R-:W-:Y:S01]  /*2760*/  MOV R15, R17 ;  /* 0x00000011000f7202 */ /* 0x000fe20000000f00 */
[----:B------:R-:W-:Y:S02]  /*2770*/  IMAD.MOV.U32 R14, RZ, RZ, R16 ;  /* 0x000000ffff0e7224 */ /* 0x000fe400078e0010 */
[----:B------:R-:W-:Y:S01]  /*2780*/  IMAD R35, R8, 0x8, R9 ;  /* 0x0000000808237824 */ /* 0x000fe200078e0209 */
[----:B0-----:R-:W-:-:S04]  /*2790*/  IADD3 R5, P0, PT, R24, UR9, RZ ;  /* 0x0000000918057c10 */ /* 0x001fc8000ff1e0ff */
[----:B------:R-:W-:Y:S01]  /*27a0*/  LEA.HI.X.SX32 R24, R24, RZ, 0x1, P0 ;  /* 0x000000ff18187211 */ /* 0x000fe200000f0eff */
[----:B------:R-:W-:-:S04]  /*27b0*/  IMAD.WIDE.U32 R14, R5, 0xb0, R14 ;  /* 0x000000b0050e7825 */ /* 0x000fc800078e000e */
[----:B------:R-:W-:-:S05]  /*27c0*/  IMAD R5, R24, 0xb0, RZ ;  /* 0x000000b018057824 */ /* 0x000fca00078e02ff */
[----:B------:R-:W-:-:S03]  /*27d0*/  IADD3 R15, PT, PT, R15, R5, RZ ;  /* 0x000000050f0f7210 */ /* 0x000fc60007ffe0ff */
[----:B------:R-:W-:-:S03]  /*27e0*/  IMAD.WIDE.U32 R28, R35, 0xb0, R14 ;  /* 0x000000b0231c7825 */ /* 0x000fc600078e000e */
[----:B------:R-:W-:-:S04]  /*27f0*/  IADD3 R24, P0, PT, R10, R28, RZ ;  /* 0x0000001c0a187210 */ /* 0x000fc80007f1e0ff */
[----:B------:R-:W-:Y:S02]  /*2800*/  IADD3.X R25, PT, PT, RZ, R29, RZ, P0, !PT ;  /* 0x0000001dff197210 */ /* 0x000fe400007fe4ff */
[----:B------:R-:W-:-:S03]  /*2810*/  IADD3 R28, P0, PT, R11, R28, RZ ;  /* 0x0000001c0b1c7210 */ /* 0x000fc60007f1e0ff */
[----:B------:R-:W2:Y:S01]  /*2820*/  LDG.E.CONSTANT R24, desc[UR14][R24.64+0x10] ;  /* 0x0000100e18187981 */ /* 0x000ea2000c1e9900 */
[----:B------:R-:W-:-:S05]  /*2830*/  IADD3.X R29, PT, PT, RZ, R29, RZ, P0, !PT ;  /* 0x0000001dff1d7210 */ /* 0x000fca00007fe4ff */
[----:B------:R-:W3:Y:S01]  /*2840*/  LDG.E.CONSTANT R28, desc[UR14][R28.64+0x30] ;  /* 0x0000300e1c1c7981 */ /* 0x000ee2000c1e9900 */
[----:B------:R-:W-:Y:S02]  /*2850*/  VIADD R5, R4, 0x1 ;  /* 0x0000000104057836 */ /* 0x000fe40000000000 */
[----:B------:R-:W-:Y:S01]  /*2860*/  IMAD R35, R8, 0x4, R35 ;  /* 0x0000000408237824 */ /* 0x000fe200078e0223 */
[--C-:B--2---:R-:W-:Y:S02]  /*2870*/  SHF.R.S32.HI R34, RZ, R4, R24.reuse ;  /* 0x00000004ff227219 */ /* 0x104fe40000011418 */
[----:B------:R-:W-:Y:S02]  /*2880*/  SHF.R.S32.HI R36, RZ, R5, R24 ;  /* 0x00000005ff247219 */ /* 0x000fe40000011418 */
[----:B------:R-:W-:Y:S02]  /*2890*/  SHF.L.U32 R34, R34, 0x4, RZ ;  /* 0x0000000422227819 */ /* 0x000fe400000006ff */
[----:B------:R-:W-:-:S02]  /*28a0*/  SHF.L.U32 R36, R36, 0x4, RZ ;  /* 0x0000000424247819 */ /* 0x000fc400000006ff */
[----:B------:R-:W-:Y:S02]  /*28b0*/  LOP3.LUT R37, R34, 0x10101010, RZ, 0xc0, !PT ;  /* 0x1010101022257812 */ /* 0x000fe400078ec0ff */
[----:B------:R-:W-:Y:S02]  /*28c0*/  LOP3.LUT R25, R36, 0x10101010, RZ, 0xc0, !PT ;  /* 0x1010101024197812 */ /* 0x000fe400078ec0ff */
[--C-:B---3--:R-:W-:Y:S02]  /*28d0*/  SHF.R.U32.HI R34, RZ, 0x4, R28.reuse ;  /* 0x00000004ff227819 */ /* 0x108fe4000001161c */
[----:B------:R-:W-:Y:S01]  /*28e0*/  LOP3.LUT R36, R37, 0xf0f0f0f, R28, 0xf8, !PT ;  /* 0x0f0f0f0f25247812 */ /* 0x000fe200078ef81c */
[----:B------:R-:W-:Y:S01]  /*28f0*/  IMAD.WIDE.U32 R28, R35, 0xb0, R14 ;  /* 0x000000b0231c7825 */ /* 0x000fe200078e000e */
[----:B------:R-:W-:-:S03]  /*2900*/  LOP3.LUT R34, R25, 0xf0f0f0f, R34, 0xf8, !PT ;  /* 0x0f0f0f0f19227812 */ /* 0x000fc600078ef822 */
[----:B------:R2:W-:Y:S01]  /*2910*/  STS [R3+0x820], R36 ;  /* 0x0008202403007388 */ /* 0x0005e20000000800 */
[----:B------:R-:W-:-:S04]  /*2920*/  IADD3 R24, P0, PT, R11, R28, RZ ;  /* 0x0000001c0b187210 */ /* 0x000fc80007f1e0ff */
[----:B------:R-:W-:Y:S02]  /*2930*/  IADD3.X R25, PT, PT, RZ, R29, RZ, P0, !PT ;  /* 0x0000001dff197210 */ /* 0x000fe400007fe4ff */
[----:B------:R-:W-:-:S03]  /*2940*/  IADD3 R28, P0, PT, R10, R28, RZ ;  /* 0x0000001c0a1c7210 */ /* 0x000fc60007f1e0ff */
[----:B------:R-:W2:Y:S01]  /*2950*/  LDG.E.CONSTANT R24, desc[UR14][R24.64+0x30] ;  /* 0x0000300e18187981 */ /* 0x000ea2000c1e9900 */
[----:B------:R-:W-:-:S05]  /*2960*/  IADD3.X R29, PT, PT, RZ, R29, RZ, P0, !PT ;  /* 0x0000001dff1d7210 */ /* 0x000fca00007fe4ff */
[----:B------:R-:W3:Y:S04]  /*2970*/  LDG.E.CONSTANT R28, desc[UR14][R28.64+0x10] ;  /* 0x0000100e1c1c7981 */ /* 0x000ee8000c1e9900 */
[----:B------:R4:W-:Y:S01]  /*2980*/  STS [R3+0x840], R34 ;  /* 0x0008402203007388 */ /* 0x0009e20000000800 */
[----:B--2---:R-:W-:Y:S02]  /*2990*/  SHF.R.U32.HI R36, RZ, 0x4, R24 ;  /* 0x00000004ff247819 */ /* 0x004fe40000011618 */
[--C-:B---3--:R-:W-:Y:S02]  /*29a0*/  SHF.R.S32.HI R35, RZ, R4, R28.reuse ;  /* 0x00000004ff237219 */ /* 0x108fe4000001141c */
[----:B------:R-:W-:Y:S01]  /*29b0*/  SHF.R.S32.HI R37, RZ, R5, R28 ;  /* 0x00000005ff257219 */ /* 0x000fe2000001141c */
[----:B------:R-:W-:-:S03]  /*29c0*/  IMAD.WIDE.U32 R28, R9, 0xb0, R14 ;  /* 0x000000b0091c7825 */ /* 0x000fc600078e000e */
[----:B------:R-:W-:Y:S01]  /*29d0*/  SHF.L.U32 R37, R37, 0x4, RZ ;  /* 0x0000000425257819 */ /* 0x000fe200000006ff */
[----:B------:R-:W-:-:S03]  /*29e0*/  IMAD.SHL.U32 R35, R35, 0x10, RZ ;  /* 0x0000001023237824 */ /* 0x000fc600078e00ff */
[----:B------:R-:W-:Y:S02]  /*29f0*/  LOP3.LUT R37, R37, 0x10101010, RZ, 0xc0, !PT ;  /* 0x1010101025257812 */ /* 0x000fe400078ec0ff */
[----:B------:R-:W-:Y:S02]  /*2a00*/  LOP3.LUT R35, R35, 0x10101010, RZ, 0xc0, !PT ;  /* 0x1010101023237812 */ /* 0x000fe400078ec0ff */
[----:B------:R-:W-:Y:S02]  /*2a10*/  LOP3.LUT R36, R37, 0xf0f0f0f, R36, 0xf8, !PT ;  /* 0x0f0f0f0f25247812 */ /* 0x000fe400078ef824 */
[----:B------:R-:W-:Y:S02]  /*2a20*/  LOP3.LUT R35, R35, 0xf0f0f0f, R24, 0xf8, !PT ;  /* 0x0f0f0f0f23237812 */ /* 0x000fe400078ef818 */
[----:B------:R-:W-:-:S03]  /*2a30*/  IADD3 R24, P0, PT, R11, R28, RZ ;  /* 0x0000001c0b187210 */ /* 0x000fc60007f1e0ff */
[----:B------:R2:W-:Y:S01]  /*2a40*/  STS [R3+0xc30], R35 ;  /* 0x000c302303007388 */ /* 0x0005e20000000800 */
[----:B------:R-:W-:Y:S02]  /*2a50*/  IADD3.X R25, PT, PT, RZ, R29, RZ, P0, !PT ;  /* 0x0000001dff197210 */ /* 0x000fe400007fe4ff */
[----:B------:R-:W-:-:S03]  /*2a60*/  IADD3 R28, P0, PT, R10, R28, RZ ;  /* 0x0000001c0a1c7210 */ /* 0x000fc60007f1e0ff */
[----:B------:R3:W2:Y:S02]  /*2a70*/  LDG.E.CONSTANT R24, desc[UR14][R24.64+0x30] ;  /* 0x0000300e18187981 */ /* 0x0006a4000c1e9900 */
[----:B------:R-:W-:-:S05]  /*2a80*/  IMAD.X R29, RZ, RZ, R29, P0 ;  /* 0x000000ffff1d7224 */ /* 0x000fca00000e061d */
[----:B------:R-:W4:Y:S01]  /*2a90*/  LDG.E.CONSTANT R28, desc[UR14][R28.64+0x10] ;  /* 0x0000100e1c1c7981 */ /* 0x000f22000c1e9900 */
[----:B---3--:R-:W-:-:S03]  /*2aa0*/  IMAD R25, R8, 0x4, R9 ;  /* 0x0000000408197824 */ /* 0x008fc600078e0209 */
[----:B------:R3:W-:Y:S01]  /*2ab0*/  STS [R3+0xc50], R36 ;  /* 0x000c502403007388 */ /* 0x0007e20000000800 */
[--C-:B----4-:R-:W-:Y:S02]  /*2ac0*/  SHF.R.S32.HI R34, RZ, R4, R28.reuse ;  /* 0x00000004ff227219 */ /* 0x110fe4000001141c */
[----:B------:R-:W-:Y:S01]  /*2ad0*/  SHF.R.S32.HI R37, RZ, R5, R28 ;  /* 0x00000005ff257219 */ /* 0x000fe2000001141c */
[----:B------:R-:W-:Y:S01]  /*2ae0*/  IMAD.WIDE.U32 R28, R25, 0xb0, R14 ;  /* 0x000000b0191c7825 */ /* 0x000fe200078e000e */
[----:B------:R-:W-:Y:S02]  /*2af0*/  SHF.L.U32 R34, R34, 0x4, RZ ;  /* 0x0000000422227819 */ /* 0x000fe400000006ff */
[----:B------:R-:W-:Y:S02]  /*2b00*/  SHF.L.U32 R37, R37, 0x4, RZ ;  /* 0x0000000425257819 */ /* 0x000fe400000006ff */
[----:B--2---:R-:W-:Y:S02]  /*2b10*/  LOP3.LUT R35, R34, 0x10101010, RZ, 0xc0, !PT ;  /* 0x1010101022237812 */ /* 0x004fe400078ec0ff */
[----:B------:R-:W-:-:S02]  /*2b20*/  SHF.R.U32.HI R34, RZ, 0x4, R24 ;  /* 0x00000004ff227819 */ /* 0x000fc40000011618 */
[----:B------:R-:W-:Y:S02]  /*2b30*/  LOP3.LUT R35, R35, 0xf0f0f0f, R24, 0xf8, !PT ;  /* 0x0f0f0f0f23237812 */ /* 0x000fe400078ef818 */
[-C--:B------:R-:W-:Y:S02]  /*2b40*/  IADD3 R24, P0, PT, R11, R28.reuse, RZ ;  /* 0x0000001c0b187210 */ /* 0x080fe40007f1e0ff */
[----:B------:R-:W-:Y:S01]  /*2b50*/  LOP3.LUT R37, R37, 0x10101010, RZ, 0xc0, !PT ;  /* 0x1010101025257812 */ /* 0x000fe200078ec0ff */
[----:B------:R2:W-:Y:S01]  /*2b60*/  STS [R3], R35 ;  /* 0x0000002303007388 */ /* 0x0005e20000000800 */
[-C--:B------:R-:W-:Y:S02]  /*2b70*/  IADD3.X R25, PT, PT, RZ, R29.reuse, RZ, P0, !PT ;  /* 0x0000001dff197210 */ /* 0x080fe400007fe4ff */
[----:B------:R-:W-:Y:S02]  /*2b80*/  IADD3 R28, P0, PT, R10, R28, RZ ;  /* 0x0000001c0a1c7210 */ /* 0x000fe40007f1e0ff */
[----:B------:R-:W-:Y:S01]  /*2b90*/  LOP3.LUT R34, R37, 0xf0f0f0f, R34, 0xf8, !PT ;  /* 0x0f0f0f0f25227812 */ /* 0x000fe200078ef822 */
[----:B------:R-:W4:Y:S01]  /*2ba0*/  LDG.E.CONSTANT R24, desc[UR14][R24.64+0x30] ;  /* 0x0000300e18187981 */ /* 0x000f22000c1e9900 */
[----:B------:R-:W-:-:S05]  /*2bb0*/  IADD3.X R29, PT, PT, RZ, R29, RZ, P0, !PT ;  /* 0x0000001dff1d7210 */ /* 0x000fca00007fe4ff */
[----:B------:R-:W3:Y:S04]  /*2bc0*/  LDG.E.CONSTANT R28, desc[UR14][R28.64+0x10] ;  /* 0x0000100e1c1c7981 */ /* 0x000ee8000c1e9900 */
[----:B------:R0:W-:Y:S01]  /*2bd0*/  STS [R3+0x20], R34 ;  /* 0x0000202203007388 */ /* 0x0001e20000000800 */
[----:B----4-:R-:W-:Y:S02]  /*2be0*/  SHF.R.U32.HI R25, RZ, 0x4, R24 ;  /* 0x00000004ff197819 */ /* 0x010fe40000011618 */
[--C-:B---3--:R-:W-:Y:S02]  /*2bf0*/  SHF.R.S32.HI R36, RZ, R4, R28.reuse ;  /* 0x00000004ff247219 */ /* 0x108fe4000001141c */
[----:B------:R-:W-:-:S03]  /*2c00*/  SHF.R.S32.HI R37, RZ, R5, R28 ;  /* 0x00000005ff257219 */ /* 0x000fc6000001141c */
[----:B------:R-:W-:Y:S01]  /*2c10*/  IMAD.SHL.U32 R36, R36, 0x10, RZ ;  /* 0x0000001024247824 */ /* 0x000fe200078e00ff */
[----:B------:R-:W-:-:S04]  /*2c20*/  SHF.L.U32 R37, R37, 0x4, RZ ;  /* 0x0000000425257819 */ /* 0x000fc800000006ff */
[----:B--2---:R-:W-:Y:S02]  /*2c30*/  LOP3.LUT R35, R36, 0x10101010, RZ, 0xc0, !PT ;  /* 0x1010101024237812 */ /* 0x004fe400078ec0ff */
[----:B------:R-:W-:Y:S02]  /*2c40*/  LOP3.LUT R36, R37, 0x10101010, RZ, 0xc0, !PT ;  /* 0x1010101025247812 */ /* 0x000fe400078ec0ff */
[----:B------:R-:W-:Y:S02]  /*2c50*/  LOP3.LUT R37, R35, 0xf0f0f0f, R24, 0xf8, !PT ;  /* 0x0f0f0f0f23257812 */ /* 0x000fe400078ef818 */
[----:B------:R-:W-:Y:S02]  /*2c60*/  LEA R35, R8, R9, 0x4 ;  /* 0x0000000908237211 */ /* 0x000fe400078e20ff */
[----:B------:R-:W-:Y:S01]  /*2c70*/  LOP3.LUT R36, R36, 0xf0f0f0f, R25, 0xf8, !PT ;  /* 0x0f0f0f0f24247812 */ /* 0x000fe200078ef819 */
[----:B------:R2:W-:Y:S02]  /*2c80*/  STS [R3+0x410], R37 ;  /* 0x0004102503007388 */ /* 0x0005e40000000800 */
[----:B------:R-:W-:-:S02]  /*2c90*/  IMAD.WIDE.U32 R28, R35, 0xb0, R14 ;  /* 0x000000b0231c7825 */ /* 0x000fc400078e000e */
[----:B------:R3:W-:Y:S01]  /*2ca0*/  STS [R3+0x430], R36 ;  /* 0x0004302403007388 */ /* 0x0007e20000000800 */
[----:B------:R-:W-:-:S05]  /*2cb0*/  IADD3 R24, P0, PT, R11, R28, RZ ;  /* 0x0000001c0b187210 */ /* 0x000fca0007f1e0ff */
[----:B------:R-:W-:Y:S01]  /*2cc0*/  IMAD.X R25, RZ, RZ, R29, P0 ;  /* 0x000000ffff197224 */ /* 0x000fe200000e061d */
[----:B------:R-:W-:-:S04]  /*2cd0*/  IADD3 R28, P0, PT, R10, R28, RZ ;  /* 0x0000001c0a1c7210 */ /* 0x000fc80007f1e0ff */
[----:B------:R-:W-:Y:S01]  /*2ce0*/  IADD3.X R29, PT, PT, RZ, R29, RZ, P0, !PT ;  /* 0x0000001dff1d7210 */ /* 0x000fe200007fe4ff */
[----:B------:R4:W3:Y:S04]  /*2cf0*/  LDG.E.CONSTANT R24, desc[UR14][R24.64+0x30] ;  /* 0x0000300e18187981 */ /* 0x0008e8000c1e9900 */
[----:B------:R-:W0:Y:S01]  /*2d00*/  LDG.E.CONSTANT R28, desc[UR14][R28.64+0x10] ;  /* 0x0000100e1c1c7981 */ /* 0x000e22000c1e9900 */
[----:B----4-:R-:W-:Y:S02]  /*2d10*/  LEA R25, R8, R35, 0x2 ;  /* 0x0000002308197211 */ /* 0x010fe400078e10ff */
[--C-:B0-----:R-:W-:Y:S02]  /*2d20*/  SHF.R.S32.HI R34, RZ, R4, R28.reuse ;  /* 0x00000004ff227219 */ /* 0x101fe4000001141c */
[----:B------:R-:W-:-:S02]  /*2d30*/  SHF.R.S32.HI R28, RZ, R5, R28 ;  /* 0x00000005ff1c7219 */ /* 0x000fc4000001141c */
[----:B------:R-:W-:-:S03]  /*2d40*/  SHF.L.U32 R34, R34, 0x4, RZ ;  /* 0x0000000422227819 */ /* 0x000fc600000006ff */
[----:B------:R-:W-:Y:S01]  /*2d50*/  IMAD.SHL.U32 R28, R28, 0x10, RZ ;  /* 0x000000101c1c7824 */ /* 0x000fe200078e00ff */
[----:B--2---:R-:W-:Y:S02]  /*2d60*/  LOP3.LUT R37, R34, 0x10101010, RZ, 0xc0, !PT ;  /* 0x1010101022257812 */ /* 0x004fe400078ec0ff */
[----:B---3--:R-:W-:Y:S02]  /*2d70*/  SHF.R.U32.HI R34, RZ, 0x4, R24 ;  /* 0x00000004ff227819 */ /* 0x008fe40000011618 */
[----:B------:R-:W-:Y:S01]  /*2d80*/  LOP3.LUT R36, R28, 0x10101010, RZ, 0xc0, !PT ;  /* 0x101010101c247812 */ /* 0x000fe200078ec0ff */
[----:B------:R-:W-:Y:S01]  /*2d90*/  IMAD.WIDE.U32 R28, R25, 0xb0, R14 ;  /* 0x000000b0191c7825 */ /* 0x000fe200078e000e */
[----:B------:R-:W-:Y:S02]  /*2da0*/  LOP3.LUT R37, R37, 0xf0f0f0f, R24, 0xf8, !PT ;  /* 0x0f0f0f0f25257812 */ /* 0x000fe400078ef818 */
[----:B------:R-:W-:Y:S02]  /*2db0*/  LOP3.LUT R34, R36, 0xf0f0f0f, R34, 0xf8, !PT ;  /* 0x0f0f0f0f24227812 */ /* 0x000fe400078ef822 */
[----:B------:R-:W-:Y:S01]  /*2dc0*/  IADD3 R24, P0, PT, R11, R28, RZ ;  /* 0x0000001c0b187210 */ /* 0x000fe20007f1e0ff */
[----:B------:R-:W-:Y:S01]  /*2dd0*/  IMAD R35, R8, 0x8, R35 ;  /* 0x0000000808237824 */ /* 0x000fe200078e0223 */
[----:B------:R-:W-:Y:S02]  /*2de0*/  STS [R3+0x1040], R37 ;  /* 0x0010402503007388 */ /* 0x000fe40000000800 */
[----:B------:R-:W-:-:S02]  /*2df0*/  IADD3.X R25, PT, PT, RZ, R29, RZ, P0, !PT ;  /* 0x0000001dff197210 */ /* 0x000fc400007fe4ff */
[----:B------:R-:W-:Y:S01]  /*2e00*/  IADD3 R28, P0, PT, R10, R28, RZ ;  /* 0x0000001c0a1c7210 */ /* 0x000fe20007f1e0ff */
[----:B------:R0:W-:Y:S04]  /*2e10*/  STS [R3+0x1060], R34 ;  /* 0x0010602203007388 */ /* 0x0001e80000000800 */
[----:B------:R-:W-:Y:S01]  /*2e20*/  IMAD.X R29, RZ, RZ, R29, P0 ;  /* 0x000000ffff1d7224 */ /* 0x000fe200000e061d */
[----:B------:R-:W0:Y:S04]  /*2e30*/  LDG.E.CONSTANT R24, desc[UR14][R24.64+0x30] ;  /* 0x0000300e18187981 */ /* 0x000e28000c1e9900 */
[----:B------:R-:W2:Y:S01]  /*2e40*/  LDG.E.CONSTANT R28, desc[UR14][R28.64+0x10] ;  /* 0x0000100e1c1c7981 */ /* 0x000ea2000c1e9900 */
[----:B0-----:R-:W-:-:S02]  /*2e50*/  SHF.R.U32.HI R34, RZ, 0x4, R24 ;  /* 0x00000004ff227819 */ /* 0x001fc40000011618 */
[--C-:B--2---:R-:W-:Y:S02]  /*2e60*/  SHF.R.S32.HI R36, RZ, R4, R28.reuse ;  /* 0x00000004ff247219 */ /* 0x104fe4000001141c */
[----:B------:R-:W-:Y:S02]  /*2e70*/  SHF.R.S32.HI R28, RZ, R5, R28 ;  /* 0x00000005ff1c7219 */ /* 0x000fe4000001141c */
[----:B------:R-:W-:-:S04]  /*2e80*/  SHF.L.U32 R36, R36, 0x4, RZ ;  /* 0x0000000424247819 */ /* 0x000fc800000006ff */
[----:B------:R-:W-:Y:S02]  /*2e90*/  LOP3.LUT R37, R36, 0x10101010, RZ, 0xc0, !PT ;  /* 0x1010101024257812 */ /* 0x000fe400078ec0ff */
[----:B------:R-:W-:Y:S01]  /*2ea0*/  SHF.L.U32 R36, R28, 0x4, RZ ;  /* 0x000000041c247819 */ /* 0x000fe200000006ff */
[----:B------:R-:W-:Y:S01]  /*2eb0*/  IMAD.WIDE.U32 R28, R35, 0xb0, R14 ;  /* 0x000000b0231c7825 */ /* 0x000fe200078e000e */
[----:B------:R-:W-:Y:S02]  /*2ec0*/  LOP3.LUT R37, R37, 0xf0f0f0f, R24, 0xf8, !PT ;  /* 0x0f0f0f0f25257812 */ /* 0x000fe400078ef818 */
[----:B------:R-:W-:Y:S02]  /*2ed0*/  LOP3.LUT R25, R36, 0x10101010, RZ, 0xc0, !PT ;  /* 0x1010101024197812 */ /* 0x000fe400078ec0ff */
[----:B------:R-:W-:Y:S01]  /*2ee0*/  IADD3 R24, P0, PT, R11, R28, RZ ;  /* 0x0000001c0b187210 */ /* 0x000fe20007f1e0ff */
[----:B------:R-:W-:Y:S01]  /*2ef0*/  STS [R3+0x1450], R37 ;  /* 0x0014502503007388 */ /* 0x000fe20000000800 */
[----:B------:R-:W-:-:S02]  /*2f00*/  LOP3.LUT R34, R25, 0xf0f0f0f, R34, 0xf8, !PT ;  /* 0x0f0f0f0f19227812 */ /* 0x000fc400078ef822 */
[-C--:B------:R-:W-:Y:S02]  /*2f10*/  IADD3.X R25, PT, PT, RZ, R29.reuse, RZ, P0, !PT ;  /* 0x0000001dff197210 */ /* 0x080fe400007fe4ff */
[----:B------:R-:W-:Y:S01]  /*2f20*/  IADD3 R28, P0, PT, R10, R28, RZ ;  /* 0x0000001c0a1c7210 */ /* 0x000fe20007f1e0ff */
[----:B------:R0:W-:Y:S03]  /*2f30*/  STS [R3+0x1470], R34 ;  /* 0x0014702203007388 */ /* 0x0001e60000000800 */
[----:B------:R-:W-:Y:S01]  /*2f40*/  IADD3.X R29, PT, PT, RZ, R29, RZ, P0, !PT ;  /* 0x0000001dff1d7210 */ /* 0x000fe200007fe4ff */
[----:B------:R-:W0:Y:S04]  /*2f50*/  LDG.E.CONSTANT R24, desc[UR14][R24.64+0x30] ;  /* 0x0000300e18187981 */ /* 0x000e28000c1e9900 */
[----:B------:R-:W2:Y:S01]  /*2f60*/  LDG.E.CONSTANT R28, desc[UR14][R28.64+0x10] ;  /* 0x0000100e1c1c7981 */ /* 0x000ea2000c1e9900 */
[----:B------:R-:W-:-:S02]  /*2f70*/  LEA R35, R8, R35, 0x2 ;  /* 0x0000002308237211 */ /* 0x000fc400078e10ff */
[----:B0-----:R-:W-:Y:S02]  /*2f80*/  SHF.R.U32.HI R34, RZ, 0x4, R24 ;  /* 0x00000004ff227819 */ /* 0x001fe40000011618 */
[--C-:B--2---:R-:W-:Y:S02]  /*2f90*/  SHF.R.S32.HI R36, RZ, R4, R28.reuse ;  /* 0x00000004ff247219 */ /* 0x104fe4000001141c */
[----:B------:R-:W-:-:S03]  /*2fa0*/  SHF.R.S32.HI R28, RZ, R5, R28 ;  /* 0x00000005ff1c7219 */ /* 0x000fc6000001141c */
[----:B------:R-:W-:Y:S01]  /*2fb0*/  IMAD.SHL.U32 R36, R36, 0x10, RZ ;  /* 0x0000001024247824 */ /* 0x000fe200078e00ff */
[----:B------:R-:W-:-:S04]  /*2fc0*/  SHF.L.U32 R28, R28, 0x4, RZ ;  /* 0x000000041c1c7819 */ /* 0x000fc800000006ff */
[----:B------:R-:W-:Y:S02]  /*2fd0*/  LOP3.LUT R37, R36, 0x10101010, RZ, 0xc0, !PT ;  /* 0x1010101024257812 */ /* 0x000fe400078ec0ff */
[----:B------:R-:W-:Y:S02]  /*2fe0*/  LOP3.LUT R36, R28, 0x10101010, RZ, 0xc0, !PT ;  /* 0x101010101c247812 */ /* 0x000fe400078ec0ff */
[----:B------:R-:W-:Y:S01]  /*2ff0*/  LOP3.LUT R37, R37, 0xf0f0f0f, R24, 0xf8, !PT ;  /* 0x0f0f0f0f25257812 */ /* 0x000fe200078ef818 */
[----:B------:R-:W-:Y:S01]  /*3000*/  IMAD.WIDE.U32 R24, R35, 0xb0, R14 ;  /* 0x000000b023187825 */ /* 0x000fe200078e000e */
[----:B------:R-:W-:-:S03]  /*3010*/  LOP3.LUT R34, R36, 0xf0f0f0f, R34, 0xf8, !PT ;  /* 0x0f0f0f0f24227812 */ /* 0x000fc600078ef822 */
[----:B------:R0:W-:Y:S01]  /*3020*/  STS [R3+0x1860], R37 ;  /* 0x0018602503007388 */ /* 0x0001e20000000800 */
[----:B------:R-:W-:-:S05]  /*3030*/  IADD3 R28, P0, PT, R11, R24, RZ ;  /* 0x000000180b1c7210 */ /* 0x000fca0007f1e0ff */
[----:B------:R-:W-:Y:S01]  /*3040*/  IMAD.X R29, RZ, RZ, R25, P0 ;  /* 0x000000ffff1d7224 */ /* 0x000fe200000e0619 */
[----:B------:R-:W-:-:S04]  /*3050*/  IADD3 R24, P0, PT, R10, R24, RZ ;  /* 0x000000180a187210 */ /* 0x000fc80007f1e0ff */
[----:B------:R-:W-:Y:S01]  /*3060*/  IADD3.X R25, PT, PT, RZ, R25, RZ, P0, !PT ;  /* 0x00000019ff197210 */ /* 0x000fe200007fe4ff */
[--C-:B0-----:R-:W-:Y:S01]  /*3070*/  IMAD.WIDE.U32 R36, R13, 0xb0, R14.reuse ;  /* 0x000000b00d247825 */ /* 0x101fe200078e000e */
[----:B------:R0:W2:Y:S04]  /*3080*/  LDG.E.CONSTANT R28, desc[UR14][R28.64+0x30] ;  /* 0x0000300e1c1c7981 */ /* 0x0000a8000c1e9900 */
[----:B------:R-:W3:Y:S01]  /*3090*/  LDG.E.CONSTANT R24, desc[UR14][R24.64+0x10] ;  /* 0x0000100e18187981 */ /* 0x000ee2000c1e9900 */
[----:B------:R-:W-:-:S03]  /*30a0*/  IMAD.WIDE.U32 R14, R23, 0xb0, R14 ;  /* 0x000000b0170e7825 */ /* 0x000fc600078e000e */
[----:B------:R-:W4:Y:S01]  /*30b0*/  LDG.E.CONSTANT R36, desc[UR14][R36.64] ;  /* 0x0000000e24247981 */ /* 0x000f22000c1e9900 */
[----:B------:R-:W-:-:S05]  /*30c0*/  IADD3 R14, P0, PT, R14, 0x4, RZ ;  /* 0x000000040e0e7810 */ /* 0x000fca0007f1e0ff */
[----:B------:R-:W-:Y:S01]  /*30d0*/  IMAD.X R15, RZ, RZ, R15, P0 ;  /* 0x000000ffff0f7224 */ /* 0x000fe200000e060f */
[--C-:B---3--:R-:W-:Y:S02]  /*30e0*/  SHF.R.S32.HI R5, RZ, R5, R24.reuse ;  /* 0x00000005ff057219 */ /* 0x108fe40000011418 */
[----:B------:R-:W-:Y:S01]  /*30f0*/  SHF.R.S32.HI R35, RZ, R4, R24 ;  /* 0x00000004ff237219 */ /* 0x000fe20000011418 */
[----:B------:R-:W-:-:S06]  /*3100*/  IMAD.WIDE.U32 R24, R27, 0x4, R14 ;  /* 0x000000041b187825 */ /* 0x000fcc00078e000e */
[----:B------:R-:W3:Y:S01]  /*3110*/  LDG.E.CONSTANT R24, desc[UR14][R24.64] ;  /* 0x0000000e18187981 */ /* 0x000ee2000c1e9900 */
[----:B------:R-:W-:-:S06]  /*3120*/  IMAD.WIDE.U32 R14, R33, 0x4, R14 ;  /* 0x00000004210e7825 */ /* 0x000fcc00078e000e */
[----:B------:R-:W3:Y:S01]  /*3130*/  LDG.E.CONSTANT R14, desc[UR14][R14.64] ;  /* 0x0000000e0e0e7981 */ /* 0x000ee2000c1e9900 */
[----:B------:R-:W-:Y:S02]  /*3140*/  SHF.L.U32 R35, R35, 0x4, RZ ;  /* 0x0000000423237819 */ /* 0x000fe400000006ff */
[----:B0-----:R-:W-:Y:S02]  /*3150*/  SHF.L.U32 R29, R5, 0x4, RZ ;  /* 0x00000004051d7819 */ /* 0x001fe400000006ff */
[----:B------:R-:W-:Y:S02]  /*3160*/  LOP3.LUT R35, R35, 0x10101010, RZ, 0xc0, !PT ;  /* 0x1010101023237812 */ /* 0x000fe400078ec0ff */
[----:B------:R-:W-:Y:S02]  /*3170*/  LOP3.LUT R29, R29, 0x10101010, RZ, 0xc0, !PT ;  /* 0x101010101d1d7812 */ /* 0x000fe400078ec0ff */
[--C-:B--2---:R-:W-:Y:S02]  /*3180*/  LOP3.LUT R5, R35, 0xf0f0f0f, R28.reuse, 0xf8, !PT ;  /* 0x0f0f0f0f23057812 */ /* 0x104fe400078ef81c */
[----:B------:R-:W-:-:S04]  /*3190*/  SHF.R.U32.HI R28, RZ, 0x4, R28 ;  /* 0x00000004ff1c7819 */ /* 0x000fc8000001161c */
[----:B------:R-:W-:Y:S02]  /*31a0*/  LOP3.LUT R28, R29, 0xf0f0f0f, R28, 0xf8, !PT ;  /* 0x0f0f0f0f1d1c7812 */ /* 0x000fe400078ef81c */
[----:B------:R-:W-:-:S04]  /*31b0*/  SHF.L.U32 R29, R6, 0x1, RZ ;  /* 0x00000001061d7819 */ /* 0x000fc800000006ff */
[----:B------:R-:W-:Y:S01]  /*31c0*/  LOP3.LUT R29, R29, 0x2, RZ, 0xc0, !PT ;  /* 0x000000021d1d7812 */ /* 0x000fe200078ec0ff */
[----:B------:R0:W-:Y:S04]  /*31d0*/  STS [R3+0x1880], R34 ;  /* 0x0018802203007388 */ /* 0x0001e80000000800 */
[----:B------:R0:W-:Y:S04]  /*31e0*/  STS [R3+0x1c70], R5 ;  /* 0x001c700503007388 */ /* 0x0001e80000000800 */
[----:B------:R0:W-:Y:S04]  /*31f0*/  STS [R3+0x1c90], R28 ;  /* 0x001c901c03007388 */ /* 0x0001e80000000800 */
[----:B----4-:R0:W-:Y:S01]  /*3200*/  STS [R11+UR6], R36 ;  /* 0x000000240b007988 */ /* 0x0101e20008000806 */
[----:B------:R-:W-:-:S04]  /*3210*/  USHF.L.U32 UR7, UR9, 0x8, URZ ;  /* 0x0000000809077899 */ /* 0x000fc800080006ff */
[----:B-1----:R-:W-:Y:S01]  /*3220*/  UISETP.GE.AND UP0, UPT, UR7, UR12, UPT ;  /* 0x0000000c0700728c */ /* 0x002fe2000bf06270 */
[----:B---3--:R-:W-:Y:S02]  /*3230*/  SHF.R.S32.HI R35, RZ, R29, R24 ;  /* 0x0000001dff237219 */ /* 0x008fe40000011418 */
[----:B------:R-:W-:-:S05]  /*3240*/  LOP3.LUT R29, R27, R6, RZ, 0xc0, !PT ;  /* 0x000000061b1d7212 */ /* 0x000fca00078ec0ff */
[----:B------:R-:W-:Y:S01]  /*3250*/  IMAD.SHL.U32 R29, R29, 0x4, RZ ;  /* 0x000000041d1d7824 */ /* 0x000fe200078e00ff */
[----:B------:R-:W-:-:S04]  /*3260*/  LOP3.LUT R35, R35, 0x30303030, RZ, 0xc0, !PT ;  /* 0x3030303023237812 */ /* 0x000fc800078ec0ff */
[----:B------:R-:W-:-:S04]  /*3270*/  SHF.R.S32.HI R29, RZ, R29, R14 ;  /* 0x0000001dff1d7219 */ /* 0x000fc8000001140e */
[----:B------:R-:W-:-:S05]  /*3280*/  LOP3.LUT R29, R35, 0xf0f0f0f, R29, 0xf8, !PT ;  /* 0x0f0f0f0f231d7812 */ /* 0x000fca00078ef81d */
[----:B------:R0:W-:Y:S01]  /*3290*/  STS [R20], R29 ;  /* 0x0000001d14007388 */ /* 0x0001e20000000800 */
[----:B------:R-:W-:Y:S05]  /*32a0*/  BRA.U UP0, `(.L_x_287) ;  /* 0x0000001500987547 */ /* 0x000fea000b800000 */
[----:B0-----:R-:W0:Y:S01]  /*32b0*/  LDC R5, c[0x0][0x3c8] ;  /* 0x0000f200ff057b82 */ /* 0x001e220000000800 */
[----:B------:R-:W-:Y:S01]  /*32c0*/  USHF.L.U32 UR11, UR9, 0x3, URZ ;  /* 0x00000003090b7899 */ /* 0x000fe200080006ff */
[----:B0-----:R-:W-:-:S04]  /*32d0*/  IABS R24, R5 ;  /* 0x0000000500187213 */ /* 0x001fc80000000000 */
[----:B------:R-:W0:Y:S08]  /*32e0*/  I2F.RP R25, R24 ;  /* 0x0000001800197306 */ /* 0x000e300000209400 */
[----:B0-----:R-:W0:Y:S02]  /*32f0*/  MUFU.RCP R25, R25 ;  /* 0x0000001900197308 */ /* 0x001e240000001000 */
[----:B0-----:R-:W-:-:S06]  /*3300*/  IADD3 R14, PT, PT, R25, 0xffffffe, RZ ;  /* 0x0ffffffe190e7810 */ /* 0x001fcc0007ffe0ff */
[----:B------:R0:W1:Y:S02]  /*3310*/  F2I.FTZ.U32.TRUNC.NTZ R15, R14 ;  /* 0x0000000e000f7305 */ /* 0x000064000021f000 */
[----:B0-----:R-:W-:Y:S01]  /*3320*/  IMAD.MOV.U32 R14, RZ, RZ, RZ ;  /* 0x000000ffff0e7224 */ /* 0x001fe200078e00ff */
[----:B-1----:R-:W-:-:S05]  /*3330*/  IADD3 R29, PT, PT, RZ, -R15, RZ ;  /* 0x8000000fff1d7210 */ /* 0x002fca0007ffe0ff */
[----:B------:R-:W-:-:S04]  /*3340*/  IMAD R29, R29, R24, RZ ;  /* 0x000000181d1d7224 */ /* 0x000fc800078e02ff */
[----:B------:R-:W-:Y:S01]  /*3350*/  IMAD.HI.U32 R29, R15, R29, R14 ;  /* 0x0000001d0f1d7227 */ /* 0x000fe200078e000e */
[----:B-----5:R-:W-:Y:S02]  /*3360*/  IABS R15, R0 ;  /* 0x00000000000f7213 */ /* 0x020fe40000000000 */
[----:B------:R-:W-:-:S03]  /*3370*/  LOP3.LUT R14, R0, R5, RZ, 0x3c, !PT ;  /* 0x00000005000e7212 */ /* 0x000fc600078e3cff */
[----:B------:R-:W-:Y:S01]  /*3380*/  IMAD.HI.U32 R28, R29, R15, RZ ;  /* 0x0000000f1d1c7227 */ /* 0x000fe200078e00ff */
[----:B------:R-:W-:-:S03]  /*3390*/  ISETP.GE.AND P2, PT, R14, RZ, PT ;  /* 0x000000ff0e00720c */ /* 0x000fc60003f46270 */
[----:B------:R-:W-:Y:S01]  /*33a0*/  IMAD.U32 R29, RZ, RZ, UR11 ;  /* 0x0000000bff1d7e24 */ /* 0x000fe2000f8e00ff */
[----:B------:R-:W-:-:S04]  /*33b0*/  IADD3 R25, PT, PT, -R28, RZ, RZ ;  /* 0x000000ff1c197210 */ /* 0x000fc80007ffe1ff */
[----:B------:R-:W-:Y:S01]  /*33c0*/  LOP3.LUT R29, R29, 0x3, R6, 0xf8, !PT ;  /* 0x000000031d1d7812 */ /* 0x000fe200078ef806 */
[----:B------:R-:W-:-:S05]  /*33d0*/  IMAD R15, R24, R25, R15 ;  /* 0x00000019180f7224 */ /* 0x000fca00078e020f */
[----:B------:R-:W-:-:S13]  /*33e0*/  ISETP.GT.U32.AND P0, PT, R24, R15, PT ;  /* 0x0000000f1800720c */ /* 0x000fda0003f04070 */
[-C--:B------:R-:W-:Y:S01]  /*33f0*/  @!P0 IADD3 R15, PT, PT, R15, -R24.reuse, RZ ;  /* 0x800000180f0f8210 */ /* 0x080fe20007ffe0ff */
[----:B------:R-:W-:Y:S01]  /*3400*/  @!P0 VIADD R28, R28, 0x1 ;  /* 0x000000011c1c8836 */ /* 0x000fe20000000000 */
[----:B------:R-:W-:Y:S02]  /*3410*/  ISETP.NE.AND P0, PT, R5, RZ, PT ;  /* 0x000000ff0500720c */ /* 0x000fe40003f05270 */
[----:B------:R-:W-:Y:S02]  /*3420*/  ISETP.GE.U32.AND P1, PT, R15, R24, PT ;  /* 0x000000180f00720c */ /* 0x000fe40003f26070 */
[----:B------:R-:W-:-:S04]  /*3430*/  SHF.R.U32.HI R15, RZ, 0x3, R6 ;  /* 0x00000003ff0f7819 */ /* 0x000fc80000011606 */
[----:B------:R-:W-:-:S07]  /*3440*/  IADD3 R15, PT, PT, R15, UR11, RZ ;  /* 0x0000000b0f0f7c10 */ /* 0x000fce000fffe0ff */
[----:B------:R-:W-:-:S04]  /*3450*/  @P1 IADD3 R28, PT, PT, R28, 0x1, RZ ;  /* 0x000000011c1c1810 */ /* 0x000fc80007ffe0ff */
[----:B------:R-:W-:Y:S02]  /*3460*/  @!P2 IADD3 R28, PT, PT, -R28, RZ, RZ ;  /* 0x000000ff1c1ca210 */ /* 0x000fe40007ffe1ff */
        /* <DEDUP_REMOVED lines=8> */
[----:B------:R-:W-:Y:S01]  /*34f0*/  @!P1 IADD3 R5, PT, PT, R28, R29, RZ ;  /* 0x0000001d1c059210 */ /* 0x000fe20007ffe0ff */
        /* <DEDUP_REMOVED lines=14> */
[----:B------:R-:W3:Y:S01]  /*35e0*/  LDS R25, [R21+UR8+0x24] ;  /* 0x0000240815197984 */ /* 0x000ee20008000800 */
[----:B0-----:R-:W-:-:S03]  /*35f0*/  IDP.4A.S8.S8 R5, R5, R34, RZ ;  /* 0x0000002205057226 */ /* 0x001fc600000006ff */
[----:B------:R-:W-:Y:S01]  /*3600*/  LDS R34, [R21+UR8+0x28] ;  /* 0x0000280815227984 */ /* 0x000fe20008000800 */
[----:B-1----:R-:W-:Y:S02]  /*3610*/  IDP.4A.S8.S8 R35, R35, R36, RZ ;  /* 0x0000002423237226 */ /* 0x002fe400000006ff */
[----:B--2---:R-:W-:Y:S02]  /*3620*/  IDP.4A.S8.S8 R5, R14, R15, R5 ;  /* 0x0000000f0e057226 */ /* 0x004fe40000000605 */
[----:B------:R-:W-:Y:S04]  /*3630*/  LDS R14, [R32+0x8] ;  /* 0x00000800200e7984 */ /* 0x000fe80000000800 */
[----:B------:R-:W0:Y:S01]  /*3640*/  LDS R15, [R21+UR8+0x8] ;  /* 0x00000808150f7984 */ /* 0x000e220008000800 */
[----:B---3--:R-:W-:-:S03]  /*3650*/  IDP.4A.S8.S8 R24, R24, R25, R35 ;  /* 0x0000001918187226 */ /* 0x008fc60000000623 */
[----:B------:R-:W1:Y:S04]  /*3660*/  LDS R25, [R32+0x28] ;  /* 0x0000280020197984 */ /* 0x000e680000000800 */
[----:B------:R-:W-:Y:S01]  /*3670*/  LDS.U8 R35, [R30+0x9] ;  /* 0x000009001e237984 */ /* 0x000fe20000000000 */
[----:B0-----:R-:W-:-:S03]  /*3680*/  IDP.4A.S8.S8 R5, R14, R15, R5 ;  /* 0x0000000f0e057226 */ /* 0x001fc60000000605 */
[----:B------:R-:W-:Y:S01]  /*3690*/  LDS R14, [R32+0xc] ;  /* 0x00000c00200e7984 */ /* 0x000fe20000000800 */
[----:B-1----:R-:W-:-:S03]  /*36a0*/  IDP.4A.S8.S8 R24, R25, R34, R24 ;  /* 0x0000002219187226 */ /* 0x002fc60000000618 */
[----:B------:R-:W0:Y:S04]  /*36b0*/  LDS R15, [R21+UR8+0xc] ;  /* 0x00000c08150f7984 */ /* 0x000e280008000800 */
        /* <DEDUP_REMOVED lines=27> */
[----:B------:R-:W-:Y:S01]  /*3870*/  LDS R14, [R31+UR5] ;  /* 0x000000051f0e7984 */ /* 0x000fe20008000800 */
[----:B-1----:R-:W-:-:S03]  /*3880*/  IDP.4A.S8.S8 R15, R25, R34, R24 ;  /* 0x00000022190f7226 */ /* 0x002fc60000000618 */
[----:B------:R-:W0:Y:S04]  /*3890*/  LDS.U8 R24, [R30] ;  /* 0x000000001e187984 */ /* 0x000e280000000000 */
[----:B------:R-:W1:Y:S04]  /*38a0*/  LDS.U8 R25, [R30+0x8] ;  /* 0x000008001e197984 */ /* 0x000e680000000000 */
[----:B------:R-:W2:Y:S01]  /*38b0*/  LDS.U8 R34, [R30+0x1] ;  /* 0x000001001e227984 */ /* 0x000ea20000000000 */
[----:B0-----:R-:W-:Y:S02]  /*38c0*/  IMAD R24, R5, R24, RZ ;  /* 0x0000001805187224 */ /* 0x001fe400078e02ff */
[----:B------:R-:W-:-:S03]  /*38d0*/  HADD2.F32 R5, -RZ, R14.H0_H0 ;  /* 0x2000000eff057230 */ /* 0x000fc60000004100 */
[----:B------:R-:W-:-:S05]  /*38e0*/  I2FP.F32.S32 R24, R24 ;  /* 0x0000001800187245 */ /* 0x000fca0000201400 */
[----:B------:R-:W-:Y:S02]  /*38f0*/  FFMA.FTZ R5, R5, R24, RZ ;  /* 0x0000001805057223 */ /* 0x000fe400000100ff */
[----:B------:R-:W0:Y:S01]  /*3900*/  LDS R24, [R31+UR5+0x4] ;  /* 0x000004051f187984 */ /* 0x000e220008000800 */
[----:B------:R-:W-:Y:S01]  /*3910*/  HADD2.F32 R14, -RZ, R14.H1_H1 ;  /* 0x3000000eff0e7230 */ /* 0x000fe20000004100 */
[----:B-1----:R-:W-:-:S05]  /*3920*/  I2FP.F32.U32 R25, R25 ;  /* 0x0000001900197245 */ /* 0x002fca0000201000 */
[----:B------:R-:W-:Y:S01]  /*3930*/  FFMA.FTZ R14, R14, R25, RZ ;  /* 0x000000190e0e7223 */ /* 0x000fe200000100ff */
[----:B--2---:R-:W-:Y:S01]  /*3940*/  IMAD R25, R15, R34, RZ ;  /* 0x000000220f197224 */ /* 0x004fe200078e02ff */
[----:B------:R-:W-:Y:S02]  /*3950*/  I2FP.F32.U32 R34, R35 ;  /* 0x0000002300227245 */ /* 0x000fe40000201000 */
[----:B------:R-:W-:Y:S02]  /*3960*/  LDS.U8 R35, [R30+0x3] ;  /* 0x000003001e237984 */ /* 0x000fe40000000000 */
[----:B------:R-:W-:Y:S01]  /*3970*/  I2FP.F32.S32 R25, R25 ;  /* 0x0000001900197245 */ /* 0x000fe20000201400 */
[--C-:B0-----:R-:W-:Y:S02]  /*3980*/  HADD2.F32 R15, -RZ, R24.reuse.H1_H1 ;  /* 0x30000018ff0f7230 */ /* 0x101fe40000004100 */
[----:B------:R-:W-:-:S03]  /*3990*/  HADD2.F32 R24, -RZ, R24.H0_H0 ;  /* 0x20000018ff187230 */ /* 0x000fc60000004100 */
[----:B------:R-:W-:Y:S02]  /*39a0*/  FFMA.FTZ R34, R15, R34, R14 ;  /* 0x000000220f227223 */ /* 0x000fe4000001000e */
[----:B------:R-:W-:Y:S01]  /*39b0*/  LDS R14, [R32+0x40] ;  /* 0x00004000200e7984 */ /* 0x000fe20000000800 */
[----:B------:R-:W-:-:S03]  /*39c0*/  FFMA.FTZ R5, R24, R25, R5 ;  /* 0x0000001918057223 */ /* 0x000fc60000010005 */
[----:B------:R-:W0:Y:S04]  /*39d0*/  LDS R15, [R21+UR8+0x40] ;  /* 0x00004008150f7984 */ /* 0x000e280008000800 */
[----:B------:R-:W-:Y:S04]  /*39e0*/  LDS R25, [R32+0x44] ;  /* 0x0000440020197984 */ /* 0x000fe80000000800 */
[----:B------:R-:W1:Y:S01]  /*39f0*/  LDS R24, [R21+UR8+0x44] ;  /* 0x0000440815187984 */ /* 0x000e620008000800 */
[----:B0-----:R-:W-:-:S03]  /*3a00*/  IDP.4A.S8.S8 R14, R14, R15, RZ ;  /* 0x0000000f0e0e7226 */ /* 0x001fc600000006ff */
[----:B------:R-:W-:Y:S01]  /*3a10*/  LDS R15, [R32+0x48] ;  /* 0x00004800200f7984 */ /* 0x000fe20000000800 */
[----:B-1----:R-:W-:-:S03]  /*3a20*/  IDP.4A.S8.S8 R14, R25, R24, R14 ;  /* 0x00000018190e7226 */ /* 0x002fc6000000060e */
[----:B------:R-:W0:Y:S04]  /*3a30*/  LDS R24, [R21+UR8+0x48] ;  /* 0x0000480815187984 */ /* 0x000e280008000800 */
[----:B------:R-:W-:Y:S01]  /*3a40*/  LDS R25, [R32+0x5c] ;  /* 0x00005c0020197984 */ /* 0x000fe20000000800 */
        /* <DEDUP_REMOVED lines=13> */
[----:B------:R-:W0:Y:S04]  /*3b20*/  LDS R15, [R21+UR8+0x5c] ;  /* 0x00005c08150f7984 */ /* 0x000e280008000800 */
[----:B------:R-:W-:Y:S01]  /*3b30*/  LDS R24, [R21+UR8+0x64] ;  /* 0x0000640815187984 */ /* 0x000fe20008000800 */
[----:B0-----:R-:W-:-:S03]  /*3b40*/  IDP.4A.S8.S8 R25, R25, R15, R14 ;  /* 0x0000000f19197226 */ /* 0x001fc6000000060e */
[----:B------:R-:W-:Y:S04]  /*3b50*/  LDS R14, [R32+0x60] ;  /* 0x00006000200e7984 */ /* 0x000fe80000000800 */
[----:B------:R-:W0:Y:S02]  /*3b60*/  LDS R15, [R21+UR8+0x60] ;  /* 0x00006008150f7984 */ /* 0x000e240008000800 */
[----:B0-----:R-:W-:Y:S02]  /*3b70*/  IDP.4A.S8.S8 R14, R14, R15, RZ ;  /* 0x0000000f0e0e7226 */ /* 0x001fe400000006ff */
[----:B------:R-:W0:Y:S02]  /*3b80*/  LDS R15, [R32+0x64] ;  /* 0x00006400200f7984 */ /* 0x000e240000000800 */
        /* <DEDUP_REMOVED lines=19> */
[----:B------:R-:W0:Y:S02]  /*3cc0*/  LDS R14, [R26] ;  /* 0x000000001a0e7984 */ /* 0x000e240000000800 */
[--C-:B0-----:R-:W-:Y:S02]  /*3cd0*/  HADD2.F32 R15, -RZ, R14.reuse.H1_H1 ;  /* 0x3000000eff0f7230 */ /* 0x101fe40000004100 */
[----:B------:R-:W-:-:S03]  /*3ce0*/  HADD2.F32 R14, -RZ, R14.H0_H0 ;  /* 0x2000000eff0e7230 */ /* 0x000fc60000004100 */
[----:B------:R-:W-:-:S04]  /*3cf0*/  FMUL.FTZ R34, R34, R15 ;  /* 0x0000000f22227220 */ /* 0x000fc80000410000 */
[----:B------:R-:W-:Y:S02]  /*3d00*/  FFMA.FTZ R5, R5, R14, -R34 ;  /* 0x0000000e05057223 */ /* 0x000fe40000010822 */
[----:B------:R-:W0:Y:S01]  /*3d10*/  LDS.U8 R34, [R30+0x2] ;  /* 0x000002001e227984 */ /* 0x000e220000000000 */
[----:B------:R-:W-:-:S03]  /*3d20*/  IMAD R35, R24, R35, RZ ;  /* 0x0000002318237224 */ /* 0x000fc600078e02ff */
[----:B------:R-:W-:Y:S01]  /*3d30*/  LDS R24, [R31+UR5+0xc] ;  /* 0x00000c051f187984 */ /* 0x000fe20008000800 */
[----:B0-----:R-:W-:-:S03]  /*3d40*/  IMAD R34, R25, R34, RZ ;  /* 0x0000002219227224 */ /* 0x001fc600078e02ff */
[----:B------:R-:W0:Y:S01]  /*3d50*/  LDS R25, [R31+UR5+0x8] ;  /* 0x000008051f197984 */ /* 0x000e220008000800 */
[----:B------:R-:W-:Y:S01]  /*3d60*/  FADD.FTZ R22, R22, R5 ;  /* 0x0000000516167221 */ /* 0x000fe20000010000 */
[----:B------:R-:W-:Y:S02]  /*3d70*/  I2FP.F32.S32 R34, R34 ;  /* 0x0000002200227245 */ /* 0x000fe40000201400 */
[----:B------:R-:W-:Y:S01]  /*3d80*/  I2FP.F32.S32 R35, R35 ;  /* 0x0000002300237245 */ /* 0x000fe20000201400 */
[----:B0-----:R-:W-:-:S05]  /*3d90*/  HADD2.F32 R5, -RZ, R25.H0_H0 ;  /* 0x20000019ff057230 */ /* 0x001fca0000004100 */
[----:B------:R-:W-:Y:S01]  /*3da0*/  FFMA.FTZ R5, R5, R34, RZ ;  /* 0x0000002205057223 */ /* 0x000fe200000100ff */
[----:B------:R-:W-:-:S05]  /*3db0*/  HADD2.F32 R34, -RZ, R24.H0_H0 ;  /* 0x20000018ff227230 */ /* 0x000fca0000004100 */
[----:B------:R-:W-:Y:S02]  /*3dc0*/  FFMA.FTZ R35, R34, R35, R5 ;  /* 0x0000002322237223 */ /* 0x000fe40000010005 */
[----:B------:R-:W0:Y:S01]  /*3dd0*/  LDS.U8 R34, [R30+0xa] ;  /* 0x00000a001e227984 */ /* 0x000e220000000000 */
[----:B------:R-:W-:-:S03]  /*3de0*/  HADD2.F32 R5, -RZ, R25.H1_H1 ;  /* 0x30000019ff057230 */ /* 0x000fc60000004100 */
[----:B------:R-:W1:Y:S01]  /*3df0*/  LDS.U8 R25, [R30+0xb] ;  /* 0x00000b001e197984 */ /* 0x000e620000000000 */
[----:B------:R-:W-:Y:S01]  /*3e00*/  USHF.L.U32 UR7, UR9, 0x8, URZ ;  /* 0x0000000809077899 */ /* 0x000fe200080006ff */
[----:B------:R-:W-:-:S03]  /*3e10*/  HADD2.F32 R24, -RZ, R24.H1_H1 ;  /* 0x30000018ff187230 */ /* 0x000fc60000004100 */
[----:B------:R-:W-:-:S04]  /*3e20*/  UIADD3 UR7, UPT, UPT, UR7, 0x80, URZ ;  /* 0x0000008007077890 */ /* 0x000fc8000fffe0ff */
[----:B------:R-:W-:Y:S01]  /*3e30*/  UISETP.GE.AND UP0, UPT, UR7, UR12, UPT ;  /* 0x0000000c0700728c */ /* 0x000fe2000bf06270 */
[----:B0-----:R-:W-:Y:S02]  /*3e40*/  I2FP.F32.U32 R34, R34 ;  /* 0x0000002200227245 */ /* 0x001fe40000201000 */
[----:B-1----:R-:W-:-:S03]  /*3e50*/  I2FP.F32.U32 R25, R25 ;  /* 0x0000001900197245 */ /* 0x002fc60000201000 */
[----:B------:R-:W-:-:S04]  /*3e60*/  FFMA.FTZ R5, R5, R34, RZ ;  /* 0x0000002205057223 */ /* 0x000fc800000100ff */
[----:B------:R-:W-:-:S04]  /*3e70*/  FFMA.FTZ R24, R24, R25, R5 ;  /* 0x0000001918187223 */ /* 0x000fc80000010005 */
[----:B------:R-:W-:-:S04]  /*3e80*/  FMUL.FTZ R15, R15, R24 ;  /* 0x000000180f0f7220 */ /* 0x000fc80000410000 */
[----:B------:R-:W-:-:S04]  /*3e90*/  FFMA.FTZ R15, R14, R35, -R15 ;  /* 0x000000230e0f7223 */ /* 0x000fc8000001080f */
[----:B------:R-:W-:Y:S01]  /*3ea0*/  FADD.FTZ R22, R22, R15 ;  /* 0x0000000f16167221 */ /* 0x000fe20000010000 */
[----:B------:R-:W-:Y:S06]  /*3eb0*/  BAR.SYNC.DEFER_BLOCKING 0x0 ;  /* 0x0000000000007b1d */ /* 0x000fec0000010000 */
[----:B------:R-:W-:Y:S05]  /*3ec0*/  BRA.U UP0, `(.L_x_287) ;  /* 0x0000000900907547 */ /* 0x000fea000b800000 */
[----:B------:R-:W-:Y:S02]  /*3ed0*/  IADD3 R5, PT, PT, R29, 0x4, RZ ;  /* 0x000000041d057810 */ /* 0x000fe40007ffe0ff */
[----:B------:R-:W-:Y:S02]  /*3ee0*/  IADD3 R25, PT, PT, R7, UR11, RZ ;  /* 0x0000000b07197c10 */ /* 0x000fe4000fffe0ff */
[----:B------:R-:W-:Y:S02]  /*3ef0*/  ISETP.GE.OR P1, PT, R5, UR10, P0 ;  /* 0x0000000a05007c0c */ /* 0x000fe40008726670 */
[----:B------:R-:W-:Y:S02]  /*3f00*/  ISETP.GE.OR P0, PT, R25, UR10, P0 ;  /* 0x0000000a19007c0c */ /* 0x000fe40008706670 */
[----:B------:R-:W-:-:S11]  /*3f10*/  ISETP.GT.U32.OR P1, PT, R6, 0x3, P1 ;  /* 0x000000030600780c */ /* 0x000fd60000f24470 */
[----:B------:R-:W-:Y:S02]  /*3f20*/  @!P0 IMAD.IADD R25, R25, 0x1, R28 ;  /* 0x0000000119198824 */ /* 0x000fe400078e021c */
[----:B------:R-:W0:Y:S01]  /*3f30*/  @!P1 LDC.64 R14, c[0x0][0x388] ;  /* 0x0000e200ff0e9b82 */ /* 0x000e220000000a00 */
[----:B------:R-:W-:Y:S01]  /*3f40*/  @!P1 IADD3 R29, P2, PT, R28, R29, RZ ;  /* 0x0000001d1c1d9210 */ /* 0x000fe20007f5e0ff */
[----:B------:R-:W-:-:S03]  /*3f50*/  @!P0 IMAD.WIDE R24, R25, 0x24, R18 ;  /* 0x0000002419188825 */ /* 0x000fc600078e0212 */
[----:B------:R-:W-:Y:S02]  /*3f60*/  @!P1 LEA.HI.X.SX32 R5, R28, RZ, 0x1, P2 ;  /* 0x000000ff1c059211 */ /* 0x000fe400010f0eff */
[----:B------:R-:W2:Y:S03]  /*3f70*/  @!P0 LDG.E.CONSTANT R37, desc[UR14][R24.64+0x4] ;  /* 0x0000040e18258981 */ /* 0x000ea6000c1e9900 */
        /* <DEDUP_REMOVED lines=15> */
[----:B------:R-:W-:Y:S01]  /*4070*/  LDS R24, [R32+0x8c] ;  /* 0x00008c0020187984 */ /* 0x000fe20000000800 */
[----:B0-----:R-:W-:-:S03]  /*4080*/  IDP.4A.S8.S8 R28, R28, R29, RZ ;  /* 0x0000001d1c1c7226 */ /* 0x001fc600000006ff */
[----:B------:R-:W-:Y:S01]  /*4090*/  LDS R29, [R21+UR8+0x24] ;  /* 0x00002408151d7984 */ /* 0x000fe20008000800 */
[----:B-1----:R-:W-:-:S03]  /*40a0*/  IDP.4A.S8.S8 R28, R35, R34, R28 ;  /* 0x00000022231c7226 */ /* 0x002fc6000000061c */
[----:B------:R-:W0:Y:S04]  /*40b0*/  LDS R34, [R32+0xa4] ;  /* 0x0000a40020227984 */ /* 0x000e280000000800 */
[----:B------:R-:W-:Y:S01]  /*40c0*/  LDS R35, [R32+0xb4] ;  /* 0x0000b40020237984 */ /* 0x000fe20000000800 */
[----:B--2---:R-:W-:-:S03]  /*40d0*/  IDP.4A.S8.S8 R5, R5, R14, R28 ;  /* 0x0000000e05057226 */ /* 0x004fc6000000061c */
[----:B------:R-:W1:Y:S04]  /*40e0*/  LDS R14, [R21+UR8+0xc] ;  /* 0x00000c08150e7984 */ /* 0x000e680008000800 */
[----:B------:R-:W-:Y:S01]  /*40f0*/  LDS R28, [R32+0x90] ;  /* 0x00009000201c7984 */ /* 0x000fe20000000800 */
[----:B---3--:R-:W-:-:S03]  /*4100*/  IDP.4A.S8.S8 R15, R36, R25, RZ ;  /* 0x00000019240f7226 */ /* 0x008fc600000006ff */
[----:B------:R-:W2:Y:S01]  /*4110*/  LDS R25, [R21+UR8+0x10] ;  /* 0x0000100815197984 */ /* 0x000ea20008000800 */
        /* <DEDUP_REMOVED lines=127> */
.L_x_287:
[----:B------:R-:W-:-:S06]  /*4910*/  UIADD3 UR9, UPT, UPT, UR9, 0x1, URZ ;  /* 0x0000000109097890 */ /* 0x000fcc000fffe0ff */
[----:B------:R-:W-:-:S13]  /*4920*/  ISETP.NE.AND P0, PT, R8, UR9, PT ;  /* 0x0000000908007c0c */ /* 0x000fda000bf05270 */
[----:B------:R-:W-:Y:S05]  /*4930*/  @P0 BRA `(.L_x_288) ;  /* 0xffffffdc00840947 */ /* 0x000fea000383ffff */
.L_x_285:
[----:B------:R-:W1:Y:S01]  /*4940*/  LDCU UR5, c[0x0][0x3c8] ;  /* 0x00007900ff0577ac */ /* 0x000e620008000800 */
[----:B------:R-:W1:Y:S02]  /*4950*/  LDCU UR6, c[0x0][0x3bc] ;  /* 0x00007780ff0677ac */ /* 0x000e640008000800 */
[----:B-1----:R-:W-:-:S06]  /*4960*/  UIMAD UR5, UR5, UR6, URZ ;  /* 0x00000006050572a4 */ /* 0x002fcc000f8e02ff */
[----:B-----5:R-:W-:-:S13]  /*4970*/  ISETP.GE.AND P0, PT, R0, UR5, PT ;  /* 0x0000000500007c0c */ /* 0x020fda000bf06270 */
[----:B------:R-:W-:Y:S05]  /*4980*/  @P0 EXIT ;  /* 0x000000000000094d */ /* 0x000fea0003800000 */
[----:B0-----:R-:W0:Y:S01]  /*4990*/  S2R R5, SR_TID.X ;  /* 0x0000000000057919 */ /* 0x001e220000002100 */
[----:B------:R-:W1:Y:S01]  /*49a0*/  LDCU UR5, c[0x0][0x3c4] ;  /* 0x00007880ff0577ac */ /* 0x000e620008000800 */
[----:B0-----:R-:W-:-:S04]  /*49b0*/  IADD3 R5, PT, PT, R5, UR4, RZ ;  /* 0x0000000405057c10 */ /* 0x001fc8000fffe0ff */
        /* <DEDUP_REMOVED lines=8> */
.L_x_289:
        /* <DEDUP_REMOVED lines=12> */
.L_x_1196:


//--------------------- .text._Z8moe_q4_KIN3c108BFloat16ELb1EEvPKvS3_PT_PKiS7_S7_iiiiiii --------------------------
	.section	.text._Z8moe_q4_KIN3c108BFloat16ELb1EEvPKvS3_PT_PKiS7_S7_iiiiiii,"ax",@progbits
	.align	128
.text._Z8moe_q4_KIN3c108BFloat16ELb1EEvPKvS3_PT_PKiS7_S7_iiiiiii:
        .type           _Z8moe_q4_KIN3c108BFloat16ELb1EEvPKvS3_PT_PKiS7_S7_iiiiiii,@function
        .size           _Z8moe_q4_KIN3c108BFloat16ELb1EEvPKvS3_PT_PKiS7_S7_iiiiiii,(.L_x_1197 - _Z8moe_q4_KIN3c108BFloat16ELb1EEvPKvS3_PT_PKiS7_S7_iiiiiii)
        .other          _Z8moe_q4_KIN3c108BFloat16ELb1EEvPKvS3_PT_PKiS7_S7_iiiiiii,@"STO_CUDA_ENTRY STV_DEFAULT"
_Z8moe_q4_KIN3c108BFloat16ELb1EEvPKvS3_PT_PKiS7_S7_iiiiiii:
        /* <DEDUP_REMOVED lines=14> */
[----:B------:R-:W-:-:S05]  /*00e0*/  IMAD.SHL.U32 R7, R7, 0x4, RZ ;  /* 0x0000000407077824 */ /* 0x000fca00078e00ff */
        /* <DEDUP_REMOVED lines=17> */
[----:B------:R-:W0:Y:S01]  /*0200*/  S2R R3, SR_TID.X ;  /* 0x0000000000037919 */ /* 0x000e220000002100 */
[----:B------:R-:W1:Y:S01]  /*0210*/  LDC R43, c[0x0][0x3b8] ;  /* 0x0000ee00ff2b7b82 */ /* 0x000e620000000800 */
[----:B------:R-:W-:Y:S02]  /*0220*/  ULOP3.LUT UR4, URZ, UR6, URZ, 0x33, !UPT ;  /* 0x00000006ff047292 */ /* 0x000fe4000f8e33ff */
[----:B------:R-:W-:Y:S01]  /*0230*/  USHF.R.S32.HI UR10, URZ, 0x8, UR5 ;  /* 0x00000008ff0a7899 */ /* 0x000fe20008011405 */
[----:B------:R-:W2:Y:S03]  /*0240*/  LDCU UR12, c[0x0][0x3c0] ;  /* 0x00007800ff0c77ac */ /* 0x000ea60008000800 */
[----:B------:R-:W-:Y:S01]  /*0250*/  UIMAD UR7, UR6, UR10, URZ ;  /* 0x0000000a060772a4 */ /* 0x000fe2000f8e02ff */
[----:B------:R-:W-:Y:S01]  /*0260*/  UMOV UR5, UR14 ;  /* 0x0000000e00057c82 */ /* 0x000fe20008000000 */
[----:B------:R-:W3:Y:S02]  /*0270*/  S2UR UR9, SR_CgaCtaId ;  /* 0x00000000000979c3 */ /* 0x000ee40000008800 */
[----:B------:R-:W-:Y:S01]  /*0280*/  USHF.R.S32.HI UR8, URZ, 0x1f, UR7 ;  /* 0x0000001fff087899 */ /* 0x000fe20008011407 */
[----:B------:R-:W4:Y:S01]  /*0290*/  LDCU.64 UR20, c[0x0][0x388] ;  /* 0x00007100ff1477ac */ /* 0x000f220008000a00 */
[----:B-1----:R-:W-:Y:S01]  /*02a0*/  VIADD R43, R43, UR4 ;  /* 0x000000042b2b7c36 */ /* 0x002fe20008000000 */
[----:B------:R-:W-:-:S02]  /*02b0*/  UMOV UR4, UR13 ;  /* 0x0000000d00047c82 */ /* 0x000fc40008000000 */
[----:B------:R-:W-:Y:S02]  /*02c0*/  UIMAD.WIDE.U32 UR4, UR7, 0x90, UR4 ;  /* 0x00000090070478a5 */ /* 0x000fe4000f8e0004 */
[----:B------:R-:W-:Y:S01]  /*02d0*/  VIMNMX R46, PT, PT, R43, R42, PT ;  /* 0x0000002a2b2e7248 */ /* 0x000fe20003fe0100 */
[----:B------:R-:W-:Y:S01]  /*02e0*/  UIMAD UR7, UR8, 0x90, URZ ;  /* 0x00000090080778a4 */ /* 0x000fe2000f8e02ff */
[----:B0-----:R-:W-:Y:S01]  /*02f0*/  IMAD.SHL.U32 R44, R3, 0x4, RZ ;  /* 0x00000004032c7824 */ /* 0x001fe200078e00ff */
[----:B------:R-:W-:Y:S01]  /*0300*/  VIADDMNMX R45, R42, 0x4, R43, PT ;  /* 0x000000042a2d7846 */ /* 0x000fe2000380012b */
[----:B------:R-:W-:Y:S01]  /*0310*/  IMAD.U32 R24, RZ, RZ, UR4 ;  /* 0x00000004ff187e24 */ /* 0x000fe2000f8e00ff */
[----:B------:R-:W-:Y:S01]  /*0320*/  SHF.R.U32.HI R27, RZ, 0x5, R3 ;  /* 0x00000005ff1b7819 */ /* 0x000fe20000011603 */
[----:B------:R-:W-:Y:S01]  /*0330*/  IMAD R2, R46, UR10, RZ ;  /* 0x0000000a2e027c24 */ /* 0x000fe2000f8e02ff */
[----:B------:R-:W-:Y:S01]  /*0340*/  LOP3.LUT R22, R44, 0x7c, RZ, 0xc0, !PT ;  /* 0x0000007c2c167812 */ /* 0x000fe200078ec0ff */
[----:B------:R-:W-:Y:S01]  /*0350*/  UIADD3 UR7, UPT, UPT, UR5, UR7, URZ ;  /* 0x0000000705077290 */ /* 0x000fe2000fffe0ff */
[----:B------:R-:W-:Y:S01]  /*0360*/  IMAD R8, R45, UR10, RZ ;  /* 0x0000000a2d087c24 */ /* 0x000fe2000f8e02ff */
[----:B------:R-:W-:-:S02]  /*0370*/  LOP3.LUT P0, RZ, R3, 0x3, RZ, 0xc0, !PT ;  /* 0x0000000303ff7812 */ /* 0x000fc4000780c0ff */
[----:B------:R-:W-:Y:S02]  /*0380*/  IADD3 R4, P1, PT, R27, R2, RZ ;  /* 0x000000021b047210 */ /* 0x000fe40007f3e0ff */
[----:B------:R-:W-:Y:S02]  /*0390*/  IADD3 R22, P2, PT, R22, UR4, RZ ;  /* 0x0000000416167c10 */ /* 0x000fe4000ff5e0ff */
[----:B------:R-:W-:Y:S02]  /*03a0*/  LEA.HI.X.SX32 R5, R2, RZ, 0x1, P1 ;  /* 0x000000ff02057211 */ /* 0x000fe400008f0eff */
[----:B------:R-:W-:Y:S02]  /*03b0*/  IADD3.X R23, PT, PT, RZ, UR7, RZ, P2, !PT ;  /* 0x00000007ff177c10 */ /* 0x000fe400097fe4ff */
[----:B------:R-:W-:Y:S01]  /*03c0*/  VIADDMNMX R32, R42, 0x8, R43, PT ;  /* 0x000000082a207846 */ /* 0x000fe2000380012b */
[----:B------:R-:W-:Y:S01]  /*03d0*/  IMAD R9, R5, 0x90, RZ ;  /* 0x0000009005097824 */ /* 0x000fe200078e02ff */
[----:B------:R-:W-:Y:S01]  /*03e0*/  IADD3 R6, P1, PT, R27, R8, RZ ;  /* 0x000000081b067210 */ /* 0x000fe20007f3e0ff */
[----:B------:R-:W-:Y:S01]  /*03f0*/  IMAD.WIDE.U32 R52, R4, 0x90, R22 ;  /* 0x0000009004347825 */ /* 0x000fe200078e0016 */
[----:B------:R-:W-:-:S02]  /*0400*/  VIADDMNMX R33, R42, 0xc, R43, PT ;  /* 0x0000000c2a217846 */ /* 0x000fc4000380012b */
[----:B------:R-:W-:Y:S01]  /*0410*/  LOP3.LUT R10, R3, 0x1, RZ, 0xc0, !PT ;  /* 0x00000001030a7812 */ /* 0x000fe200078ec0ff */
[----:B------:R-:W-:Y:S01]  /*0420*/  IMAD R2, R32, UR10, RZ ;  /* 0x0000000a20027c24 */ /* 0x000fe2000f8e02ff */
[----:B------:R-:W-:Y:S01]  /*0430*/  LEA.HI.X.SX32 R7, R8, RZ, 0x1, P1 ;  /* 0x000000ff08077211 */ /* 0x000fe200008f0eff */
[----:B------:R-:W-:Y:S01]  /*0440*/  IMAD R12, R33, UR10, RZ ;  /* 0x0000000a210c7c24 */ /* 0x000fe2000f8e02ff */
[--C-:B------:R-:W-:Y:S01]  /*0450*/  VIADDMNMX R35, R42, 0x10, R43.reuse, PT ;  /* 0x000000102a237846 */ /* 0x100fe2000380012b */
[----:B------:R-:W-:Y:S01]  /*0460*/  VIADD R8, R10, 0x1 ;  /* 0x000000010a087836 */ /* 0x000fe20000000000 */
[----:B------:R-:W-:Y:S01]  /*0470*/  VIADDMNMX R37, R42, 0x14, R43, PT ;  /* 0x000000142a257846 */ /* 0x000fe2000380012b */
[----:B------:R-:W-:Y:S01]  /*0480*/  IMAD.IADD R53, R53, 0x1, R9 ;  /* 0x0000000135357824 */ /* 0x000fe200078e0209 */
[----:B------:R-:W-:Y:S01]  /*0490*/  @!P0 IADD3 R8, PT, PT, R10, RZ, RZ ;  /* 0x000000ff0a088210 */ /* 0x000fe20007ffe0ff */
[----:B------:R-:W-:Y:S01]  /*04a0*/  IMAD R11, R7, 0x90, RZ ;  /* 0x00000090070b7824 */ /* 0x000fe200078e02ff */
[C---:B------:R-:W-:Y:S01]  /*04b0*/  IADD3 R9, P0, PT, R27.reuse, R2, RZ ;  /* 0x000000021b097210 */ /* 0x040fe20007f1e0ff */
[----:B------:R-:W-:Y:S01]  /*04c0*/  IMAD.WIDE.U32 R20, R6, 0x90, R22 ;  /* 0x0000009006147825 */ /* 0x000fe200078e0016 */
[----:B------:R-:W-:Y:S01]  /*04d0*/  SHF.R.U32.HI R15, RZ, 0x2, R3 ;  /* 0x00000002ff0f7819 */ /* 0x000fe20000011603 */
[----:B------:R-:W4:Y:S01]  /*04e0*/  LDG.E.CONSTANT R34, desc[UR16][R52.64+0x10] ;  /* 0x0000101034227981 */ /* 0x000f22000c1e9900 */
[----:B------:R-:W-:Y:S01]  /*04f0*/  IADD3 R10, P1, PT, R27, R12, RZ ;  /* 0x0000000c1b0a7210 */ /* 0x000fe20007f3e0ff */
[----:B------:R-:W-:Y:S01]  /*0500*/  IMAD R16, R35, UR10, RZ ;  /* 0x0000000a23107c24 */ /* 0x000fe2000f8e02ff */
[----:B------:R-:W-:Y:S01]  /*0510*/  MOV R25, UR5 ;  /* 0x0000000500197c02 */ /* 0x000fe20008000f00 */
[----:B------:R-:W-:Y:S01]  /*0520*/  IMAD.IADD R21, R21, 0x1, R11 ;  /* 0x0000000115157824 */ /* 0x000fe200078e020b */
[----:B------:R-:W-:Y:S01]  /*0530*/  LEA.HI.X.SX32 R11, R2, RZ, 0x1, P0 ;  /* 0x000000ff020b7211 */ /* 0x000fe200000f0eff */
[----:B------:R-:W-:Y:S01]  /*0540*/  IMAD R18, R37, UR10, RZ ;  /* 0x0000000a25127c24 */ /* 0x000fe2000f8e02ff */
[----:B------:R-:W-:Y:S01]  /*0550*/  IADD3 R13, P0, PT, R27, R16, RZ ;  /* 0x000000101b0d7210 */ /* 0x000fe20007f1e0ff */
[----:B------:R-:W-:Y:S01]  /*0560*/  IMAD R2, R42, 0x8, R15 ;  /* 0x000000082a027824 */ /* 0x000fe200078e020f */
[----:B------:R-:W-:Y:S01]  /*0570*/  LEA.HI.X.SX32 R12, R12, RZ, 0x1, P1 ;  /* 0x000000ff0c0c7211 */ /* 0x000fe200008f0eff */
[----:B------:R-:W-:Y:S01]  /*0580*/  IMAD R17, R11, 0x90, RZ ;  /* 0x000000900b117824 */ /* 0x000fe200078e02ff */
[----:B------:R-:W-:Y:S01]  /*0590*/  IADD3 R14, P1, PT, R27, R18, RZ ;  /* 0x000000121b0e7210 */ /* 0x000fe20007f3e0ff */
[--C-:B------:R-:W-:Y:S01]  /*05a0*/  IMAD.WIDE.U32 R38, R9, 0x90, R22.reuse ;  /* 0x0000009009267825 */ /* 0x100fe200078e0016 */
[----:B------:R-:W-:Y:S01]  /*05b0*/  LEA.HI.X.SX32 R15, R16, RZ, 0x1, P0 ;  /* 0x000000ff100f7211 */ /* 0x000fe200000f0eff */
[----:B------:R0:W4:Y:S01]  /*05c0*/  LDG.E.CONSTANT R40, desc[UR16][R20.64+0x10] ;  /* 0x0000101014287981 */ /* 0x000122000c1e9900 */
[----:B------:R-:W-:Y:S01]  /*05d0*/  LOP3.LUT R2, R2, 0x1f, RZ, 0xc0, !PT ;  /* 0x0000001f02027812 */ /* 0x000fe200078ec0ff */
[----:B------:R-:W-:Y:S01]  /*05e0*/  IMAD R19, R12, 0x90, RZ ;  /* 0x000000900c137824 */ /* 0x000fe200078e02ff */
[----:B------:R-:W-:Y:S01]  /*05f0*/  LEA.HI.X.SX32 R16, R18, RZ, 0x1, P1 ;  /* 0x000000ff12107211 */ /* 0x000fe200008f0eff */
[----:B------:R-:W-:Y:S01]  /*0600*/  IMAD.WIDE.U32 R50, R10, 0x90, R22 ;  /* 0x000000900a327825 */ /* 0x000fe200078e0016 */
[----:B------:R-:W-:-:S02]  /*0610*/  VIMNMX R41, PT, PT, R43, R2, PT ;  /* 0x000000022b297248 */ /* 0x000fc40003fe0100 */
[----:B------:R-:W-:Y:S01]  /*0620*/  VIADDMNMX R31, R42, 0x18, R43, PT ;  /* 0x000000182a1f7846 */ /* 0x000fe2000380012b */
[----:B------:R-:W-:Y:S01]  /*0630*/  IMAD.IADD R39, R39, 0x1, R17 ;  /* 0x0000000127277824 */ /* 0x000fe200078e0211 */
[----:B------:R-:W-:Y:S01]  /*0640*/  IADD3 R51, PT, PT, R51, R19, RZ ;  /* 0x0000001333337210 */ /* 0x000fe20007ffe0ff */
[----:B------:R-:W-:Y:S02]  /*0650*/  IMAD R17, R15, 0x90, RZ ;  /* 0x000000900f117824 */ /* 0x000fe400078e02ff */
[--C-:B------:R-:W-:Y:S01]  /*0660*/  IMAD.WIDE.U32 R48, R13, 0x90, R22.reuse ;  /* 0x000000900d307825 */ /* 0x100fe200078e0016 */
[----:B------:R-:W-:Y:S01]  /*0670*/  LOP3.LUT R26, R3, 0x3, RZ, 0xc0, !PT ;  /* 0x00000003031a7812 */ /* 0x000fe200078ec0ff */
[----:B------:R-:W4:Y:S02]  /*0680*/  LDG.E.CONSTANT R38, desc[UR16][R38.64+0x10] ;  /* 0x0000101026267981 */ /* 0x000f24000c1e9900 */
[----:B------:R-:W-:Y:S02]  /*0690*/  IMAD R19, R16, 0x90, RZ ;  /* 0x0000009010137824 */ /* 0x000fe400078e02ff */
[----:B------:R-:W-:-:S04]  /*06a0*/  IMAD.WIDE.U32 R28, R14, 0x90, R22 ;  /* 0x000000900e1c7825 */ /* 0x000fc800078e0016 */
[----:B------:R-:W-:Y:S01]  /*06b0*/  IMAD.IADD R49, R49, 0x1, R17 ;  /* 0x0000000131317824 */ /* 0x000fe200078e0211 */
[----:B------:R-:W-:Y:S01]  /*06c0*/  IADD3 R29, PT, PT, R29, R19, RZ ;  /* 0x000000131d1d7210 */ /* 0x000fe20007ffe0ff */
[----:B------:R-:W-:Y:S01]  /*06d0*/  IMAD.U32 R25, RZ, RZ, UR7 ;  /* 0x00000007ff197e24 */ /* 0x000fe2000f8e00ff */
[----:B------:R1:W4:Y:S01]  /*06e0*/  LDG.E.CONSTANT R39, desc[UR16][R50.64+0x10] ;  /* 0x0000101032277981 */ /* 0x000322000c1e9900 */
[----:B------:R-:W-:Y:S02]  /*06f0*/  IMAD R17, R41, UR10, RZ ;  /* 0x0000000a29117c24 */ /* 0x000fe4000f8e02ff */
[----:B------:R-:W-:Y:S01]  /*0700*/  IMAD R2, R31, UR10, RZ ;  /* 0x0000000a1f027c24 */ /* 0x000fe2000f8e02ff */
[----:B------:R-:W-:Y:S01]  /*0710*/  SHF.R.U32.HI R47, RZ, 0x1, R26 ;  /* 0x00000001ff2f7819 */ /* 0x000fe2000001161a */
[----:B------:R-:W-:Y:S01]  /*0720*/  IMAD.WIDE R18, R17, 0x90, R24 ;  /* 0x0000009011127825 */ /* 0x000fe200078e0218 */
[----:B------:R-:W-:Y:S01]  /*0730*/  VIADDMNMX R36, R42, 0x1c, R43, PT ;  /* 0x0000001c2a247846 */ /* 0x000fe2000380012b */
[----:B------:R2:W4:Y:S01]  /*0740*/  LDG.E.CONSTANT R30, desc[UR16][R48.64+0x10] ;  /* 0x00001010301e7981 */ /* 0x000522000c1e9900 */
[----:B0-----:R-:W-:-:S03]  /*0750*/  IADD3 R20, P1, PT, R18, 0x4, RZ ;  /* 0x0000000412147810 */ /* 0x001fc60007f3e0ff */
[----:B------:R-:W4:Y:S01]  /*0760*/  LDG.E.CONSTANT R28, desc[UR16][R28.64+0x10] ;  /* 0x000010101c1c7981 */ /* 0x000f22000c1e9900 */
[----:B------:R-:W-:Y:S01]  /*0770*/  IADD3 R18, P0, PT, R27, R2, RZ ;  /* 0x000000021b127210 */ /* 0x000fe20007f1e0ff */
[----:B------:R-:W-:-:S03]  /*0780*/  IMAD.X R21, RZ, RZ, R19, P1 ;  /* 0x000000ffff157224 */ /* 0x000fc600008e0613 */
[----:B------:R-:W-:Y:S01]  /*0790*/  LEA.HI.X.SX32 R19, R2, RZ, 0x1, P0 ;  /* 0x000000ff02137211 */ /* 0x000fe200000f0eff */
[----:B-1----:R-:W-:-:S04]  /*07a0*/  IMAD.WIDE.U32 R50, R18, 0x90, R22 ;  /* 0x0000009012327825 */ /* 0x002fc800078e0016 */
[----:B------:R-:W-:Y:S02]  /*07b0*/  IMAD R2, R19, 0x90, RZ ;  /* 0x0000009013027824 */ /* 0x000fe400078e02ff */
[----:B--2---:R-:W-:-:S04]  /*07c0*/  IMAD.WIDE.U32 R48, R8, 0x4, R20 ;  /* 0x0000000408307825 */ /* 0x004fc800078e0014 */
[----:B------:R-:W-:Y:S02]  /*07d0*/  IMAD.IADD R51, R51, 0x1, R2 ;  /* 0x0000000133337824 */ /* 0x000fe400078e0202 */
[----:B------:R-:W-:Y:S01]  /*07e0*/  IMAD.WIDE.U32 R20, R47, 0x4, R20 ;  /* 0x000000042f147825 */ /* 0x000fe200078e0014 */
[----:B------:R-:W2:Y:S03]  /*07f0*/  LDG.E.CONSTANT R48, desc[UR16][R48.64] ;  /* 0x0000001030307981 */ /* 0x000ea6000c1e9900 */
[----:B------:R-:W-:Y:S01]  /*0800*/  IMAD R2, R36, UR10, RZ ;  /* 0x0000000a24027c24 */ /* 0x000fe2000f8e02ff */
[----:B------:R0:W2:Y:S04]  /*0810*/  LDG.E.CONSTANT R49, desc[UR16][R20.64] ;  /* 0x0000001014317981 */ /* 0x0000a8000c1e9900 */
[----:B0-----:R-:W-:-:S04]  /*0820*/  IADD3 R20, P0, PT, R27, R2, RZ ;  /* 0x000000021b147210 */ /* 0x001fc80007f1e0ff */
[----:B------:R-:W-:Y:S01]  /*0830*/  LEA.HI.X.SX32 R21, R2, RZ, 0x1, P0 ;  /* 0x000000ff02157211 */ /* 0x000fe200000f0eff */
[----:B------:R-:W-:Y:S01]  /*0840*/  IMAD.WIDE.U32 R22, R20, 0x90, R22 ;  /* 0x0000009014167825 */ /* 0x000fe200078e0016 */
[----:B------:R-:W-:-:S03]  /*0850*/  LOP3.LUT R2, R3, 0x1f, RZ, 0xc0, !PT ;  /* 0x0000001f03027812 */ /* 0x000fc600078ec0ff */
[----:B------:R-:W-:Y:S01]  /*0860*/  IMAD R53, R21, 0x90, RZ ;  /* 0x0000009015357824 */ /* 0x000fe200078e02ff */
[----:B------:R-:W-:Y:S02]  /*0870*/  VIMNMX R43, PT, PT, R43, R2, PT ;  /* 0x000000022b2b7248 */ /* 0x000fe40003fe0100 */
[----:B------:R-:W2:Y:S02]  /*0880*/  LDG.E.CONSTANT R2, desc[UR16][R50.64+0x10] ;  /* 0x0000101032027981 */ /* 0x000ea4000c1e9900 */
[----:B------:R-:W-:-:S05]  /*0890*/  IADD3 R23, PT, PT, R23, R53, RZ ;  /* 0x0000003517177210 */ /* 0x000fca0007ffe0ff */
[----:B------:R0:W2:Y:S02]  /*08a0*/  LDG.E.CONSTANT R29, desc[UR16][R22.64+0x10] ;  /* 0x00001010161d7981 */ /* 0x0000a4000c1e9900 */
[----:B0-----:R-:W-:-:S04]  /*08b0*/  IMAD R22, R43, UR10, RZ ;  /* 0x0000000a2b167c24 */ /* 0x001fc8000f8e02ff */
[----:B------:R-:W-:-:S06]  /*08c0*/  IMAD.WIDE R24, R22, 0x90, R24 ;  /* 0x0000009016187825 */ /* 0x000fcc00078e0218 */
[----:B------:R2:W2:Y:S01]  /*08d0*/  LDG.E.CONSTANT R24, desc[UR16][R24.64] ;  /* 0x0000001018187981 */ /* 0x0004a2000c1e9900 */
[----:B------:R-:W-:-:S04]  /*08e0*/  SHF.R.S32.HI R52, RZ, 0x1f, R43 ;  /* 0x0000001fff347819 */ /* 0x000fc8000001142b */
[----:B------:R-:W-:-:S04]  /*08f0*/  LEA.HI R52, R52, R43, RZ, 0x5 ;  /* 0x0000002b34347211 */ /* 0x000fc800078f28ff */
[----:B------:R-:W-:Y:S02]  /*0900*/  LEA.HI.SX32 R43, R52, R43, 0x1b ;  /* 0x0000002b342b7211 */ /* 0x000fe400078fdaff */
[----:B------:R-:W-:-:S04]  /*0910*/  SHF.R.S32.HI R52, RZ, 0x1f, R41 ;  /* 0x0000001fff347819 */ /* 0x000fc80000011429 */
[----:B------:R-:W-:Y:S01]  /*0920*/  LEA.HI R53, R52, R41, RZ, 0x3 ;  /* 0x0000002934357211 */ /* 0x000fe200078f18ff */
[----:B------:R-:W-:-:S03]  /*0930*/  IMAD.SHL.U32 R23, R3, 0x2, RZ ;  /* 0x0000000203177824 */ /* 0x000fc600078e00ff */
[----:B------:R-:W-:Y:S01]  /*0940*/  LEA.HI.SX32 R50, R53, R26, 0x1d ;  /* 0x0000001a35327211 */ /* 0x000fe200078feaff */
[----:B------:R-:W-:Y:S02]  /*0950*/  UMOV UR4, 0x400 ;  /* 0x0000040000047882 */ /* 0x000fe40000000000 */
[----:B---3--:R-:W-:Y:S02]  /*0960*/  ULEA UR18, UR9, UR4, 0x18 ;  /* 0x0000000409127291 */ /* 0x008fe4000f8ec0ff */
[----:B------:R-:W-:Y:S01]  /*0970*/  IMAD R41, R41, 0x4, R50 ;  /* 0x0000000429297824 */ /* 0x000fe200078e0232 */
[----:B------:R-:W-:Y:S01]  /*0980*/  LOP3.LUT R50, R23, 0x2, RZ, 0xc0, !PT ;  /* 0x0000000217327812 */ /* 0x000fe200078ec0ff */
[--C-:B------:R-:W-:Y:S02]  /*0990*/  IMAD R23, R46, 0x21, R3.reuse ;  /* 0x000000212e177824 */ /* 0x100fe400078e0203 */
[--C-:B------:R-:W-:Y:S02]  /*09a0*/  IMAD R45, R45, 0x21, R3.reuse ;  /* 0x000000212d2d7824 */ /* 0x100fe400078e0203 */
[----:B------:R-:W-:Y:S01]  /*09b0*/  IMAD R46, R32, 0x21, R3 ;  /* 0x00000021202e7824 */ /* 0x000fe200078e0203 */
[----:B------:R-:W-:-:S02]  /*09c0*/  LEA R23, R23, UR18, 0x2 ;  /* 0x0000001217177c11 */ /* 0x000fc4000f8e10ff */
[----:B------:R-:W-:Y:S01]  /*09d0*/  LEA R32, R45, UR18, 0x2 ;  /* 0x000000122d207c11 */ /* 0x000fe2000f8e10ff */
[--C-:B------:R-:W-:Y:S01]  /*09e0*/  IMAD R45, R33, 0x21, R3.reuse ;  /* 0x00000021212d7824 */ /* 0x100fe200078e0203 */
[----:B------:R-:W-:Y:S01]  /*09f0*/  UIADD3 UR5, UPT, UPT, UR4, 0x1080, URZ ;  /* 0x0000108004057890 */ /* 0x000fe2000fffe0ff */
[--C-:B------:R-:W-:Y:S01]  /*0a00*/  IMAD R35, R35, 0x21, R3.reuse ;  /* 0x0000002123237824 */ /* 0x100fe200078e0203 */
[----:B------:R-:W-:Y:S01]  /*0a10*/  LOP3.LUT R47, R47, R3, RZ, 0xc0, !PT ;  /* 0x000000032f2f7212 */ /* 0x000fe200078ec0ff */
[--C-:B------:R-:W-:Y:S01]  /*0a20*/  IMAD R37, R37, 0x21, R3.reuse ;  /* 0x0000002125257824 */ /* 0x100fe200078e0203 */
[----:B------:R-:W-:Y:S01]  /*0a30*/  LEA R33, R46, UR18, 0x2 ;  /* 0x000000122e217c11 */ /* 0x000fe2000f8e10ff */
[----:B------:R-:W-:Y:S01]  /*0a40*/  IMAD R31, R31, 0x21, R3 ;  /* 0x000000211f1f7824 */ /* 0x000fe200078e0203 */
[----:B------:R-:W-:Y:S02]  /*0a50*/  UIADD3 UR7, UPT, UPT, UR4, 0x1104, URZ ;  /* 0x0000110404077890 */ /* 0x000fe4000fffe0ff */
[----:B------:R-:W-:Y:S01]  /*0a60*/  ULEA UR5, UR9, UR5, 0x18 ;  /* 0x0000000509057291 */ /* 0x000fe2000f8ec0ff */
[----:B------:R-:W-:-:S02]  /*0a70*/  SHF.L.U32 R47, R47, 0x2, RZ ;  /* 0x000000022f2f7819 */ /* 0x000fc400000006ff */
[----:B------:R-:W-:Y:S01]  /*0a80*/  LEA R35, R35, UR18, 0x2 ;  /* 0x0000001223237c11 */ /* 0x000fe2000f8e10ff */
[----:B------:R-:W-:Y:S02]  /*0a90*/  ULEA UR7, UR9, UR7, 0x18 ;  /* 0x0000000709077291 */ /* 0x000fe4000f8ec0ff */
[----:B------:R-:W-:Y:S02]  /*0aa0*/  UISETP.GT.AND UP1, UPT, UR15, URZ, UPT ;  /* 0x000000ff0f00728c */ /* 0x000fe4000bf24270 */
[----:B------:R-:W-:Y:S02]  /*0ab0*/  USHF.R.S32.HI UR11, URZ, 0x1f, UR12 ;  /* 0x0000001fff0b7899 */ /* 0x000fe4000801140c */
[----:B------:R-:W-:Y:S02]  /*0ac0*/  UIADD3 UR8, UPT, UPT, UR4, 0x1314, URZ ;  /* 0x0000131404087890 */ /* 0x000fe4000fffe0ff */
[----:B------:R-:W-:Y:S02]  /*0ad0*/  UIADD3 UR4, UPT, UPT, UR4, 0x1514, URZ ;  /* 0x0000151404047890 */ /* 0x000fe4000fffe0ff */
[----:B------:R-:W-:-:S02]  /*0ae0*/  ULEA.HI UR11, UR11, UR12, URZ, 0x5 ;  /* 0x0000000c0b0b7291 */ /* 0x000fc4000f8f28ff */
[----:B------:R-:W-:Y:S02]  /*0af0*/  ULEA UR8, UR9, UR8, 0x18 ;  /* 0x0000000809087291 */ /* 0x000fe4000f8ec0ff */
[----:B------:R-:W-:Y:S02]  /*0b00*/  UISETP.NE.AND UP0, UPT, UR10, 0x1, UPT ;  /* 0x000000010a00788c */ /* 0x000fe4000bf05270 */
[----:B------:R-:W-:Y:S02]  /*0b10*/  ULEA UR9, UR9, UR4, 0x18 ;  /* 0x0000000409097291 */ /* 0x000fe4000f8ec0ff */
[----:B------:R-:W-:Y:S01]  /*0b20*/  USHF.R.S32.HI UR11, URZ, 0x5, UR11 ;  /* 0x00000005ff0b7899 */ /* 0x000fe2000801140b */
[----:B----4-:R0:W-:Y:S02]  /*0b30*/  STS [R23], R34 ;  /* 0x0000002217007388 */ /* 0x0101e40000000800 */
[----:B0-----:R-:W-:Y:S02]  /*0b40*/  LEA R34, R45, UR18, 0x2 ;  /* 0x000000122d227c11 */ /* 0x001fe4000f8e10ff */
[----:B------:R0:W-:Y:S02]  /*0b50*/  STS [R32], R40 ;  /* 0x0000002820007388 */ /* 0x0001e40000000800 */
[----:B0-----:R-:W-:Y:S01]  /*0b60*/  IMAD R40, R36, 0x21, R3 ;  /* 0x0000002124287824 */ /* 0x001fe200078e0203 */
[----:B------:R-:W-:-:S02]  /*0b70*/  LEA R36, R37, UR18, 0x2 ;  /* 0x0000001225247c11 */ /* 0x000fc4000f8e10ff */
[----:B------:R-:W-:Y:S01]  /*0b80*/  LEA R37, R31, UR18, 0x2 ;  /* 0x000000121f257c11 */ /* 0x000fe2000f8e10ff */
[----:B------:R0:W-:Y:S01]  /*0b90*/  STS [R33], R38 ;  /* 0x0000002621007388 */ /* 0x0001e20000000800 */
[----:B------:R-:W-:Y:S01]  /*0ba0*/  LOP3.LUT R31, R44, 0x1c, RZ, 0xc0, !PT ;  /* 0x0000001c2c1f7812 */ /* 0x000fe200078ec0ff */
[----:B------:R-:W-:Y:S01]  /*0bb0*/  IMAD.IADD R45, R27, 0x1, R3 ;  /* 0x000000011b2d7824 */ /* 0x000fe200078e0203 */
[----:B0-----:R-:W-:Y:S01]  /*0bc0*/  LEA R38, R40, UR18, 0x2 ;  /* 0x0000001228267c11 */ /* 0x001fe2000f8e10ff */
[----:B------:R0:W-:Y:S01]  /*0bd0*/  STS [R34], R39 ;  /* 0x0000002722007388 */ /* 0x0001e20000000800 */
[----:B------:R-:W-:Y:S01]  /*0be0*/  LEA R40, R41, UR7, 0x2 ;  /* 0x0000000729287c11 */ /* 0x000fe2000f8e10ff */
[----:B------:R-:W-:Y:S02]  /*0bf0*/  IMAD.SHL.U32 R41, R42, 0x80, RZ ;  /* 0x000000802a297824 */ /* 0x000fe400078e00ff */
[----:B------:R1:W-:Y:S01]  /*0c00*/  STS [R35], R30 ;  /* 0x0000001e23007388 */ /* 0x0003e20000000800 */
[----:B0-----:R-:W-:-:S03]  /*0c10*/  LEA R39, R43, UR5, 0x2 ;  /* 0x000000052b277c11 */ /* 0x001fc6000f8e10ff */
[----:B------:R0:W-:Y:S01]  /*0c20*/  STS [R36], R28 ;  /* 0x0000001c24007388 */ /* 0x0001e20000000800 */
[----:B------:R-:W-:Y:S02]  /*0c30*/  SHF.L.U32 R42, R42, 0x4, RZ ;  /* 0x000000042a2a7819 */ /* 0x000fe400000006ff */
[----:B-1----:R-:W-:-:S04]  /*0c40*/  SHF.R.U32.HI R30, RZ, 0x3, R3 ;  /* 0x00000003ff1e7819 */ /* 0x002fc80000011603 */
[----:B------:R-:W-:Y:S01]  /*0c50*/  IADD3 R46, PT, PT, R44, R30, RZ ;  /* 0x0000001e2c2e7210 */ /* 0x000fe20007ffe0ff */
[----:B0-----:R-:W-:Y:S01]  /*0c60*/  IMAD.U32 R28, RZ, RZ, UR18 ;  /* 0x00000012ff1c7e24 */ /* 0x001fe2000f8e00ff */
[----:B--2---:R-:W-:Y:S02]  /*0c70*/  SHF.R.S32.HI R25, RZ, R47, R48 ;  /* 0x0000002fff197219 */ /* 0x004fe40000011430 */
[----:B------:R-:W-:-:S04]  /*0c80*/  SHF.R.S32.HI R49, RZ, R50, R49 ;  /* 0x00000032ff317219 */ /* 0x000fc80000011431 */
[----:B------:R-:W-:-:S04]  /*0c90*/  LOP3.LUT R48, R49, 0x30303030, RZ, 0xc0, !PT ;  /* 0x3030303031307812 */ /* 0x000fc800078ec0ff */
[----:B------:R-:W-:Y:S01]  /*0ca0*/  LOP3.LUT R25, R48, 0xf0f0f0f, R25, 0xf8, !PT ;  /* 0x0f0f0f0f30197812 */ /* 0x000fe200078ef819 */
[----:B------:R-:W-:Y:S01]  /*0cb0*/  IMAD R47, R3, 0x84, R28 ;  /* 0x00000084032f7824 */ /* 0x000fe200078e021c */
[--C-:B------:R-:W-:Y:S02]  /*0cc0*/  LOP3.LUT R43, R41, 0x7c, R44.reuse, 0xf8, !PT ;  /* 0x0000007c292b7812 */ /* 0x100fe400078ef82c */
[----:B------:R-:W-:Y:S02]  /*0cd0*/  LOP3.LUT R44, R42, 0xc, R44, 0xf8, !PT ;  /* 0x0000000c2a2c7812 */ /* 0x000fe400078ef82c */
[----:B------:R-:W-:Y:S01]  /*0ce0*/  LEA R45, R45, UR5, 0x2 ;  /* 0x000000052d2d7c11 */ /* 0x000fe2000f8e10ff */
[----:B------:R0:W-:Y:S04]  /*0cf0*/  STS [R37], R2 ;  /* 0x0000000225007388 */ /* 0x0001e80000000800 */
[----:B------:R-:W-:Y:S01]  /*0d00*/  STS [R38], R29 ;  /* 0x0000001d26007388 */ /* 0x000fe20000000800 */
[----:B------:R-:W-:Y:S01]  /*0d10*/  LEA R46, R46, UR7, 0x2 ;  /* 0x000000072e2e7c11 */ /* 0x000fe2000f8e10ff */
[----:B0-----:R-:W-:-:S02]  /*0d20*/  IMAD.MOV.U32 R2, RZ, RZ, RZ ;  /* 0x000000ffff027224 */ /* 0x001fc400078e00ff */
[----:B------:R0:W-:Y:S04]  /*0d30*/  STS [R39], R24 ;  /* 0x0000001827007388 */ /* 0x0001e80000000800 */
[----:B------:R1:W-:Y:S01]  /*0d40*/  STS [R40], R25 ;  /* 0x0000001928007388 */ /* 0x0003e20000000800 */
[----:B0-----:R-:W-:-:S05]  /*0d50*/  IADD3 R24, P0, PT, R31, UR20, RZ ;  /* 0x000000141f187c10 */ /* 0x001fca000ff1e0ff */
[----:B-1----:R-:W-:Y:S01]  /*0d60*/  IMAD.X R25, RZ, RZ, UR21, P0 ;  /* 0x00000015ff197e24 */ /* 0x002fe200080e06ff */
[----:B------:R-:W-:Y:S07]  /*0d70*/  BRA.U !UP1, `(.L_x_291) ;  /* 0x00000019098c7547 */ /* 0x000fee000b800000 */
[----:B------:R-:W0:Y:S01]  /*0d80*/  LDC R27, c[0x0][0x3c8] ;  /* 0x0000f200ff1b7b82 */ /* 0x000e220000000800 */
[----:B-----5:R-:W-:Y:S01]  /*0d90*/  IABS R48, R0 ;  /* 0x0000000000307213 */ /* 0x020fe20000000000 */
[----:B------:R-:W1:Y:S01]  /*0da0*/  LDCU UR4, c[0x0][0x3bc] ;  /* 0x00007780ff0477ac */ /* 0x000e620008000800 */
[----:B0-----:R-:W-:-:S04]  /*0db0*/  IABS R2, R27 ;  /* 0x0000001b00027213 */ /* 0x001fc80000000000 */
[----:B------:R-:W0:Y:S08]  /*0dc0*/  I2F.RP R31, R2 ;  /* 0x00000002001f7306 */ /* 0x000e300000209400 */
[----:B0-----:R-:W0:Y:S02]  /*0dd0*/  MUFU.RCP R31, R31 ;  /* 0x0000001f001f7308 */ /* 0x001e240000001000 */
[----:B0-----:R-:W-:-:S06]  /*0de0*/  VIADD R28, R31, 0xffffffe ;  /* 0x0ffffffe1f1c7836 */ /* 0x001fcc0000000000 */
[----:B------:R0:W2:Y:S02]  /*0df0*/  F2I.FTZ.U32.TRUNC.NTZ R29, R28 ;  /* 0x0000001c001d7305 */ /* 0x0000a4000021f000 */
[----:B0-----:R-:W-:Y:S01]  /*0e00*/  IMAD.MOV.U32 R28, RZ, RZ, RZ ;  /* 0x000000ffff1c7224 */ /* 0x001fe200078e00ff */
[----:B--2---:R-:W-:-:S05]  /*0e10*/  IADD3 R49, PT, PT, RZ, -R29, RZ ;  /* 0x8000001dff317210 */ /* 0x004fca0007ffe0ff */
[----:B------:R-:W-:-:S04]  /*0e20*/  IMAD R49, R49, R2, RZ ;  /* 0x0000000231317224 */ /* 0x000fc800078e02ff */
        /* <DEDUP_REMOVED lines=11> */
[----:B------:R-:W-:-:S05]  /*0ee0*/  @P0 VIADD R29, R29, 0x1 ;  /* 0x000000011d1d0836 */ /* 0x000fca0000000000 */
[----:B------:R-:W-:-:S05]  /*0ef0*/  MOV R31, R29 ;  /* 0x0000001d001f7202 */ /* 0x000fca0000000f00 */
[----:B------:R-:W-:Y:S01]  /*0f00*/  @!P1 IMAD.MOV R31, RZ, RZ, -R31 ;  /* 0x000000ffff1f9224 */ /* 0x000fe200078e0a1f */
        /* <DEDUP_REMOVED lines=16> */
[----:B------:R-:W0:Y:S04]  /*1010*/  LDS R2, [R47] ;  /* 0x000000002f027984 */ /* 0x000e280000000800 */
[----:B------:R-:W1:Y:S04]  /*1020*/  LDS R51, [R41+UR8] ;  /* 0x0000000829337984 */ /* 0x000e680008000800 */
[----:B------:R-:W2:Y:S04]  /*1030*/  LDS R48, [R47+0x4] ;  /* 0x000004002f307984 */ /* 0x000ea80000000800 */
[----:B------:R-:W3:Y:S04]  /*1040*/  LDS R52, [R41+UR8+0x4] ;  /* 0x0000040829347984 */ /* 0x000ee80008000800 */
[----:B------:R-:W4:Y:S04]  /*1050*/  LDS R50, [R41+UR8+0x20] ;  /* 0x0000200829327984 */ /* 0x000f280008000800 */
[----:B------:R-:W4:Y:S04]  /*1060*/  LDS R30, [R47+0x8] ;  /* 0x000008002f1e7984 */ /* 0x000f280000000800 */
[----:B------:R-:W4:Y:S04]  /*1070*/  LDS R49, [R41+UR8+0x24] ;  /* 0x0000240829317984 */ /* 0x000f280008000800 */
[----:B------:R-:W4:Y:S04]  /*1080*/  LDS R27, [R41+UR8+0x8] ;  /* 0x00000808291b7984 */ /* 0x000f280008000800 */
[----:B------:R-:W-:Y:S01]  /*1090*/  LDS R28, [R41+UR8+0xc] ;  /* 0x00000c08291c7984 */ /* 0x000fe20008000800 */
[----:B0-----:R-:W-:-:S02]  /*10a0*/  LOP3.LUT R26, R2, 0xf0f0f0f, RZ, 0xc0, !PT ;  /* 0x0f0f0f0f021a7812 */ /* 0x001fc400078ec0ff */
[----:B------:R-:W-:-:S03]  /*10b0*/  SHF.R.U32.HI R2, RZ, 0x4, R2 ;  /* 0x00000004ff027819 */ /* 0x000fc60000011602 */
[----:B-1----:R-:W-:Y:S01]  /*10c0*/  IDP.4A.S8.S8 R26, R26, R51, RZ ;  /* 0x000000331a1a7226 */ /* 0x002fe200000006ff */
[----:B--2---:R-:W-:-:S05]  /*10d0*/  LOP3.LUT R29, R48, 0xf0f0f0f, RZ, 0xc0, !PT ;  /* 0x0f0f0f0f301d7812 */ /* 0x004fca00078ec0ff */
[----:B---3--:R-:W-:Y:S01]  /*10e0*/  IDP.4A.S8.S8 R52, R29, R52, R26 ;  /* 0x000000341d347226 */ /* 0x008fe2000000061a */
[----:B------:R-:W-:Y:S01]  /*10f0*/  LOP3.LUT R29, R2, 0xf0f0f0f, RZ, 0xc0, !PT ;  /* 0x0f0f0f0f021d7812 */ /* 0x000fe200078ec0ff */
[----:B------:R-:W0:Y:S04]  /*1100*/  LDS R26, [R41+UR8+0x28] ;  /* 0x00002808291a7984 */ /* 0x000e280008000800 */
[----:B------:R-:W1:Y:S01]  /*1110*/  LDS R2, [R47+0xc] ;  /* 0x00000c002f027984 */ /* 0x000e620000000800 */
[----:B------:R-:W-:Y:S01]  /*1120*/  SHF.R.U32.HI R48, RZ, 0x4, R48 ;  /* 0x00000004ff307819 */ /* 0x000fe20000011630 */
[----:B----4-:R-:W-:Y:S01]  /*1130*/  IDP.4A.S8.S8 R50, R29, R50, RZ ;  /* 0x000000321d327226 */ /* 0x010fe200000006ff */
[----:B------:R-:W-:Y:S01]  /*1140*/  LOP3.LUT R51, R30, 0xf0f0f0f, RZ, 0xc0, !PT ;  /* 0x0f0f0f0f1e337812 */ /* 0x000fe200078ec0ff */
[----:B------:R-:W2:Y:S01]  /*1150*/  LDS R29, [R41+UR8+0x2c] ;  /* 0x00002c08291d7984 */ /* 0x000ea20008000800 */
[----:B------:R-:W-:-:S05]  /*1160*/  LOP3.LUT R48, R48, 0xf0f0f0f, RZ, 0xc0, !PT ;  /* 0x0f0f0f0f30307812 */ /* 0x000fca00078ec0ff */
[----:B------:R-:W-:Y:S01]  /*1170*/  IDP.4A.S8.S8 R49, R48, R49, R50 ;  /* 0x0000003130317226 */ /* 0x000fe20000000632 */
[----:B------:R-:W-:Y:S01]  /*1180*/  SHF.R.U32.HI R48, RZ, 0x4, R30 ;  /* 0x00000004ff307819 */ /* 0x000fe2000001161e */
[----:B------:R-:W-:Y:S01]  /*1190*/  IDP.4A.S8.S8 R51, R51, R27, R52 ;  /* 0x0000001b33337226 */ /* 0x000fe20000000634 */
[----:B------:R-:W-:Y:S02]  /*11a0*/  LDS R30, [R41+UR8+0x10] ;  /* 0x00001008291e7984 */ /* 0x000fe40008000800 */
[----:B------:R-:W-:Y:S02]  /*11b0*/  LOP3.LUT R48, R48, 0xf0f0f0f, RZ, 0xc0, !PT ;  /* 0x0f0f0f0f30307812 */ /* 0x000fe400078ec0ff */
[----:B------:R-:W3:Y:S03]  /*11c0*/  LDS R27, [R47+0x10] ;  /* 0x000010002f1b7984 */ /* 0x000ee60000000800 */
[----:B0-----:R-:W-:Y:S01]  /*11d0*/  IDP.4A.S8.S8 R48, R48, R26, R49 ;  /* 0x0000001a30307226 */ /* 0x001fe20000000631 */
[----:B-1----:R-:W-:-:S05]  /*11e0*/  LOP3.LUT R26, R2, 0xf0f0f0f, RZ, 0xc0, !PT ;  /* 0x0f0f0f0f021a7812 */ /* 0x002fca00078ec0ff */
[----:B------:R-:W-:Y:S02]  /*11f0*/  IDP.4A.S8.S8 R51, R26, R28, R51 ;  /* 0x0000001c1a337226 */ /* 0x000fe40000000633 */
[----:B------:R-:W0:Y:S04]  /*1200*/  LDS R28, [R41+UR8+0x30] ;  /* 0x00003008291c7984 */ /* 0x000e280008000800 */
[----:B------:R-:W1:Y:S01]  /*1210*/  LDS R26, [R47+0x14] ;  /* 0x000014002f1a7984 */ /* 0x000e620000000800 */
[----:B------:R-:W-:-:S03]  /*1220*/  SHF.R.U32.HI R49, RZ, 0x4, R2 ;  /* 0x00000004ff317819 */ /* 0x000fc60000011602 */
[----:B------:R-:W4:Y:S01]  /*1230*/  LDS R2, [R41+UR8+0x14] ;  /* 0x0000140829027984 */ /* 0x000f220008000800 */
[----:B------:R-:W-:-:S05]  /*1240*/  LOP3.LUT R49, R49, 0xf0f0f0f, RZ, 0xc0, !PT ;  /* 0x0f0f0f0f31317812 */ /* 0x000fca00078ec0ff */
[----:B--2---:R-:W-:Y:S01]  /*1250*/  IDP.4A.S8.S8 R49, R49, R29, R48 ;  /* 0x0000001d31317226 */ /* 0x004fe20000000630 */
[----:B---3--:R-:W-:Y:S02]  /*1260*/  LOP3.LUT R29, R27, 0xf0f0f0f, RZ, 0xc0, !PT ;  /* 0x0f0f0f0f1b1d7812 */ /* 0x008fe400078ec0ff */
[----:B------:R-:W-:Y:S02]  /*1270*/  SHF.R.U32.HI R48, RZ, 0x4, R27 ;  /* 0x00000004ff307819 */ /* 0x000fe4000001161b */
[----:B------:R-:W-:Y:S01]  /*1280*/  LDS R27, [R41+UR8+0x18] ;  /* 0x00001808291b7984 */ /* 0x000fe20008000800 */
[----:B------:R-:W-:Y:S01]  /*1290*/  IDP.4A.S8.S8 R51, R29, R30, R51 ;  /* 0x0000001e1d337226 */ /* 0x000fe20000000633 */
[----:B------:R-:W-:Y:S02]  /*12a0*/  LOP3.LUT R48, R48, 0xf0f0f0f, RZ, 0xc0, !PT ;  /* 0x0f0f0f0f30307812 */ /* 0x000fe400078ec0ff */
[----:B------:R-:W2:Y:S04]  /*12b0*/  LDS R30, [R41+UR8+0x34] ;  /* 0x00003408291e7984 */ /* 0x000ea80008000800 */
[----:B------:R-:W3:Y:S01]  /*12c0*/  LDS R29, [R47+0x18] ;  /* 0x000018002f1d7984 */ /* 0x000ee20000000800 */
[----:B0-----:R-:W-:-:S03]  /*12d0*/  IDP.4A.S8.S8 R49, R48, R28, R49 ;  /* 0x0000001c30317226 */ /* 0x001fc60000000631 */
[----:B------:R-:W0:Y:S01]  /*12e0*/  LDS R28, [R41+UR8+0x38] ;  /* 0x00003808291c7984 */ /* 0x000e220008000800 */
[----:B-1----:R-:W-:-:S05]  /*12f0*/  LOP3.LUT R48, R26, 0xf0f0f0f, RZ, 0xc0, !PT ;  /* 0x0f0f0f0f1a307812 */ /* 0x002fca00078ec0ff */
[----:B----4-:R-:W-:Y:S02]  /*1300*/  IDP.4A.S8.S8 R48, R48, R2, R51 ;  /* 0x0000000230307226 */ /* 0x010fe40000000633 */
[----:B------:R-:W1:Y:S01]  /*1310*/  LDS R2, [R47+0x1c] ;  /* 0x00001c002f027984 */ /* 0x000e620000000800 */
[----:B------:R-:W-:-:S03]  /*1320*/  SHF.R.U32.HI R50, RZ, 0x4, R26 ;  /* 0x00000004ff327819 */ /* 0x000fc6000001161a */
[----:B------:R-:W4:Y:S01]  /*1330*/  LDS R26, [R41+UR8+0x1c] ;  /* 0x00001c08291a7984 */ /* 0x000f220008000800 */
[----:B------:R-:W-:-:S05]  /*1340*/  LOP3.LUT R50, R50, 0xf0f0f0f, RZ, 0xc0, !PT ;  /* 0x0f0f0f0f32327812 */ /* 0x000fca00078ec0ff */
[----:B--2---:R-:W-:Y:S01]  /*1350*/  IDP.4A.S8.S8 R49, R50, R30, R49 ;  /* 0x0000001e32317226 */ /* 0x004fe20000000631 */
[----:B---3--:R-:W-:Y:S02]  /*1360*/  LOP3.LUT R30, R29, 0xf0f0f0f, RZ, 0xc0, !PT ;  /* 0x0f0f0f0f1d1e7812 */ /* 0x008fe400078ec0ff */
[----:B------:R-:W-:-:S03]  /*1370*/  SHF.R.U32.HI R29, RZ, 0x4, R29 ;  /* 0x00000004ff1d7819 */ /* 0x000fc6000001161d */
[----:B------:R-:W-:Y:S01]  /*1380*/  IDP.4A.S8.S8 R27, R30, R27, R48 ;  /* 0x0000001b1e1b7226 */ /* 0x000fe20000000630 */
[----:B------:R-:W-:Y:S02]  /*1390*/  LOP3.LUT R30, R29, 0xf0f0f0f, RZ, 0xc0, !PT ;  /* 0x0f0f0f0f1d1e7812 */ /* 0x000fe400078ec0ff */
[----:B------:R-:W2:Y:S03]  /*13a0*/  LDS.U8 R29, [R46] ;  /* 0x000000002e1d7984 */ /* 0x000ea60000000000 */
[----:B0-----:R-:W-:Y:S02]  /*13b0*/  IDP.4A.S8.S8 R30, R30, R28, R49 ;  /* 0x0000001c1e1e7226 */ /* 0x001fe40000000631 */
[----:B------:R-:W0:Y:S04]  /*13c0*/  LDS R49, [R41+UR8+0x3c] ;  /* 0x00003c0829317984 */ /* 0x000e280008000800 */
[----:B------:R-:W3:Y:S01]  /*13d0*/  LDS R28, [R42+UR9] ;  /* 0x000000092a1c7984 */ /* 0x000ee20008000800 */
[----:B-1----:R-:W-:-:S05]  /*13e0*/  LOP3.LUT R48, R2, 0xf0f0f0f, RZ, 0xc0, !PT ;  /* 0x0f0f0f0f02307812 */ /* 0x002fca00078ec0ff */
[----:B----4-:R-:W-:Y:S02]  /*13f0*/  IDP.4A.S8.S8 R48, R48, R26, R27 ;  /* 0x0000001a30307226 */ /* 0x010fe4000000061b */
[----:B------:R-:W1:Y:S04]  /*1400*/  LDS.U8 R26, [R46+0x1] ;  /* 0x000001002e1a7984 */ /* 0x000e680000000000 */
[----:B------:R-:W4:Y:S01]  /*1410*/  LDS R27, [R42+UR9+0x4] ;  /* 0x000004092a1b7984 */ /* 0x000f220008000800 */
[----:B------:R-:W-:-:S04]  /*1420*/  SHF.R.U32.HI R2, RZ, 0x4, R2 ;  /* 0x00000004ff027819 */ /* 0x000fc80000011602 */
[----:B------:R-:W-:Y:S01]  /*1430*/  LOP3.LUT R2, R2, 0xf0f0f0f, RZ, 0xc0, !PT ;  /* 0x0f0f0f0f02027812 */ /* 0x000fe200078ec0ff */
[----:B--2---:R-:W-:Y:S02]  /*1440*/  IMAD R29, R48, R29, RZ ;  /* 0x0000001d301d7224 */ /* 0x004fe400078e02ff */
[----:B------:R-:W-:Y:S02]  /*1450*/  LDS R48, [R41+UR8+0x44] ;  /* 0x0000440829307984 */ /* 0x000fe40008000800 */
[----:B0-----:R-:W-:Y:S01]  /*1460*/  IDP.4A.S8.S8 R51, R2, R49, R30 ;  /* 0x0000003102337226 */ /* 0x001fe2000000061e */
[----:B------:R-:W-:Y:S01]  /*1470*/  I2FP.F32.S32 R49, R29 ;  /* 0x0000001d00317245 */ /* 0x000fe20000201400 */
[----:B------:R-:W-:Y:S01]  /*1480*/  LDS R30, [R41+UR8+0x40] ;  /* 0x00004008291e7984 */ /* 0x000fe20008000800 */
[----:B---3--:R-:W-:-:S03]  /*1490*/  HADD2.F32 R2, -RZ, R28.H0_H0 ;  /* 0x2000001cff027230 */ /* 0x008fc60000004100 */
[----:B------:R-:W0:Y:S02]  /*14a0*/  LDS R29, [R47+0x20] ;  /* 0x000020002f1d7984 */ /* 0x000e240000000800 */
[----:B------:R-:W-:Y:S02]  /*14b0*/  FFMA.FTZ R49, R2, R49, RZ ;  /* 0x0000003102317223 */ /* 0x000fe400000100ff */
[----:B------:R-:W2:Y:S01]  /*14c0*/  LDS R2, [R47+0x24] ;  /* 0x000024002f027984 */ /* 0x000ea20000000800 */
[----:B-1----:R-:W-:-:S05]  /*14d0*/  IMAD R26, R51, R26, RZ ;  /* 0x0000001a331a7224 */ /* 0x002fca00078e02ff */
[----:B------:R-:W-:Y:S01]  /*14e0*/  I2FP.F32.S32 R50, R26 ;  /* 0x0000001a00327245 */ /* 0x000fe20000201400 */
[----:B----4-:R-:W-:-:S05]  /*14f0*/  HADD2.F32 R26, -RZ, R27.H0_H0 ;  /* 0x2000001bff1a7230 */ /* 0x010fca0000004100 */
[----:B------:R-:W-:Y:S02]  /*1500*/  FFMA.FTZ R26, R26, R50, R49 ;  /* 0x000000321a1a7223 */ /* 0x000fe40000010031 */
[----:B------:R-:W1:Y:S01]  /*1510*/  LDS R49, [R41+UR8+0x60] ;  /* 0x0000600829317984 */ /* 0x000e620008000800 */
[----:B0-----:R-:W-:Y:S02]  /*1520*/  LOP3.LUT R51, R29, 0xf0f0f0f, RZ, 0xc0, !PT ;  /* 0x0f0f0f0f1d337812 */ /* 0x001fe400078ec0ff */
[----:B------:R-:W-:-:S03]  /*1530*/  SHF.R.U32.HI R29, RZ, 0x4, R29 ;  /* 0x00000004ff1d7819 */ /* 0x000fc6000001161d */
[----:B------:R-:W-:Y:S01]  /*1540*/  IDP.4A.S8.S8 R51, R51, R30, RZ ;  /* 0x0000001e33337226 */ /* 0x000fe200000006ff */
[----:B--2---:R-:W-:Y:S02]  /*1550*/  LOP3.LUT R30, R2, 0xf0f0f0f, RZ, 0xc0, !PT ;  /* 0x0f0f0f0f021e7812 */ /* 0x004fe400078ec0ff */
[----:B------:R-:W-:Y:S02]  /*1560*/  LOP3.LUT R50, R29, 0xf0f0f0f, RZ, 0xc0, !PT ;  /* 0x0f0f0f0f1d327812 */ /* 0x000fe400078ec0ff */
[----:B------:R-:W-:Y:S01]  /*1570*/  LDS R29, [R47+0x28] ;  /* 0x000028002f1d7984 */ /* 0x000fe20000000800 */
[----:B------:R-:W-:-:S03]  /*1580*/  IDP.4A.S8.S8 R48, R30, R48, R51 ;  /* 0x000000301e307226 */ /* 0x000fc60000000633 */
[----:B------:R-:W0:Y:S01]  /*1590*/  LDS R30, [R41+UR8+0x64] ;  /* 0x00006408291e7984 */ /* 0x000e220008000800 */
[----:B-1----:R-:W-:-:S03]  /*15a0*/  IDP.4A.S8.S8 R51, R50, R49, RZ ;  /* 0x0000003132337226 */ /* 0x002fc600000006ff */
[----:B------:R-:W1:Y:S01]  /*15b0*/  LDS R49, [R41+UR8+0x48] ;  /* 0x0000480829317984 */ /* 0x000e620008000800 */
[----:B------:R-:W-:-:S03]  /*15c0*/  SHF.R.U32.HI R2, RZ, 0x4, R2 ;  /* 0x00000004ff027819 */ /* 0x000fc60000011602 */
[----:B------:R-:W2:Y:S01]  /*15d0*/  LDS R50, [R41+UR8+0x68] ;  /* 0x0000680829327984 */ /* 0x000ea20008000800 */
[----:B------:R-:W-:-:S05]  /*15e0*/  LOP3.LUT R2, R2, 0xf0f0f0f, RZ, 0xc0, !PT ;  /* 0x0f0f0f0f02027812 */ /* 0x000fca00078ec0ff */
[----:B0-----:R-:W-:Y:S01]  /*15f0*/  IDP.4A.S8.S8 R30, R2, R30, R51 ;  /* 0x0000001e021e7226 */ /* 0x001fe20000000633 */
[----:B------:R-:W-:-:S05]  /*1600*/  LOP3.LUT R2, R29, 0xf0f0f0f, RZ, 0xc0, !PT ;  /* 0x0f0f0f0f1d027812 */ /* 0x000fca00078ec0ff */
[----:B-1----:R-:W-:Y:S02]  /*1610*/  IDP.4A.S8.S8 R48, R2, R49, R48 ;  /* 0x0000003102307226 */ /* 0x002fe40000000630 */
[----:B------:R-:W0:Y:S04]  /*1620*/  LDS R2, [R47+0x2c] ;  /* 0x00002c002f027984 */ /* 0x000e280000000800 */
[----:B------:R-:W1:Y:S01]  /*1630*/  LDS R49, [R41+UR8+0x4c] ;  /* 0x00004c0829317984 */ /* 0x000e620008000800 */
[----:B------:R-:W-:-:S04]  /*1640*/  SHF.R.U32.HI R29, RZ, 0x4, R29 ;  /* 0x00000004ff1d7819 */ /* 0x000fc8000001161d */
[----:B------:R-:W-:-:S05]  /*1650*/  LOP3.LUT R29, R29, 0xf0f0f0f, RZ, 0xc0, !PT ;  /* 0x0f0f0f0f1d1d7812 */ /* 0x000fca00078ec0ff */
[----:B--2---:R-:W-:Y:S02]  /*1660*/  IDP.4A.S8.S8 R30, R29, R50, R30 ;  /* 0x000000321d1e7226 */ /* 0x004fe4000000061e */
[----:B------:R-:W2:Y:S01]  /*1670*/  LDS R50, [R41+UR8+0x6c] ;  /* 0x00006c0829327984 */ /* 0x000ea20008000800 */
[----:B0-----:R-:W-:-:S05]  /*1680*/  LOP3.LUT R29, R2, 0xf0f0f0f, RZ, 0xc0, !PT ;  /* 0x0f0f0f0f021d7812 */ /* 0x001fca00078ec0ff */
        /* <DEDUP_REMOVED lines=30> */
[----:B------:R-:W-:Y:S01]  /*1870*/  LDS.U8 R30, [R46+0x2] ;  /* 0x000002002e1e7984 */ /* 0x000fe20000000000 */
[----:B0-----:R-:W-:-:S05]  /*1880*/  LOP3.LUT R29, R2, 0xf0f0f0f, RZ, 0xc0, !PT ;  /* 0x0f0f0f0f021d7812 */ /* 0x001fca00078ec0ff */
[----:B-1----:R-:W-:Y:S02]  /*1890*/  IDP.4A.S8.S8 R29, R29, R49, R48 ;  /* 0x000000311d1d7226 */ /* 0x002fe40000000630 */
[----:B------:R-:W0:Y:S04]  /*18a0*/  LDS R48, [R41+UR8+0x7c] ;  /* 0x00007c0829307984 */ /* 0x000e280008000800 */
[----:B------:R-:W1:Y:S01]  /*18b0*/  LDS.U8 R49, [R46+0x8] ;  /* 0x000008002e317984 */ /* 0x000e620000000000 */
[----:B------:R-:W-:-:S04]  /*18c0*/  SHF.R.U32.HI R2, RZ, 0x4, R2 ;  /* 0x00000004ff027819 */ /* 0x000fc80000011602 */
[----:B------:R-:W-:Y:S01]  /*18d0*/  LOP3.LUT R51, R2, 0xf0f0f0f, RZ, 0xc0, !PT ;  /* 0x0f0f0f0f02337812 */ /* 0x000fe200078ec0ff */
[----:B------:R-:W-:Y:S02]  /*18e0*/  HADD2.F32 R2, -RZ, R28.H1_H1 ;  /* 0x3000001cff027230 */ /* 0x000fe40000004100 */
[----:B------:R-:W-:Y:S02]  /*18f0*/  LDS R28, [R42+UR9+0x8] ;  /* 0x000008092a1c7984 */ /* 0x000fe40008000800 */
[----:B0-----:R-:W-:Y:S02]  /*1900*/  IDP.4A.S8.S8 R48, R51, R48, R50 ;  /* 0x0000003033307226 */ /* 0x001fe40000000632 */
[----:B------:R-:W0:Y:S01]  /*1910*/  LDS.U8 R50, [R46+0x9] ;  /* 0x000009002e327984 */ /* 0x000e220000000000 */
[----:B-1----:R-:W-:-:S05]  /*1920*/  I2FP.F32.U32 R49, R49 ;  /* 0x0000003100317245 */ /* 0x002fca0000201000 */
[----:B------:R-:W-:Y:S02]  /*1930*/  FFMA.FTZ R2, R2, R49, RZ ;  /* 0x0000003102027223 */ /* 0x000fe400000100ff */
[----:B------:R-:W1:Y:S01]  /*1940*/  LDS.U8 R49, [R46+0x3] ;  /* 0x000003002e317984 */ /* 0x000e620000000000 */
[----:B------:R-:W-:Y:S02]  /*1950*/  HADD2.F32 R27, -RZ, R27.H1_H1 ;  /* 0x3000001bff1b7230 */ /* 0x000fe40000004100 */
[----:B------:R-:W-:Y:S02]  /*1960*/  IMAD R30, R29, R30, RZ ;  /* 0x0000001e1d1e7224 */ /* 0x000fe400078e02ff */
[----:B------:R-:W2:Y:S01]  /*1970*/  LDS R29, [R42+UR9+0xc] ;  /* 0x00000c092a1d7984 */ /* 0x000ea20008000800 */
[----:B0-----:R-:W-:-:S05]  /*1980*/  I2FP.F32.U32 R50, R50 ;  /* 0x0000003200327245 */ /* 0x001fca0000201000 */
[----:B------:R-:W-:Y:S01]  /*1990*/  FFMA.FTZ R27, R27, R50, R2 ;  /* 0x000000321b1b7223 */ /* 0x000fe20000010002 */
[----:B------:R-:W-:Y:S01]  /*19a0*/  HADD2.F32 R2, -RZ, R28.H0_H0 ;  /* 0x2000001cff027230 */ /* 0x000fe20000004100 */
[----:B------:R-:W0:Y:S01]  /*19b0*/  LDS.U8 R50, [R46+0xb] ;  /* 0x00000b002e327984 */ /* 0x000e220000000000 */
[----:B-1----:R-:W-:Y:S01]  /*19c0*/  IMAD R48, R48, R49, RZ ;  /* 0x0000003130307224 */ /* 0x002fe200078e02ff */
[----:B------:R-:W-:-:S05]  /*19d0*/  I2FP.F32.S32 R49, R30 ;  /* 0x0000001e00317245 */ /* 0x000fca0000201400 */
[----:B------:R-:W-:Y:S02]  /*19e0*/  FFMA.FTZ R2, R2, R49, RZ ;  /* 0x0000003102027223 */ /* 0x000fe400000100ff */
[----:B------:R-:W1:Y:S01]  /*19f0*/  LDS.U8 R49, [R46+0xa] ;  /* 0x00000a002e317984 */ /* 0x000e620000000000 */
[----:B------:R-:W-:-:S03]  /*1a00*/  I2FP.F32.S32 R30, R48 ;  /* 0x00000030001e7245 */ /* 0x000fc60000201400 */
[----:B------:R-:W3:Y:S01]  /*1a10*/  LDS R48, [R45] ;  /* 0x000000002d307984 */ /* 0x000ee20000000800 */
[----:B--2---:R-:W-:-:S05]  /*1a20*/  HADD2.F32 R51, -RZ, R29.H0_H0 ;  /* 0x2000001dff337230 */ /* 0x004fca0000004100 */
[----:B------:R-:W-:Y:S01]  /*1a30*/  FFMA.FTZ R30, R51, R30, R2 ;  /* 0x0000001e331e7223 */ /* 0x000fe20000010002 */
[----:B------:R-:W-:Y:S02]  /*1a40*/  HADD2.F32 R2, -RZ, R28.H1_H1 ;  /* 0x3000001cff027230 */ /* 0x000fe40000004100 */
[----:B------:R-:W-:Y:S01]  /*1a50*/  HADD2.F32 R29, -RZ, R29.H1_H1 ;  /* 0x3000001dff1d7230 */ /* 0x000fe20000004100 */
[----:B------:R-:W-:Y:S01]  /*1a60*/  UISETP.GT.AND UP1, UPT, UR15, 0x80, UPT ;  /* 0x000000800f00788c */ /* 0x000fe2000bf24270 */
[----:B0-----:R-:W-:Y:S02]  /*1a70*/  I2FP.F32.U32 R50, R50 ;  /* 0x0000003200327245 */ /* 0x001fe40000201000 */
[----:B-1----:R-:W-:-:S05]  /*1a80*/  I2FP.F32.U32 R49, R49 ;  /* 0x0000003100317245 */ /* 0x002fca0000201000 */
[----:B------:R-:W-:-:S04]  /*1a90*/  FFMA.FTZ R2, R2, R49, RZ ;  /* 0x0000003102027223 */ /* 0x000fc800000100ff */
[----:B------:R-:W-:Y:S01]  /*1aa0*/  FFMA.FTZ R49, R29, R50, R2 ;  /* 0x000000321d317223 */ /* 0x000fe20000010002 */
[--C-:B---3--:R-:W-:Y:S02]  /*1ab0*/  HADD2.F32 R2, -RZ, R48.reuse.H1_H1 ;  /* 0x30000030ff027230 */ /* 0x108fe40000004100 */
        /* <DEDUP_REMOVED lines=8> */
[----:B------:R-:W-:Y:S05]  /*1b40*/  BRA.U !UP1, `(.L_x_291) ;  /* 0x0000000d09187547 */ /* 0x000fea000b800000 */
[C---:B------:R-:W-:Y:S01]  /*1b50*/  LOP3.LUT R30, R3.reuse, 0x3, RZ, 0xc0, !PT ;  /* 0x00000003031e7812 */ /* 0x040fe200078ec0ff */
[----:B------:R-:W-:-:S04]  /*1b60*/  VIADD R28, R3, 0x20 ;  /* 0x00000020031c7836 */ /* 0x000fc80000000000 */
[----:B------:R-:W-:Y:S01]  /*1b70*/  VIADD R26, R30, 0x4 ;  /* 0x000000041e1a7836 */ /* 0x000fe20000000000 */
[----:B------:R-:W-:-:S04]  /*1b80*/  SHF.R.U32.HI R28, RZ, 0x3, R28 ;  /* 0x00000003ff1c7819 */ /* 0x000fc8000001161c */
[----:B------:R-:W-:Y:S02]  /*1b90*/  ISETP.GE.OR P1, PT, R26, UR11, P0 ;  /* 0x0000000b1a007c0c */ /* 0x000fe40008726670 */
[----:B------:R-:W-:Y:S02]  /*1ba0*/  ISETP.GE.OR P0, PT, R28, UR11, P0 ;  /* 0x0000000b1c007c0c */ /* 0x000fe40008706670 */
[----:B------:R-:W-:-:S11]  /*1bb0*/  ISETP.GT.U32.OR P1, PT, R3, 0x3, P1 ;  /* 0x000000030300780c */ /* 0x000fd60000f24470 */
[----:B------:R-:W-:Y:S02]  /*1bc0*/  @!P0 IADD3 R29, PT, PT, R31, R28, RZ ;  /* 0x0000001c1f1d8210 */ /* 0x000fe40007ffe0ff */
[----:B------:R-:W0:Y:S01]  /*1bd0*/  @!P1 LDC.64 R26, c[0x0][0x388] ;  /* 0x0000e200ff1a9b82 */ /* 0x000e220000000a00 */
[----:B------:R-:W-:Y:S02]  /*1be0*/  @!P1 IADD3 R49, P2, PT, R30, R31, RZ ;  /* 0x0000001f1e319210 */ /* 0x000fe40007f5e0ff */
[----:B------:R-:W-:Y:S02]  /*1bf0*/  @!P0 IMAD.WIDE R28, R29, 0x24, R24 ;  /* 0x000000241d1c8825 */ /* 0x000fe400078e0218 */
[----:B------:R-:W-:-:S03]  /*1c00*/  @!P1 LEA.HI.X.SX32 R30, R31, RZ, 0x1, P2 ;  /* 0x000000ff1f1e9211 */ /* 0x000fc600010f0eff */
[----:B------:R-:W2:Y:S02]  /*1c10*/  @!P0 LDG.E.CONSTANT R50, desc[UR16][R28.64+0x4] ;  /* 0x000004101c328981 */ /* 0x000ea4000c1e9900 */
[----:B------:R-:W-:Y:S02]  /*1c20*/  @!P1 IMAD R31, R30, 0x24, RZ ;  /* 0x000000241e1f9824 */ /* 0x000fe400078e02ff */
[----:B0-----:R-:W-:-:S04]  /*1c30*/  @!P1 IMAD.WIDE.U32 R26, R49, 0x24, R26 ;  /* 0x00000024311a9825 */ /* 0x001fc800078e001a */
[----:B------:R-:W-:-:S06]  /*1c40*/  @!P1 IMAD.IADD R27, R27, 0x1, R31 ;  /* 0x000000011b1b9824 */ /* 0x000fcc00078e021f */
[----:B------:R-:W3:Y:S04]  /*1c50*/  @!P1 LDG.E.CONSTANT R27, desc[UR16][R26.64+0x90] ;  /* 0x000090101a1b9981 */ /* 0x000ee8000c1e9900 */
[----:B--2---:R-:W-:Y:S04]  /*1c60*/  @!P0 STS [R43+UR8], R50 ;  /* 0x000000322b008988 */ /* 0x004fe80008000808 */
[----:B---3--:R-:W-:Y:S01]  /*1c70*/  @!P1 STS [R44+UR9], R27 ;  /* 0x0000001b2c009988 */ /* 0x008fe20008000809 */
[----:B------:R-:W-:Y:S06]  /*1c80*/  BAR.SYNC.DEFER_BLOCKING 0x0 ;  /* 0x0000000000007b1d */ /* 0x000fec0000010000 */
[----:B------:R-:W0:Y:S04]  /*1c90*/  LDS R51, [R47+0x40] ;  /* 0x000040002f337984 */ /* 0x000e280000000800 */
[----:B------:R-:W1:Y:S04]  /*1ca0*/  LDS R49, [R41+UR8] ;  /* 0x0000000829317984 */ /* 0x000e680008000800 */
[----:B------:R-:W2:Y:S04]  /*1cb0*/  LDS R31, [R47+0x44] ;  /* 0x000044002f1f7984 */ /* 0x000ea80000000800 */
[----:B------:R-:W3:Y:S04]  /*1cc0*/  LDS R52, [R41+UR8+0x4] ;  /* 0x0000040829347984 */ /* 0x000ee80008000800 */
[----:B------:R-:W4:Y:S04]  /*1cd0*/  LDS R30, [R41+UR8+0x20] ;  /* 0x00002008291e7984 */ /* 0x000f280008000800 */
[----:B------:R-:W5:Y:S04]  /*1ce0*/  LDS R48, [R41+UR8+0x24] ;  /* 0x0000240829307984 */ /* 0x000f680008000800 */
[----:B------:R-:W5:Y:S04]  /*1cf0*/  LDS R29, [R47+0x48] ;  /* 0x000048002f1d7984 */ /* 0x000f680000000800 */
[----:B------:R-:W5:Y:S04]  /*1d00*/  LDS R28, [R41+UR8+0x8] ;  /* 0x00000808291c7984 */ /* 0x000f680008000800 */
[----:B------:R-:W5:Y:S01]  /*1d10*/  LDS R27, [R41+UR8+0x28] ;  /* 0x00002808291b7984 */ /* 0x000f620008000800 */
[----:B0-----:R-:W-:-:S02]  /*1d20*/  LOP3.LUT R26, R51, 0xf0f0f0f, RZ, 0xc0, !PT ;  /* 0x0f0f0f0f331a7812 */ /* 0x001fc400078ec0ff */
[----:B------:R-:W-:-:S03]  /*1d30*/  SHF.R.U32.HI R51, RZ, 0x4, R51 ;  /* 0x00000004ff337819 */ /* 0x000fc60000011633 */
[----:B-1----:R-:W-:Y:S01]  /*1d40*/  IDP.4A.S8.S8 R49, R26, R49, RZ ;  /* 0x000000311a317226 */ /* 0x002fe200000006ff */
[----:B--2---:R-:W-:Y:S02]  /*1d50*/  LOP3.LUT R26, R31, 0xf0f0f0f, RZ, 0xc0, !PT ;  /* 0x0f0f0f0f1f1a7812 */ /* 0x004fe400078ec0ff */
[----:B------:R-:W-:-:S03]  /*1d60*/  LOP3.LUT R51, R51, 0xf0f0f0f, RZ, 0xc0, !PT ;  /* 0x0f0f0f0f33337812 */ /* 0x000fc600078ec0ff */
[----:B---3--:R-:W-:Y:S02]  /*1d70*/  IDP.4A.S8.S8 R49, R26, R52, R49 ;  /* 0x000000341a317226 */ /* 0x008fe40000000631 */
[----:B------:R-:W0:Y:S01]  /*1d80*/  LDS R26, [R47+0x4c] ;  /* 0x00004c002f1a7984 */ /* 0x000e220000000800 */
[----:B----4-:R-:W-:-:S03]  /*1d90*/  IDP.4A.S8.S8 R51, R51, R30, RZ ;  /* 0x0000001e33337226 */ /* 0x010fc600000006ff */
[----:B------:R-:W1:Y:S01]  /*1da0*/  LDS R30, [R41+UR8+0xc] ;  /* 0x00000c08291e7984 */ /* 0x000e620008000800 */
[----:B------:R-:W-:-:S04]  /*1db0*/  SHF.R.U32.HI R31, RZ, 0x4, R31 ;  /* 0x00000004ff1f7819 */ /* 0x000fc8000001161f */
[----:B------:R-:W-:-:S05]  /*1dc0*/  LOP3.LUT R31, R31, 0xf0f0f0f, RZ, 0xc0, !PT ;  /* 0x0f0f0f0f1f1f7812 */ /* 0x000fca00078ec0ff */
[----:B-----5:R-:W-:Y:S01]  /*1dd0*/  IDP.4A.S8.S8 R48, R31, R48, R51 ;  /* 0x000000301f307226 */ /* 0x020fe20000000633 */
[----:B------:R-:W-:Y:S02]  /*1de0*/  LOP3.LUT R31, R29, 0xf0f0f0f, RZ, 0xc0, !PT ;  /* 0x0f0f0f0f1d1f7812 */ /* 0x000fe400078ec0ff */
[----:B------:R-:W-:Y:S02]  /*1df0*/  SHF.R.U32.HI R50, RZ, 0x4, R29 ;  /* 0x00000004ff327819 */ /* 0x000fe4000001161d */
[----:B------:R-:W-:Y:S01]  /*1e00*/  LDS R29, [R41+UR8+0x10] ;  /* 0x00001008291d7984 */ /* 0x000fe20008000800 */
[----:B------:R-:W-:-:S03]  /*1e10*/  IDP.4A.S8.S8 R49, R31, R28, R49 ;  /* 0x0000001c1f317226 */ /* 0x000fc60000000631 */
[----:B------:R-:W2:Y:S01]  /*1e20*/  LDS R31, [R41+UR8+0x2c] ;  /* 0x00002c08291f7984 */ /* 0x000ea20008000800 */
[----:B------:R-:W-:-:S03]  /*1e30*/  LOP3.LUT R50, R50, 0xf0f0f0f, RZ, 0xc0, !PT ;  /* 0x0f0f0f0f32327812 */ /* 0x000fc600078ec0ff */
[----:B------:R-:W3:Y:S02]  /*1e40*/  LDS R28, [R47+0x50] ;  /* 0x000050002f1c7984 */ /* 0x000ee40000000800 */
[----:B------:R-:W-:Y:S02]  /*1e50*/  IDP.4A.S8.S8 R48, R50, R27, R48 ;  /* 0x0000001b32307226 */ /* 0x000fe40000000630 */
[----:B------:R-:W4:Y:S01]  /*1e60*/  LDS R27, [R47+0x54] ;  /* 0x000054002f1b7984 */ /* 0x000f220000000800 */
[----:B0-----:R-:W-:-:S05]  /*1e70*/  LOP3.LUT R50, R26, 0xf0f0f0f, RZ, 0xc0, !PT ;  /* 0x0f0f0f0f1a327812 */ /* 0x001fca00078ec0ff */
[----:B-1----:R-:W-:Y:S02]  /*1e80*/  IDP.4A.S8.S8 R50, R50, R30, R49 ;  /* 0x0000001e32327226 */ /* 0x002fe40000000631 */
[----:B------:R-:W0:Y:S01]  /*1e90*/  LDS R30, [R41+UR8+0x30] ;  /* 0x00003008291e7984 */ /* 0x000e220008000800 */
[----:B------:R-:W-:-:S03]  /*1ea0*/  SHF.R.U32.HI R49, RZ, 0x4, R26 ;  /* 0x00000004ff317819 */ /* 0x000fc6000001161a */
[----:B------:R-:W1:Y:S01]  /*1eb0*/  LDS R26, [R41+UR8+0x14] ;  /* 0x00001408291a7984 */ /* 0x000e620008000800 */
[----:B------:R-:W-:-:S05]  /*1ec0*/  LOP3.LUT R49, R49, 0xf0f0f0f, RZ, 0xc0, !PT ;  /* 0x0f0f0f0f31317812 */ /* 0x000fca00078ec0ff */
[----:B--2---:R-:W-:Y:S02]  /*1ed0*/  IDP.4A.S8.S8 R51, R49, R31, R48 ;  /* 0x0000001f31337226 */ /* 0x004fe40000000630 */
[----:B------:R-:W2:Y:S01]  /*1ee0*/  LDS R31, [R41+UR8+0x34] ;  /* 0x00003408291f7984 */ /* 0x000ea20008000800 */
[----:B---3--:R-:W-:Y:S02]  /*1ef0*/  LOP3.LUT R49, R28, 0xf0f0f0f, RZ, 0xc0, !PT ;  /* 0x0f0f0f0f1c317812 */ /* 0x008fe400078ec0ff */
[----:B------:R-:W-:Y:S02]  /*1f00*/  SHF.R.U32.HI R48, RZ, 0x4, R28 ;  /* 0x00000004ff307819 */ /* 0x000fe4000001161c */
[----:B------:R-:W-:Y:S01]  /*1f10*/  LDS R28, [R41+UR8+0x18] ;  /* 0x00001808291c7984 */ /* 0x000fe20008000800 */
[----:B------:R-:W-:-:S03]  /*1f20*/  IDP.4A.S8.S8 R49, R49, R29, R50 ;  /* 0x0000001d31317226 */ /* 0x000fc60000000632 */
[----:B------:R-:W3:Y:S01]  /*1f30*/  LDS R29, [R47+0x58] ;  /* 0x000058002f1d7984 */ /* 0x000ee20000000800 */
[----:B------:R-:W-:Y:S02]  /*1f40*/  LOP3.LUT R48, R48, 0xf0f0f0f, RZ, 0xc0, !PT ;  /* 0x0f0f0f0f30307812 */ /* 0x000fe400078ec0ff */
[----:B----4-:R-:W-:-:S03]  /*1f50*/  LOP3.LUT R50, R27, 0xf0f0f0f, RZ, 0xc0, !PT ;  /* 0x0f0f0f0f1b327812 */ /* 0x010fc600078ec0ff */
[----:B0-----:R-:W-:Y:S02]  /*1f60*/  IDP.4A.S8.S8 R48, R48, R30, R51 ;  /* 0x0000001e30307226 */ /* 0x001fe40000000633 */
[----:B------:R-:W0:Y:S01]  /*1f70*/  LDS R30, [R41+UR8+0x38] ;  /* 0x00003808291e7984 */ /* 0x000e220008000800 */
[----:B-1----:R-:W-:-:S03]  /*1f80*/  IDP.4A.S8.S8 R49, R50, R26, R49 ;  /* 0x0000001a32317226 */ /* 0x002fc60000000631 */
        /* <DEDUP_REMOVED lines=8> */
[----:B------:R-:W-:Y:S01]  /*2010*/  LOP3.LUT R29, R29, 0xf0f0f0f, RZ, 0xc0, !PT ;  /* 0x0f0f0f0f1d1d7812 */ /* 0x000fe200078ec0ff */
[----:B------:R-:W2:Y:S04]  /*2020*/  LDS.U8 R31, [R46+0x4] ;  /* 0x000004002e1f7984 */ /* 0x000ea80000000000 */
[----:B------:R-:W3:Y:S01]  /*2030*/  LDS R49, [R41+UR8+0x3c] ;  /* 0x00003c0829317984 */ /* 0x000ee20008000800 */
[----:B0-----:R-:W-:-:S03]  /*2040*/  IDP.4A.S8.S8 R30, R29, R30, R51 ;  /* 0x0000001e1d1e7226 */ /* 0x001fc60000000633 */
[----:B------:R-:W0:Y:S01]  /*2050*/  LDS R29, [R42+UR9] ;  /* 0x000000092a1d7984 */ /* 0x000e220008000800 */
[----:B-1----:R-:W-:-:S03]  /*2060*/  LOP3.LUT R48, R26, 0xf0f0f0f, RZ, 0xc0, !PT ;  /* 0x0f0f0f0f1a307812 */ /* 0x002fc600078ec0ff */
[----:B------:R-:W-:Y:S02]  /*2070*/  LDS R51, [R41+UR8+0x68] ;  /* 0x0000680829337984 */ /* 0x000fe40008000800 */
[----:B----4-:R-:W-:Y:S02]  /*2080*/  IDP.4A.S8.S8 R48, R48, R27, R28 ;  /* 0x0000001b30307226 */ /* 0x010fe4000000061c */
[----:B------:R-:W1:Y:S01]  /*2090*/  LDS.U8 R27, [R46+0x5] ;  /* 0x000005002e1b7984 */ /* 0x000e620000000000 */
[----:B------:R-:W-:-:S03]  /*20a0*/  SHF.R.U32.HI R26, RZ, 0x4, R26 ;  /* 0x00000004ff1a7819 */ /* 0x000fc6000001161a */
[----:B------:R-:W4:Y:S01]  /*20b0*/  LDS R28, [R42+UR9+0x4] ;  /* 0x000004092a1c7984 */ /* 0x000f220008000800 */
[----:B------:R-:W-:Y:S01]  /*20c0*/  LOP3.LUT R26, R26, 0xf0f0f0f, RZ, 0xc0, !PT ;  /* 0x0f0f0f0f1a1a7812 */ /* 0x000fe200078ec0ff */
[----:B--2---:R-:W-:-:S04]  /*20d0*/  IMAD R31, R48, R31, RZ ;  /* 0x0000001f301f7224 */ /* 0x004fc800078e02ff */
[----:B---3--:R-:W-:Y:S01]  /*20e0*/  IDP.4A.S8.S8 R48, R26, R49, R30 ;  /* 0x000000311a307226 */ /* 0x008fe2000000061e */
[----:B------:R-:W-:Y:S01]  /*20f0*/  I2FP.F32.S32 R31, R31 ;  /* 0x0000001f001f7245 */ /* 0x000fe20000201400 */
[----:B------:R-:W2:Y:S01]  /*2100*/  LDS R30, [R47+0x60] ;  /* 0x000060002f1e7984 */ /* 0x000ea20000000800 */
[----:B0-----:R-:W-:-:S05]  /*2110*/  HADD2.F32 R26, -RZ, R29.H0_H0 ;  /* 0x2000001dff1a7230 */ /* 0x001fca0000004100 */
[----:B------:R-:W-:Y:S02]  /*2120*/  FFMA.FTZ R49, R26, R31, RZ ;  /* 0x0000001f1a317223 */ /* 0x000fe400000100ff */
[----:B------:R-:W0:Y:S04]  /*2130*/  LDS R31, [R41+UR8+0x40] ;  /* 0x00004008291f7984 */ /* 0x000e280008000800 */
[----:B------:R-:W3:Y:S01]  /*2140*/  LDS R26, [R47+0x64] ;  /* 0x000064002f1a7984 */ /* 0x000ee20000000800 */
[----:B-1----:R-:W-:-:S03]  /*2150*/  IMAD R27, R48, R27, RZ ;  /* 0x0000001b301b7224 */ /* 0x002fc600078e02ff */
[----:B------:R-:W1:Y:S01]  /*2160*/  LDS R48, [R41+UR8+0x44] ;  /* 0x0000440829307984 */ /* 0x000e620008000800 */
[----:B----4-:R-:W-:Y:S01]  /*2170*/  HADD2.F32 R50, -RZ, R28.H0_H0 ;  /* 0x2000001cff327230 */ /* 0x010fe20000004100 */
[----:B------:R-:W-:-:S05]  /*2180*/  I2FP.F32.S32 R27, R27 ;  /* 0x0000001b001b7245 */ /* 0x000fca0000201400 */
[----:B------:R-:W-:Y:S02]  /*2190*/  FFMA.FTZ R27, R50, R27, R49 ;  /* 0x0000001b321b7223 */ /* 0x000fe40000010031 */
[----:B------:R-:W4:Y:S01]  /*21a0*/  LDS R49, [R41+UR8+0x60] ;  /* 0x0000600829317984 */ /* 0x000f220008000800 */
[----:B--2---:R-:W-:Y:S02]  /*21b0*/  LOP3.LUT R50, R30, 0xf0f0f0f, RZ, 0xc0, !PT ;  /* 0x0f0f0f0f1e327812 */ /* 0x004fe400078ec0ff */
[----:B------:R-:W-:-:S03]  /*21c0*/  SHF.R.U32.HI R30, RZ, 0x4, R30 ;  /* 0x00000004ff1e7819 */ /* 0x000fc6000001161e */
[----:B0-----:R-:W-:Y:S01]  /*21d0*/  IDP.4A.S8.S8 R31, R50, R31, RZ ;  /* 0x0000001f321f7226 */ /* 0x001fe200000006ff */
[----:B---3--:R-:W-:Y:S02]  /*21e0*/  LOP3.LUT R50, R26, 0xf0f0f0f, RZ, 0xc0, !PT ;  /* 0x0f0f0f0f1a327812 */ /* 0x008fe400078ec0ff */
[----:B------:R-:W-:Y:S02]  /*21f0*/  LOP3.LUT R52, R30, 0xf0f0f0f, RZ, 0xc0, !PT ;  /* 0x0f0f0f0f1e347812 */ /* 0x000fe400078ec0ff */
[----:B------:R-:W-:Y:S01]  /*2200*/  LDS R30, [R47+0x68] ;  /* 0x000068002f1e7984 */ /* 0x000fe20000000800 */
[----:B-1----:R-:W-:-:S03]  /*2210*/  IDP.4A.S8.S8 R48, R50, R48, R31 ;  /* 0x0000003032307226 */ /* 0x002fc6000000061f */
[----:B------:R-:W0:Y:S04]  /*2220*/  LDS R50, [R41+UR8+0x64] ;  /* 0x0000640829327984 */ /* 0x000e280008000800 */
[----:B------:R-:W1:Y:S01]  /*2230*/  LDS R31, [R41+UR8+0x48] ;  /* 0x00004808291f7984 */ /* 0x000e620008000800 */
[----:B------:R-:W-:Y:S01]  /*2240*/  SHF.R.U32.HI R26, RZ, 0x4, R26 ;  /* 0x00000004ff1a7819 */ /* 0x000fe2000001161a */
[----:B----4-:R-:W-:-:S03]  /*2250*/  IDP.4A.S8.S8 R49, R52, R49, RZ ;  /* 0x0000003134317226 */ /* 0x010fc600000006ff */
[----:B------:R-:W-:-:S05]  /*2260*/  LOP3.LUT R26, R26, 0xf0f0f0f, RZ, 0xc0, !PT ;  /* 0x0f0f0f0f1a1a7812 */ /* 0x000fca00078ec0ff */
[----:B0-----:R-:W-:Y:S01]  /*2270*/  IDP.4A.S8.S8 R50, R26, R50, R49 ;  /* 0x000000321a327226 */ /* 0x001fe20000000631 */
[----:B------:R-:W-:-:S05]  /*2280*/  LOP3.LUT R26, R30, 0xf0f0f0f, RZ, 0xc0, !PT ;  /* 0x0f0f0f0f1e1a7812 */ /* 0x000fca00078ec0ff */
[----:B-1----:R-:W-:Y:S02]  /*2290*/  IDP.4A.S8.S8 R31, R26, R31, R48 ;  /* 0x0000001f1a1f7226 */ /* 0x002fe40000000630 */
[----:B------:R-:W0:Y:S04]  /*22a0*/  LDS R26, [R47+0x6c] ;  /* 0x00006c002f1a7984 */ /* 0x000e280000000800 */
[----:B------:R-:W1:Y:S01]  /*22b0*/  LDS R48, [R41+UR8+0x4c] ;  /* 0x00004c0829307984 */ /* 0x000e620008000800 */
[----:B------:R-:W-:-:S04]  /*22c0*/  SHF.R.U32.HI R30, RZ, 0x4, R30 ;  /* 0x00000004ff1e7819 */ /* 0x000fc8000001161e */
[----:B------:R-:W-:Y:S02]  /*22d0*/  LOP3.LUT R49, R30, 0xf0f0f0f, RZ, 0xc0, !PT ;  /* 0x0f0f0f0f1e317812 */ /* 0x000fe400078ec0ff */
[----:B0-----:R-:W-:-:S05]  /*22e0*/  LOP3.LUT R30, R26, 0xf0f0f0f, RZ, 0xc0, !PT ;  /* 0x0f0f0f0f1a1e7812 */ /* 0x001fca00078ec0ff */
[----:B-1----:R-:W-:Y:S02]  /*22f0*/  IDP.4A.S8.S8 R31, R30, R48, R31 ;  /* 0x000000301e1f7226 */ /* 0x002fe4000000061f */
[----:B------:R-:W0:Y:S04]  /*2300*/  LDS R30, [R47+0x70] ;  /* 0x000070002f1e7984 */ /* 0x000e280000000800 */
[----:B------:R-:W1:Y:S01]  /*2310*/  LDS R48, [R41+UR8+0x50] ;  /* 0x0000500829307984 */ /* 0x000e620008000800 */
[----:B------:R-:W-:-:S03]  /*2320*/  IDP.4A.S8.S8 R50, R49, R51, R50 ;  /* 0x0000003331327226 */ /* 0x000fc60000000632 */
[----:B------:R-:W2:Y:S01]  /*2330*/  LDS R51, [R41+UR8+0x6c] ;  /* 0x00006c0829337984 */ /* 0x000ea20008000800 */
[----:B------:R-:W-:-:S04]  /*2340*/  SHF.R.U32.HI R26, RZ, 0x4, R26 ;  /* 0x00000004ff1a7819 */ /* 0x000fc8000001161a */
[----:B------:R-:W-:Y:S02]  /*2350*/  LOP3.LUT R49, R26, 0xf0f0f0f, RZ, 0xc0, !PT ;  /* 0x0f0f0f0f1a317812 */ /* 0x000fe400078ec0ff */
[----:B0-----:R-:W-:-:S05]  /*2360*/  LOP3.LUT R26, R30, 0xf0f0f0f, RZ, 0xc0, !PT ;  /* 0x0f0f0f0f1e1a7812 */ /* 0x001fca00078ec0ff */
[----:B-1----:R-:W-:Y:S02]  /*2370*/  IDP.4A.S8.S8 R31, R26, R48, R31 ;  /* 0x000000301a1f7226 */ /* 0x002fe4000000061f */
[----:B------:R-:W0:Y:S04]  /*2380*/  LDS R26, [R47+0x74] ;  /* 0x000074002f1a7984 */ /* 0x000e280000000800 */
[----:B------:R-:W1:Y:S01]  /*2390*/  LDS R48, [R41+UR8+0x54] ;  /* 0x0000540829307984 */ /* 0x000e620008000800 */
[----:B--2---:R-:W-:-:S03]  /*23a0*/  IDP.4A.S8.S8 R50, R49, R51, R50 ;  /* 0x0000003331327226 */ /* 0x004fc60000000632 */
        /* <DEDUP_REMOVED lines=13> */
[----:B------:R-:W0:Y:S01]  /*2480*/  LDS R26, [R47+0x7c] ;  /* 0x00007c002f1a7984 */ /* 0x000e220000000800 */
[----:B--2---:R-:W-:-:S03]  /*2490*/  IDP.4A.S8.S8 R50, R49, R51, R50 ;  /* 0x0000003331327226 */ /* 0x004fc60000000632 */
[----:B------:R-:W1:Y:S04]  /*24a0*/  LDS R48, [R41+UR8+0x5c] ;  /* 0x00005c0829307984 */ /* 0x000e680008000800 */
[----:B------:R-:W2:Y:S01]  /*24b0*/  LDS R51, [R41+UR8+0x78] ;  /* 0x0000780829337984 */ /* 0x000ea20008000800 */
[----:B------:R-:W-:-:S04]  /*24c0*/  SHF.R.U32.HI R30, RZ, 0x4, R30 ;  /* 0x00000004ff1e7819 */ /* 0x000fc8000001161e */
[----:B------:R-:W-:Y:S02]  /*24d0*/  LOP3.LUT R49, R30, 0xf0f0f0f, RZ, 0xc0, !PT ;  /* 0x0f0f0f0f1e317812 */ /* 0x000fe400078ec0ff */
[----:B0-----:R-:W-:-:S05]  /*24e0*/  LOP3.LUT R30, R26, 0xf0f0f0f, RZ, 0xc0, !PT ;  /* 0x0f0f0f0f1a1e7812 */ /* 0x001fca00078ec0ff */
[----:B-1----:R-:W-:Y:S02]  /*24f0*/  IDP.4A.S8.S8 R30, R30, R48, R31 ;  /* 0x000000301e1e7226 */ /* 0x002fe4000000061f */
[----:B------:R-:W0:Y:S01]  /*2500*/  LDS R48, [R41+UR8+0x7c] ;  /* 0x00007c0829307984 */ /* 0x000e220008000800 */
[----:B--2---:R-:W-:-:S03]  /*2510*/  IDP.4A.S8.S8 R50, R49, R51, R50 ;  /* 0x0000003331327226 */ /* 0x004fc60000000632 */
[----:B------:R-:W1:Y:S04]  /*2520*/  LDS.U8 R49, [R46+0xc] ;  /* 0x00000c002e317984 */ /* 0x000e680000000000 */
[----:B------:R-:W2:Y:S01]  /*2530*/  LDS.U8 R31, [R46+0x6] ;  /* 0x000006002e1f7984 */ /* 0x000ea20000000000 */
        /* <DEDUP_REMOVED lines=9> */
[----:B--2---:R-:W-:-:S03]  /*25d0*/  IMAD R31, R30, R31, RZ ;  /* 0x0000001f1e1f7224 */ /* 0x004fc600078e02ff */
[----:B------:R-:W2:Y:S01]  /*25e0*/  LDS R30, [R42+UR9+0xc] ;  /* 0x00000c092a1e7984 */ /* 0x000ea20008000800 */
[----:B------:R-:W-:Y:S01]  /*25f0*/  HADD2.F32 R51, -RZ, R28.H1_H1 ;  /* 0x3000001cff337230 */ /* 0x000fe20000004100 */
[----:B------:R-:W-:Y:S02]  /*2600*/  I2FP.F32.S32 R31, R31 ;  /* 0x0000001f001f7245 */ /* 0x000fe40000201400 */
[----:B0-----:R-:W-:Y:S02]  /*2610*/  I2FP.F32.U32 R28, R50 ;  /* 0x00000032001c7245 */ /* 0x001fe40000201000 */
[----:B------:R-:W0:Y:S03]  /*2620*/  LDS.U8 R50, [R46+0xf] ;  /* 0x00000f002e327984 */ /* 0x000e260000000000 */
[----:B------:R-:W-:Y:S01]  /*2630*/  FFMA.FTZ R28, R51, R28, R26 ;  /* 0x0000001c331c7223 */ /* 0x000fe2000001001a */
[----:B------:R-:W-:-:S02]  /*2640*/  HADD2.F32 R26, -RZ, R29.H0_H0 ;  /* 0x2000001dff1a7230 */ /* 0x000fc40000004100 */
[----:B-1----:R-:W-:Y:S02]  /*2650*/  IMAD R48, R48, R49, RZ ;  /* 0x0000003130307224 */ /* 0x002fe400078e02ff */
[----:B------:R-:W1:Y:S01]  /*2660*/  LDS.U8 R49, [R46+0xe] ;  /* 0x00000e002e317984 */ /* 0x000e620000000000 */
[----:B------:R-:W-:Y:S01]  /*2670*/  FFMA.FTZ R31, R26, R31, RZ ;  /* 0x0000001f1a1f7223 */ /* 0x000fe200000100ff */
[----:B--2---:R-:W-:Y:S01]  /*2680*/  HADD2.F32 R26, -RZ, R30.H0_H0 ;  /* 0x2000001eff1a7230 */ /* 0x004fe20000004100 */
[----:B------:R-:W-:-:S05]  /*2690*/  I2FP.F32.S32 R48, R48 ;  /* 0x0000003000307245 */ /* 0x000fca0000201400 */
[----:B------:R-:W-:Y:S02]  /*26a0*/  FFMA.FTZ R31, R26, R48, R31 ;  /* 0x000000301a1f7223 */ /* 0x000fe4000001001f */
[----:B------:R-:W2:Y:S01]  /*26b0*/  LDS R48, [R45] ;  /* 0x000000002d307984 */ /* 0x000ea20000000800 */
[----:B------:R-:W-:Y:S02]  /*26c0*/  HADD2.F32 R26, -RZ, R29.H1_H1 ;  /* 0x3000001dff1a7230 */ /* 0x000fe40000004100 */
[----:B------:R-:W-:Y:S01]  /*26d0*/  HADD2.F32 R29, -RZ, R30.H1_H1 ;  /* 0x3000001eff1d7230 */ /* 0x000fe20000004100 */
[----:B0-----:R-:W-:Y:S02]  /*26e0*/  I2FP.F32.U32 R50, R50 ;  /* 0x0000003200327245 */ /* 0x001fe40000201000 */
[----:B-1----:R-:W-:-:S05]  /*26f0*/  I2FP.F32.U32 R49, R49 ;  /* 0x0000003100317245 */ /* 0x002fca0000201000 */
[----:B------:R-:W-:-:S04]  /*2700*/  FFMA.FTZ R26, R26, R49, RZ ;  /* 0x000000311a1a7223 */ /* 0x000fc800000100ff */
[----:B------:R-:W-:Y:S01]  /*2710*/  FFMA.FTZ R26, R29, R50, R26 ;  /* 0x000000321d1a7223 */ /* 0x000fe2000001001a */
[--C-:B--2---:R-:W-:Y:S02]  /*2720*/  HADD2.F32 R29, -RZ, R48.reuse.H1_H1 ;  /* 0x30000030ff1d7230 */ /* 0x104fe40000004100 */
[----:B------:R-:W-:-:S03]  /*2730*/  HADD2.F32 R48, -RZ, R48.H0_H0 ;  /* 0x20000030ff307230 */ /* 0x000fc60000004100 */
[----:B------:R-:W-:Y:S01]  /*2740*/  FMUL.FTZ R28, R28, R29 ;  /* 0x0000001d1c1c7220 */ /* 0x000fe20000410000 */
[----:B------:R-:W-:-:S03]  /*2750*/  FMUL.FTZ R29, R29, R26 ;  /* 0x0000001a1d1d7220 */ /* 0x000fc60000410000 */
[----:B------:R-:W-:Y:S01]  /*2760*/  FFMA.FTZ R27, R27, R48, -R28 ;  /* 0x000000301b1b7223 */ /* 0x000fe2000001081c */
[----:B------:R-:W-:-:S03]  /*2770*/  FFMA.FTZ R29, R48, R31, -R29 ;  /* 0x0000001f301d7223 */ /* 0x000fc6000001081d */
[----:B------:R-:W-:-:S04]  /*2780*/  FADD.FTZ R2, R2, R27 ;  /* 0x0000001b02027221 */ /* 0x000fc80000010000 */
[----:B------:R-:W-:Y:S01]  /*2790*/  FADD.FTZ R2, R2, R29 ;  /* 0x0000001d02027221 */ /* 0x000fe20000010000 */
[----:B------:R-:W-:Y:S06]  /*27a0*/  BAR.SYNC.DEFER_BLOCKING 0x0 ;  /* 0x0000000000007b1d */ /* 0x000fec0000010000 */
.L_x_291:
[----:B------:R-:W-:Y:S05]  /*27b0*/  BRA.U !UP0, `(.L_x_290) ;  /* 0x0000001d08fc7547 */ /* 0x000fea000b800000 */
[----:B------:R-:W0:Y:S01]  /*27c0*/  LDCU UR19, c[0x0][0x3bc] ;  /* 0x00007780ff1377ac */ /* 0x000e220008000800 */
[----:B------:R-:W1:Y:S01]  /*27d0*/  LDCU UR18, c[0x0][0x3b4] ;  /* 0x00007680ff1277ac */ /* 0x000e620008000800 */
[----:B------:R-:W-:-:S05]  /*27e0*/  UMOV UR15, 0x1 ;  /* 0x00000001000f7882 */ /* 0x000fca0000000000 */
.L_x_293:
[----:B------:R-:W-:Y:S01]  /*27f0*/  UIMAD UR7, UR6, UR10, URZ ;  /* 0x0000000a060772a4 */ /* 0x000fe2000f8e02ff */
[----:B------:R-:W-:Y:S01]  /*2800*/  IMAD.SHL.U32 R26, R3, 0x4, RZ ;  /* 0x00000004031a7824 */ /* 0x000fe200078e00ff */
[----:B------:R-:W-:Y:S01]  /*2810*/  UMOV UR4, UR13 ;  /* 0x0000000d00047c82 */ /* 0x000fe20008000000 */
[----:B------:R-:W-:Y:S01]  /*2820*/  UMOV UR5, UR14 ;  /* 0x0000000e00057c82 */ /* 0x000fe20008000000 */
[----:B------:R-:W-:Y:S01]  /*2830*/  USHF.R.S32.HI UR12, URZ, 0x1f, UR7 ;  /* 0x0000001fff0c7899 */ /* 0x000fe20008011407 */
[----:B------:R-:W-:Y:S01]  /*2840*/  IMAD R31, R5, 0x90, RZ ;  /* 0x00000090051f7824 */ /* 0x000fe200078e02ff */
[----:B------:R-:W-:Y:S01]  /*2850*/  UIADD3 UR7, UP0, UPT, UR7, UR15, URZ ;  /* 0x0000000f07077290 */ /* 0x000fe2000ff1e0ff */
[----:B------:R-:W-:-:S03]  /*2860*/  LOP3.LUT R26, R26, 0x7c, RZ, 0xc0, !PT ;  /* 0x0000007c1a1a7812 */ /* 0x000fc600078ec0ff */
[----:B------:R-:W-:Y:S02]  /*2870*/  UIADD3.X UR12, UPT, UPT, URZ, UR12, URZ, UP0, !UPT ;  /* 0x0000000cff0c7290 */ /* 0x000fe400087fe4ff */
[----:B------:R-:W-:Y:S02]  /*2880*/  UIMAD.WIDE.U32 UR4, UR7, 0x90, UR4 ;  /* 0x00000090070478a5 */ /* 0x000fe4000f8e0004 */
[----:B------:R-:W-:-:S04]  /*2890*/  UIMAD UR7, UR12, 0x90, URZ ;  /* 0x000000900c0778a4 */ /* 0x000fc8000f8e02ff */
[----:B------:R-:W-:Y:S01]  /*28a0*/  UIADD3 UR7, UPT, UPT, UR5, UR7, URZ ;  /* 0x0000000705077290 */ /* 0x000fe2000fffe0ff */
[----:B------:R-:W-:-:S05]  /*28b0*/  IADD3 R26, P0, PT, R26, UR4, RZ ;  /* 0x000000041a1a7c10 */ /* 0x000fca000ff1e0ff */
[----:B0-----:R-:W-:-:S03]  /*28c0*/  IADD3.X R27, PT, PT, RZ, UR7, RZ, P0, !PT ;  /* 0x00000007ff1b7c10 */ /* 0x001fc600087fe4ff */
[----:B------:R-:W-:-:S04]  /*28d0*/  IMAD.WIDE.U32 R28, R4, 0x90, R26 ;  /* 0x00000090041c7825 */ /* 0x000fc800078e001a */
[----:B------:R-:W-:Y:S02]  /*28e0*/  IMAD.IADD R29, R31, 0x1, R29 ;  /* 0x000000011f1d7824 */ /* 0x000fe400078e021d */
[----:B------:R-:W-:Y:S02]  /*28f0*/  IMAD R31, R7, 0x90, RZ ;  /* 0x00000090071f7824 */ /* 0x000fe400078e02ff */
[----:B------:R-:W-:Y:S02]  /*2900*/  IMAD.WIDE.U32 R48, R6, 0x90, R26 ;  /* 0x0000009006307825 */ /* 0x000fe400078e001a */
[----:B------:R-:W2:Y:S02]  /*2910*/  LDG.E.CONSTANT R29, desc[UR16][R28.64+0x10] ;  /* 0x000010101c1d7981 */ /* 0x000ea4000c1e9900 */
[----:B------:R-:W-:Y:S02]  /*2920*/  IMAD.IADD R49, R31, 0x1, R49 ;  /* 0x000000011f317824 */ /* 0x000fe400078e0231 */
[----:B------:R-:W-:-:S02]  /*2930*/  IMAD R51, R11, 0x90, RZ ;  /* 0x000000900b337824 */ /* 0x000fc400078e02ff */
[----:B------:R-:W-:Y:S01]  /*2940*/  IMAD.WIDE.U32 R30, R9, 0x90, R26 ;  /* 0x00000090091e7825 */ /* 0x000fe200078e001a */
[----:B------:R3:W4:Y:S04]  /*2950*/  LDG.E.CONSTANT R28, desc[UR16][R48.64+0x10] ;  /* 0x00001010301c7981 */ /* 0x000728000c1e9900 */
[----:B------:R-:W-:Y:S01]  /*2960*/  IADD3 R31, PT, PT, R51, R31, RZ ;  /* 0x0000001f331f7210 */ /* 0x000fe20007ffe0ff */
[----:B------:R-:W-:-:S04]  /*2970*/  IMAD R51, R12, 0x90, RZ ;  /* 0x000000900c337824 */ /* 0x000fc800078e02ff */
[----:B------:R-:W4:Y:S01]  /*2980*/  LDG.E.CONSTANT R30, desc[UR16][R30.64+0x10] ;  /* 0x000010101e1e7981 */ /* 0x000f22000c1e9900 */
[----:B---3--:R-:W-:-:S04]  /*2990*/  IMAD.WIDE.U32 R48, R10, 0x90, R26 ;  /* 0x000000900a307825 */ /* 0x008fc800078e001a */
[----:B------:R-:W-:-:S05]  /*29a0*/  IMAD.IADD R49, R51, 0x1, R49 ;  /* 0x0000000133317824 */ /* 0x000fca00078e0231 */
[----:B------:R3:W4:Y:S01]  /*29b0*/  LDG.E.CONSTANT R31, desc[UR16][R48.64+0x10] ;  /* 0x00001010301f7981 */ /* 0x000722000c1e9900 */
[----:B------:R-:W-:Y:S02]  /*29c0*/  IMAD R51, R15, 0x90, RZ ;  /* 0x000000900f337824 */ /* 0x000fe400078e02ff */
[----:B---3--:R-:W-:-:S04]  /*29d0*/  IMAD.WIDE.U32 R48, R13, 0x90, R26 ;  /* 0x000000900d307825 */ /* 0x008fc800078e001a */
[----:B------:R-:W-:-:S06]  /*29e0*/  IMAD.IADD R49, R51, 0x1, R49 ;  /* 0x0000000133317824 */ /* 0x000fcc00078e0231 */
[----:B------:R-:W3:Y:S01]  /*29f0*/  LDG.E.CONSTANT R49, desc[UR16][R48.64+0x10] ;  /* 0x0000101030317981 */ /* 0x000ee2000c1e9900 */
[----:B------:R-:W-:Y:S02]  /*2a00*/  IMAD R53, R16, 0x90, RZ ;  /* 0x0000009010357824 */ /* 0x000fe400078e02ff */
[----:B------:R-:W-:-:S05]  /*2a10*/  IMAD.WIDE.U32 R50, R14, 0x90, R26 ;  /* 0x000000900e327825 */ /* 0x000fca00078e001a */
[----:B------:R-:W-:Y:S01]  /*2a20*/  IADD3 R51, PT, PT, R53, R51, RZ ;  /* 0x0000003335337210 */ /* 0x000fe20007ffe0ff */
[----:B------:R-:W-:-:S04]  /*2a30*/  IMAD R53, R19, 0x90, RZ ;  /* 0x0000009013357824 */ /* 0x000fc800078e02ff */
[----:B------:R0:W3:Y:S02]  /*2a40*/  LDG.E.CONSTANT R50, desc[UR16][R50.64+0x10] ;  /* 0x0000101032327981 */ /* 0x0000e4000c1e9900 */
[----:B0-----:R-:W-:Y:S02]  /*2a50*/  LOP3.LUT R51, R3, 0x3, RZ, 0xc0, !PT ;  /* 0x0000000303337812 */ /* 0x001fe400078ec0ff */
[----:B--2---:R-:W-:Y:S04]  /*2a60*/  STS [R23], R29 ;  /* 0x0000001d17007388 */ /* 0x004fe80000000800 */
[----:B----4-:R0:W-:Y:S04]  /*2a70*/  STS [R32], R28 ;  /* 0x0000001c20007388 */ /* 0x0101e80000000800 */
[----:B------:R2:W-:Y:S01]  /*2a80*/  STS [R33], R30 ;  /* 0x0000001e21007388 */ /* 0x0005e20000000800 */
[----:B0-----:R-:W-:-:S04]  /*2a90*/  IMAD.WIDE.U32 R28, R18, 0x90, R26 ;  /* 0x00000090121c7825 */ /* 0x001fc800078e001a */
[----:B------:R-:W-:Y:S01]  /*2aa0*/  IMAD.IADD R29, R53, 0x1, R29 ;  /* 0x00000001351d7824 */ /* 0x000fe200078e021d */
[----:B--2---:R-:W-:-:S04]  /*2ab0*/  MOV R30, UR4 ;  /* 0x00000004001e7c02 */ /* 0x004fc80008000f00 */
[----:B------:R0:W2:Y:S04]  /*2ac0*/  LDG.E.CONSTANT R48, desc[UR16][R28.64+0x10] ;  /* 0x000010101c307981 */ /* 0x0000a8000c1e9900 */
[----:B------:R4:W-:Y:S01]  /*2ad0*/  STS [R34], R31 ;  /* 0x0000001f22007388 */ /* 0x0009e20000000800 */
[----:B0-----:R-:W-:Y:S02]  /*2ae0*/  IMAD.U32 R29, RZ, RZ, UR7 ;  /* 0x00000007ff1d7e24 */ /* 0x001fe4000f8e00ff */
[----:B------:R-:W-:Y:S02]  /*2af0*/  IMAD.MOV.U32 R28, RZ, RZ, R30 ;  /* 0x000000ffff1c7224 */ /* 0x000fe400078e001e */
[----:B----4-:R-:W-:Y:S02]  /*2b00*/  IMAD.U32 R31, RZ, RZ, UR5 ;  /* 0x00000005ff1f7e24 */ /* 0x010fe4000f8e00ff */
[----:B------:R-:W-:-:S04]  /*2b10*/  IMAD.WIDE R30, R22, 0x90, R28 ;  /* 0x00000090161e7825 */ /* 0x000fc800078e021c */
[----:B------:R-:W-:Y:S02]  /*2b20*/  IMAD.WIDE R28, R17, 0x90, R28 ;  /* 0x00000090111c7825 */ /* 0x000fe400078e021c */
[----:B------:R0:W4:Y:S01]  /*2b30*/  LDG.E.CONSTANT R30, desc[UR16][R30.64] ;  /* 0x000000101e1e7981 */ /* 0x000122000c1e9900 */
[----:B------:R-:W-:-:S04]  /*2b40*/  IADD3 R28, P0, PT, R28, 0x4, RZ ;  /* 0x000000041c1c7810 */ /* 0x000fc80007f1e0ff */
[----:B------:R-:W-:Y:S02]  /*2b50*/  IADD3.X R29, PT, PT, RZ, R29, RZ, P0, !PT ;  /* 0x0000001dff1d7210 */ /* 0x000fe400007fe4ff */
[----:B0-----:R-:W-:Y:S01]  /*2b60*/  SHF.R.U32.HI R31, RZ, 0x1, R51 ;  /* 0x00000001ff1f7819 */ /* 0x001fe20000011633 */
[----:B------:R-:W-:-:S04]  /*2b70*/  IMAD.WIDE.U32 R52, R8, 0x4, R28 ;  /* 0x0000000408347825 */ /* 0x000fc800078e001c */
[----:B------:R-:W-:Y:S01]  /*2b80*/  IMAD.WIDE.U32 R28, R31, 0x4, R28 ;  /* 0x000000041f1c7825 */ /* 0x000fe200078e001c */
[----:B---3--:R0:W-:Y:S05]  /*2b90*/  STS [R35], R49 ;  /* 0x0000003123007388 */ /* 0x0081ea0000000800 */
[----:B------:R-:W3:Y:S01]  /*2ba0*/  LDG.E.CONSTANT R28, desc[UR16][R28.64] ;  /* 0x000000101c1c7981 */ /* 0x000ee2000c1e9900 */
[----:B------:R-:W-:-:S04]  /*2bb0*/  IMAD.WIDE.U32 R26, R20, 0x90, R26 ;  /* 0x00000090141a7825 */ /* 0x000fc800078e001a */
[----:B------:R-:W-:Y:S01]  /*2bc0*/  IMAD R51, R21, 0x90, RZ ;  /* 0x0000009015337824 */ /* 0x000fe200078e02ff */
[----:B0-----:R0:W4:Y:S03]  /*2bd0*/  LDG.E.CONSTANT R49, desc[UR16][R52.64] ;  /* 0x0000001034317981 */ /* 0x001126000c1e9900 */
[----:B------:R-:W-:-:S06]  /*2be0*/  IMAD.IADD R27, R51, 0x1, R27 ;  /* 0x00000001331b7824 */ /* 0x000fcc00078e021b */
[----:B------:R-:W4:Y:S01]  /*2bf0*/  LDG.E.CONSTANT R27, desc[UR16][R26.64+0x10] ;  /* 0x000010101a1b7981 */ /* 0x000f22000c1e9900 */
[----:B------:R-:W-:-:S04]  /*2c00*/  SHF.L.U32 R51, R3, 0x1, RZ ;  /* 0x0000000103337819 */ /* 0x000fc800000006ff */
[----:B0-----:R-:W-:Y:S02]  /*2c10*/  LOP3.LUT R53, R51, 0x2, RZ, 0xc0, !PT ;  /* 0x0000000233357812 */ /* 0x001fe400078ec0ff */
[----:B------:R-:W-:Y:S01]  /*2c20*/  LOP3.LUT R51, R31, R3, RZ, 0xc0, !PT ;  /* 0x000000031f337212 */ /* 0x000fe200078ec0ff */
[----:B------:R0:W-:Y:S01]  /*2c30*/  STS [R36], R50 ;  /* 0x0000003224007388 */ /* 0x0001e20000000800 */
[----:B------:R-:W-:-:S04]  /*2c40*/  USHF.L.U32 UR4, UR15, 0x8, URZ ;  /* 0x000000080f047899 */ /* 0x000fc800080006ff */
[----:B-1----:R-:W-:Y:S01]  /*2c50*/  UISETP.GE.AND UP0, UPT, UR4, UR18, UPT ;  /* 0x000000120400728c */ /* 0x002fe2000bf06270 */
[----:B--2---:R0:W-:Y:S01]  /*2c60*/  STS [R37], R48 ;  /* 0x0000003025007388 */ /* 0x0041e20000000800 */
[----:B---3--:R-:W-:Y:S01]  /*2c70*/  SHF.R.S32.HI R31, RZ, R53, R28 ;  /* 0x00000035ff1f7219 */ /* 0x008fe2000001141c */
[----:B------:R-:W-:-:S05]  /*2c80*/  IMAD.SHL.U32 R28, R51, 0x4, RZ ;  /* 0x00000004331c7824 */ /* 0x000fca00078e00ff */
[----:B----4-:R-:W-:Y:S02]  /*2c90*/  SHF.R.S32.HI R49, RZ, R28, R49 ;  /* 0x0000001cff317219 */ /* 0x010fe40000011431 */
[----:B------:R-:W-:-:S04]  /*2ca0*/  LOP3.LUT R28, R31, 0x30303030, RZ, 0xc0, !PT ;  /* 0x303030301f1c7812 */ /* 0x000fc800078ec0ff */
[----:B------:R-:W-:Y:S01]  /*2cb0*/  LOP3.LUT R49, R28, 0xf0f0f0f, R49, 0xf8, !PT ;  /* 0x0f0f0f0f1c317812 */ /* 0x000fe200078ef831 */
[----:B------:R0:W-:Y:S04]  /*2cc0*/  STS [R38], R27 ;  /* 0x0000001b26007388 */ /* 0x0001e80000000800 */
[----:B------:R0:W-:Y:S04]  /*2cd0*/  STS [R39], R30 ;  /* 0x0000001e27007388 */ /* 0x0001e80000000800 */
[----:B------:R0:W-:Y:S01]  /*2ce0*/  STS [R40], R49 ;  /* 0x0000003128007388 */ /* 0x0001e20000000800 */
[----:B------:R-:W-:Y:S05]  /*2cf0*/  BRA.U UP0, `(.L_x_292) ;  /* 0x0000001900a07547 */ /* 0x000fea000b800000 */
[----:B------:R-:W1:Y:S01]  /*2d00*/  LDC R29, c[0x0][0x3c8] ;  /* 0x0000f200ff1d7b82 */ /* 0x000e620000000800 */
[----:B------:R-:W-:Y:S01]  /*2d10*/  USHF.L.U32 UR4, UR15, 0x3, URZ ;  /* 0x000000030f047899 */ /* 0x000fe200080006ff */
[----:B0-----:R-:W-:-:S05]  /*2d20*/  SHF.R.U32.HI R49, RZ, 0x3, R3 ;  /* 0x00000003ff317819 */ /* 0x001fca0000011603 */
[----:B------:R-:W-:Y:S01]  /*2d30*/  VIADD R49, R49, UR4 ;  /* 0x0000000431317c36 */ /* 0x000fe20008000000 */
[----:B-1----:R-:W-:-:S04]  /*2d40*/  IABS R28, R29 ;  /* 0x0000001d001c7213 */ /* 0x002fc80000000000 */
[----:B------:R-:W0:Y:S08]  /*2d50*/  I2F.RP R30, R28 ;  /* 0x0000001c001e7306 */ /* 0x000e300000209400 */
[----:B0-----:R-:W0:Y:S02]  /*2d60*/  MUFU.RCP R30, R30 ;  /* 0x0000001e001e7308 */ /* 0x001e240000001000 */
[----:B0-----:R-:W-:-:S06]  /*2d70*/  IADD3 R26, PT, PT, R30, 0xffffffe, RZ ;  /* 0x0ffffffe1e1a7810 */ /* 0x001fcc0007ffe0ff */
[----:B------:R0:W1:Y:S02]  /*2d80*/  F2I.FTZ.U32.TRUNC.NTZ R27, R26 ;  /* 0x0000001a001b7305 */ /* 0x000064000021f000 */
[----:B0-----:R-:W-:Y:S02]  /*2d90*/  HFMA2 R26, -RZ, RZ, 0, 0 ;  /* 0x00000000ff1a7431 */ /* 0x001fe400000001ff */
[----:B-1----:R-:W-:-:S04]  /*2da0*/  IMAD.MOV R31, RZ, RZ, -R27 ;  /* 0x000000ffff1f7224 */ /* 0x002fc800078e0a1b */
[----:B------:R-:W-:-:S04]  /*2db0*/  IMAD R31, R31, R28, RZ ;  /* 0x0000001c1f1f7224 */ /* 0x000fc800078e02ff */
[----:B------:R-:W-:Y:S01]  /*2dc0*/  IMAD.HI.U32 R31, R27, R31, R26 ;  /* 0x0000001f1b1f7227 */ /* 0x000fe200078e001a */
[----:B-----5:R-:W-:Y:S02]  /*2dd0*/  IABS R27, R0 ;  /* 0x00000000001b7213 */ /* 0x020fe40000000000 */
[----:B------:R-:W-:-:S03]  /*2de0*/  LOP3.LUT R26, R0, R29, RZ, 0x3c, !PT ;  /* 0x0000001d001a7212 */ /* 0x000fc600078e3cff */
[----:B------:R-:W-:Y:S01]  /*2df0*/  IMAD.HI.U32 R30, R31, R27, RZ ;  /* 0x0000001b1f1e7227 */ /* 0x000fe200078e00ff */
[----:B------:R-:W-:Y:S02]  /*2e00*/  ISETP.GE.AND P0, PT, R26, RZ, PT ;  /* 0x000000ff1a00720c */ /* 0x000fe40003f06270 */
[----:B------:R-:W-:Y:S01]  /*2e10*/  MOV R26, UR4 ;  /* 0x00000004001a7c02 */ /* 0x000fe20008000f00 */
[----:B------:R-:W-:-:S04]  /*2e20*/  IMAD.MOV R31, RZ, RZ, -R30 ;  /* 0x000000ffff1f7224 */ /* 0x000fc800078e0a1e */
[----:B------:R-:W-:Y:S01]  /*2e30*/  IMAD R27, R28, R31, R27 ;  /* 0x0000001f1c1b7224 */ /* 0x000fe200078e021b */
[----:B------:R-:W-:-:S04]  /*2e40*/  LOP3.LUT R31, R26, 0x3, R3, 0xf8, !PT ;  /* 0x000000031a1f7812 */ /* 0x000fc800078ef803 */
[----:B------:R-:W-:-:S13]  /*2e50*/  ISETP.GT.U32.AND P2, PT, R28, R27, PT ;  /* 0x0000001b1c00720c */ /* 0x000fda0003f44070 */
[-C--:B------:R-:W-:Y:S01]  /*2e60*/  @!P2 IADD3 R27, PT, PT, R27, -R28.reuse, RZ ;  /* 0x8000001c1b1ba210 */ /* 0x080fe20007ffe0ff */
[----:B------:R-:W-:Y:S01]  /*2e70*/  @!P2 VIADD R30, R30, 0x1 ;  /* 0x000000011e1ea836 */ /* 0x000fe20000000000 */
[----:B------:R-:W-:Y:S02]  /*2e80*/  ISETP.NE.AND P2, PT, R29, RZ, PT ;  /* 0x000000ff1d00720c */ /* 0x000fe40003f45270 */
[----:B------:R-:W-:-:S13]  /*2e90*/  ISETP.GE.U32.AND P1, PT, R27, R28, PT ;  /* 0x0000001c1b00720c */ /* 0x000fda0003f26070 */
[----:B------:R-:W-:-:S05]  /*2ea0*/  @P1 IADD3 R30, PT, PT, R30, 0x1, RZ ;  /* 0x000000011e1e1810 */ /* 0x000fca0007ffe0ff */
        /* <DEDUP_REMOVED lines=9> */
[----:B------:R-:W-:-:S05]  /*2f40*/  @!P1 IADD3 R27, PT, PT, R30, R31, RZ ;  /* 0x0000001f1e1b9210 */ /* 0x000fca0007ffe0ff */
[----:B0-----:R-:W-:-:S04]  /*2f50*/  @!P1 IMAD.WIDE R28, R27, 0x24, R28 ;  /* 0x000000241b1c9825 */ /* 0x001fc800078e021c */
[----:B------:R-:W-:Y:S01]  /*2f60*/  @!P2 IMAD.WIDE R26, R49, 0x24, R24 ;  /* 0x00000024311aa825 */ /* 0x000fe200078e0218 */
[----:B------:R-:W2:Y:S05]  /*2f70*/  @!P1 LDG.E.CONSTANT R53, desc[UR16][R28.64] ;  /* 0x000000101c359981 */ /* 0x000eaa000c1e9900 */
[----:B------:R-:W3:Y:S04]  /*2f80*/  @!P2 LDG.E.CONSTANT R26, desc[UR16][R26.64+0x4] ;  /* 0x000004101a1aa981 */ /* 0x000ee8000c1e9900 */
[----:B---3--:R-:W-:Y:S04]  /*2f90*/  @!P2 STS [R43+UR8], R26 ;  /* 0x0000001a2b00a988 */ /* 0x008fe80008000808 */
[----:B--2---:R-:W-:Y:S01]  /*2fa0*/  @!P1 STS [R44+UR9], R53 ;  /* 0x000000352c009988 */ /* 0x004fe20008000809 */
[----:B------:R-:W-:Y:S06]  /*2fb0*/  BAR.SYNC.DEFER_BLOCKING 0x0 ;  /* 0x0000000000007b1d */ /* 0x000fec0000010000 */
[----:B------:R-:W0:Y:S04]  /*2fc0*/  LDS R49, [R47] ;  /* 0x000000002f317984 */ /* 0x000e280000000800 */
[----:B------:R-:W1:Y:S04]  /*2fd0*/  LDS R51, [R41+UR8] ;  /* 0x0000000829337984 */ /* 0x000e680008000800 */
[----:B------:R-:W2:Y:S04]  /*2fe0*/  LDS R48, [R47+0x4] ;  /* 0x000004002f307984 */ /* 0x000ea80000000800 */
[----:B------:R-:W3:Y:S04]  /*2ff0*/  LDS R52, [R41+UR8+0x4] ;  /* 0x0000040829347984 */ /* 0x000ee80008000800 */
[----:B------:R-:W4:Y:S04]  /*3000*/  LDS R27, [R41+UR8+0x20] ;  /* 0x00002008291b7984 */ /* 0x000f280008000800 */
[----:B------:R-:W-:Y:S04]  /*3010*/  LDS R26, [R47+0x8] ;  /* 0x000008002f1a7984 */ /* 0x000fe80000000800 */
[----:B------:R-:W-:Y:S01]  /*3020*/  LDS R28, [R41+UR8+0x8] ;  /* 0x00000808291c7984 */ /* 0x000fe20008000800 */
[----:B0-----:R-:W-:-:S05]  /*3030*/  LOP3.LUT R50, R49, 0xf0f0f0f, RZ, 0xc0, !PT ;  /* 0x0f0f0f0f31327812 */ /* 0x001fca00078ec0ff */
[----:B-1----:R-:W-:Y:S01]  /*3040*/  IDP.4A.S8.S8 R50, R50, R51, RZ ;  /* 0x0000003332327226 */ /* 0x002fe200000006ff */
[----:B--2---:R-:W-:-:S05]  /*3050*/  LOP3.LUT R29, R48, 0xf0f0f0f, RZ, 0xc0, !PT ;  /* 0x0f0f0f0f301d7812 */ /* 0x004fca00078ec0ff */
[----:B---3--:R-:W-:Y:S02]  /*3060*/  IDP.4A.S8.S8 R29, R29, R52, R50 ;  /* 0x000000341d1d7226 */ /* 0x008fe40000000632 */
[----:B------:R-:W0:Y:S01]  /*3070*/  LDS R50, [R41+UR8+0x24] ;  /* 0x0000240829327984 */ /* 0x000e220008000800 */
[----:B------:R-:W-:Y:S02]  /*3080*/  SHF.R.U32.HI R49, RZ, 0x4, R49 ;  /* 0x00000004ff317819 */ /* 0x000fe40000011631 */
[----:B------:R-:W-:Y:S02]  /*3090*/  SHF.R.U32.HI R48, RZ, 0x4, R48 ;  /* 0x00000004ff307819 */ /* 0x000fe40000011630 */
[----:B------:R-:W-:Y:S02]  /*30a0*/  LOP3.LUT R52, R49, 0xf0f0f0f, RZ, 0xc0, !PT ;  /* 0x0f0f0f0f31347812 */ /* 0x000fe400078ec0ff */
[----:B------:R-:W-:Y:S01]  /*30b0*/  LOP3.LUT R48, R48, 0xf0f0f0f, RZ, 0xc0, !PT ;  /* 0x0f0f0f0f30307812 */ /* 0x000fe200078ec0ff */
[----:B------:R-:W1:Y:S02]  /*30c0*/  LDS R49, [R41+UR8+0x28] ;  /* 0x0000280829317984 */ /* 0x000e640008000800 */
[----:B----4-:R-:W-:-:S04]  /*30d0*/  IDP.4A.S8.S8 R27, R52, R27, RZ ;  /* 0x0000001b341b7226 */ /* 0x010fc800000006ff */
[----:B0-----:R-:W-:Y:S01]  /*30e0*/  IDP.4A.S8.S8 R50, R48, R50, R27 ;  /* 0x0000003230327226 */ /* 0x001fe2000000061b */
[----:B------:R-:W-:Y:S01]  /*30f0*/  LOP3.LUT R27, R26, 0xf0f0f0f, RZ, 0xc0, !PT ;  /* 0x0f0f0f0f1a1b7812 */ /* 0x000fe200078ec0ff */
[----:B------:R-:W-:Y:S04]  /*3100*/  LDS R48, [R41+UR8+0xc] ;  /* 0x00000c0829307984 */ /* 0x000fe80008000800 */
[----:B------:R-:W-:Y:S02]  /*3110*/  IDP.4A.S8.S8 R28, R27, R28, R29 ;  /* 0x0000001c1b1c7226 */ /* 0x000fe4000000061d */
[----:B------:R-:W0:Y:S01]  /*3120*/  LDS R27, [R47+0xc] ;  /* 0x00000c002f1b7984 */ /* 0x000e220000000800 */
[----:B------:R-:W-:-:S04]  /*3130*/  SHF.R.U32.HI R26, RZ, 0x4, R26 ;  /* 0x00000004ff1a7819 */ /* 0x000fc8000001161a */
[----:B------:R-:W-:Y:S02]  /*3140*/  LOP3.LUT R29, R26, 0xf0f0f0f, RZ, 0xc0, !PT ;  /* 0x0f0f0f0f1a1d7812 */ /* 0x000fe400078ec0ff */
[----:B------:R-:W-:Y:S03]  /*3150*/  LDS R26, [R47+0x10] ;  /* 0x000010002f1a7984 */ /* 0x000fe60000000800 */
[----:B-1----:R-:W-:Y:S01]  /*3160*/  IDP.4A.S8.S8 R50, R29, R49, R50 ;  /* 0x000000311d327226 */ /* 0x002fe20000000632 */
[----:B0-----:R-:W-:-:S05]  /*3170*/  LOP3.LUT R29, R27, 0xf0f0f0f, RZ, 0xc0, !PT ;  /* 0x0f0f0f0f1b1d7812 */ /* 0x001fca00078ec0ff */
[----:B------:R-:W-:Y:S02]  /*3180*/  IDP.4A.S8.S8 R28, R29, R48, R28 ;  /* 0x000000301d1c7226 */ /* 0x000fe4000000061c */
[----:B------:R-:W0:Y:S04]  /*3190*/  LDS R48, [R41+UR8+0x2c] ;  /* 0x00002c0829307984 */ /* 0x000e280008000800 */
[----:B------:R-:W1:Y:S01]  /*31a0*/  LDS R29, [R41+UR8+0x10] ;  /* 0x00001008291d7984 */ /* 0x000e620008000800 */
[----:B------:R-:W-:-:S04]  /*31b0*/  SHF.R.U32.HI R27, RZ, 0x4, R27 ;  /* 0x00000004ff1b7819 */ /* 0x000fc8000001161b */
[----:B------:R-:W-:-:S05]  /*31c0*/  LOP3.LUT R27, R27, 0xf0f0f0f, RZ, 0xc0, !PT ;  /* 0x0f0f0f0f1b1b7812 */ /* 0x000fca00078ec0ff */
[----:B0-----:R-:W-:Y:S01]  /*31d0*/  IDP.4A.S8.S8 R50, R27, R48, R50 ;  /* 0x000000301b327226 */ /* 0x001fe20000000632 */
[----:B------:R-:W-:Y:S01]  /*31e0*/  LOP3.LUT R27, R26, 0xf0f0f0f, RZ, 0xc0, !PT ;  /* 0x0f0f0f0f1a1b7812 */ /* 0x000fe200078ec0ff */
[----:B------:R-:W0:Y:S04]  /*31f0*/  LDS R48, [R41+UR8+0x30] ;  /* 0x0000300829307984 */ /* 0x000e280008000800 */
[----:B-1----:R-:W-:Y:S02]  /*3200*/  IDP.4A.S8.S8 R29, R27, R29, R28 ;  /* 0x0000001d1b1d7226 */ /* 0x002fe4000000061c */
[----:B------:R-:W1:Y:S04]  /*3210*/  LDS R27, [R47+0x14] ;  /* 0x000014002f1b7984 */ /* 0x000e680000000800 */
[----:B------:R-:W2:Y:S01]  /*3220*/  LDS R28, [R41+UR8+0x14] ;  /* 0x00001408291c7984 */ /* 0x000ea20008000800 */
[----:B------:R-:W-:-:S04]  /*3230*/  SHF.R.U32.HI R26, RZ, 0x4, R26 ;  /* 0x00000004ff1a7819 */ /* 0x000fc8000001161a */
[----:B------:R-:W-:-:S05]  /*3240*/  LOP3.LUT R49, R26, 0xf0f0f0f, RZ, 0xc0, !PT ;  /* 0x0f0f0f0f1a317812 */ /* 0x000fca00078ec0ff */
[----:B0-----:R-:W-:Y:S02]  /*3250*/  IDP.4A.S8.S8 R50, R49, R48, R50 ;  /* 0x0000003031327226 */ /* 0x001fe40000000632 */
[----:B------:R-:W0:Y:S01]  /*3260*/  LDS R49, [R41+UR8+0x34] ;  /* 0x0000340829317984 */ /* 0x000e220008000800 */
[----:B-1----:R-:W-:-:S03]  /*3270*/  LOP3.LUT R26, R27, 0xf0f0f0f, RZ, 0xc0, !PT ;  /* 0x0f0f0f0f1b1a7812 */ /* 0x002fc600078ec0ff */
[----:B------:R-:W-:Y:S02]  /*3280*/  LDS R48, [R41+UR8+0x18] ;  /* 0x0000180829307984 */ /* 0x000fe40008000800 */
[----:B--2---:R-:W-:Y:S02]  /*3290*/  IDP.4A.S8.S8 R29, R26, R28, R29 ;  /* 0x0000001c1a1d7226 */ /* 0x004fe4000000061d */
[----:B------:R-:W1:Y:S01]  /*32a0*/  LDS R28, [R47+0x18] ;  /* 0x000018002f1c7984 */ /* 0x000e620000000800 */
[----:B------:R-:W-:-:S03]  /*32b0*/  SHF.R.U32.HI R27, RZ, 0x4, R27 ;  /* 0x00000004ff1b7819 */ /* 0x000fc6000001161b */
[----:B------:R-:W2:Y:S01]  /*32c0*/  LDS R26, [R41+UR8+0x38] ;  /* 0x00003808291a7984 */ /* 0x000ea20008000800 */
[----:B------:R-:W-:-:S05]  /*32d0*/  LOP3.LUT R27, R27, 0xf0f0f0f, RZ, 0xc0, !PT ;  /* 0x0f0f0f0f1b1b7812 */ /* 0x000fca00078ec0ff */
[----:B0-----:R-:W-:Y:S01]  /*32e0*/  IDP.4A.S8.S8 R49, R27, R49, R50 ;  /* 0x000000311b317226 */ /* 0x001fe20000000632 */
[----:B-1----:R-:W-:-:S05]  /*32f0*/  LOP3.LUT R27, R28, 0xf0f0f0f, RZ, 0xc0, !PT ;  /* 0x0f0f0f0f1c1b7812 */ /* 0x002fca00078ec0ff */
[----:B------:R-:W-:Y:S02]  /*3300*/  IDP.4A.S8.S8 R48, R27, R48, R29 ;  /* 0x000000301b307226 */ /* 0x000fe4000000061d */
[----:B------:R-:W0:Y:S01]  /*3310*/  LDS R27, [R47+0x1c] ;  /* 0x00001c002f1b7984 */ /* 0x000e220000000800 */
[----:B------:R-:W-:-:S03]  /*3320*/  SHF.R.U32.HI R50, RZ, 0x4, R28 ;  /* 0x00000004ff327819 */ /* 0x000fc6000001161c */
[----:B------:R-:W1:Y:S04]  /*3330*/  LDS R29, [R41+UR8+0x1c] ;  /* 0x00001c08291d7984 */ /* 0x000e680008000800 */
[----:B------:R-:W3:Y:S01]  /*3340*/  LDS R28, [R41+UR8+0x3c] ;  /* 0x00003c08291c7984 */ /* 0x000ee20008000800 */
[----:B------:R-:W-:-:S05]  /*3350*/  LOP3.LUT R50, R50, 0xf0f0f0f, RZ, 0xc0, !PT ;  /* 0x0f0f0f0f32327812 */ /* 0x000fca00078ec0ff */
[----:B--2---:R-:W-:Y:S02]  /*3360*/  IDP.4A.S8.S8 R51, R50, R26, R49 ;  /* 0x0000001a32337226 */ /* 0x004fe40000000631 */
[----:B------:R-:W2:Y:S04]  /*3370*/  LDS.U8 R49, [R46] ;  /* 0x000000002e317984 */ /* 0x000ea80000000000 */
[----:B------:R-:W4:Y:S01]  /*3380*/  LDS.U8 R50, [R46+0x1] ;  /* 0x000001002e327984 */ /* 0x000f220000000000 */
[----:B0-----:R-:W-:Y:S02]  /*3390*/  LOP3.LUT R26, R27, 0xf0f0f0f, RZ, 0xc0, !PT ;  /* 0x0f0f0f0f1b1a7812 */ /* 0x001fe400078ec0ff */
[----:B------:R-:W-:-:S04]  /*33a0*/  SHF.R.U32.HI R27, RZ, 0x4, R27 ;  /* 0x00000004ff1b7819 */ /* 0x000fc8000001161b */
[----:B------:R-:W-:Y:S01]  /*33b0*/  LOP3.LUT R27, R27, 0xf0f0f0f, RZ, 0xc0, !PT ;  /* 0x0f0f0f0f1b1b7812 */ /* 0x000fe200078ec0ff */
[----:B-1----:R-:W-:Y:S02]  /*33c0*/  IDP.4A.S8.S8 R48, R26, R29, R48 ;  /* 0x0000001d1a307226 */ /* 0x002fe40000000630 */
[----:B------:R-:W0:Y:S02]  /*33d0*/  LDS.U8 R26, [R46+0x8] ;  /* 0x000008002e1a7984 */ /* 0x000e240000000000 */
[----:B---3--:R-:W-:Y:S02]  /*33e0*/  IDP.4A.S8.S8 R51, R27, R28, R51 ;  /* 0x0000001c1b337226 */ /* 0x008fe40000000633 */
[----:B------:R-:W1:Y:S04]  /*33f0*/  LDS R28, [R42+UR9] ;  /* 0x000000092a1c7984 */ /* 0x000e680008000800 */
[----:B------:R-:W3:Y:S04]  /*3400*/  LDS.U8 R27, [R46+0x9] ;  /* 0x000009002e1b7984 */ /* 0x000ee80000000000 */
[----:B------:R-:W3:Y:S01]  /*3410*/  LDS R29, [R42+UR9+0x4] ;  /* 0x000004092a1d7984 */ /* 0x000ee20008000800 */
[----:B--2---:R-:W-:-:S02]  /*3420*/  IMAD R49, R48, R49, RZ ;  /* 0x0000003130317224 */ /* 0x004fc400078e02ff */
[----:B----4-:R-:W-:-:S03]  /*3430*/  IMAD R48, R51, R50, RZ ;  /* 0x0000003233307224 */ /* 0x010fc600078e02ff */
[----:B------:R-:W-:Y:S02]  /*3440*/  I2FP.F32.S32 R49, R49 ;  /* 0x0000003100317245 */ /* 0x000fe40000201400 */
[----:B0-----:R-:W-:Y:S01]  /*3450*/  I2FP.F32.U32 R51, R26 ;  /* 0x0000001a00337245 */ /* 0x001fe20000201000 */
[----:B-1----:R-:W-:Y:S01]  /*3460*/  HADD2.F32 R26, -RZ, R28.H1_H1 ;  /* 0x3000001cff1a7230 */ /* 0x002fe20000004100 */
[----:B---3--:R-:W-:-:S04]  /*3470*/  I2FP.F32.U32 R50, R27 ;  /* 0x0000001b00327245 */ /* 0x008fc80000201000 */
[----:B------:R-:W-:Y:S02]  /*3480*/  FFMA.FTZ R26, R26, R51, RZ ;  /* 0x000000331a1a7223 */ /* 0x000fe400000100ff */
[----:B------:R-:W-:Y:S01]  /*3490*/  LDS R51, [R41+UR8+0x60] ;  /* 0x0000600829337984 */ /* 0x000fe20008000800 */
[----:B------:R-:W-:-:S05]  /*34a0*/  HADD2.F32 R27, -RZ, R29.H1_H1 ;  /* 0x3000001dff1b7230 */ /* 0x000fca0000004100 */
[----:B------:R-:W-:Y:S01]  /*34b0*/  FFMA.FTZ R27, R27, R50, R26 ;  /* 0x000000321b1b7223 */ /* 0x000fe2000001001a */
[----:B------:R-:W-:Y:S01]  /*34c0*/  HADD2.F32 R26, -RZ, R28.H0_H0 ;  /* 0x2000001cff1a7230 */ /* 0x000fe20000004100 */
[----:B------:R-:W-:Y:S01]  /*34d0*/  LDS R50, [R41+UR8+0x44] ;  /* 0x0000440829327984 */ /* 0x000fe20008000800 */
[----:B------:R-:W-:Y:S01]  /*34e0*/  HADD2.F32 R28, -RZ, R29.H0_H0 ;  /* 0x2000001dff1c7230 */ /* 0x000fe20000004100 */
[----:B------:R-:W-:Y:S02]  /*34f0*/  I2FP.F32.S32 R29, R48 ;  /* 0x00000030001d7245 */ /* 0x000fe40000201400 */
[----:B------:R-:W-:Y:S02]  /*3500*/  FFMA.FTZ R49, R26, R49, RZ ;  /* 0x000000311a317223 */ /* 0x000fe400000100ff */
[----:B------:R-:W0:Y:S02]  /*3510*/  LDS R26, [R47+0x20] ;  /* 0x000020002f1a7984 */ /* 0x000e240000000800 */
[----:B------:R-:W-:-:S02]  /*3520*/  FFMA.FTZ R29, R28, R29, R49 ;  /* 0x0000001d1c1d7223 */ /* 0x000fc40000010031 */
[----:B------:R-:W1:Y:S04]  /*3530*/  LDS R49, [R41+UR8+0x40] ;  /* 0x0000400829317984 */ /* 0x000e680008000800 */
[----:B------:R-:W2:Y:S01]  /*3540*/  LDS R28, [R47+0x24] ;  /* 0x000024002f1c7984 */ /* 0x000ea20000000800 */
[----:B0-----:R-:W-:-:S05]  /*3550*/  LOP3.LUT R48, R26, 0xf0f0f0f, RZ, 0xc0, !PT ;  /* 0x0f0f0f0f1a307812 */ /* 0x001fca00078ec0ff */
[----:B-1----:R-:W-:Y:S01]  /*3560*/  IDP.4A.S8.S8 R48, R48, R49, RZ ;  /* 0x0000003130307226 */ /* 0x002fe200000006ff */
[----:B--2---:R-:W-:-:S05]  /*3570*/  LOP3.LUT R49, R28, 0xf0f0f0f, RZ, 0xc0, !PT ;  /* 0x0f0f0f0f1c317812 */ /* 0x004fca00078ec0ff */
[----:B------:R-:W-:Y:S02]  /*3580*/  IDP.4A.S8.S8 R48, R49, R50, R48 ;  /* 0x0000003231307226 */ /* 0x000fe40000000630 */
[----:B------:R-:W0:Y:S01]  /*3590*/  LDS R49, [R41+UR8+0x64] ;  /* 0x0000640829317984 */ /* 0x000e220008000800 */
[----:B------:R-:W-:Y:S02]  /*35a0*/  SHF.R.U32.HI R26, RZ, 0x4, R26 ;  /* 0x00000004ff1a7819 */ /* 0x000fe4000001161a */
[----:B------:R-:W-:Y:S01]  /*35b0*/  SHF.R.U32.HI R28, RZ, 0x4, R28 ;  /* 0x00000004ff1c7819 */ /* 0x000fe2000001161c */
[----:B------:R-:W-:Y:S01]  /*35c0*/  LDS R50, [R47+0x3c] ;  /* 0x00003c002f327984 */ /* 0x000fe20000000800 */
[----:B------:R-:W-:Y:S02]  /*35d0*/  LOP3.LUT R26, R26, 0xf0f0f0f, RZ, 0xc0, !PT ;  /* 0x0f0f0f0f1a1a7812 */ /* 0x000fe400078ec0ff */
[----:B------:R-:W-:-:S03]  /*35e0*/  LOP3.LUT R28, R28, 0xf0f0f0f, RZ, 0xc0, !PT ;  /* 0x0f0f0f0f1c1c7812 */ /* 0x000fc600078ec0ff */
[----:B------:R-:W-:-:S04]  /*35f0*/  IDP.4A.S8.S8 R26, R26, R51, RZ ;  /* 0x000000331a1a7226 */ /* 0x000fc800000006ff */
[----:B0-----:R-:W-:Y:S02]  /*3600*/  IDP.4A.S8.S8 R49, R28, R49, R26 ;  /* 0x000000311c317226 */ /* 0x001fe4000000061a */
[----:B------:R-:W0:Y:S04]  /*3610*/  LDS R26, [R47+0x28] ;  /* 0x000028002f1a7984 */ /* 0x000e280000000800 */
[----:B------:R-:W1:Y:S01]  /*3620*/  LDS R28, [R41+UR8+0x48] ;  /* 0x00004808291c7984 */ /* 0x000e620008000800 */
[----:B0-----:R-:W-:-:S05]  /*3630*/  LOP3.LUT R51, R26, 0xf0f0f0f, RZ, 0xc0, !PT ;  /* 0x0f0f0f0f1a337812 */ /* 0x001fca00078ec0ff */
[----:B-1----:R-:W-:Y:S02]  /*3640*/  IDP.4A.S8.S8 R48, R51, R28, R48 ;  /* 0x0000001c33307226 */ /* 0x002fe40000000630 */
[----:B------:R-:W0:Y:S01]  /*3650*/  LDS R28, [R41+UR8+0x68] ;  /* 0x00006808291c7984 */ /* 0x000e220008000800 */
[----:B------:R-:W-:-:S04]  /*3660*/  SHF.R.U32.HI R26, RZ, 0x4, R26 ;  /* 0x00000004ff1a7819 */ /* 0x000fc8000001161a */
[----:B------:R-:W-:-:S05]  /*3670*/  LOP3.LUT R26, R26, 0xf0f0f0f, RZ, 0xc0, !PT ;  /* 0x0f0f0f0f1a1a7812 */ /* 0x000fca00078ec0ff */
        /* <DEDUP_REMOVED lines=33> */
[----:B------:R-:W0:Y:S01]  /*3890*/  LDS R26, [R41+UR8+0x5c] ;  /* 0x00005c08291a7984 */ /* 0x000e220008000800 */
[----:B------:R-:W-:Y:S02]  /*38a0*/  LOP3.LUT R49, R50, 0xf0f0f0f, RZ, 0xc0, !PT ;  /* 0x0f0f0f0f32317812 */ /* 0x000fe400078ec0ff */
[----:B------:R-:W-:-:S04]  /*38b0*/  SHF.R.U32.HI R50, RZ, 0x4, R50 ;  /* 0x00000004ff327819 */ /* 0x000fc80000011632 */
[----:B------:R-:W-:Y:S02]  /*38c0*/  LOP3.LUT R51, R50, 0xf0f0f0f, RZ, 0xc0, !PT ;  /* 0x0f0f0f0f32337812 */ /* 0x000fe400078ec0ff */
[----:B------:R-:W1:Y:S01]  /*38d0*/  LDS.U8 R50, [R46+0x2] ;  /* 0x000002002e327984 */ /* 0x000e620000000000 */
[----:B0-----:R-:W-:-:S03]  /*38e0*/  IDP.4A.S8.S8 R49, R49, R26, R48 ;  /* 0x0000001a31317226 */ /* 0x001fc60000000630 */
[----:B------:R-:W0:Y:S04]  /*38f0*/  LDS R48, [R41+UR8+0x7c] ;  /* 0x00007c0829307984 */ /* 0x000e280008000800 */
[----:B------:R-:W2:Y:S01]  /*3900*/  LDS R26, [R45] ;  /* 0x000000002d1a7984 */ /* 0x000ea20000000800 */
[----:B-1----:R-:W-:-:S03]  /*3910*/  IMAD R50, R49, R50, RZ ;  /* 0x0000003231327224 */ /* 0x002fc600078e02ff */
[----:B------:R-:W-:Y:S01]  /*3920*/  LDS R49, [R42+UR9+0xc] ;  /* 0x00000c092a317984 */ /* 0x000fe20008000800 */
[----:B0-----:R-:W-:-:S03]  /*3930*/  IDP.4A.S8.S8 R48, R51, R48, R28 ;  /* 0x0000003033307226 */ /* 0x001fc6000000061c */
[----:B------:R-:W0:Y:S01]  /*3940*/  LDS.U8 R51, [R46+0x3] ;  /* 0x000003002e337984 */ /* 0x000e220000000000 */
[--C-:B--2---:R-:W-:Y:S02]  /*3950*/  HADD2.F32 R28, -RZ, R26.reuse.H1_H1 ;  /* 0x3000001aff1c7230 */ /* 0x104fe40000004100 */
[----:B------:R-:W-:-:S03]  /*3960*/  HADD2.F32 R26, -RZ, R26.H0_H0 ;  /* 0x2000001aff1a7230 */ /* 0x000fc60000004100 */
[----:B------:R-:W-:-:S04]  /*3970*/  FMUL.FTZ R52, R27, R28 ;  /* 0x0000001c1b347220 */ /* 0x000fc80000410000 */
[----:B------:R-:W-:Y:S02]  /*3980*/  FFMA.FTZ R27, R29, R26, -R52 ;  /* 0x0000001a1d1b7223 */ /* 0x000fe40000010834 */
[----:B------:R-:W1:Y:S02]  /*3990*/  LDS R29, [R42+UR9+0x8] ;  /* 0x000008092a1d7984 */ /* 0x000e640008000800 */
[----:B------:R-:W-:Y:S01]  /*39a0*/  FADD.FTZ R27, R2, R27 ;  /* 0x0000001b021b7221 */ /* 0x000fe20000010000 */
[----:B0-----:R-:W-:Y:S01]  /*39b0*/  IMAD R48, R48, R51, RZ ;  /* 0x0000003330307224 */ /* 0x001fe200078e02ff */
[----:B------:R-:W-:Y:S02]  /*39c0*/  I2FP.F32.S32 R51, R50 ;  /* 0x0000003200337245 */ /* 0x000fe40000201400 */
[----:B------:R-:W0:Y:S02]  /*39d0*/  LDS.U8 R50, [R46+0xa] ;  /* 0x00000a002e327984 */ /* 0x000e240000000000 */
[----:B------:R-:W-:Y:S01]  /*39e0*/  I2FP.F32.S32 R48, R48 ;  /* 0x0000003000307245 */ /* 0x000fe20000201400 */
[----:B-1----:R-:W-:-:S05]  /*39f0*/  HADD2.F32 R2, -RZ, R29.H0_H0 ;  /* 0x2000001dff027230 */ /* 0x002fca0000004100 */
[----:B------:R-:W-:Y:S01]  /*3a00*/  FFMA.FTZ R51, R2, R51, RZ ;  /* 0x0000003302337223 */ /* 0x000fe200000100ff */
[----:B------:R-:W-:-:S05]  /*3a10*/  HADD2.F32 R2, -RZ, R49.H0_H0 ;  /* 0x20000031ff027230 */ /* 0x000fca0000004100 */
[----:B------:R-:W-:Y:S02]  /*3a20*/  FFMA.FTZ R51, R2, R48, R51 ;  /* 0x0000003002337223 */ /* 0x000fe40000010033 */
[----:B------:R-:W1:Y:S01]  /*3a30*/  LDS.U8 R48, [R46+0xb] ;  /* 0x00000b002e307984 */ /* 0x000e620000000000 */
[----:B------:R-:W-:Y:S01]  /*3a40*/  HADD2.F32 R2, -RZ, R29.H1_H1 ;  /* 0x3000001dff027230 */ /* 0x000fe20000004100 */
[----:B------:R-:W-:Y:S01]  /*3a50*/  USHF.L.U32 UR4, UR15, 0x8, URZ ;  /* 0x000000080f047899 */ /* 0x000fe200080006ff */
[----:B------:R-:W-:-:S03]  /*3a60*/  HADD2.F32 R49, -RZ, R49.H1_H1 ;  /* 0x30000031ff317230 */ /* 0x000fc60000004100 */
[----:B------:R-:W-:Y:S01]  /*3a70*/  UIADD3 UR4, UPT, UPT, UR4, 0x80, URZ ;  /* 0x0000008004047890 */ /* 0x000fe2000fffe0ff */
[----:B0-----:R-:W-:-:S05]  /*3a80*/  I2FP.F32.U32 R29, R50 ;  /* 0x00000032001d7245 */ /* 0x001fca0000201000 */
[----:B------:R-:W-:Y:S01]  /*3a90*/  FFMA.FTZ R2, R2, R29, RZ ;  /* 0x0000001d02027223 */ /* 0x000fe200000100ff */
[----:B------:R-:W-:Y:S01]  /*3aa0*/  UISETP.GE.AND UP0, UPT, UR4, UR18, UPT ;  /* 0x000000120400728c */ /* 0x000fe2000bf06270 */
[----:B-1----:R-:W-:-:S05]  /*3ab0*/  I2FP.F32.U32 R48, R48 ;  /* 0x0000003000307245 */ /* 0x002fca0000201000 */
[----:B------:R-:W-:-:S04]  /*3ac0*/  FFMA.FTZ R49, R49, R48, R2 ;  /* 0x0000003031317223 */ /* 0x000fc80000010002 */
[----:B------:R-:W-:-:S04]  /*3ad0*/  FMUL.FTZ R49, R28, R49 ;  /* 0x000000311c317220 */ /* 0x000fc80000410000 */
[----:B------:R-:W-:-:S04]  /*3ae0*/  FFMA.FTZ R2, R26, R51, -R49 ;  /* 0x000000331a027223 */ /* 0x000fc80000010831 */
[----:B------:R-:W-:Y:S01]  /*3af0*/  FADD.FTZ R2, R27, R2 ;  /* 0x000000021b027221 */ /* 0x000fe20000010000 */
[----:B------:R-:W-:Y:S06]  /*3b00*/  BAR.SYNC.DEFER_BLOCKING 0x0 ;  /* 0x0000000000007b1d */ /* 0x000fec0000010000 */
[----:B------:R-:W-:Y:S05]  /*3b10*/  BRA.U UP0, `(.L_x_292) ;  /* 0x0000000d00187547 */ /* 0x000fea000b800000 */
[----:B------:R-:W-:Y:S01]  /*3b20*/  IADD3 R26, PT, PT, R31, 0x4, RZ ;  /* 0x000000041f1a7810 */ /* 0x000fe20007ffe0ff */
[----:B------:R-:W-:Y:S01]  /*3b30*/  USHF.L.U32 UR4, UR15, 0x3, URZ ;  /* 0x000000030f047899 */ /* 0x000fe200080006ff */
[----:B------:R-:W-:Y:S02]  /*3b40*/  VIADD R29, R3, 0x20 ;  /* 0x00000020031d7836 */ /* 0x000fe40000000000 */
[----:B------:R-:W-:-:S03]  /*3b50*/  ISETP.GE.OR P1, PT, R26, UR11, P0 ;  /* 0x0000000b1a007c0c */ /* 0x000fc60008726670 */
[----:B------:R-:W-:Y:S02]  /*3b60*/  LEA.HI R29, R29, UR4, RZ, 0x1d ;  /* 0x000000041d1d7c11 */ /* 0x000fe4000f8fe8ff */
[----:B------:R-:W-:Y:S02]  /*3b70*/  ISETP.GT.U32.OR P1, PT, R3, 0x3, P1 ;  /* 0x000000030300780c */ /* 0x000fe40000f24470 */
[----:B------:R-:W-:-:S11]  /*3b80*/  ISETP.GE.OR P0, PT, R29, UR11, P0 ;  /* 0x0000000b1d007c0c */ /* 0x000fd60008706670 */
[----:B------:R-:W0:Y:S01]  /*3b90*/  @!P1 LDC.64 R26, c[0x0][0x388] ;  /* 0x0000e200ff1a9b82 */ /* 0x000e220000000a00 */
[C---:B------:R-:W-:Y:S02]  /*3ba0*/  @!P1 IADD3 R31, P2, PT, R30.reuse, R31, RZ ;  /* 0x0000001f1e1f9210 */ /* 0x040fe40007f5e0ff */
[----:B------:R-:W-:Y:S02]  /*3bb0*/  @!P0 IADD3 R29, PT, PT, R29, R30, RZ ;  /* 0x0000001e1d1d8210 */ /* 0x000fe40007ffe0ff */
[----:B------:R-:W-:Y:S01]  /*3bc0*/  @!P1 LEA.HI.X.SX32 R28, R30, RZ, 0x1, P2 ;  /* 0x000000ff1e1c9211 */ /* 0x000fe200010f0eff */
[----:B0-----:R-:W-:-:S04]  /*3bd0*/  @!P1 IMAD.WIDE.U32 R26, R31, 0x24, R26 ;  /* 0x000000241f1a9825 */ /* 0x001fc800078e001a */
[----:B------:R-:W-:Y:S02]  /*3be0*/  @!P1 IMAD R31, R28, 0x24, RZ ;  /* 0x000000241c1f9824 */ /* 0x000fe400078e02ff */
[----:B------:R-:W-:-:S04]  /*3bf0*/  @!P0 IMAD.WIDE R28, R29, 0x24, R24 ;  /* 0x000000241d1c8825 */ /* 0x000fc800078e0218 */
[----:B------:R-:W-:Y:S01]  /*3c00*/  @!P1 IMAD.IADD R27, R27, 0x1, R31 ;  /* 0x000000011b1b9824 */ /* 0x000fe200078e021f */
[----:B------:R-:W2:Y:S05]  /*3c10*/  @!P0 LDG.E.CONSTANT R52, desc[UR16][R28.64+0x4] ;  /* 0x000004101c348981 */ /* 0x000eaa000c1e9900 */
        /* <DEDUP_REMOVED lines=17> */
[----:B------:R-:W-:-:S03]  /*3d30*/  SHF.R.U32.HI R31, RZ, 0x4, R31 ;  /* 0x00000004ff1f7819 */ /* 0x000fc6000001161f */
[----:B---3--:R-:W-:Y:S01]  /*3d40*/  IDP.4A.S8.S8 R49, R26, R51, R49 ;  /* 0x000000331a317226 */ /* 0x008fe20000000631 */
[----:B------:R-:W-:Y:S01]  /*3d50*/  LOP3.LUT R51, R50, 0xf0f0f0f, RZ, 0xc0, !PT ;  /* 0x0f0f0f0f32337812 */ /* 0x000fe200078ec0ff */
[----:B------:R-:W0:Y:S01]  /*3d60*/  LDS R26, [R47+0x4c] ;  /* 0x00004c002f1a7984 */ /* 0x000e220000000800 */
[----:B------:R-:W-:-:S03]  /*3d70*/  LOP3.LUT R31, R31, 0xf0f0f0f, RZ, 0xc0, !PT ;  /* 0x0f0f0f0f1f1f7812 */ /* 0x000fc600078ec0ff */
[----:B----4-:R-:W-:Y:S02]  /*3d80*/  IDP.4A.S8.S8 R51, R51, R30, RZ ;  /* 0x0000001e33337226 */ /* 0x010fe400000006ff */
[----:B------:R-:W1:Y:S02]  /*3d90*/  LDS R30, [R41+UR8+0xc] ;  /* 0x00000c08291e7984 */ /* 0x000e640008000800 */
[----:B-----5:R-:W-:Y:S01]  /*3da0*/  IDP.4A.S8.S8 R48, R31, R48, R51 ;  /* 0x000000301f307226 */ /* 0x020fe20000000633 */
[----:B------:R-:W-:Y:S02]  /*3db0*/  LOP3.LUT R31, R29, 0xf0f0f0f, RZ, 0xc0, !PT ;  /* 0x0f0f0f0f1d1f7812 */ /* 0x000fe400078ec0ff */
[----:B------:R-:W-:Y:S02]  /*3dc0*/  SHF.R.U32.HI R50, RZ, 0x4, R29 ;  /* 0x00000004ff327819 */ /* 0x000fe4000001161d */
[----:B------:R-:W-:Y:S01]  /*3dd0*/  LDS R29, [R41+UR8+0x10] ;  /* 0x00001008291d7984 */ /* 0x000fe20008000800 */
[----:B------:R-:W-:Y:S01]  /*3de0*/  IDP.4A.S8.S8 R49, R31, R28, R49 ;  /* 0x0000001c1f317226 */ /* 0x000fe20000000631 */
[----:B------:R-:W-:-:S02]  /*3df0*/  LOP3.LUT R50, R50, 0xf0f0f0f, RZ, 0xc0, !PT ;  /* 0x0f0f0f0f32327812 */ /* 0x000fc400078ec0ff */
[----:B------:R-:W2:Y:S03]  /*3e00*/  LDS R31, [R41+UR8+0x2c] ;  /* 0x00002c08291f7984 */ /* 0x000ea60008000800 */
[----:B------:R-:W-:Y:S01]  /*3e10*/  IDP.4A.S8.S8 R48, R50, R27, R48 ;  /* 0x0000001b32307226 */ /* 0x000fe20000000630 */
[----:B------:R-:W3:Y:S04]  /*3e20*/  LDS R28, [R47+0x50] ;  /* 0x000050002f1c7984 */ /* 0x000ee80000000800 */
[----:B------:R-:W4:Y:S01]  /*3e30*/  LDS R27, [R47+0x54] ;  /* 0x000054002f1b7984 */ /* 0x000f220000000800 */
[----:B0-----:R-:W-:-:S05]  /*3e40*/  LOP3.LUT R50, R26, 0xf0f0f0f, RZ, 0xc0, !PT ;  /* 0x0f0f0f0f1a327812 */ /* 0x001fca00078ec0ff */
[----:B-1----:R-:W-:Y:S01]  /*3e50*/  IDP.4A.S8.S8 R50, R50, R30, R49 ;  /* 0x0000001e32327226 */ /* 0x002fe20000000631 */
[----:B------:R-:W-:Y:S01]  /*3e60*/  SHF.R.U32.HI R49, RZ, 0x4, R26 ;  /* 0x00000004ff317819 */ /* 0x000fe2000001161a */
[----:B------:R-:W0:Y:S03]  /*3e70*/  LDS R30, [R41+UR8+0x30] ;  /* 0x00003008291e7984 */ /* 0x000e260008000800 */
[----:B------:R-:W-:Y:S01]  /*3e80*/  LOP3.LUT R49, R49, 0xf0f0f0f, RZ, 0xc0, !PT ;  /* 0x0f0f0f0f31317812 */ /* 0x000fe200078ec0ff */
[----:B------:R-:W1:Y:S04]  /*3e90*/  LDS R26, [R41+UR8+0x14] ;  /* 0x00001408291a7984 */ /* 0x000e680008000800 */
[----:B--2---:R-:W-:-:S02]  /*3ea0*/  IDP.4A.S8.S8 R51, R49, R31, R48 ;  /* 0x0000001f31337226 */ /* 0x004fc40000000630 */
[----:B------:R-:W2:Y:S01]  /*3eb0*/  LDS R31, [R41+UR8+0x34] ;  /* 0x00003408291f7984 */ /* 0x000ea20008000800 */
[----:B---3--:R-:W-:Y:S02]  /*3ec0*/  LOP3.LUT R49, R28, 0xf0f0f0f, RZ, 0xc0, !PT ;  /* 0x0f0f0f0f1c317812 */ /* 0x008fe400078ec0ff */
[----:B------:R-:W-:Y:S02]  /*3ed0*/  SHF.R.U32.HI R48, RZ, 0x4, R28 ;  /* 0x00000004ff307819 */ /* 0x000fe4000001161c */
[----:B------:R-:W-:Y:S01]  /*3ee0*/  LDS R28, [R41+UR8+0x18] ;  /* 0x00001808291c7984 */ /* 0x000fe20008000800 */
[----:B------:R-:W-:Y:S01]  /*3ef0*/  IDP.4A.S8.S8 R49, R49, R29, R50 ;  /* 0x0000001d31317226 */ /* 0x000fe20000000632 */
[----:B------:R-:W-:Y:S02]  /*3f00*/  LOP3.LUT R48, R48, 0xf0f0f0f, RZ, 0xc0, !PT ;  /* 0x0f0f0f0f30307812 */ /* 0x000fe400078ec0ff */
[----:B------:R-:W3:Y:S01]  /*3f10*/  LDS R29, [R47+0x58] ;  /* 0x000058002f1d7984 */ /* 0x000ee20000000800 */
[----:B----4-:R-:W-:-:S02]  /*3f20*/  LOP3.LUT R50, R27, 0xf0f0f0f, RZ, 0xc0, !PT ;  /* 0x0f0f0f0f1b327812 */ /* 0x010fc400078ec0ff */
[----:B0-----:R-:W-:Y:S02]  /*3f30*/  IDP.4A.S8.S8 R48, R48, R30, R51 ;  /* 0x0000001e30307226 */ /* 0x001fe40000000633 */
[----:B------:R-:W0:Y:S01]  /*3f40*/  LDS R30, [R41+UR8+0x38] ;  /* 0x00003808291e7984 */ /* 0x000e220008000800 */
[----:B-1----:R-:W-:Y:S01]  /*3f50*/  IDP.4A.S8.S8 R49, R50, R26, R49 ;  /* 0x0000001a32317226 */ /* 0x002fe20000000631 */
[----:B------:R-:W-:Y:S02]  /*3f60*/  SHF.R.U32.HI R50, RZ, 0x4, R27 ;  /* 0x00000004ff327819 */ /* 0x000fe4000001161b */
[----:B------:R-:W1:Y:S02]  /*3f70*/  LDS R26, [R47+0x5c] ;  /* 0x00005c002f1a7984 */ /* 0x000e640000000800 */
[----:B------:R-:W-:Y:S02]  /*3f80*/  LOP3.LUT R50, R50, 0xf0f0f0f, RZ, 0xc0, !PT ;  /* 0x0f0f0f0f32327812 */ /* 0x000fe400078ec0ff */
[----:B------:R-:W4:Y:S03]  /*3f90*/  LDS R27, [R41+UR8+0x1c] ;  /* 0x00001c08291b7984 */ /* 0x000f260008000800 */
[----:B--2---:R-:W-:Y:S01]  /*3fa0*/  IDP.4A.S8.S8 R51, R50, R31, R48 ;  /* 0x0000001f32337226 */ /* 0x004fe20000000630 */
[----:B---3--:R-:W-:-:S02]  /*3fb0*/  LOP3.LUT R31, R29, 0xf0f0f0f, RZ, 0xc0, !PT ;  /* 0x0f0f0f0f1d1f7812 */ /* 0x008fc400078ec0ff */
[----:B------:R-:W-:-:S03]  /*3fc0*/  SHF.R.U32.HI R29, RZ, 0x4, R29 ;  /* 0x00000004ff1d7819 */ /* 0x000fc6000001161d */
[----:B------:R-:W-:Y:S01]  /*3fd0*/  IDP.4A.S8.S8 R28, R31, R28, R49 ;  /* 0x0000001c1f1c7226 */ /* 0x000fe20000000631 */
[----:B------:R-:W-:Y:S01]  /*3fe0*/  LOP3.LUT R29, R29, 0xf0f0f0f, RZ, 0xc0, !PT ;  /* 0x0f0f0f0f1d1d7812 */ /* 0x000fe200078ec0ff */
[----:B------:R-:W2:Y:S04]  /*3ff0*/  LDS.U8 R31, [R46+0x4] ;  /* 0x000004002e1f7984 */ /* 0x000ea80000000000 */
[----:B------:R-:W3:Y:S01]  /*4000*/  LDS R49, [R41+UR8+0x3c] ;  /* 0x00003c0829317984 */ /* 0x000ee20008000800 */
[----:B0-----:R-:W-:-:S03]  /*4010*/  IDP.4A.S8.S8 R30, R29, R30, R51 ;  /* 0x0000001e1d1e7226 */ /* 0x001fc60000000633 */
[----:B------:R-:W0:Y:S01]  /*4020*/  LDS R29, [R42+UR9] ;  /* 0x000000092a1d7984 */ /* 0x000e220008000800 */
[----:B-1----:R-:W-:Y:S02]  /*4030*/  LOP3.LUT R48, R26, 0xf0f0f0f, RZ, 0xc0, !PT ;  /* 0x0f0f0f0f1a307812 */ /* 0x002fe400078ec0ff */
[----:B------:R-:W-:Y:S01]  /*4040*/  SHF.R.U32.HI R26, RZ, 0x4, R26 ;  /* 0x00000004ff1a7819 */ /* 0x000fe2000001161a */
[----:B------:R-:W-:Y:S02]  /*4050*/  LDS R51, [R41+UR8+0x68] ;  /* 0x0000680829337984 */ /* 0x000fe40008000800 */
[----:B----4-:R-:W-:Y:S01]  /*4060*/  IDP.4A.S8.S8 R48, R48, R27, R28 ;  /* 0x0000001b30307226 */ /* 0x010fe2000000061c */
[----:B------:R-:W-:Y:S01]  /*4070*/  LOP3.LUT R26, R26, 0xf0f0f0f, RZ, 0xc0, !PT ;  /* 0x0f0f0f0f1a1a7812 */ /* 0x000fe200078ec0ff */
[----:B------:R-:W1:Y:S04]  /*4080*/  LDS.U8 R27, [R46+0x5] ;  /* 0x000005002e1b7984 */ /* 0x000e680000000000 */
[----:B------:R-:W4:Y:S01]  /*4090*/  LDS R28, [R42+UR9+0x4] ;  /* 0x000004092a1c7984 */ /* 0x000f220008000800 */
[----:B--2---:R-:W-:-:S02]  /*40a0*/  IMAD R31, R48, R31, RZ ;  /* 0x0000001f301f7224 */ /* 0x004fc400078e02ff */
[----:B---3--:R-:W-:-:S03]  /*40b0*/  IDP.4A.S8.S8 R48, R26, R49, R30 ;  /* 0x000000311a307226 */ /* 0x008fc6000000061e */
[----:B------:R-:W-:Y:S01]  /*40c0*/  I2FP.F32.S32 R31, R31 ;  /* 0x0000001f001f7245 */ /* 0x000fe20000201400 */
[----:B------:R-:W2:Y:S01]  /*40d0*/  LDS R30, [R47+0x60] ;  /* 0x000060002f1e7984 */ /* 0x000ea20000000800 */
[----:B0-----:R-:W-:-:S05]  /*40e0*/  HADD2.F32 R26, -RZ, R29.H0_H0 ;  /* 0x2000001dff1a7230 */ /* 0x001fca0000004100 */
[----:B------:R-:W-:Y:S02]  /*40f0*/  FFMA.FTZ R49, R26, R31, RZ ;  /* 0x0000001f1a317223 */ /* 0x000fe400000100ff */
[----:B------:R-:W0:Y:S01]  /*4100*/  LDS R31, [R41+UR8+0x40] ;  /* 0x00004008291f7984 */ /* 0x000e220008000800 */
[----:B-1----:R-:W-:-:S03]  /*4110*/  IMAD R27, R48, R27, RZ ;  /* 0x0000001b301b7224 */ /* 0x002fc600078e02ff */
[----:B------:R-:W1:Y:S01]  /*4120*/  LDS R26, [R47+0x64] ;  /* 0x000064002f1a7984 */ /* 0x000e620000000800 */
[----:B----4-:R-:W-:Y:S01]  /*4130*/  HADD2.F32 R50, -RZ, R28.H0_H0 ;  /* 0x2000001cff327230 */ /* 0x010fe20000004100 */
[----:B------:R-:W-:Y:S02]  /*4140*/  I2FP.F32.S32 R27, R27 ;  /* 0x0000001b001b7245 */ /* 0x000fe40000201400 */
[----:B------:R-:W3:Y:S03]  /*4150*/  LDS R48, [R41+UR8+0x44] ;  /* 0x0000440829307984 */ /* 0x000ee60008000800 */
[----:B------:R-:W-:Y:S02]  /*4160*/  FFMA.FTZ R27, R50, R27, R49 ;  /* 0x0000001b321b7223 */ /* 0x000fe40000010031 */
[----:B------:R-:W4:Y:S01]  /*4170*/  LDS R49, [R41+UR8+0x60] ;  /* 0x0000600829317984 */ /* 0x000f220008000800 */
[----:B--2---:R-:W-:-:S02]  /*4180*/  LOP3.LUT R50, R30, 0xf0f0f0f, RZ, 0xc0, !PT ;  /* 0x0f0f0f0f1e327812 */ /* 0x004fc400078ec0ff */
[----:B------:R-:W-:-:S04]  /*4190*/  SHF.R.U32.HI R30, RZ, 0x4, R30 ;  /* 0x00000004ff1e7819 */ /* 0x000fc8000001161e */
[----:B------:R-:W-:Y:S02]  /*41a0*/  LOP3.LUT R52, R30, 0xf0f0f0f, RZ, 0xc0, !PT ;  /* 0x0f0f0f0f1e347812 */ /* 0x000fe400078ec0ff */
[----:B------:R-:W-:Y:S01]  /*41b0*/  LDS R30, [R47+0x68] ;  /* 0x000068002f1e7984 */ /* 0x000fe20000000800 */
[----:B0-----:R-:W-:Y:S01]  /*41c0*/  IDP.4A.S8.S8 R31, R50, R31, RZ ;  /* 0x0000001f321f7226 */ /* 0x001fe200000006ff */
[----:B-1----:R-:W-:Y:S02]  /*41d0*/  LOP3.LUT R50, R26, 0xf0f0f0f, RZ, 0xc0, !PT ;  /* 0x0f0f0f0f1a327812 */ /* 0x002fe400078ec0ff */
[----:B------:R-:W-:-:S03]  /*41e0*/  SHF.R.U32.HI R26, RZ, 0x4, R26 ;  /* 0x00000004ff1a7819 */ /* 0x000fc6000001161a */
[----:B---3--:R-:W-:Y:S01]  /*41f0*/  IDP.4A.S8.S8 R48, R50, R48, R31 ;  /* 0x0000003032307226 */ /* 0x008fe2000000061f */
[----:B------:R-:W-:Y:S01]  /*4200*/  LOP3.LUT R26, R26, 0xf0f0f0f, RZ, 0xc0, !PT ;  /* 0x0f0f0f0f1a1a7812 */ /* 0x000fe200078ec0ff */
[----:B------:R-:W0:Y:S01]  /*4210*/  LDS R50, [R41+UR8+0x64] ;  /* 0x0000640829327984 */ /* 0x000e220008000800 */
[----:B----4-:R-:W-:-:S03]  /*4220*/  IDP.4A.S8.S8 R49, R52, R49, RZ ;  /* 0x0000003134317226 */ /* 0x010fc600000006ff */
[----:B------:R-:W1:Y:S01]  /*4230*/  LDS R31, [R41+UR8+0x48] ;  /* 0x00004808291f7984 */ /* 0x000e620008000800 */
[----:B0-----:R-:W-:Y:S01]  /*4240*/  IDP.4A.S8.S8 R50, R26, R50, R49 ;  /* 0x000000321a327226 */ /* 0x001fe20000000631 */
[----:B------:R-:W-:Y:S02]  /*4250*/  LOP3.LUT R26, R30, 0xf0f0f0f, RZ, 0xc0, !PT ;  /* 0x0f0f0f0f1e1a7812 */ /* 0x000fe400078ec0ff */
[----:B------:R-:W-:-:S03]  /*4260*/  SHF.R.U32.HI R30, RZ, 0x4, R30 ;  /* 0x00000004ff1e7819 */ /* 0x000fc6000001161e */
[----:B-1----:R-:W-:Y:S01]  /*4270*/  IDP.4A.S8.S8 R31, R26, R31, R48 ;  /* 0x0000001f1a1f7226 */ /* 0x002fe20000000630 */
[----:B------:R-:W-:Y:S01]  /*4280*/  LOP3.LUT R49, R30, 0xf0f0f0f, RZ, 0xc0, !PT ;  /* 0x0f0f0f0f1e317812 */ /* 0x000fe200078ec0ff */
[----:B------:R-:W0:Y:S04]  /*4290*/  LDS R26, [R47+0x6c] ;  /* 0x00006c002f1a7984 */ /* 0x000e280000000800 */
[----:B------:R-:W1:Y:S01]  /*42a0*/  LDS R48, [R41+UR8+0x4c] ;  /* 0x00004c0829307984 */ /* 0x000e620008000800 */
[----:B------:R-:W-:-:S03]  /*42b0*/  IDP.4A.S8.S8 R50, R49, R51, R50 ;  /* 0x0000003331327226 */ /* 0x000fc60000000632 */
[----:B------:R-:W2:Y:S01]  /*42c0*/  LDS R51, [R41+UR8+0x6c] ;  /* 0x00006c0829337984 */ /* 0x000ea20008000800 */
[----:B0-----:R-:W-:Y:S02]  /*42d0*/  LOP3.LUT R30, R26, 0xf0f0f0f, RZ, 0xc0, !PT ;  /* 0x0f0f0f0f1a1e7812 */ /* 0x001fe400078ec0ff */
[----:B------:R-:W-:-:S03]  /*42e0*/  SHF.R.U32.HI R26, RZ, 0x4, R26 ;  /* 0x00000004ff1a7819 */ /* 0x000fc6000001161a */
[----:B-1----:R-:W-:Y:S01]  /*42f0*/  IDP.4A.S8.S8 R31, R30, R48, R31 ;  /* 0x000000301e1f7226 */ /* 0x002fe2000000061f */
[----:B------:R-:W-:Y:S01]  /*4300*/  LOP3.LUT R49, R26, 0xf0f0f0f, RZ, 0xc0, !PT ;  /* 0x0f0f0f0f1a317812 */ /* 0x000fe200078ec0ff */
[----:B------:R-:W0:Y:S04]  /*4310*/  LDS R30, [R47+0x70] ;  /* 0x000070002f1e7984 */ /* 0x000e280000000800 */
[----:B------:R-:W1:Y:S01]  /*4320*/  LDS R48, [R41+UR8+0x50] ;  /* 0x0000500829307984 */ /* 0x000e620008000800 */
[----:B--2---:R-:W-:-:S03]  /*4330*/  IDP.4A.S8.S8 R50, R49, R51, R50 ;  /* 0x0000003331327226 */ /* 0x004fc60000000632 */
        /* <DEDUP_REMOVED lines=24> */
[----:B------:R-:W2:Y:S01]  /*44c0*/  LDS.U8 R49, [R46+0xc] ;  /* 0x00000c002e317984 */ /* 0x000ea20000000000 */
[----:B0-----:R-:W-:Y:S02]  /*44d0*/  LOP3.LUT R30, R26, 0xf0f0f0f, RZ, 0xc0, !PT ;  /* 0x0f0f0f0f1a1e7812 */ /* 0x001fe400078ec0ff */
[----:B------:R-:W-:-:S03]  /*44e0*/  SHF.R.U32.HI R26, RZ, 0x4, R26 ;  /* 0x00000004ff1a7819 */ /* 0x000fc6000001161a */
[----:B-1----:R-:W-:Y:S01]  /*44f0*/  IDP.4A.S8.S8 R30, R30, R48, R31 ;  /* 0x000000301e1e7226 */ /* 0x002fe2000000061f */
[----:B------:R-:W-:Y:S01]  /*4500*/  LOP3.LUT R51, R26, 0xf0f0f0f, RZ, 0xc0, !PT ;  /* 0x0f0f0f0f1a337812 */ /* 0x000fe200078ec0ff */
[----:B------:R-:W0:Y:S01]  /*4510*/  LDS R48, [R41+UR8+0x7c] ;  /* 0x00007c0829307984 */ /* 0x000e220008000800 */
[----:B------:R-:W-:Y:S01]  /*4520*/  HADD2.F32 R26, -RZ, R29.H1_H1 ;  /* 0x3000001dff1a7230 */ /* 0x000fe20000004100 */
[----:B--2---:R-:W-:Y:S02]  /*4530*/  I2FP.F32.U32 R49, R49 ;  /* 0x0000003100317245 */ /* 0x004fe40000201000 */
[----:B------:R-:W1:Y:S03]  /*4540*/  LDS.U8 R31, [R46+0x6] ;  /* 0x000006002e1f7984 */ /* 0x000e660000000000 */
[----:B------:R-:W-:Y:S01]  /*4550*/  FFMA.FTZ R26, R26, R49, RZ ;  /* 0x000000311a1a7223 */ /* 0x000fe200000100ff */
[----:B------:R-:W-:Y:S04]  /*4560*/  LDS R29, [R42+UR9+0x8] ;  /* 0x000008092a1d7984 */ /* 0x000fe80008000800 */
[----:B------:R-:W2:Y:S01]  /*4570*/  LDS.U8 R49, [R46+0x7] ;  /* 0x000007002e317984 */ /* 0x000ea20000000000 */
[----:B0-----:R-:W-:-:S03]  /*4580*/  IDP.4A.S8.S8 R48, R51, R48, R50 ;  /* 0x0000003033307226 */ /* 0x001fc60000000632 */
[----:B------:R-:W0:Y:S01]  /*4590*/  LDS.U8 R50, [R46+0xd] ;  /* 0x00000d002e327984 */ /* 0x000e220000000000 */
[----:B------:R-:W-:Y:S02]  /*45a0*/  HADD2.F32 R51, -RZ, R28.H1_H1 ;  /* 0x3000001cff337230 */ /* 0x000fe40000004100 */
[----:B-1----:R-:W-:Y:S02]  /*45b0*/  IMAD R31, R30, R31, RZ ;  /* 0x0000001f1e1f7224 */ /* 0x002fe400078e02ff */
[----:B------:R-:W1:Y:S03]  /*45c0*/  LDS R30, [R42+UR9+0xc] ;  /* 0x00000c092a1e7984 */ /* 0x000e660008000800 */
[----:B------:R-:W-:Y:S01]  /*45d0*/  I2FP.F32.S32 R31, R31 ;  /* 0x0000001f001f7245 */ /* 0x000fe20000201400 */
[----:B--2---:R-:W-:Y:S02]  /*45e0*/  IMAD R48, R48, R49, RZ ;  /* 0x0000003130307224 */ /* 0x004fe400078e02ff */
[----:B------:R-:W2:Y:S03]  /*45f0*/  LDS.U8 R49, [R46+0xe] ;  /* 0x00000e002e317984 */ /* 0x000ea60000000000 */
[----:B------:R-:W-:-:S02]  /*4600*/  I2FP.F32.S32 R48, R48 ;  /* 0x0000003000307245 */ /* 0x000fc40000201400 */
[----:B0-----:R-:W-:Y:S02]  /*4610*/  I2FP.F32.U32 R28, R50 ;  /* 0x00000032001c7245 */ /* 0x001fe40000201000 */
[----:B------:R-:W0:Y:S03]  /*4620*/  LDS.U8 R50, [R46+0xf] ;  /* 0x00000f002e327984 */ /* 0x000e260000000000 */
[----:B------:R-:W-:Y:S01]  /*4630*/  FFMA.FTZ R28, R51, R28, R26 ;  /* 0x0000001c331c7223 */ /* 0x000fe2000001001a */
[----:B------:R-:W-:-:S05]  /*4640*/  HADD2.F32 R26, -RZ, R29.H0_H0 ;  /* 0x2000001dff1a7230 */ /* 0x000fca0000004100 */
[----:B------:R-:W-:Y:S01]  /*4650*/  FFMA.FTZ R31, R26, R31, RZ ;  /* 0x0000001f1a1f7223 */ /* 0x000fe200000100ff */
[----:B-1----:R-:W-:Y:S01]  /*4660*/  HADD2.F32 R26, -RZ, R30.H0_H0 ;  /* 0x2000001eff1a7230 */ /* 0x002fe20000004100 */
[----:B--2---:R-:W-:-:S04]  /*4670*/  I2FP.F32.U32 R49, R49 ;  /* 0x0000003100317245 */ /* 0x004fc80000201000 */
[----:B------:R-:W-:Y:S01]  /*4680*/  FFMA.FTZ R31, R26, R48, R31 ;  /* 0x000000301a1f7223 */ /* 0x000fe2000001001f */
[----:B------:R-:W-:Y:S01]  /*4690*/  HADD2.F32 R26, -RZ, R29.H1_H1 ;  /* 0x3000001dff1a7230 */ /* 0x000fe20000004100 */
[----:B------:R-:W1:Y:S01]  /*46a0*/  LDS R48, [R45] ;  /* 0x000000002d307984 */ /* 0x000e620000000800 */
[----:B------:R-:W-:-:S03]  /*46b0*/  HADD2.F32 R29, -RZ, R30.H1_H1 ;  /* 0x3000001eff1d7230 */ /* 0x000fc60000004100 */
[----:B------:R-:W-:Y:S01]  /*46c0*/  FFMA.FTZ R26, R26, R49, RZ ;  /* 0x000000311a1a7223 */ /* 0x000fe200000100ff */
[----:B0-----:R-:W-:-:S05]  /*46d0*/  I2FP.F32.U32 R50, R50 ;  /* 0x0000003200327245 */ /* 0x001fca0000201000 */
[----:B------:R-:W-:Y:S01]  /*46e0*/  FFMA.FTZ R26, R29, R50, R26 ;  /* 0x000000321d1a7223 */ /* 0x000fe2000001001a */
[--C-:B-1----:R-:W-:Y:S02]  /*46f0*/  HADD2.F32 R29, -RZ, R48.reuse.H1_H1 ;  /* 0x30000030ff1d7230 */ /* 0x102fe40000004100 */
        /* <DEDUP_REMOVED lines=8> */
.L_x_292:
[----:B------:R-:W-:-:S04]  /*4780*/  UIADD3 UR15, UPT, UPT, UR15, 0x1, URZ ;  /* 0x000000010f0f7890 */ /* 0x000fc8000fffe0ff */
[----:B------:R-:W-:-:S09]  /*4790*/  UISETP.NE.AND UP0, UPT, UR15, UR10, UPT ;  /* 0x0000000a0f00728c */ /* 0x000fd2000bf05270 */
[----:B------:R-:W-:Y:S05]  /*47a0*/  BRA.U UP0, `(.L_x_293) ;  /* 0xffffffe100107547 */ /* 0x000fea000b83ffff */
.L_x_290:
        /* <DEDUP_REMOVED lines=16> */
.L_x_294:
        /* <DEDUP_REMOVED lines=13> */
.L_x_1197:


//--------------------- .text._Z8moe_q4_KIN3c108BFloat16ELb0EEvPKvS3_PT_PKiS7_S7_iiiiiii --------------------------
	.section	.text._Z8moe_q4_KIN3c108BFloat16ELb0EEvPKvS3_PT_PKiS7_S7_iiiiiii,"ax",@progbits
	.align	128
.text._Z8moe_q4_KIN3c108BFloat16ELb0EEvPKvS3_PT_PKiS7_S7_iiiiiii:
        .type           _Z8moe_q4_KIN3c108BFloat16ELb0EEvPKvS3_PT_PKiS7_S7_iiiiiii,@function
        .size           _Z8moe_q4_KIN3c108BFloat16ELb0EEvPKvS3_PT_PKiS7_S7_iiiiiii,(.L_x_1198 - _Z8moe_q4_KIN3c108BFloat16ELb0EEvPKvS3_PT_PKiS7_S7_iiiiiii)
        .other          _Z8moe_q4_KIN3c108BFloat16ELb0EEvPKvS3_PT_PKiS7_S7_iiiiiii,@"STO_CUDA_ENTRY STV_DEFAULT"
_Z8moe_q4_KIN3c108BFloat16ELb0EEvPKvS3_PT_PKiS7_S7_iiiiiii:
        /* <DEDUP_REMOVED lines=19> */
[----:B------:R-:W-:-:S06]  /*0130*/  HFMA2 R2, -RZ, RZ, 0, 0 ;  /* 0x00000000ff027431 */ /* 0x000fcc00000001ff */
        /* <DEDUP_REMOVED lines=13> */
[----:B------:R-:W2:Y:S03]  /*0210*/  LDCU.64 UR16, c[0x0][0x388] ;  /* 0x00007100ff1077ac */ /* 0x000ea60008000a00 */
[----:B------:R-:W-:Y:S01]  /*0220*/  IMAD R23, R4, UR4, RZ ;  /* 0x0000000404177c24 */ /* 0x000fe2000f8e02ff */
[----:B------:R-:W-:Y:S01]  /*0230*/  UMOV UR5, 0x400 ;  /* 0x0000040000057882 */ /* 0x000fe20000000000 */
[----:B------:R-:W3:Y:S03]  /*0240*/  LDCU UR11, c[0x0][0x3c0] ;  /* 0x00007800ff0b77ac */ /* 0x000ee60008000800 */
[----:B------:R-:W-:Y:S01]  /*0250*/  SHF.R.S32.HI R5, RZ, 0x1f, R23 ;  /* 0x0000001fff057819 */ /* 0x000fe20000011417 */
[----:B------:R-:W-:-:S04]  /*0260*/  IMAD.WIDE.U32 R22, R23, 0x90, R16 ;  /* 0x0000009017167825 */ /* 0x000fc800078e0010 */
[----:B------:R-:W-:-:S05]  /*0270*/  IMAD R11, R5, 0x90, RZ ;  /* 0x00000090050b7824 */ /* 0x000fca00078e02ff */
[----:B------:R-:W-:Y:S02]  /*0280*/  IADD3 R23, PT, PT, R23, R11, RZ ;  /* 0x0000000b17177210 */ /* 0x000fe40007ffe0ff */
[--C-:B0-----:R-:W-:Y:S01]  /*0290*/  SHF.R.U32.HI R2, RZ, 0x2, R3.reuse ;  /* 0x00000002ff027819 */ /* 0x101fe20000011603 */
[C---:B------:R-:W-:Y:S01]  /*02a0*/  IMAD.SHL.U32 R25, R3.reuse, 0x4, RZ ;  /* 0x0000000403197824 */ /* 0x040fe200078e00ff */
[----:B------:R-:W-:Y:S02]  /*02b0*/  SHF.R.U32.HI R20, RZ, 0x5, R3 ;  /* 0x00000005ff147819 */ /* 0x000fe40000011603 */
[----:B------:R-:W-:Y:S01]  /*02c0*/  LOP3.LUT P0, RZ, R3, 0x3, RZ, 0xc0, !PT ;  /* 0x0000000303ff7812 */ /* 0x000fe2000780c0ff */
[----:B------:R-:W-:Y:S01]  /*02d0*/  IMAD R9, R13, 0x8, R2 ;  /* 0x000000080d097824 */ /* 0x000fe200078e0202 */
[----:B------:R-:W-:Y:S01]  /*02e0*/  LOP3.LUT R5, R25, 0x7c, RZ, 0xc0, !PT ;  /* 0x0000007c19057812 */ /* 0x000fe200078ec0ff */
[----:B------:R-:W-:Y:S01]  /*02f0*/  IMAD R7, R13, R4, R20 ;  /* 0x000000040d077224 */ /* 0x000fe200078e0214 */
[----:B------:R-:W-:-:S02]  /*0300*/  LOP3.LUT R2, R3, 0x1, RZ, 0xc0, !PT ;  /* 0x0000000103027812 */ /* 0x000fc400078ec0ff */
[----:B------:R-:W-:Y:S01]  /*0310*/  LOP3.LUT R21, R9, 0x1f, RZ, 0xc0, !PT ;  /* 0x0000001f09157812 */ /* 0x000fe200078ec0ff */
[C-C-:B------:R-:W-:Y:S01]  /*0320*/  IMAD R31, R4.reuse, 0x8, R7.reuse ;  /* 0x00000008041f7824 */ /* 0x140fe200078e0207 */
[----:B------:R-:W-:Y:S01]  /*0330*/  IADD3 R10, P1, PT, R5, R22, RZ ;  /* 0x00000016050a7210 */ /* 0x000fe20007f3e0ff */
[----:B------:R-:W-:Y:S01]  /*0340*/  IMAD R29, R4, 0x10, R7 ;  /* 0x00000010041d7824 */ /* 0x000fe200078e0207 */
[----:B------:R-:W-:Y:S01]  /*0350*/  IADD3 R35, PT, PT, R2, 0x1, RZ ;  /* 0x0000000102237810 */ /* 0x000fe20007ffe0ff */
[----:B------:R-:W-:Y:S02]  /*0360*/  IMAD R6, R21, R4, RZ ;  /* 0x0000000415067224 */ /* 0x000fe400078e02ff */
[--C-:B------:R-:W-:Y:S01]  /*0370*/  IMAD.X R11, RZ, RZ, R23.reuse, P1 ;  /* 0x000000ffff0b7224 */ /* 0x100fe200008e0617 */
[----:B------:R-:W-:Y:S01]  /*0380*/  LEA R37, R4, R29, 0x2 ;  /* 0x0000001d04257211 */ /* 0x000fe200078e10ff */
[----:B------:R-:W-:-:S04]  /*0390*/  IMAD.WIDE.U32 R14, R6, 0x90, R22 ;  /* 0x00000090060e7825 */ /* 0x000fc800078e0016 */
[----:B------:R-:W-:Y:S02]  /*03a0*/  IMAD R27, R4, 0x4, R31 ;  /* 0x00000004041b7824 */ /* 0x000fe400078e021f */
[----:B------:R-:W-:-:S04]  /*03b0*/  IMAD.WIDE.U32 R30, R31, 0x90, R10 ;  /* 0x000000901f1e7825 */ /* 0x000fc800078e000a */
[----:B------:R-:W-:Y:S01]  /*03c0*/  @!P0 IMAD.MOV R35, RZ, RZ, R2 ;  /* 0x000000ffff238224 */ /* 0x000fe200078e0202 */
[----:B------:R-:W-:Y:S01]  /*03d0*/  IADD3 R28, P0, PT, R14, 0x4, RZ ;  /* 0x000000040e1c7810 */ /* 0x000fe20007f1e0ff */
[----:B------:R0:W4:Y:S01]  /*03e0*/  LDG.E.CONSTANT R12, desc[UR14][R30.64+0x10] ;  /* 0x0000100e1e0c7981 */ /* 0x000122000c1e9900 */
[----:B------:R-:W-:Y:S01]  /*03f0*/  LOP3.LUT R18, R3, 0x3, RZ, 0xc0, !PT ;  /* 0x0000000303127812 */ /* 0x000fe200078ec0ff */
[----:B------:R-:W-:-:S03]  /*0400*/  IMAD.WIDE.U32 R32, R29, 0x90, R10 ;  /* 0x000000901d207825 */ /* 0x000fc600078e000a */
[----:B------:R-:W-:Y:S01]  /*0410*/  SHF.R.U32.HI R8, RZ, 0x1, R18 ;  /* 0x00000001ff087819 */ /* 0x000fe20000011612 */
[----:B------:R-:W-:Y:S01]  /*0420*/  IMAD.WIDE.U32 R36, R37, 0x90, R10 ;  /* 0x0000009025247825 */ /* 0x000fe200078e000a */
[----:B------:R-:W2:Y:S03]  /*0430*/  LDG.E.CONSTANT R2, desc[UR14][R32.64+0x10] ;  /* 0x0000100e20027981 */ /* 0x000ea6000c1e9900 */
[----:B0-----:R-:W-:Y:S01]  /*0440*/  IMAD R31, R4, 0x8, R29 ;  /* 0x00000008041f7824 */ /* 0x001fe200078e021d */
[----:B------:R-:W-:Y:S01]  /*0450*/  IADD3.X R29, PT, PT, RZ, R15, RZ, P0, !PT ;  /* 0x0000000fff1d7210 */ /* 0x000fe200007fe4ff */
[----:B------:R-:W-:Y:S01]  /*0460*/  IMAD.WIDE.U32 R26, R27, 0x90, R10 ;  /* 0x000000901b1a7825 */ /* 0x000fe200078e000a */
[----:B------:R0:W4:Y:S03]  /*0470*/  LDG.E.CONSTANT R24, desc[UR14][R36.64+0x10] ;  /* 0x0000100e24187981 */ /* 0x000126000c1e9900 */
[--C-:B------:R-:W-:Y:S01]  /*0480*/  IMAD.WIDE.U32 R14, R35, 0x4, R28.reuse ;  /* 0x00000004230e7825 */ /* 0x100fe200078e001c */
[----:B------:R-:W4:Y:S03]  /*0490*/  LDG.E.CONSTANT R34, desc[UR14][R26.64+0x10] ;  /* 0x0000100e1a227981 */ /* 0x000f26000c1e9900 */
[----:B------:R-:W-:-:S02]  /*04a0*/  IMAD.WIDE.U32 R28, R8, 0x4, R28 ;  /* 0x00000004081c7825 */ /* 0x000fc400078e001c */
[----:B------:R1:W4:Y:S02]  /*04b0*/  LDG.E.CONSTANT R14, desc[UR14][R14.64] ;  /* 0x0000000e0e0e7981 */ /* 0x000324000c1e9900 */
[C---:B------:R-:W-:Y:S02]  /*04c0*/  IMAD R35, R4.reuse, 0x4, R31 ;  /* 0x0000000404237824 */ /* 0x040fe400078e021f */
[----:B------:R3:W4:Y:S01]  /*04d0*/  LDG.E.CONSTANT R29, desc[UR14][R28.64] ;  /* 0x0000000e1c1d7981 */ /* 0x000722000c1e9900 */
[----:B0-----:R-:W-:Y:S01]  /*04e0*/  IMAD R37, R4, 0x4, R7 ;  /* 0x0000000404257824 */ /* 0x001fe200078e0207 */
[----:B-1----:R-:W-:Y:S01]  /*04f0*/  LOP3.LUT R15, R3, 0x1f, RZ, 0xc0, !PT ;  /* 0x0000001f030f7812 */ /* 0x002fe200078ec0ff */
[----:B------:R-:W-:-:S04]  /*0500*/  IMAD.WIDE.U32 R26, R31, 0x90, R10 ;  /* 0x000000901f1a7825 */ /* 0x000fc800078e000a */
[----:B------:R-:W-:Y:S02]  /*0510*/  IMAD R36, R15, R4, RZ ;  /* 0x000000040f247224 */ /* 0x000fe400078e02ff */
[--C-:B------:R-:W-:Y:S01]  /*0520*/  IMAD.WIDE.U32 R30, R7, 0x90, R10.reuse ;  /* 0x00000090071e7825 */ /* 0x100fe200078e000a */
[----:B------:R-:W4:Y:S03]  /*0530*/  LDG.E.CONSTANT R26, desc[UR14][R26.64+0x10] ;  /* 0x0000100e1a1a7981 */ /* 0x000f26000c1e9900 */
[--C-:B------:R-:W-:Y:S02]  /*0540*/  IMAD.WIDE.U32 R32, R35, 0x90, R10.reuse ;  /* 0x0000009023207825 */ /* 0x100fe400078e000a */
[----:B------:R-:W4:Y:S02]  /*0550*/  LDG.E.CONSTANT R30, desc[UR14][R30.64+0x10] ;  /* 0x0000100e1e1e7981 */ /* 0x000f24000c1e9900 */
[----:B------:R-:W-:-:S02]  /*0560*/  IMAD.WIDE.U32 R10, R37, 0x90, R10 ;  /* 0x00000090250a7825 */ /* 0x000fc400078e000a */
[----:B------:R-:W4:Y:S02]  /*0570*/  LDG.E.CONSTANT R32, desc[UR14][R32.64+0x10] ;  /* 0x0000100e20207981 */ /* 0x000f24000c1e9900 */
[----:B------:R-:W-:Y:S02]  /*0580*/  IMAD.WIDE.U32 R22, R36, 0x90, R22 ;  /* 0x0000009024167825 */ /* 0x000fe400078e0016 */
[----:B------:R0:W4:Y:S04]  /*0590*/  LDG.E.CONSTANT R36, desc[UR14][R10.64+0x10] ;  /* 0x0000100e0a247981 */ /* 0x000128000c1e9900 */
[----:B------:R-:W4:Y:S01]  /*05a0*/  LDG.E.CONSTANT R22, desc[UR14][R22.64] ;  /* 0x0000000e16167981 */ /* 0x000f22000c1e9900 */
[----:B------:R-:W-:Y:S02]  /*05b0*/  SHF.L.U32 R15, R9, 0x2, RZ ;  /* 0x00000002090f7819 */ /* 0x000fe400000006ff */
[----:B---3--:R-:W-:-:S02]  /*05c0*/  LEA.HI R28, R21, R18, RZ, 0x1d ;  /* 0x00000012151c7211 */ /* 0x008fc400078fe8ff */
[----:B------:R-:W-:Y:S01]  /*05d0*/  LOP3.LUT R15, R15, 0x7c, RZ, 0xc0, !PT ;  /* 0x0000007c0f0f7812 */ /* 0x000fe200078ec0ff */
[----:B0-----:R-:W-:Y:S01]  /*05e0*/  IMAD.SHL.U32 R10, R3, 0x2, RZ ;  /* 0x00000002030a7824 */ /* 0x001fe200078e00ff */
[----:B------:R-:W-:-:S03]  /*05f0*/  ULEA UR12, UR9, UR5, 0x18 ;  /* 0x00000005090c7291 */ /* 0x000fc6000f8ec0ff */
[----:B------:R-:W-:Y:S01]  /*0600*/  IMAD.IADD R11, R15, 0x1, R28 ;  /* 0x000000010f0b7824 */ /* 0x000fe200078e021c */
[----:B------:R-:W-:Y:S01]  /*0610*/  LOP3.LUT R15, R8, R3, RZ, 0xc0, !PT ;  /* 0x00000003080f7212 */ /* 0x000fe200078ec0ff */
[----:B------:R-:W-:Y:S01]  /*0620*/  IMAD R27, R13, 0x21, R3 ;  /* 0x000000210d1b7824 */ /* 0x000fe200078e0203 */
[----:B------:R-:W-:Y:S02]  /*0630*/  LOP3.LUT R10, R10, 0x2, RZ, 0xc0, !PT ;  /* 0x000000020a0a7812 */ /* 0x000fe400078ec0ff */
[----:B------:R-:W-:Y:S02]  /*0640*/  SHF.L.U32 R15, R15, 0x2, RZ ;  /* 0x000000020f0f7819 */ /* 0x000fe400000006ff */
[----:B------:R-:W-:Y:S01]  /*0650*/  LEA R9, R27, UR12, 0x2 ;  /* 0x0000000c1b097c11 */ /* 0x000fe2000f8e10ff */
[----:B------:R-:W-:-:S04]  /*0660*/  UIADD3 UR7, UPT, UPT, UR5, 0x1080, URZ ;  /* 0x0000108005077890 */ /* 0x000fc8000fffe0ff */
[----:B------:R-:W-:Y:S02]  /*0670*/  ULEA UR8, UR9, UR7, 0x18 ;  /* 0x0000000709087291 */ /* 0x000fe4000f8ec0ff */
[----:B------:R-:W-:Y:S02]  /*0680*/  UIADD3 UR6, UPT, UPT, UR5, 0x1104, URZ ;  /* 0x0000110405067890 */ /* 0x000fe4000fffe0ff */
[----:B------:R-:W-:Y:S02]  /*0690*/  USHF.R.S32.HI UR10, URZ, 0x1f, UR11 ;  /* 0x0000001fff0a7899 */ /* 0x000fe4000801140b */
[----:B------:R-:W-:Y:S01]  /*06a0*/  ULEA UR6, UR9, UR6, 0x18 ;  /* 0x0000000609067291 */ /* 0x000fe2000f8ec0ff */
[----:B------:R-:W-:Y:S01]  /*06b0*/  IMAD.IADD R28, R20, 0x1, R3 ;  /* 0x00000001141c7824 */ /* 0x000fe200078e0203 */
[----:B------:R-:W-:Y:S02]  /*06c0*/  UIADD3 UR7, UPT, UPT, UR5, 0x1314, URZ ;  /* 0x0000131405077890 */ /* 0x000fe4000fffe0ff */
[----:B------:R-:W-:-:S02]  /*06d0*/  UIADD3 UR5, UPT, UPT, UR5, 0x1514, URZ ;  /* 0x0000151405057890 */ /* 0x000fc4000fffe0ff */
[----:B------:R-:W-:Y:S01]  /*06e0*/  LEA R11, R11, UR6, 0x2 ;  /* 0x000000060b0b7c11 */ /* 0x000fe2000f8e10ff */
[----:B------:R-:W-:Y:S01]  /*06f0*/  ULEA.HI UR10, UR10, UR11, URZ, 0x5 ;  /* 0x0000000b0a0a7291 */ /* 0x000fe2000f8f28ff */
[----:B------:R-:W-:Y:S01]  /*0700*/  LEA R28, R28, UR8, 0x2 ;  /* 0x000000081c1c7c11 */ /* 0x000fe2000f8e10ff */
[----:B------:R-:W-:Y:S02]  /*0710*/  ULEA UR7, UR9, UR7, 0x18 ;  /* 0x0000000709077291 */ /* 0x000fe4000f8ec0ff */
[----:B------:R-:W-:Y:S02]  /*0720*/  ULEA UR5, UR9, UR5, 0x18 ;  /* 0x0000000509057291 */ /* 0x000fe4000f8ec0ff */
[----:B------:R-:W-:Y:S01]  /*0730*/  USHF.R.S32.HI UR10, URZ, 0x5, UR10 ;  /* 0x00000005ff0a7899 */ /* 0x000fe2000801140a */
[----:B------:R-:W-:Y:S01]  /*0740*/  ISETP.NE.AND P2, PT, R4, 0x1, PT ;  /* 0x000000010400780c */ /* 0x000fe20003f45270 */
[----:B--2---:R0:W-:Y:S04]  /*0750*/  STS [R9+0x840], R2 ;  /* 0x0008400209007388 */ /* 0x0041e80000000800 */
[----:B----4-:R1:W-:Y:S01]  /*0760*/  STS [R9+0xa50], R24 ;  /* 0x000a501809007388 */ /* 0x0103e20000000800 */
[----:B------:R-:W-:-:S02]  /*0770*/  SHF.R.S32.HI R15, RZ, R15, R14 ;  /* 0x0000000fff0f7219 */ /* 0x000fc4000001140e */
[----:B------:R-:W-:Y:S02]  /*0780*/  LOP3.LUT R14, R25, 0x1c, RZ, 0xc0, !PT ;  /* 0x0000001c190e7812 */ /* 0x000fe400078ec0ff */
[----:B------:R-:W-:Y:S02]  /*0790*/  SHF.R.S32.HI R29, RZ, R10, R29 ;  /* 0x0000000aff1d7219 */ /* 0x000fe4000001141d */
[----:B------:R-:W-:Y:S02]  /*07a0*/  IADD3 R14, P0, PT, R14, UR16, RZ ;  /* 0x000000100e0e7c10 */ /* 0x000fe4000ff1e0ff */
[----:B0-----:R-:W-:-:S04]  /*07b0*/  LOP3.LUT R2, R29, 0x30303030, RZ, 0xc0, !PT ;  /* 0x303030301d027812 */ /* 0x001fc800078ec0ff */
[----:B-1----:R-:W-:Y:S01]  /*07c0*/  LOP3.LUT R24, R2, 0xf0f0f0f, R15, 0xf8, !PT ;  /* 0x0f0f0f0f02187812 */ /* 0x002fe200078ef80f */
[----:B------:R-:W-:Y:S01]  /*07d0*/  IMAD.X R15, RZ, RZ, UR17, P0 ;  /* 0x00000011ff0f7e24 */ /* 0x000fe200080e06ff */
[----:B------:R-:W-:Y:S01]  /*07e0*/  ISETP.GT.AND P0, PT, R19, RZ, PT ;  /* 0x000000ff1300720c */ /* 0x000fe20003f04270 */
[----:B------:R0:W-:Y:S04]  /*07f0*/  STS [R9+0x420], R12 ;  /* 0x0004200c09007388 */ /* 0x0001e80000000800 */
[----:B------:R-:W-:Y:S04]  /*0800*/  STS [R9+0x630], R34 ;  /* 0x0006302209007388 */ /* 0x000fe80000000800 */
[----:B------:R-:W-:Y:S04]  /*0810*/  STS [R9+0xc60], R26 ;  /* 0x000c601a09007388 */ /* 0x000fe80000000800 */
[----:B------:R1:W-:Y:S04]  /*0820*/  STS [R9], R30 ;  /* 0x0000001e09007388 */ /* 0x0003e80000000800 */
[----:B------:R-:W-:Y:S04]  /*0830*/  STS [R9+0x210], R36 ;  /* 0x0002102409007388 */ /* 0x000fe80000000800 */
[----:B------:R-:W-:Y:S04]  /*0840*/  STS [R9+0xe70], R32 ;  /* 0x000e702009007388 */ /* 0x000fe80000000800 */
[----:B------:R2:W-:Y:S01]  /*0850*/  STS [R5+UR8], R22 ;  /* 0x0000001605007988 */ /* 0x0005e20008000808 */
[C---:B0-----:R-:W-:Y:S01]  /*0860*/  IMAD.SHL.U32 R12, R13.reuse, 0x80, RZ ;  /* 0x000000800d0c7824 */ /* 0x041fe200078e00ff */
[----:B------:R-:W-:Y:S01]  /*0870*/  SHF.L.U32 R13, R13, 0x4, RZ ;  /* 0x000000040d0d7819 */ /* 0x000fe200000006ff */
[----:B-1----:R-:W-:Y:S01]  /*0880*/  IMAD.U32 R30, RZ, RZ, UR12 ;  /* 0x0000000cff1e7e24 */ /* 0x002fe2000f8e00ff */
[----:B--2---:R-:W-:-:S04]  /*0890*/  SHF.R.U32.HI R22, RZ, 0x3, R3 ;  /* 0x00000003ff167819 */ /* 0x004fc80000011603 */
[----:B------:R-:W-:Y:S01]  /*08a0*/  IADD3 R29, PT, PT, R25, R22, RZ ;  /* 0x00000016191d7210 */ /* 0x000fe20007ffe0ff */
[----:B------:R0:W-:Y:S03]  /*08b0*/  STS [R11], R24 ;  /* 0x000000180b007388 */ /* 0x0001e60000000800 */
[----:B------:R-:W-:Y:S01]  /*08c0*/  LEA R29, R29, UR6, 0x2 ;  /* 0x000000061d1d7c11 */ /* 0x000fe2000f8e10ff */
[----:B------:R-:W-:Y:S02]  /*08d0*/  IMAD.MOV.U32 R2, RZ, RZ, RZ ;  /* 0x000000ffff027224 */ /* 0x000fe400078e00ff */
[----:B------:R-:W-:Y:S01]  /*08e0*/  IMAD R30, R3, 0x84, R30 ;  /* 0x00000084031e7824 */ /* 0x000fe200078e021e */
[--C-:B0-----:R-:W-:Y:S02]  /*08f0*/  LOP3.LUT R24, R12, 0x7c, R25.reuse, 0xf8, !PT ;  /* 0x0000007c0c187812 */ /* 0x101fe400078ef819 */
[----:B------:R-:W-:Y:S01]  /*0900*/  LOP3.LUT R25, R13, 0xc, R25, 0xf8, !PT ;  /* 0x0000000c0d197812 */ /* 0x000fe200078ef819 */
[----:B------:R-:W-:Y:S06]  /*0910*/  @!P0 BRA `(.L_x_296) ;  /* 0x0000001800908947 */ /* 0x000fec0003800000 */
        /* <DEDUP_REMOVED lines=11> */
[----:B------:R-:W-:-:S04]  /*09d0*/  IMAD.HI.U32 R21, R21, R27, R20 ;  /* 0x0000001b15157227 */ /* 0x000fc800078e0014 */
[----:B------:R-:W-:-:S04]  /*09e0*/  IMAD.MOV.U32 R27, RZ, RZ, R31 ;  /* 0x000000ffff1b7224 */ /* 0x000fc800078e001f */
[----:B------:R-:W-:-:S05]  /*09f0*/  IMAD.HI.U32 R21, R21, R27, RZ ;  /* 0x0000001b15157227 */ /* 0x000fca00078e00ff */
[----:B------:R-:W-:-:S05]  /*0a00*/  IADD3 R26, PT, PT, -R21, RZ, RZ ;  /* 0x000000ff151a7210 */ /* 0x000fca0007ffe1ff */
        /* <DEDUP_REMOVED lines=8> */
[----:B------:R-:W-:-:S05]  /*0a90*/  @P0 IADD3 R21, PT, PT, R21, 0x1, RZ ;  /* 0x0000000115150810 */ /* 0x000fca0007ffe0ff */
        /* <DEDUP_REMOVED lines=8> */
[----:B------:R-:W-:Y:S02]  /*0b20*/  @!P3 IADD3 R23, PT, PT, R22, R27, RZ ;  /* 0x0000001b1617b210 */ /* 0x000fe40007ffe0ff */
[----:B------:R-:W0:Y:S01]  /*0b30*/  @!P1 LDC.64 R20, c[0x0][0x388] ;  /* 0x0000e200ff149b82 */ /* 0x000e220000000a00 */
[----:B------:R-:W-:Y:S02]  /*0b40*/  @!P1 IMAD.IADD R31, R18, 0x1, R27 ;  /* 0x00000001121f9824 */ /* 0x000fe400078e021b */
        /* <DEDUP_REMOVED lines=8> */
[----:B------:R-:W1:Y:S04]  /*0bd0*/  LDS R18, [R30+0x4] ;  /* 0x000004001e127984 */ /* 0x000e680000000800 */
[----:B------:R-:W2:Y:S04]  /*0be0*/  LDS R35, [R12+UR7] ;  /* 0x000000070c237984 */ /* 0x000ea80008000800 */
[----:B------:R-:W3:Y:S04]  /*0bf0*/  LDS R32, [R12+UR7+0x4] ;  /* 0x000004070c207984 */ /* 0x000ee80008000800 */
[----:B------:R-:W4:Y:S04]  /*0c00*/  LDS R26, [R12+UR7+0x20] ;  /* 0x000020070c1a7984 */ /* 0x000f280008000800 */
[----:B------:R-:W-:Y:S04]  /*0c10*/  LDS R31, [R12+UR7+0x24] ;  /* 0x000024070c1f7984 */ /* 0x000fe80008000800 */
[----:B------:R-:W4:Y:S04]  /*0c20*/  LDS R22, [R30+0x8] ;  /* 0x000008001e167984 */ /* 0x000f280000000800 */
[----:B------:R-:W4:Y:S04]  /*0c30*/  LDS R21, [R12+UR7+0x8] ;  /* 0x000008070c157984 */ /* 0x000f280008000800 */
[----:B------:R-:W-:Y:S01]  /*0c40*/  LDS R20, [R12+UR7+0xc] ;  /* 0x00000c070c147984 */ /* 0x000fe20008000800 */
[----:B0-----:R-:W-:-:S02]  /*0c50*/  LOP3.LUT R2, R33, 0xf0f0f0f, RZ, 0xc0, !PT ;  /* 0x0f0f0f0f21027812 */ /* 0x001fc400078ec0ff */
[----:B-1----:R-:W-:-:S03]  /*0c60*/  LOP3.LUT R23, R18, 0xf0f0f0f, RZ, 0xc0, !PT ;  /* 0x0f0f0f0f12177812 */ /* 0x002fc600078ec0ff */
[----:B--2---:R-:W-:-:S04]  /*0c70*/  IDP.4A.S8.S8 R2, R2, R35, RZ ;  /* 0x0000002302027226 */ /* 0x004fc800000006ff */
[----:B---3--:R-:W-:Y:S02]  /*0c80*/  IDP.4A.S8.S8 R32, R23, R32, R2 ;  /* 0x0000002017207226 */ /* 0x008fe40000000602 */
[----:B------:R-:W0:Y:S04]  /*0c90*/  LDS R23, [R12+UR7+0x28] ;  /* 0x000028070c177984 */ /* 0x000e280008000800 */
[----:B------:R-:W1:Y:S01]  /*0ca0*/  LDS R2, [R30+0xc] ;  /* 0x00000c001e027984 */ /* 0x000e620000000800 */
[----:B------:R-:W-:Y:S02]  /*0cb0*/  SHF.R.U32.HI R33, RZ, 0x4, R33 ;  /* 0x00000004ff217819 */ /* 0x000fe40000011621 */
[----:B------:R-:W-:Y:S02]  /*0cc0*/  SHF.R.U32.HI R18, RZ, 0x4, R18 ;  /* 0x00000004ff127819 */ /* 0x000fe40000011612 */
[----:B------:R-:W-:-:S02]  /*0cd0*/  LOP3.LUT R33, R33, 0xf0f0f0f, RZ, 0xc0, !PT ;  /* 0x0f0f0f0f21217812 */ /* 0x000fc400078ec0ff */
[----:B------:R-:W-:-:S03]  /*0ce0*/  LOP3.LUT R18, R18, 0xf0f0f0f, RZ, 0xc0, !PT ;  /* 0x0f0f0f0f12127812 */ /* 0x000fc600078ec0ff */
[----:B----4-:R-:W-:Y:S01]  /*0cf0*/  IDP.4A.S8.S8 R26, R33, R26, RZ ;  /* 0x0000001a211a7226 */ /* 0x010fe200000006ff */
[----:B------:R-:W-:-:S03]  /*0d00*/  LOP3.LUT R33, R22, 0xf0f0f0f, RZ, 0xc0, !PT ;  /* 0x0f0f0f0f16217812 */ /* 0x000fc600078ec0ff */
[----:B------:R-:W-:Y:S02]  /*0d10*/  IDP.4A.S8.S8 R34, R18, R31, R26 ;  /* 0x0000001f12227226 */ /* 0x000fe4000000061a */
[----:B------:R-:W2:Y:S01]  /*0d20*/  LDS R26, [R12+UR7+0x2c] ;  /* 0x00002c070c1a7984 */ /* 0x000ea20008000800 */
[----:B------:R-:W-:-:S03]  /*0d30*/  SHF.R.U32.HI R22, RZ, 0x4, R22 ;  /* 0x00000004ff167819 */ /* 0x000fc60000011616 */
[----:B------:R-:W3:Y:S01]  /*0d40*/  LDS R18, [R30+0x10] ;  /* 0x000010001e127984 */ /* 0x000ee20000000800 */
[----:B------:R-:W-:Y:S01]  /*0d50*/  LOP3.LUT R22, R22, 0xf0f0f0f, RZ, 0xc0, !PT ;  /* 0x0f0f0f0f16167812 */ /* 0x000fe200078ec0ff */
[----:B------:R-:W-:Y:S02]  /*0d60*/  IDP.4A.S8.S8 R33, R33, R21, R32 ;  /* 0x0000001521217226 */ /* 0x000fe40000000620 */
[----:B------:R-:W4:Y:S04]  /*0d70*/  LDS R31, [R12+UR7+0x10] ;  /* 0x000010070c1f7984 */ /* 0x000f280008000800 */
[----:B------:R-:W4:Y:S04]  /*0d80*/  LDS R21, [R30+0x14] ;  /* 0x000014001e157984 */ /* 0x000f280000000800 */
[----:B------:R-:W-:Y:S01]  /*0d90*/  LDS R32, [R12+UR7+0x34] ;  /* 0x000034070c207984 */ /* 0x000fe20008000800 */
[----:B0-----:R-:W-:-:S03]  /*0da0*/  IDP.4A.S8.S8 R35, R22, R23, R34 ;  /* 0x0000001716237226 */ /* 0x001fc60000000622 */
[----:B------:R-:W0:Y:S01]  /*0db0*/  LDS R22, [R12+UR7+0x30] ;  /* 0x000030070c167984 */ /* 0x000e220008000800 */
[----:B-1----:R-:W-:-:S05]  /*0dc0*/  LOP3.LUT R23, R2, 0xf0f0f0f, RZ, 0xc0, !PT ;  /* 0x0f0f0f0f02177812 */ /* 0x002fca00078ec0ff */
[----:B------:R-:W-:Y:S02]  /*0dd0*/  IDP.4A.S8.S8 R20, R23, R20, R33 ;  /* 0x0000001417147226 */ /* 0x000fe40000000621 */
[----:B------:R-:W1:Y:S01]  /*0de0*/  LDS R23, [R12+UR7+0x14] ;  /* 0x000014070c177984 */ /* 0x000e620008000800 */
[----:B------:R-:W-:-:S04]  /*0df0*/  SHF.R.U32.HI R2, RZ, 0x4, R2 ;  /* 0x00000004ff027819 */ /* 0x000fc80000011602 */
[----:B------:R-:W-:-:S05]  /*0e00*/  LOP3.LUT R2, R2, 0xf0f0f0f, RZ, 0xc0, !PT ;  /* 0x0f0f0f0f02027812 */ /* 0x000fca00078ec0ff */
[----:B--2---:R-:W-:Y:S02]  /*0e10*/  IDP.4A.S8.S8 R35, R2, R26, R35 ;  /* 0x0000001a02237226 */ /* 0x004fe40000000623 */
[----:B------:R-:W2:Y:S01]  /*0e20*/  LDS R2, [R30+0x18] ;  /* 0x000018001e027984 */ /* 0x000ea20000000800 */
[----:B---3--:R-:W-:Y:S02]  /*0e30*/  LOP3.LUT R34, R18, 0xf0f0f0f, RZ, 0xc0, !PT ;  /* 0x0f0f0f0f12227812 */ /* 0x008fe400078ec0ff */
[----:B------:R-:W-:Y:S01]  /*0e40*/  SHF.R.U32.HI R18, RZ, 0x4, R18 ;  /* 0x00000004ff127819 */ /* 0x000fe20000011612 */
[----:B------:R-:W3:Y:S03]  /*0e50*/  LDS R26, [R12+UR7+0x18] ;  /* 0x000018070c1a7984 */ /* 0x000ee60008000800 */
[----:B------:R-:W-:Y:S01]  /*0e60*/  LOP3.LUT R18, R18, 0xf0f0f0f, RZ, 0xc0, !PT ;  /* 0x0f0f0f0f12127812 */ /* 0x000fe200078ec0ff */
[----:B----4-:R-:W-:Y:S01]  /*0e70*/  IDP.4A.S8.S8 R34, R34, R31, R20 ;  /* 0x0000001f22227226 */ /* 0x010fe20000000614 */
[----:B------:R-:W-:Y:S01]  /*0e80*/  LOP3.LUT R33, R21, 0xf0f0f0f, RZ, 0xc0, !PT ;  /* 0x0f0f0f0f15217812 */ /* 0x000fe200078ec0ff */
[----:B------:R-:W4:Y:S02]  /*0e90*/  LDS R20, [R12+UR7+0x38] ;  /* 0x000038070c147984 */ /* 0x000f240008000800 */
[----:B0-----:R-:W-:-:S02]  /*0ea0*/  IDP.4A.S8.S8 R35, R18, R22, R35 ;  /* 0x0000001612237226 */ /* 0x001fc40000000623 */
[----:B------:R-:W-:Y:S04]  /*0eb0*/  LDS R31, [R12+UR7+0x3c] ;  /* 0x00003c070c1f7984 */ /* 0x000fe80008000800 */
[----:B------:R-:W0:Y:S01]  /*0ec0*/  LDS R22, [R30+0x1c] ;  /* 0x00001c001e167984 */ /* 0x000e220000000800 */
[----:B-1----:R-:W-:-:S03]  /*0ed0*/  IDP.4A.S8.S8 R33, R33, R23, R34 ;  /* 0x0000001721217226 */ /* 0x002fc60000000622 */
[----:B------:R-:W1:Y:S01]  /*0ee0*/  LDS R23, [R12+UR7+0x1c] ;  /* 0x00001c070c177984 */ /* 0x000e620008000800 */
[----:B------:R-:W-:-:S04]  /*0ef0*/  SHF.R.U32.HI R21, RZ, 0x4, R21 ;  /* 0x00000004ff157819 */ /* 0x000fc80000011615 */
[----:B------:R-:W-:Y:S02]  /*0f00*/  LOP3.LUT R21, R21, 0xf0f0f0f, RZ, 0xc0, !PT ;  /* 0x0f0f0f0f15157812 */ /* 0x000fe400078ec0ff */
[----:B--2---:R-:W-:-:S03]  /*0f10*/  LOP3.LUT R18, R2, 0xf0f0f0f, RZ, 0xc0, !PT ;  /* 0x0f0f0f0f02127812 */ /* 0x004fc600078ec0ff */
[----:B------:R-:W-:Y:S01]  /*0f20*/  IDP.4A.S8.S8 R35, R21, R32, R35 ;  /* 0x0000002015237226 */ /* 0x000fe20000000623 */
[----:B------:R-:W-:Y:S01]  /*0f30*/  SHF.R.U32.HI R2, RZ, 0x4, R2 ;  /* 0x00000004ff027819 */ /* 0x000fe20000011602 */
[----:B------:R-:W2:Y:S01]  /*0f40*/  LDS.U8 R21, [R29] ;  /* 0x000000001d157984 */ /* 0x000ea20000000000 */
[----:B---3--:R-:W-:Y:S02]  /*0f50*/  IDP.4A.S8.S8 R26, R18, R26, R33 ;  /* 0x0000001a121a7226 */ /* 0x008fe40000000621 */
[----:B------:R-:W-:Y:S01]  /*0f60*/  LOP3.LUT R2, R2, 0xf0f0f0f, RZ, 0xc0, !PT ;  /* 0x0f0f0f0f02027812 */ /* 0x000fe200078ec0ff */
[----:B------:R-:W3:Y:S04]  /*0f70*/  LDS.U8 R33, [R29+0x1] ;  /* 0x000001001d217984 */ /* 0x000ee80000000000 */
[----:B------:R-:W3:Y:S01]  /*0f80*/  LDS R18, [R13+UR5] ;  /* 0x000000050d127984 */ /* 0x000ee20008000800 */
[----:B----4-:R-:W-:-:S03]  /*0f90*/  IDP.4A.S8.S8 R2, R2, R20, R35 ;  /* 0x0000001402027226 */ /* 0x010fc60000000623 */
[----:B------:R-:W4:Y:S01]  /*0fa0*/  LDS R20, [R13+UR5+0x4] ;  /* 0x000004050d147984 */ /* 0x000f220008000800 */
[----:B0-----:R-:W-:Y:S02]  /*0fb0*/  LOP3.LUT R32, R22, 0xf0f0f0f, RZ, 0xc0, !PT ;  /* 0x0f0f0f0f16207812 */ /* 0x001fe400078ec0ff */
[----:B------:R-:W-:-:S03]  /*0fc0*/  SHF.R.U32.HI R22, RZ, 0x4, R22 ;  /* 0x00000004ff167819 */ /* 0x000fc60000011616 */
[----:B-1----:R-:W-:Y:S02]  /*0fd0*/  IDP.4A.S8.S8 R34, R32, R23, R26 ;  /* 0x0000001720227226 */ /* 0x002fe4000000061a */
[----:B------:R-:W0:Y:S01]  /*0fe0*/  LDS.U8 R26, [R29+0x8] ;  /* 0x000008001d1a7984 */ /* 0x000e220000000000 */
[----:B------:R-:W-:-:S03]  /*0ff0*/  LOP3.LUT R22, R22, 0xf0f0f0f, RZ, 0xc0, !PT ;  /* 0x0f0f0f0f16167812 */ /* 0x000fc600078ec0ff */
[----:B------:R-:W1:Y:S02]  /*1000*/  LDS.U8 R32, [R29+0x9] ;  /* 0x000009001d207984 */ /* 0x000e640000000000 */
[----:B------:R-:W-:Y:S02]  /*1010*/  IDP.4A.S8.S8 R2, R22, R31, R2 ;  /* 0x0000001f16027226 */ /* 0x000fe40000000602 */
[----:B------:R-:W1:Y:S04]  /*1020*/  LDS R22, [R30+0x20] ;  /* 0x000020001e167984 */ /* 0x000e680000000800 */
[----:B------:R-:W1:Y:S01]  /*1030*/  LDS R31, [R12+UR7+0x40] ;  /* 0x000040070c1f7984 */ /* 0x000e620008000800 */
[----:B--2---:R-:W-:Y:S02]  /*1040*/  IMAD R21, R34, R21, RZ ;  /* 0x0000001522157224 */ /* 0x004fe400078e02ff */
[----:B---3--:R-:W-:Y:S01]  /*1050*/  IMAD R34, R2, R33, RZ ;  /* 0x0000002102227224 */ /* 0x008fe200078e02ff */
[----:B------:R-:W2:Y:S02]  /*1060*/  LDS R23, [R30+0x24] ;  /* 0x000024001e177984 */ /* 0x000ea40000000800 */
[----:B------:R-:W-:Y:S01]  /*1070*/  I2FP.F32.S32 R21, R21 ;  /* 0x0000001500157245 */ /* 0x000fe20000201400 */
[----:B------:R-:W-:Y:S01]  /*1080*/  HADD2.F32 R2, -RZ, R18.H0_H0 ;  /* 0x20000012ff027230 */ /* 0x000fe20000004100 */
[----:B------:R-:W-:Y:S01]  /*1090*/  I2FP.F32.S32 R34, R34 ;  /* 0x0000002200227245 */ /* 0x000fe20000201400 */
[----:B------:R-:W3:Y:S03]  /*10a0*/  LDS R33, [R12+UR7+0x44] ;  /* 0x000044070c217984 */ /* 0x000ee60008000800 */
[----:B------:R-:W-:Y:S01]  /*10b0*/  FFMA.FTZ R21, R2, R21, RZ ;  /* 0x0000001502157223 */ /* 0x000fe200000100ff */
[----:B----4-:R-:W-:-:S05]  /*10c0*/  HADD2.F32 R2, -RZ, R20.H0_H0 ;  /* 0x20000014ff027230 */ /* 0x010fca0000004100 */
[----:B------:R-:W-:Y:S01]  /*10d0*/  FFMA.FTZ R21, R2, R34, R21 ;  /* 0x0000002202157223 */ /* 0x000fe20000010015 */
[----:B------:R-:W-:Y:S01]  /*10e0*/  HADD2.F32 R2, -RZ, R18.H1_H1 ;  /* 0x30000012ff027230 */ /* 0x000fe20000004100 */
[----:B0-----:R-:W-:Y:S02]  /*10f0*/  I2FP.F32.U32 R35, R26 ;  /* 0x0000001a00237245 */ /* 0x001fe40000201000 */
[----:B------:R-:W0:Y:S01]  /*1100*/  LDS R26, [R12+UR7+0x60] ;  /* 0x000060070c1a7984 */ /* 0x000e220008000800 */
[----:B-1----:R-:W-:Y:S02]  /*1110*/  I2FP.F32.U32 R18, R32 ;  /* 0x0000002000127245 */ /* 0x002fe40000201000 */
[----:B------:R-:W-:Y:S01]  /*1120*/  FFMA.FTZ R2, R2, R35, RZ ;  /* 0x0000002302027223 */ /* 0x000fe200000100ff */
[----:B------:R-:W-:Y:S01]  /*1130*/  HADD2.F32 R35, -RZ, R20.H1_H1 ;  /* 0x30000014ff237230 */ /* 0x000fe20000004100 */
[----:B------:R-:W1:Y:S04]  /*1140*/  LDS R32, [R12+UR7+0x64] ;  /* 0x000064070c207984 */ /* 0x000e680008000800 */
[----:B------:R-:W-:Y:S01]  /*1150*/  FFMA.FTZ R18, R35, R18, R2 ;  /* 0x0000001223127223 */ /* 0x000fe20000010002 */
[----:B------:R-:W-:Y:S01]  /*1160*/  LOP3.LUT R2, R22, 0xf0f0f0f, RZ, 0xc0, !PT ;  /* 0x0f0f0f0f16027812 */ /* 0x000fe200078ec0ff */
[----:B------:R-:W4:Y:S04]  /*1170*/  LDS R20, [R30+0x28] ;  /* 0x000028001e147984 */ /* 0x000f280000000800 */
[----:B------:R-:W-:-:S02]  /*1180*/  IDP.4A.S8.S8 R2, R2, R31, RZ ;  /* 0x0000001f02027226 */ /* 0x000fc400000006ff */
[----:B------:R-:W4:Y:S01]  /*1190*/  LDS R31, [R12+UR7+0x48] ;  /* 0x000048070c1f7984 */ /* 0x000f220008000800 */
[----:B--2---:R-:W-:Y:S02]  /*11a0*/  LOP3.LUT R34, R23, 0xf0f0f0f, RZ, 0xc0, !PT ;  /* 0x0f0f0f0f17227812 */ /* 0x004fe400078ec0ff */
[----:B------:R-:W-:-:S03]  /*11b0*/  SHF.R.U32.HI R22, RZ, 0x4, R22 ;  /* 0x00000004ff167819 */ /* 0x000fc60000011616 */
[----:B---3--:R-:W-:Y:S01]  /*11c0*/  IDP.4A.S8.S8 R34, R34, R33, R2 ;  /* 0x0000002122227226 */ /* 0x008fe20000000602 */
[----:B------:R-:W-:Y:S01]  /*11d0*/  LOP3.LUT R33, R22, 0xf0f0f0f, RZ, 0xc0, !PT ;  /* 0x0f0f0f0f16217812 */ /* 0x000fe200078ec0ff */
[----:B------:R-:W-:Y:S01]  /*11e0*/  LDS R2, [R30+0x2c] ;  /* 0x00002c001e027984 */ /* 0x000fe20000000800 */
[----:B------:R-:W-:-:S03]  /*11f0*/  SHF.R.U32.HI R23, RZ, 0x4, R23 ;  /* 0x00000004ff177819 */ /* 0x000fc60000011617 */
[----:B------:R-:W2:Y:S01]  /*1200*/  LDS R22, [R12+UR7+0x68] ;  /* 0x000068070c167984 */ /* 0x000ea20008000800 */
[----:B------:R-:W-:Y:S01]  /*1210*/  LOP3.LUT R23, R23, 0xf0f0f0f, RZ, 0xc0, !PT ;  /* 0x0f0f0f0f17177812 */ /* 0x000fe200078ec0ff */
[----:B0-----:R-:W-:Y:S02]  /*1220*/  IDP.4A.S8.S8 R33, R33, R26, RZ ;  /* 0x0000001a21217226 */ /* 0x001fe400000006ff */
[----:B------:R-:W0:Y:S02]  /*1230*/  LDS R26, [R12+UR7+0x4c] ;  /* 0x00004c070c1a7984 */ /* 0x000e240008000800 */
[----:B-1----:R-:W-:Y:S02]  /*1240*/  IDP.4A.S8.S8 R33, R23, R32, R33 ;  /* 0x0000002017217226 */ /* 0x002fe40000000621 */
[----:B------:R-:W1:Y:S01]  /*1250*/  LDS R23, [R12+UR7+0x6c] ;  /* 0x00006c070c177984 */ /* 0x000e620008000800 */
[----:B----4-:R-:W-:-:S03]  /*1260*/  LOP3.LUT R35, R20, 0xf0f0f0f, RZ, 0xc0, !PT ;  /* 0x0f0f0f0f14237812 */ /* 0x010fc600078ec0ff */
[----:B------:R-:W-:Y:S02]  /*1270*/  LDS R32, [R12+UR7+0x50] ;  /* 0x000050070c207984 */ /* 0x000fe40008000800 */
[----:B------:R-:W-:Y:S02]  /*1280*/  IDP.4A.S8.S8 R35, R35, R31, R34 ;  /* 0x0000001f23237226 */ /* 0x000fe40000000622 */
[----:B------:R-:W3:Y:S01]  /*1290*/  LDS R31, [R30+0x30] ;  /* 0x000030001e1f7984 */ /* 0x000ee20000000800 */
[----:B------:R-:W-:-:S04]  /*12a0*/  SHF.R.U32.HI R20, RZ, 0x4, R20 ;  /* 0x00000004ff147819 */ /* 0x000fc80000011614 */
[----:B------:R-:W-:-:S05]  /*12b0*/  LOP3.LUT R20, R20, 0xf0f0f0f, RZ, 0xc0, !PT ;  /* 0x0f0f0f0f14147812 */ /* 0x000fca00078ec0ff */
[----:B--2---:R-:W-:Y:S01]  /*12c0*/  IDP.4A.S8.S8 R34, R20, R22, R33 ;  /* 0x0000001614227226 */ /* 0x004fe20000000621 */
[----:B------:R-:W-:Y:S01]  /*12d0*/  LOP3.LUT R20, R2, 0xf0f0f0f, RZ, 0xc0, !PT ;  /* 0x0f0f0f0f02147812 */ /* 0x000fe200078ec0ff */
[----:B------:R-:W2:Y:S01]  /*12e0*/  LDS R33, [R12+UR7+0x70] ;  /* 0x000070070c217984 */ /* 0x000ea20008000800 */
[----:B------:R-:W-:-:S03]  /*12f0*/  SHF.R.U32.HI R2, RZ, 0x4, R2 ;  /* 0x00000004ff027819 */ /* 0x000fc60000011602 */
[----:B------:R-:W-:Y:S01]  /*1300*/  LDS R22, [R12+UR7+0x54] ;  /* 0x000054070c167984 */ /* 0x000fe20008000800 */
[----:B------:R-:W-:Y:S01]  /*1310*/  LOP3.LUT R2, R2, 0xf0f0f0f, RZ, 0xc0, !PT ;  /* 0x0f0f0f0f02027812 */ /* 0x000fe200078ec0ff */
[----:B0-----:R-:W-:Y:S02]  /*1320*/  IDP.4A.S8.S8 R35, R20, R26, R35 ;  /* 0x0000001a14237226 */ /* 0x001fe40000000623 */
[----:B------:R-:W0:Y:S02]  /*1330*/  LDS R20, [R30+0x34] ;  /* 0x000034001e147984 */ /* 0x000e240000000800 */
[----:B-1----:R-:W-:Y:S02]  /*1340*/  IDP.4A.S8.S8 R34, R2, R23, R34 ;  /* 0x0000001702227226 */ /* 0x002fe40000000622 */
[----:B------:R-:W-:Y:S04]  /*1350*/  LDS R26, [R30+0x38] ;  /* 0x000038001e1a7984 */ /* 0x000fe80000000800 */
[----:B------:R-:W-:Y:S01]  /*1360*/  LDS R23, [R12+UR7+0x58] ;  /* 0x000058070c177984 */ /* 0x000fe20008000800 */
[----:B---3--:R-:W-:-:S02]  /*1370*/  LOP3.LUT R2, R31, 0xf0f0f0f, RZ, 0xc0, !PT ;  /* 0x0f0f0f0f1f027812 */ /* 0x008fc400078ec0ff */
[----:B------:R-:W-:-:S04]  /*1380*/  SHF.R.U32.HI R31, RZ, 0x4, R31 ;  /* 0x00000004ff1f7819 */ /* 0x000fc8000001161f */
[----:B------:R-:W-:Y:S02]  /*1390*/  LOP3.LUT R36, R31, 0xf0f0f0f, RZ, 0xc0, !PT ;  /* 0x0f0f0f0f1f247812 */ /* 0x000fe400078ec0ff */
[----:B------:R-:W1:Y:S01]  /*13a0*/  LDS R31, [R12+UR7+0x74] ;  /* 0x000074070c1f7984 */ /* 0x000e620008000800 */
[----:B------:R-:W-:Y:S02]  /*13b0*/  IDP.4A.S8.S8 R35, R2, R32, R35 ;  /* 0x0000002002237226 */ /* 0x000fe40000000623 */
[----:B--2---:R-:W-:Y:S01]  /*13c0*/  IDP.4A.S8.S8 R36, R36, R33, R34 ;  /* 0x0000002124247226 */ /* 0x004fe20000000622 */
[----:B------:R-:W2:Y:S04]  /*13d0*/  LDS R2, [R30+0x3c] ;  /* 0x00003c001e027984 */ /* 0x000ea80000000800 */
[----:B------:R-:W3:Y:S01]  /*13e0*/  LDS R32, [R12+UR7+0x78] ;  /* 0x000078070c207984 */ /* 0x000ee20008000800 */
[----:B0-----:R-:W-:-:S02]  /*13f0*/  LOP3.LUT R34, R20, 0xf0f0f0f, RZ, 0xc0, !PT ;  /* 0x0f0f0f0f14227812 */ /* 0x001fc400078ec0ff */
[----:B------:R-:W-:-:S03]  /*1400*/  SHF.R.U32.HI R20, RZ, 0x4, R20 ;  /* 0x00000004ff147819 */ /* 0x000fc60000011614 */
[----:B------:R-:W-:Y:S02]  /*1410*/  IDP.4A.S8.S8 R34, R34, R22, R35 ;  /* 0x0000001622227226 */ /* 0x000fe40000000623 */
[----:B------:R-:W0:Y:S01]  /*1420*/  LDS R22, [R12+UR7+0x5c] ;  /* 0x00005c070c167984 */ /* 0x000e220008000800 */
[----:B------:R-:W-:-:S05]  /*1430*/  LOP3.LUT R20, R20, 0xf0f0f0f, RZ, 0xc0, !PT ;  /* 0x0f0f0f0f14147812 */ /* 0x000fca00078ec0ff */
[----:B-1----:R-:W-:Y:S02]  /*1440*/  IDP.4A.S8.S8 R31, R20, R31, R36 ;  /* 0x0000001f141f7226 */ /* 0x002fe40000000624 */
[----:B------:R-:W1:Y:S01]  /*1450*/  LDS R20, [R12+UR7+0x7c] ;  /* 0x00007c070c147984 */ /* 0x000e620008000800 */
[----:B------:R-:W-:Y:S02]  /*1460*/  LOP3.LUT R33, R26, 0xf0f0f0f, RZ, 0xc0, !PT ;  /* 0x0f0f0f0f1a217812 */ /* 0x000fe400078ec0ff */
[----:B------:R-:W-:Y:S02]  /*1470*/  SHF.R.U32.HI R26, RZ, 0x4, R26 ;  /* 0x00000004ff1a7819 */ /* 0x000fe4000001161a */
[----:B--2---:R-:W-:Y:S01]  /*1480*/  LOP3.LUT R35, R2, 0xf0f0f0f, RZ, 0xc0, !PT ;  /* 0x0f0f0f0f02237812 */ /* 0x004fe200078ec0ff */
[----:B------:R-:W-:Y:S01]  /*1490*/  IDP.4A.S8.S8 R23, R33, R23, R34 ;  /* 0x0000001721177226 */ /* 0x000fe20000000622 */
[----:B------:R-:W-:Y:S01]  /*14a0*/  LOP3.LUT R26, R26, 0xf0f0f0f, RZ, 0xc0, !PT ;  /* 0x0f0f0f0f1a1a7812 */ /* 0x000fe200078ec0ff */
[----:B------:R-:W2:Y:S01]  /*14b0*/  LDS.U8 R34, [R29+0x2] ;  /* 0x000002001d227984 */ /* 0x000ea20000000000 */
[----:B------:R-:W-:-:S03]  /*14c0*/  SHF.R.U32.HI R2, RZ, 0x4, R2 ;  /* 0x00000004ff027819 */ /* 0x000fc60000011602 */
[----:B---3--:R-:W-:Y:S01]  /*14d0*/  IDP.4A.S8.S8 R31, R26, R32, R31 ;  /* 0x000000201a1f7226 */ /* 0x008fe2000000061f */
[----:B------:R-:W-:Y:S01]  /*14e0*/  LDS.U8 R33, [R29+0xb] ;  /* 0x00000b001d217984 */ /* 0x000fe20000000000 */
[----:B------:R-:W-:-:S03]  /*14f0*/  LOP3.LUT R2, R2, 0xf0f0f0f, RZ, 0xc0, !PT ;  /* 0x0f0f0f0f02027812 */ /* 0x000fc600078ec0ff */
[----:B------:R-:W3:Y:S04]  /*1500*/  LDS.U8 R32, [R29+0xa] ;  /* 0x00000a001d207984 */ /* 0x000ee80000000000 */
[----:B------:R-:W-:Y:S01]  /*1510*/  LDS R26, [R28] ;  /* 0x000000001c1a7984 */ /* 0x000fe20000000800 */
[----:B0-----:R-:W-:-:S03]  /*1520*/  IDP.4A.S8.S8 R35, R35, R22, R23 ;  /* 0x0000001623237226 */ /* 0x001fc60000000617 */
[----:B------:R-:W0:Y:S04]  /*1530*/  LDS R22, [R13+UR5+0x8] ;  /* 0x000008050d167984 */ /* 0x000e280008000800 */
[----:B------:R-:W4:Y:S01]  /*1540*/  LDS R23, [R13+UR5+0xc] ;  /* 0x00000c050d177984 */ /* 0x000f220008000800 */
[----:B-1----:R-:W-:-:S03]  /*1550*/  IDP.4A.S8.S8 R20, R2, R20, R31 ;  /* 0x0000001402147226 */ /* 0x002fc6000000061f */
[----:B------:R-:W1:Y:S01]  /*1560*/  LDS.U8 R31, [R29+0x3] ;  /* 0x000003001d1f7984 */ /* 0x000e620000000000 */
[----:B--2---:R-:W-:Y:S01]  /*1570*/  IMAD R34, R35, R34, RZ ;  /* 0x0000002223227224 */ /* 0x004fe200078e02ff */
[----:B---3--:R-:W-:Y:S02]  /*1580*/  I2FP.F32.U32 R35, R32 ;  /* 0x0000002000237245 */ /* 0x008fe40000201000 */
[----:B------:R-:W-:Y:S01]  /*1590*/  I2FP.F32.U32 R32, R33 ;  /* 0x0000002100207245 */ /* 0x000fe20000201000 */
[----:B0-----:R-:W-:Y:S02]  /*15a0*/  HADD2.F32 R2, -RZ, R22.H1_H1 ;  /* 0x30000016ff027230 */ /* 0x001fe40000004100 */
[----:B----4-:R-:W-:-:S03]  /*15b0*/  HADD2.F32 R33, -RZ, R23.H1_H1 ;  /* 0x30000017ff217230 */ /* 0x010fc60000004100 */
[----:B------:R-:W-:Y:S01]  /*15c0*/  FFMA.FTZ R2, R2, R35, RZ ;  /* 0x0000002302027223 */ /* 0x000fe200000100ff */
[----:B------:R-:W-:Y:S03]  /*15d0*/  BAR.SYNC.DEFER_BLOCKING 0x0 ;  /* 0x0000000000007b1d */ /* 0x000fe60000010000 */
[----:B------:R-:W-:Y:S01]  /*15e0*/  FFMA.FTZ R32, R33, R32, R2 ;  /* 0x0000002021207223 */ /* 0x000fe20000010002 */
[----:B------:R-:W-:Y:S01]  /*15f0*/  HADD2.F32 R2, -RZ, R22.H0_H0 ;  /* 0x20000016ff027230 */ /* 0x000fe20000004100 */
[----:B------:R-:W-:Y:S02]  /*1600*/  I2FP.F32.S32 R33, R34 ;  /* 0x0000002200217245 */ /* 0x000fe40000201400 */
[----:B------:R-:W-:Y:S01]  /*1610*/  ISETP.GT.AND P1, PT, R19, 0x80, PT ;  /* 0x000000801300780c */ /* 0x000fe20003f24270 */
[----:B-1----:R-:W-:Y:S02]  /*1620*/  IMAD R20, R20, R31, RZ ;  /* 0x0000001f14147224 */ /* 0x002fe400078e02ff */
[----:B------:R-:W-:-:S02]  /*1630*/  HADD2.F32 R31, -RZ, R26.H1_H1 ;  /* 0x3000001aff1f7230 */ /* 0x000fc40000004100 */
[----:B------:R-:W-:Y:S01]  /*1640*/  FFMA.FTZ R2, R2, R33, RZ ;  /* 0x0000002102027223 */ /* 0x000fe200000100ff */
[----:B------:R-:W-:Y:S01]  /*1650*/  HADD2.F32 R23, -RZ, R23.H0_H0 ;  /* 0x20000017ff177230 */ /* 0x000fe20000004100 */
[----:B------:R-:W-:Y:S01]  /*1660*/  I2FP.F32.S32 R20, R20 ;  /* 0x0000001400147245 */ /* 0x000fe20000201400 */
[----:B------:R-:W-:Y:S02]  /*1670*/  HADD2.F32 R26, -RZ, R26.H0_H0 ;  /* 0x2000001aff1a7230 */ /* 0x000fe40000004100 */
[----:B------:R-:W-:Y:S01]  /*1680*/  FMUL.FTZ R18, R18, R31 ;  /* 0x0000001f12127220 */ /* 0x000fe20000410000 */
[----:B------:R-:W-:Y:S01]  /*1690*/  FMUL.FTZ R31, R31, R32 ;  /* 0x000000201f1f7220 */ /* 0x000fe20000410000 */
[----:B------:R-:W-:Y:S02]  /*16a0*/  FFMA.FTZ R23, R23, R20, R2 ;  /* 0x0000001417177223 */ /* 0x000fe40000010002 */
[----:B------:R-:W-:Y:S02]  /*16b0*/  FFMA.FTZ R18, R21, R26, -R18 ;  /* 0x0000001a15127223 */ /* 0x000fe40000010812 */
[----:B------:R-:W-:-:S02]  /*16c0*/  FFMA.FTZ R23, R26, R23, -R31 ;  /* 0x000000171a177223 */ /* 0x000fc4000001081f */
[----:B------:R-:W-:-:S04]  /*16d0*/  FADD.FTZ R18, RZ, R18 ;  /* 0x00000012ff127221 */ /* 0x000fc80000010000 */
[----:B------:R-:W-:Y:S01]  /*16e0*/  FADD.FTZ R2, R18, R23 ;  /* 0x0000001712027221 */ /* 0x000fe20000010000 */
[----:B------:R-:W-:Y:S06]  /*16f0*/  @!P1 BRA `(.L_x_296) ;  /* 0x0000000c00189947 */ /* 0x000fec0003800000 */
[C---:B------:R-:W-:Y:S02]  /*1700*/  LOP3.LUT R22, R3.reuse, 0x3, RZ, 0xc0, !PT ;  /* 0x0000000303167812 */ /* 0x040fe400078ec0ff */
[----:B------:R-:W-:-:S03]  /*1710*/  IADD3 R20, PT, PT, R3, 0x20, RZ ;  /* 0x0000002003147810 */ /* 0x000fc60007ffe0ff */
[----:B------:R-:W-:Y:S01]  /*1720*/  VIADD R18, R22, 0x4 ;  /* 0x0000000416127836 */ /* 0x000fe20000000000 */
[----:B------:R-:W-:-:S04]  /*1730*/  SHF.R.U32.HI R20, RZ, 0x3, R20 ;  /* 0x00000003ff147819 */ /* 0x000fc80000011614 */
[----:B------:R-:W-:Y:S02]  /*1740*/  ISETP.GE.OR P1, PT, R18, UR10, P0 ;  /* 0x0000000a12007c0c */ /* 0x000fe40008726670 */
[----:B------:R-:W-:Y:S02]  /*1750*/  ISETP.GE.OR P0, PT, R20, UR10, P0 ;  /* 0x0000000a14007c0c */ /* 0x000fe40008706670 */
[----:B------:R-:W-:-:S11]  /*1760*/  ISETP.GT.U32.OR P1, PT, R3, 0x3, P1 ;  /* 0x000000030300780c */ /* 0x000fd60000f24470 */
[----:B------:R-:W-:Y:S02]  /*1770*/  @!P0 IMAD.IADD R21, R27, 0x1, R20 ;  /* 0x000000011b158824 */ /* 0x000fe400078e0214 */
[----:B------:R-:W0:Y:S01]  /*1780*/  @!P1 LDC.64 R18, c[0x0][0x388] ;  /* 0x0000e200ff129b82 */ /* 0x000e220000000a00 */
[----:B------:R-:W-:Y:S01]  /*1790*/  @!P1 IADD3 R23, P3, PT, R22, R27, RZ ;  /* 0x0000001b16179210 */ /* 0x000fe20007f7e0ff */
[----:B------:R-:W-:-:S03]  /*17a0*/  @!P0 IMAD.WIDE R20, R21, 0x24, R14 ;  /* 0x0000002415148825 */ /* 0x000fc600078e020e */
[----:B------:R-:W-:Y:S01]  /*17b0*/  @!P1 LEA.HI.X.SX32 R22, R27, RZ, 0x1, P3 ;  /* 0x000000ff1b169211 */ /* 0x000fe200018f0eff */
[----:B0-----:R-:W-:-:S04]  /*17c0*/  @!P1 IMAD.WIDE.U32 R18, R23, 0x24, R18 ;  /* 0x0000002417129825 */ /* 0x001fc800078e0012 */
[----:B------:R-:W-:-:S04]  /*17d0*/  @!P1 IMAD R23, R22, 0x24, RZ ;  /* 0x0000002416179824 */ /* 0x000fc800078e02ff */
[----:B------:R-:W-:Y:S02]  /*17e0*/  @!P1 IMAD.IADD R19, R19, 0x1, R23 ;  /* 0x0000000113139824 */ /* 0x000fe400078e0217 */
[----:B------:R-:W2:Y:S04]  /*17f0*/  @!P0 LDG.E.CONSTANT R23, desc[UR14][R20.64+0x4] ;  /* 0x0000040e14178981 */ /* 0x000ea8000c1e9900 */
        /* <DEDUP_REMOVED lines=12> */
[----:B------:R-:W5:Y:S04]  /*18c0*/  LDS R23, [R12+UR7+0x28] ;  /* 0x000028070c177984 */ /* 0x000f680008000800 */
[----:B------:R-:W5:Y:S01]  /*18d0*/  LDS R18, [R30+0x4c] ;  /* 0x00004c001e127984 */ /* 0x000f620000000800 */
[----:B0-----:R-:W-:-:S02]  /*18e0*/  LOP3.LUT R19, R33, 0xf0f0f0f, RZ, 0xc0, !PT ;  /* 0x0f0f0f0f21137812 */ /* 0x001fc400078ec0ff */
[----:B------:R-:W-:-:S03]  /*18f0*/  SHF.R.U32.HI R33, RZ, 0x4, R33 ;  /* 0x00000004ff217819 */ /* 0x000fc60000011621 */
[----:B-1----:R-:W-:Y:S01]  /*1900*/  IDP.4A.S8.S8 R32, R19, R32, RZ ;  /* 0x0000002013207226 */ /* 0x002fe200000006ff */
[----:B------:R-:W-:Y:S02]  /*1910*/  LOP3.LUT R33, R33, 0xf0f0f0f, RZ, 0xc0, !PT ;  /* 0x0f0f0f0f21217812 */ /* 0x000fe400078ec0ff */
[----:B--2---:R-:W-:Y:S02]  /*1920*/  LOP3.LUT R19, R31, 0xf0f0f0f, RZ, 0xc0, !PT ;  /* 0x0f0f0f0f1f137812 */ /* 0x004fe400078ec0ff */
[----:B------:R-:W-:-:S03]  /*1930*/  SHF.R.U32.HI R31, RZ, 0x4, R31 ;  /* 0x00000004ff1f7819 */ /* 0x000fc6000001161f */
[----:B---3--:R-:W-:Y:S01]  /*1940*/  IDP.4A.S8.S8 R32, R19, R27, R32 ;  /* 0x0000001b13207226 */ /* 0x008fe20000000620 */
[----:B------:R-:W-:Y:S01]  /*1950*/  LOP3.LUT R31, R31, 0xf0f0f0f, RZ, 0xc0, !PT ;  /* 0x0f0f0f0f1f1f7812 */ /* 0x000fe200078ec0ff */
[----:B------:R-:W0:Y:S01]  /*1960*/  LDS R27, [R12+UR7+0xc] ;  /* 0x00000c070c1b7984 */ /* 0x000e220008000800 */
[----:B----4-:R-:W-:-:S03]  /*1970*/  IDP.4A.S8.S8 R33, R33, R26, RZ ;  /* 0x0000001a21217226 */ /* 0x010fc600000006ff */
[----:B------:R-:W1:Y:S01]  /*1980*/  LDS R26, [R12+UR7+0x2c] ;  /* 0x00002c070c1a7984 */ /* 0x000e620008000800 */
[----:B-----5:R-:W-:-:S03]  /*1990*/  IDP.4A.S8.S8 R34, R31, R20, R33 ;  /* 0x000000141f227226 */ /* 0x020fc60000000621 */
[----:B------:R-:W2:Y:S01]  /*19a0*/  LDS R19, [R30+0x50] ;  /* 0x000050001e137984 */ /* 0x000ea20000000800 */
[----:B------:R-:W-:Y:S02]  /*19b0*/  LOP3.LUT R31, R22, 0xf0f0f0f, RZ, 0xc0, !PT ;  /* 0x0f0f0f0f161f7812 */ /* 0x000fe400078ec0ff */
[----:B------:R-:W-:Y:S01]  /*19c0*/  SHF.R.U32.HI R22, RZ, 0x4, R22 ;  /* 0x00000004ff167819 */ /* 0x000fe20000011616 */
[----:B------:R-:W3:Y:S02]  /*19d0*/  LDS R20, [R12+UR7+0x10] ;  /* 0x000010070c147984 */ /* 0x000ee40008000800 */
[----:B------:R-:W-:Y:S01]  /*19e0*/  IDP.4A.S8.S8 R32, R31, R21, R32 ;  /* 0x000000151f207226 */ /* 0x000fe20000000620 */
[----:B------:R-:W-:Y:S01]  /*19f0*/  LOP3.LUT R22, R22, 0xf0f0f0f, RZ, 0xc0, !PT ;  /* 0x0f0f0f0f16167812 */ /* 0x000fe200078ec0ff */
[----:B------:R-:W4:Y:S04]  /*1a00*/  LDS R31, [R12+UR7+0x30] ;  /* 0x000030070c1f7984 */ /* 0x000f280008000800 */
[----:B------:R-:W-:Y:S01]  /*1a10*/  IDP.4A.S8.S8 R33, R22, R23, R34 ;  /* 0x0000001716217226 */ /* 0x000fe20000000622 */
[----:B------:R-:W-:Y:S01]  /*1a20*/  LOP3.LUT R23, R18, 0xf0f0f0f, RZ, 0xc0, !PT ;  /* 0x0f0f0f0f12177812 */ /* 0x000fe200078ec0ff */
[----:B------:R-:W5:Y:S01]  /*1a30*/  LDS R21, [R30+0x54] ;  /* 0x000054001e157984 */ /* 0x000f620000000800 */
[----:B------:R-:W-:-:S03]  /*1a40*/  SHF.R.U32.HI R18, RZ, 0x4, R18 ;  /* 0x00000004ff127819 */ /* 0x000fc60000011612 */
[----:B------:R-:W5:Y:S01]  /*1a50*/  LDS R22, [R12+UR7+0x14] ;  /* 0x000014070c167984 */ /* 0x000f620008000800 */
[----:B0-----:R-:W-:Y:S01]  /*1a60*/  IDP.4A.S8.S8 R23, R23, R27, R32 ;  /* 0x0000001b17177226 */ /* 0x001fe20000000620 */
[----:B------:R-:W-:Y:S02]  /*1a70*/  LOP3.LUT R27, R18, 0xf0f0f0f, RZ, 0xc0, !PT ;  /* 0x0f0f0f0f121b7812 */ /* 0x000fe400078ec0ff */
[----:B------:R-:W0:Y:S03]  /*1a80*/  LDS R18, [R30+0x58] ;  /* 0x000058001e127984 */ /* 0x000e260000000800 */
[----:B-1----:R-:W-:Y:S02]  /*1a90*/  IDP.4A.S8.S8 R32, R27, R26, R33 ;  /* 0x0000001a1b207226 */ /* 0x002fe40000000621 */
[----:B------:R-:W1:Y:S01]  /*1aa0*/  LDS R27, [R12+UR7+0x18] ;  /* 0x000018070c1b7984 */ /* 0x000e620008000800 */
[----:B--2---:R-:W-:-:S02]  /*1ab0*/  LOP3.LUT R33, R19, 0xf0f0f0f, RZ, 0xc0, !PT ;  /* 0x0f0f0f0f13217812 */ /* 0x004fc400078ec0ff */
[----:B------:R-:W-:Y:S01]  /*1ac0*/  SHF.R.U32.HI R19, RZ, 0x4, R19 ;  /* 0x00000004ff137819 */ /* 0x000fe20000011613 */
[----:B------:R-:W2:Y:S02]  /*1ad0*/  LDS R26, [R12+UR7+0x34] ;  /* 0x000034070c1a7984 */ /* 0x000ea40008000800 */
[----:B---3--:R-:W-:Y:S01]  /*1ae0*/  IDP.4A.S8.S8 R33, R33, R20, R23 ;  /* 0x0000001421217226 */ /* 0x008fe20000000617 */
[----:B------:R-:W-:Y:S01]  /*1af0*/  LOP3.LUT R20, R19, 0xf0f0f0f, RZ, 0xc0, !PT ;  /* 0x0f0f0f0f13147812 */ /* 0x000fe200078ec0ff */
[----:B------:R-:W-:Y:S04]  /*1b00*/  LDS R23, [R12+UR7+0x1c] ;  /* 0x00001c070c177984 */ /* 0x000fe80008000800 */
[----:B----4-:R-:W-:Y:S01]  /*1b10*/  IDP.4A.S8.S8 R31, R20, R31, R32 ;  /* 0x0000001f141f7226 */ /* 0x010fe20000000620 */
[----:B------:R-:W3:Y:S01]  /*1b20*/  LDS R19, [R12+UR7+0x38] ;  /* 0x000038070c137984 */ /* 0x000ee20008000800 */
[----:B-----5:R-:W-:-:S02]  /*1b30*/  LOP3.LUT R32, R21, 0xf0f0f0f, RZ, 0xc0, !PT ;  /* 0x0f0f0f0f15207812 */ /* 0x020fc400078ec0ff */
[----:B------:R-:W-:Y:S01]  /*1b40*/  SHF.R.U32.HI R21, RZ, 0x4, R21 ;  /* 0x00000004ff157819 */ /* 0x000fe20000011615 */
[----:B------:R-:W4:Y:S02]  /*1b50*/  LDS R20, [R30+0x5c] ;  /* 0x00005c001e147984 */ /* 0x000f240000000800 */
[----:B------:R-:W-:Y:S01]  /*1b60*/  IDP.4A.S8.S8 R32, R32, R22, R33 ;  /* 0x0000001620207226 */ /* 0x000fe20000000621 */
[----:B------:R-:W-:Y:S02]  /*1b70*/  LOP3.LUT R33, R21, 0xf0f0f0f, RZ, 0xc0, !PT ;  /* 0x0f0f0f0f15217812 */ /* 0x000fe400078ec0ff */
[----:B------:R-:W5:Y:S01]  /*1b80*/  LDS R21, [R12+UR7+0x3c] ;  /* 0x00003c070c157984 */ /* 0x000f620008000800 */
[----:B0-----:R-:W-:Y:S02]  /*1b90*/  LOP3.LUT R22, R18, 0xf0f0f0f, RZ, 0xc0, !PT ;  /* 0x0f0f0f0f12167812 */ /* 0x001fe400078ec0ff */
[----:B------:R-:W-:-:S03]  /*1ba0*/  SHF.R.U32.HI R18, RZ, 0x4, R18 ;  /* 0x00000004ff127819 */ /* 0x000fc60000011612 */
[----:B-1----:R-:W-:Y:S01]  /*1bb0*/  IDP.4A.S8.S8 R32, R22, R27, R32 ;  /* 0x0000001b16207226 */ /* 0x002fe20000000620 */
[----:B------:R-:W-:Y:S01]  /*1bc0*/  LOP3.LUT R18, R18, 0xf0f0f0f, RZ, 0xc0, !PT ;  /* 0x0f0f0f0f12127812 */ /* 0x000fe200078ec0ff */
[----:B------:R-:W0:Y:S01]  /*1bd0*/  LDS.U8 R27, [R29+0x4] ;  /* 0x000004001d1b7984 */ /* 0x000e220000000000 */
[----:B--2---:R-:W-:-:S03]  /*1be0*/  IDP.4A.S8.S8 R26, R33, R26, R31 ;  /* 0x0000001a211a7226 */ /* 0x004fc6000000061f */
[----:B------:R-:W1:Y:S04]  /*1bf0*/  LDS.U8 R31, [R29+0x5] ;  /* 0x000005001d1f7984 */ /* 0x000e680000000000 */
[----:B------:R-:W2:Y:S01]  /*1c00*/  LDS R22, [R13+UR5] ;  /* 0x000000050d167984 */ /* 0x000ea20008000800 */
[----:B---3--:R-:W-:-:S03]  /*1c10*/  IDP.4A.S8.S8 R18, R18, R19, R26 ;  /* 0x0000001312127226 */ /* 0x008fc6000000061a */
[----:B------:R-:W3:Y:S01]  /*1c20*/  LDS.U8 R26, [R29+0xc] ;  /* 0x00000c001d1a7984 */ /* 0x000ee20000000000 */
[----:B----4-:R-:W-:-:S03]  /*1c30*/  LOP3.LUT R34, R20, 0xf0f0f0f, RZ, 0xc0, !PT ;  /* 0x0f0f0f0f14227812 */ /* 0x010fc600078ec0ff */
[----:B------:R-:W4:Y:S01]  /*1c40*/  LDS R19, [R13+UR5+0x4] ;  /* 0x000004050d137984 */ /* 0x000f220008000800 */
[----:B------:R-:W-:Y:S01]  /*1c50*/  SHF.R.U32.HI R20, RZ, 0x4, R20 ;  /* 0x00000004ff147819 */ /* 0x000fe20000011614 */
[----:B------:R-:W-:Y:S02]  /*1c60*/  IDP.4A.S8.S8 R34, R34, R23, R32 ;  /* 0x0000001722227226 */ /* 0x000fe40000000620 */
[----:B------:R-:W4:Y:S01]  /*1c70*/  LDS.U8 R23, [R29+0xd] ;  /* 0x00000d001d177984 */ /* 0x000f220000000000 */
[----:B------:R-:W-:-:S03]  /*1c80*/  LOP3.LUT R32, R20, 0xf0f0f0f, RZ, 0xc0, !PT ;  /* 0x0f0f0f0f14207812 */ /* 0x000fc600078ec0ff */
[----:B------:R-:W4:Y:S02]  /*1c90*/  LDS R20, [R30+0x60] ;  /* 0x000060001e147984 */ /* 0x000f240000000800 */
[----:B-----5:R-:W-:Y:S02]  /*1ca0*/  IDP.4A.S8.S8 R18, R32, R21, R18 ;  /* 0x0000001520127226 */ /* 0x020fe40000000612 */
[----:B------:R-:W5:Y:S04]  /*1cb0*/  LDS R32, [R12+UR7+0x40] ;  /* 0x000040070c207984 */ /* 0x000f680008000800 */
[----:B------:R-:W5:Y:S01]  /*1cc0*/  LDS R21, [R30+0x64] ;  /* 0x000064001e157984 */ /* 0x000f620000000800 */
[----:B0-----:R-:W-:-:S03]  /*1cd0*/  IMAD R34, R34, R27, RZ ;  /* 0x0000001b22227224 */ /* 0x001fc600078e02ff */
[----:B------:R-:W0:Y:S01]  /*1ce0*/  LDS R27, [R12+UR7+0x44] ;  /* 0x000044070c1b7984 */ /* 0x000e220008000800 */
[----:B-1----:R-:W-:Y:S01]  /*1cf0*/  IMAD R35, R18, R31, RZ ;  /* 0x0000001f12237224 */ /* 0x002fe200078e02ff */
[----:B------:R-:W-:Y:S01]  /*1d00*/  I2FP.F32.S32 R31, R34 ;  /* 0x00000022001f7245 */ /* 0x000fe20000201400 */
[----:B--2---:R-:W-:-:S03]  /*1d10*/  HADD2.F32 R18, -RZ, R22.H0_H0 ;  /* 0x20000016ff127230 */ /* 0x004fc60000004100 */
[----:B------:R-:W-:Y:S02]  /*1d20*/  I2FP.F32.S32 R35, R35 ;  /* 0x0000002300237245 */ /* 0x000fe40000201400 */
[----:B------:R-:W-:Y:S01]  /*1d30*/  FFMA.FTZ R33, R18, R31, RZ ;  /* 0x0000001f12217223 */ /* 0x000fe200000100ff */
[----:B------:R-:W-:Y:S01]  /*1d40*/  HADD2.F32 R18, -RZ, R22.H1_H1 ;  /* 0x30000016ff127230 */ /* 0x000fe20000004100 */
[----:B---3--:R-:W-:Y:S01]  /*1d50*/  I2FP.F32.U32 R31, R26 ;  /* 0x0000001a001f7245 */ /* 0x008fe20000201000 */
[--C-:B----4-:R-:W-:Y:S01]  /*1d60*/  HADD2.F32 R22, -RZ, R19.reuse.H0_H0 ;  /* 0x20000013ff167230 */ /* 0x110fe20000004100 */
[----:B------:R-:W1:Y:S01]  /*1d70*/  LDS R26, [R12+UR7+0x60] ;  /* 0x000060070c1a7984 */ /* 0x000e620008000800 */
[----:B------:R-:W-:Y:S02]  /*1d80*/  HADD2.F32 R19, -RZ, R19.H1_H1 ;  /* 0x30000013ff137230 */ /* 0x000fe40000004100 */
[----:B------:R-:W-:Y:S01]  /*1d90*/  FFMA.FTZ R18, R18, R31, RZ ;  /* 0x0000001f12127223 */ /* 0x000fe200000100ff */
[----:B------:R-:W-:Y:S01]  /*1da0*/  I2FP.F32.U32 R23, R23 ;  /* 0x0000001700177245 */ /* 0x000fe20000201000 */
[----:B------:R-:W-:Y:S01]  /*1db0*/  FFMA.FTZ R22, R22, R35, R33 ;  /* 0x0000002316167223 */ /* 0x000fe20000010021 */
[----:B------:R-:W2:Y:S03]  /*1dc0*/  LDS R31, [R12+UR7+0x64] ;  /* 0x000064070c1f7984 */ /* 0x000ea60008000800 */
[----:B------:R-:W-:Y:S01]  /*1dd0*/  FFMA.FTZ R19, R19, R23, R18 ;  /* 0x0000001713137223 */ /* 0x000fe20000010012 */
[----:B------:R-:W-:Y:S01]  /*1de0*/  LOP3.LUT R23, R20, 0xf0f0f0f, RZ, 0xc0, !PT ;  /* 0x0f0f0f0f14177812 */ /* 0x000fe200078ec0ff */
[----:B------:R-:W3:Y:S01]  /*1df0*/  LDS R33, [R30+0x68] ;  /* 0x000068001e217984 */ /* 0x000ee20000000800 */
[----:B------:R-:W-:-:S03]  /*1e00*/  SHF.R.U32.HI R20, RZ, 0x4, R20 ;  /* 0x00000004ff147819 */ /* 0x000fc60000011614 */
[----:B-----5:R-:W-:Y:S01]  /*1e10*/  IDP.4A.S8.S8 R18, R23, R32, RZ ;  /* 0x0000002017127226 */ /* 0x020fe200000006ff */
[----:B------:R-:W-:Y:S01]  /*1e20*/  LOP3.LUT R35, R21, 0xf0f0f0f, RZ, 0xc0, !PT ;  /* 0x0f0f0f0f15237812 */ /* 0x000fe200078ec0ff */
[----:B------:R-:W4:Y:S01]  /*1e30*/  LDS R32, [R12+UR7+0x48] ;  /* 0x000048070c207984 */ /* 0x000f220008000800 */
[----:B------:R-:W-:Y:S02]  /*1e40*/  LOP3.LUT R37, R20, 0xf0f0f0f, RZ, 0xc0, !PT ;  /* 0x0f0f0f0f14257812 */ /* 0x000fe400078ec0ff */
[----:B------:R-:W-:Y:S01]  /*1e50*/  SHF.R.U32.HI R21, RZ, 0x4, R21 ;  /* 0x00000004ff157819 */ /* 0x000fe20000011615 */
[----:B------:R-:W-:Y:S01]  /*1e60*/  LDS R23, [R12+UR7+0x4c] ;  /* 0x00004c070c177984 */ /* 0x000fe20008000800 */
[----:B0-----:R-:W-:Y:S02]  /*1e70*/  IDP.4A.S8.S8 R35, R35, R27, R18 ;  /* 0x0000001b23237226 */ /* 0x001fe40000000612 */
[----:B------:R-:W-:Y:S01]  /*1e80*/  LOP3.LUT R21, R21, 0xf0f0f0f, RZ, 0xc0, !PT ;  /* 0x0f0f0f0f15157812 */ /* 0x000fe200078ec0ff */
[----:B------:R-:W0:Y:S04]  /*1e90*/  LDS R27, [R12+UR7+0x68] ;  /* 0x000068070c1b7984 */ /* 0x000e280008000800 */
[----:B------:R-:W5:Y:S01]  /*1ea0*/  LDS R18, [R30+0x6c] ;  /* 0x00006c001e127984 */ /* 0x000f620000000800 */
[----:B-1----:R-:W-:-:S04]  /*1eb0*/  IDP.4A.S8.S8 R26, R37, R26, RZ ;  /* 0x0000001a251a7226 */ /* 0x002fc800000006ff */
[----:B--2---:R-:W-:Y:S02]  /*1ec0*/  IDP.4A.S8.S8 R26, R21, R31, R26 ;  /* 0x0000001f151a7226 */ /* 0x004fe4000000061a */
[----:B------:R-:W1:Y:S01]  /*1ed0*/  LDS R31, [R12+UR7+0x6c] ;  /* 0x00006c070c1f7984 */ /* 0x000e620008000800 */
[----:B---3--:R-:W-:-:S03]  /*1ee0*/  LOP3.LUT R20, R33, 0xf0f0f0f, RZ, 0xc0, !PT ;  /* 0x0f0f0f0f21147812 */ /* 0x008fc600078ec0ff */
[----:B------:R-:W2:Y:S01]  /*1ef0*/  LDS R21, [R30+0x70] ;  /* 0x000070001e157984 */ /* 0x000ea20000000800 */
[----:B------:R-:W-:Y:S01]  /*1f00*/  SHF.R.U32.HI R33, RZ, 0x4, R33 ;  /* 0x00000004ff217819 */ /* 0x000fe20000011621 */
[----:B----4-:R-:W-:-:S03]  /*1f10*/  IDP.4A.S8.S8 R34, R20, R32, R35 ;  /* 0x0000002014227226 */ /* 0x010fc60000000623 */
[----:B------:R-:W-:Y:S01]  /*1f20*/  LOP3.LUT R32, R33, 0xf0f0f0f, RZ, 0xc0, !PT ;  /* 0x0f0f0f0f21207812 */ /* 0x000fe200078ec0ff */
[----:B------:R-:W-:Y:S04]  /*1f30*/  LDS R20, [R30+0x74] ;  /* 0x000074001e147984 */ /* 0x000fe80000000800 */
[----:B0-----:R-:W-:Y:S02]  /*1f40*/  IDP.4A.S8.S8 R32, R32, R27, R26 ;  /* 0x0000001b20207226 */ /* 0x001fe4000000061a */
[----:B------:R-:W0:Y:S01]  /*1f50*/  LDS R26, [R12+UR7+0x50] ;  /* 0x000050070c1a7984 */ /* 0x000e220008000800 */
[----:B-----5:R-:W-:Y:S02]  /*1f60*/  LOP3.LUT R27, R18, 0xf0f0f0f, RZ, 0xc0, !PT ;  /* 0x0f0f0f0f121b7812 */ /* 0x020fe400078ec0ff */
[----:B------:R-:W-:-:S03]  /*1f70*/  SHF.R.U32.HI R18, RZ, 0x4, R18 ;  /* 0x00000004ff127819 */ /* 0x000fc60000011612 */
[----:B------:R-:W-:Y:S01]  /*1f80*/  IDP.4A.S8.S8 R33, R27, R23, R34 ;  /* 0x000000171b217226 */ /* 0x000fe20000000622 */
[----:B------:R-:W-:Y:S01]  /*1f90*/  LOP3.LUT R18, R18, 0xf0f0f0f, RZ, 0xc0, !PT ;  /* 0x0f0f0f0f12127812 */ /* 0x000fe200078ec0ff */
[----:B------:R-:W3:Y:S04]  /*1fa0*/  LDS R27, [R12+UR7+0x70] ;  /* 0x000070070c1b7984 */ /* 0x000ee80008000800 */
[----:B------:R-:W4:Y:S04]  /*1fb0*/  LDS R23, [R12+UR7+0x54] ;  /* 0x000054070c177984 */ /* 0x000f280008000800 */
[----:B------:R-:W-:Y:S01]  /*1fc0*/  LDS R34, [R12+UR7+0x58] ;  /* 0x000058070c227984 */ /* 0x000fe20008000800 */
[----:B-1----:R-:W-:Y:S01]  /*1fd0*/  IDP.4A.S8.S8 R32, R18, R31, R32 ;  /* 0x0000001f12207226 */ /* 0x002fe20000000620 */
[----:B--2---:R-:W-:-:S02]  /*1fe0*/  LOP3.LUT R18, R21, 0xf0f0f0f, RZ, 0xc0, !PT ;  /* 0x0f0f0f0f15127812 */ /* 0x004fc400078ec0ff */
[----:B------:R-:W-:Y:S02]  /*1ff0*/  SHF.R.U32.HI R31, RZ, 0x4, R21 ;  /* 0x00000004ff1f7819 */ /* 0x000fe40000011615 */
[----:B------:R-:W1:Y:S02]  /*2000*/  LDS R21, [R12+UR7+0x74] ;  /* 0x000074070c157984 */ /* 0x000e640008000800 */
[----:B------:R-:W-:Y:S01]  /*2010*/  LOP3.LUT R31, R31, 0xf0f0f0f, RZ, 0xc0, !PT ;  /* 0x0f0f0f0f1f1f7812 */ /* 0x000fe200078ec0ff */
[----:B0-----:R-:W-:Y:S01]  /*2020*/  IDP.4A.S8.S8 R18, R18, R26, R33 ;  /* 0x0000001a12127226 */ /* 0x001fe20000000621 */
[----:B------:R-:W-:Y:S01]  /*2030*/  LOP3.LUT R33, R20, 0xf0f0f0f, RZ, 0xc0, !PT ;  /* 0x0f0f0f0f14217812 */ /* 0x000fe200078ec0ff */
[----:B------:R-:W0:Y:S01]  /*2040*/  LDS R26, [R30+0x78] ;  /* 0x000078001e1a7984 */ /* 0x000e220000000800 */
[----:B------:R-:W-:-:S04]  /*2050*/  SHF.R.U32.HI R20, RZ, 0x4, R20 ;  /* 0x00000004ff147819 */ /* 0x000fc80000011614 */
[----:B------:R-:W-:Y:S01]  /*2060*/  LOP3.LUT R20, R20, 0xf0f0f0f, RZ, 0xc0, !PT ;  /* 0x0f0f0f0f14147812 */ /* 0x000fe200078ec0ff */
[----:B---3--:R-:W-:Y:S02]  /*2070*/  IDP.4A.S8.S8 R32, R31, R27, R32 ;  /* 0x0000001b1f207226 */ /* 0x008fe40000000620 */
[----:B------:R-:W2:Y:S01]  /*2080*/  LDS R31, [R12+UR7+0x78] ;  /* 0x000078070c1f7984 */ /* 0x000ea20008000800 */
[----:B----4-:R-:W-:-:S03]  /*2090*/  IDP.4A.S8.S8 R33, R33, R23, R18 ;  /* 0x0000001721217226 */ /* 0x010fc60000000612 */
[----:B------:R-:W3:Y:S04]  /*20a0*/  LDS R27, [R30+0x7c] ;  /* 0x00007c001e1b7984 */ /* 0x000ee80000000800 */
[----:B------:R-:W4:Y:S04]  /*20b0*/  LDS R23, [R12+UR7+0x5c] ;  /* 0x00005c070c177984 */ /* 0x000f280008000800 */
[----:B------:R-:W5:Y:S01]  /*20c0*/  LDS R18, [R12+UR7+0x7c] ;  /* 0x00007c070c127984 */ /* 0x000f620008000800 */
[----:B-1----:R-:W-:Y:S01]  /*20d0*/  IDP.4A.S8.S8 R20, R20, R21, R32 ;  /* 0x0000001514147226 */ /* 0x002fe20000000620 */
[----:B0-----:R-:W-:-:S02]  /*20e0*/  SHF.R.U32.HI R21, RZ, 0x4, R26 ;  /* 0x00000004ff157819 */ /* 0x001fc4000001161a */
[----:B------:R-:W-:Y:S02]  /*20f0*/  LOP3.LUT R26, R26, 0xf0f0f0f, RZ, 0xc0, !PT ;  /* 0x0f0f0f0f1a1a7812 */ /* 0x000fe400078ec0ff */
[----:B------:R-:W-:-:S03]  /*2100*/  LOP3.LUT R21, R21, 0xf0f0f0f, RZ, 0xc0, !PT ;  /* 0x0f0f0f0f15157812 */ /* 0x000fc600078ec0ff */
[----:B------:R-:W-:Y:S02]  /*2110*/  IDP.4A.S8.S8 R34, R26, R34, R33 ;  /* 0x000000221a227226 */ /* 0x000fe40000000621 */
[----:B--2---:R-:W-:Y:S01]  /*2120*/  IDP.4A.S8.S8 R35, R21, R31, R20 ;  /* 0x0000001f15237226 */ /* 0x004fe20000000614 */
[----:B------:R-:W0:Y:S01]  /*2130*/  LDS.U8 R26, [R29+0xe] ;  /* 0x00000e001d1a7984 */ /* 0x000e220000000000 */
[----:B---3--:R-:W-:-:S03]  /*2140*/  LOP3.LUT R31, R27, 0xf0f0f0f, RZ, 0xc0, !PT ;  /* 0x0f0f0f0f1b1f7812 */ /* 0x008fc600078ec0ff */
[----:B------:R-:W1:Y:S01]  /*2150*/  LDS R20, [R13+UR5+0x8] ;  /* 0x000008050d147984 */ /* 0x000e620008000800 */
[----:B------:R-:W-:-:S03]  /*2160*/  SHF.R.U32.HI R27, RZ, 0x4, R27 ;  /* 0x00000004ff1b7819 */ /* 0x000fc6000001161b */
[----:B------:R-:W2:Y:S01]  /*2170*/  LDS.U8 R33, [R29+0xf] ;  /* 0x00000f001d217984 */ /* 0x000ea20000000000 */
[----:B------:R-:W-:Y:S01]  /*2180*/  LOP3.LUT R27, R27, 0xf0f0f0f, RZ, 0xc0, !PT ;  /* 0x0f0f0f0f1b1b7812 */ /* 0x000fe200078ec0ff */
[----:B----4-:R-:W-:Y:S02]  /*2190*/  IDP.4A.S8.S8 R31, R31, R23, R34 ;  /* 0x000000171f1f7226 */ /* 0x010fe40000000622 */
[----:B------:R-:W3:Y:S02]  /*21a0*/  LDS R21, [R13+UR5+0xc] ;  /* 0x00000c050d157984 */ /* 0x000ee40008000800 */
[----:B-----5:R-:W-:Y:S02]  /*21b0*/  IDP.4A.S8.S8 R32, R27, R18, R35 ;  /* 0x000000121b207226 */ /* 0x020fe40000000623 */
[----:B------:R-:W4:Y:S04]  /*21c0*/  LDS.U8 R34, [R29+0x6] ;  /* 0x000006001d227984 */ /* 0x000f280000000000 */
[----:B------:R-:W5:Y:S04]  /*21d0*/  LDS.U8 R27, [R29+0x7] ;  /* 0x000007001d1b7984 */ /* 0x000f680000000000 */
[----:B------:R-:W5:Y:S01]  /*21e0*/  LDS R23, [R28] ;  /* 0x000000001c177984 */ /* 0x000f620000000800 */
[----:B0-----:R-:W-:Y:S01]  /*21f0*/  I2FP.F32.U32 R35, R26 ;  /* 0x0000001a00237245 */ /* 0x001fe20000201000 */
[----:B-1----:R-:W-:Y:S01]  /*2200*/  HADD2.F32 R18, -RZ, R20.H1_H1 ;  /* 0x30000014ff127230 */ /* 0x002fe20000004100 */
[----:B--2---:R-:W-:-:S04]  /*2210*/  I2FP.F32.U32 R26, R33 ;  /* 0x00000021001a7245 */ /* 0x004fc80000201000 */
[----:B------:R-:W-:Y:S01]  /*2220*/  FFMA.FTZ R18, R18, R35, RZ ;  /* 0x0000002312127223 */ /* 0x000fe200000100ff */
[--C-:B---3--:R-:W-:Y:S02]  /*2230*/  HADD2.F32 R33, -RZ, R21.reuse.H1_H1 ;  /* 0x30000015ff217230 */ /* 0x108fe40000004100 */
[----:B------:R-:W-:Y:S02]  /*2240*/  HADD2.F32 R21, -RZ, R21.H0_H0 ;  /* 0x20000015ff157230 */ /* 0x000fe40000004100 */
[----:B----4-:R-:W-:Y:S02]  /*2250*/  IMAD R31, R31, R34, RZ ;  /* 0x000000221f1f7224 */ /* 0x010fe400078e02ff */
[----:B------:R-:W-:Y:S01]  /*2260*/  FFMA.FTZ R26, R33, R26, R18 ;  /* 0x0000001a211a7223 */ /* 0x000fe20000010012 */
[----:B------:R-:W-:Y:S02]  /*2270*/  HADD2.F32 R18, -RZ, R20.H0_H0 ;  /* 0x20000014ff127230 */ /* 0x000fe40000004100 */
[----:B-----5:R-:W-:Y:S01]  /*2280*/  IMAD R27, R32, R27, RZ ;  /* 0x0000001b201b7224 */ /* 0x020fe200078e02ff */
[----:B------:R-:W-:Y:S01]  /*2290*/  I2FP.F32.S32 R31, R31 ;  /* 0x0000001f001f7245 */ /* 0x000fe20000201400 */
[----:B------:R-:W-:-:S03]  /*22a0*/  HADD2.F32 R20, -RZ, R23.H1_H1 ;  /* 0x30000017ff147230 */ /* 0x000fc60000004100 */
[----:B------:R-:W-:Y:S01]  /*22b0*/  I2FP.F32.S32 R27, R27 ;  /* 0x0000001b001b7245 */ /* 0x000fe20000201400 */
[----:B------:R-:W-:Y:S02]  /*22c0*/  HADD2.F32 R23, -RZ, R23.H0_H0 ;  /* 0x20000017ff177230 */ /* 0x000fe40000004100 */
[----:B------:R-:W-:Y:S01]  /*22d0*/  FFMA.FTZ R18, R18, R31, RZ ;  /* 0x0000001f12127223 */ /* 0x000fe200000100ff */
[----:B------:R-:W-:Y:S01]  /*22e0*/  FMUL.FTZ R19, R19, R20 ;  /* 0x0000001413137220 */ /* 0x000fe20000410000 */
[----:B------:R-:W-:Y:S02]  /*22f0*/  FMUL.FTZ R26, R20, R26 ;  /* 0x0000001a141a7220 */ /* 0x000fe40000410000 */
[----:B------:R-:W-:Y:S01]  /*2300*/  FFMA.FTZ R18, R21, R27, R18 ;  /* 0x0000001b15127223 */ /* 0x000fe20000010012 */
[----:B------:R-:W-:-:S03]  /*2310*/  FFMA.FTZ R19, R22, R23, -R19 ;  /* 0x0000001716137223 */ /* 0x000fc60000010813 */
[----:B------:R-:W-:Y:S01]  /*2320*/  FFMA.FTZ R23, R23, R18, -R26 ;  /* 0x0000001217177223 */ /* 0x000fe2000001081a */
[----:B------:R-:W-:-:S04]  /*2330*/  FADD.FTZ R2, R2, R19 ;  /* 0x0000001302027221 */ /* 0x000fc80000010000 */
[----:B------:R-:W-:Y:S01]  /*2340*/  FADD.FTZ R2, R2, R23 ;  /* 0x0000001702027221 */ /* 0x000fe20000010000 */
[----:B------:R-:W-:Y:S06]  /*2350*/  BAR.SYNC.DEFER_BLOCKING 0x0 ;  /* 0x0000000000007b1d */ /* 0x000fec0000010000 */
.L_x_296:
[----:B------:R-:W-:Y:S05]  /*2360*/  @!P2 BRA `(.L_x_295) ;  /* 0x0000001c00d0a947 */ /* 0x000fea0003800000 */
[----:B------:R-:W-:Y:S01]  /*2370*/  LOP3.LUT R18, R3, 0x3, RZ, 0xc0, !PT ;  /* 0x0000000303127812 */ /* 0x000fe200078ec0ff */
[----:B------:R-:W0:Y:S01]  /*2380*/  LDCU UR11, c[0x0][0x3bc] ;  /* 0x00007780ff0b77ac */ /* 0x000e220008000800 */
[----:B------:R-:W-:Y:S02]  /*2390*/  MOV R31, 0x1 ;  /* 0x00000001001f7802 */ /* 0x000fe40000000f00 */
[----:B------:R-:W-:Y:S01]  /*23a0*/  ISETP.NE.AND P2, PT, R18, RZ, PT ;  /* 0x000000ff1200720c */ /* 0x000fe20003f45270 */
[----:B------:R-:W1:-:S12]  /*23b0*/  LDCU UR9, c[0x0][0x3b4] ;  /* 0x00007680ff0977ac */ /* 0x000e580008000800 */
.L_x_298:
[----:B-1----:R-:W-:Y:S01]  /*23c0*/  IMAD R18, R4, UR4, RZ ;  /* 0x0000000404127c24 */ /* 0x002fe2000f8e02ff */
[----:B------:R-:W-:-:S04]  /*23d0*/  MOV R21, R17 ;  /* 0x0000001100157202 */ /* 0x000fc80000000f00 */
[----:B------:R-:W-:Y:S02]  /*23e0*/  SHF.R.S32.HI R20, RZ, 0x1f, R18 ;  /* 0x0000001fff147819 */ /* 0x000fe40000011412 */
[----:B------:R-:W-:-:S05]  /*23f0*/  IADD3 R19, P0, PT, R18, R31, RZ ;  /* 0x0000001f12137210 */ /* 0x000fca0007f1e0ff */
[----:B------:R-:W-:Y:S02]  /*2400*/  IMAD.X R18, RZ, RZ, R20, P0 ;  /* 0x000000ffff127224 */ /* 0x000fe400000e0614 */
[----:B------:R-:W-:-:S04]  /*2410*/  IMAD.MOV.U32 R20, RZ, RZ, R16 ;  /* 0x000000ffff147224 */ /* 0x000fc800078e0010 */
[----:B------:R-:W-:-:S04]  /*2420*/  IMAD.WIDE.U32 R20, R19, 0x90, R20 ;  /* 0x0000009013147825 */ /* 0x000fc800078e0014 */
[----:B------:R-:W-:Y:S02]  /*2430*/  IMAD R19, R18, 0x90, RZ ;  /* 0x0000009012137824 */ /* 0x000fe400078e02ff */
[----:B------:R-:W-:Y:S02]  /*2440*/  IMAD.SHL.U32 R18, R3, 0x4, RZ ;  /* 0x0000000403127824 */ /* 0x000fe400078e00ff */
[----:B------:R-:W-:-:S03]  /*2450*/  IMAD.IADD R21, R21, 0x1, R19 ;  /* 0x0000000115157824 */ /* 0x000fc600078e0213 */
[----:B------:R-:W-:Y:S01]  /*2460*/  LOP3.LUT R19, R18, 0x7c, RZ, 0xc0, !PT ;  /* 0x0000007c12137812 */ /* 0x000fe200078ec0ff */
[----:B------:R-:W-:-:S03]  /*2470*/  IMAD.WIDE.U32 R22, R6, 0x90, R20 ;  /* 0x0000009006167825 */ /* 0x000fc600078e0014 */
[----:B------:R-:W-:Y:S02]  /*2480*/  IADD3 R18, P0, PT, R19, R20, RZ ;  /* 0x0000001413127210 */ /* 0x000fe40007f1e0ff */
[----:B------:R-:W-:Y:S02]  /*2490*/  IADD3 R26, P1, PT, R22, 0x4, RZ ;  /* 0x00000004161a7810 */ /* 0x000fe40007f3e0ff */
[----:B------:R-:W-:Y:S02]  /*24a0*/  LOP3.LUT R22, R3, 0x1, RZ, 0xc0, !PT ;  /* 0x0000000103167812 */ /* 0x000fe400078ec0ff */
[----:B------:R-:W-:-:S03]  /*24b0*/  IADD3.X R27, PT, PT, RZ, R23, RZ, P1, !PT ;  /* 0x00000017ff1b7210 */ /* 0x000fc60000ffe4ff */
[----:B------:R-:W-:Y:S02]  /*24c0*/  VIADD R19, R22, 0x1 ;  /* 0x0000000116137836 */ /* 0x000fe40000000000 */
[----:B------:R-:W-:Y:S02]  /*24d0*/  @!P2 IMAD.MOV R19, RZ, RZ, R22 ;  /* 0x000000ffff13a224 */ /* 0x000fe400078e0216 */
[----:B------:R-:W-:-:S04]  /*24e0*/  IMAD.WIDE.U32 R22, R8, 0x4, R26 ;  /* 0x0000000408167825 */ /* 0x000fc800078e001a */
[----:B------:R-:W-:Y:S02]  /*24f0*/  IMAD.WIDE.U32 R26, R19, 0x4, R26 ;  /* 0x00000004131a7825 */ /* 0x000fe400078e001a */
[----:B------:R2:W3:Y:S01]  /*2500*/  LDG.E.CONSTANT R23, desc[UR14][R22.64] ;  /* 0x0000000e16177981 */ /* 0x0004e2000c1e9900 */
[C---:B------:R-:W-:Y:S01]  /*2510*/  LEA R37, R4.reuse, R7, 0x3 ;  /* 0x0000000704257211 */ /* 0x040fe200078e18ff */
[----:B------:R-:W-:Y:S02]  /*2520*/  IMAD.X R19, RZ, RZ, R21, P0 ;  /* 0x000000ffff137224 */ /* 0x000fe400000e0615 */
[----:B------:R-:W4:Y:S02]  /*2530*/  LDG.E.CONSTANT R27, desc[UR14][R26.64] ;  /* 0x0000000e1a1b7981 */ /* 0x000f24000c1e9900 */
[----:B------:R-:W-:Y:S02]  /*2540*/  IMAD R33, R4, 0x4, R37 ;  /* 0x0000000404217824 */ /* 0x000fe400078e0225 */
[----:B------:R-:W-:-:S04]  /*2550*/  IMAD.WIDE.U32 R36, R37, 0x90, R18 ;  /* 0x0000009025247825 */ /* 0x000fc800078e0012 */
[----:B------:R-:W-:Y:S01]  /*2560*/  IMAD.WIDE.U32 R32, R33, 0x90, R18 ;  /* 0x0000009021207825 */ /* 0x000fe200078e0012 */
[----:B------:R-:W4:Y:S05]  /*2570*/  LDG.E.CONSTANT R26, desc[UR14][R36.64+0x10] ;  /* 0x0000100e241a7981 */ /* 0x000f2a000c1e9900 */
[----:B------:R-:W4:Y:S01]  /*2580*/  LDG.E.CONSTANT R33, desc[UR14][R32.64+0x10] ;  /* 0x0000100e20217981 */ /* 0x000f22000c1e9900 */
[----:B------:R-:W-:-:S05]  /*2590*/  LOP3.LUT R35, R3, 0x1f, RZ, 0xc0, !PT ;  /* 0x0000001f03237812 */ /* 0x000fca00078ec0ff */
[----:B------:R-:W-:-:S04]  /*25a0*/  IMAD R35, R35, R4, RZ ;  /* 0x0000000423237224 */ /* 0x000fc800078e02ff */
[----:B------:R-:W-:Y:S01]  /*25b0*/  IMAD.WIDE.U32 R34, R35, 0x90, R20 ;  /* 0x0000009023227825 */ /* 0x000fe200078e0014 */
[----:B------:R-:W-:-:S04]  /*25c0*/  LOP3.LUT R20, R8, R3, RZ, 0xc0, !PT ;  /* 0x0000000308147212 */ /* 0x000fc800078ec0ff */
[----:B--2---:R-:W-:Y:S01]  /*25d0*/  SHF.L.U32 R22, R20, 0x2, RZ ;  /* 0x0000000214167819 */ /* 0x004fe200000006ff */
[----:B------:R2:W4:Y:S02]  /*25e0*/  LDG.E.CONSTANT R34, desc[UR14][R34.64] ;  /* 0x0000000e22227981 */ /* 0x000524000c1e9900 */
[C---:B--2---:R-:W-:Y:S02]  /*25f0*/  LEA R35, R4.reuse, R7, 0x2 ;  /* 0x0000000704237211 */ /* 0x044fe400078e10ff */
[----:B---3--:R-:W-:Y:S01]  /*2600*/  SHF.R.S32.HI R20, RZ, R10, R23 ;  /* 0x0000000aff147219 */ /* 0x008fe20000011417 */
[----:B------:R-:W-:Y:S01]  /*2610*/  IMAD R23, R4, 0x10, R7 ;  /* 0x0000001004177824 */ /* 0x000fe200078e0207 */
[----:B----4-:R-:W-:-:S03]  /*2620*/  SHF.R.S32.HI R27, RZ, R22, R27 ;  /* 0x00000016ff1b7219 */ /* 0x010fc6000001141b */
[----:B------:R-:W-:Y:S01]  /*2630*/  IMAD R37, R4, 0x4, R23 ;  /* 0x0000000404257824 */ /* 0x000fe200078e0217 */
[----:B------:R-:W-:-:S03]  /*2640*/  LOP3.LUT R20, R20, 0x30303030, RZ, 0xc0, !PT ;  /* 0x3030303014147812 */ /* 0x000fc600078ec0ff */
[----:B------:R-:W-:Y:S01]  /*2650*/  IMAD.WIDE.U32 R36, R37, 0x90, R18 ;  /* 0x0000009025247825 */ /* 0x000fe200078e0012 */
[----:B------:R-:W-:-:S03]  /*2660*/  LOP3.LUT R32, R20, 0xf0f0f0f, R27, 0xf8, !PT ;  /* 0x0f0f0f0f14207812 */ /* 0x000fc600078ef81b */
[----:B------:R-:W-:Y:S01]  /*2670*/  IMAD.WIDE.U32 R20, R23, 0x90, R18 ;  /* 0x0000009017147825 */ /* 0x000fe200078e0012 */
[----:B------:R-:W-:Y:S03]  /*2680*/  STS [R9+0x420], R26 ;  /* 0x0004201a09007388 */ /* 0x000fe60000000800 */
[----:B------:R-:W-:Y:S01]  /*2690*/  IMAD R27, R4, 0x8, R23 ;  /* 0x00000008041b7824 */ /* 0x000fe200078e0217 */
[----:B------:R2:W-:Y:S01]  /*26a0*/  STS [R9+0x630], R33 ;  /* 0x0006302109007388 */ /* 0x0005e20000000800 */
[----:B------:R-:W-:-:S03]  /*26b0*/  IMAD.WIDE.U32 R22, R7, 0x90, R18 ;  /* 0x0000009007167825 */ /* 0x000fc600078e0012 */
[----:B------:R-:W3:Y:S04]  /*26c0*/  LDG.E.CONSTANT R36, desc[UR14][R36.64+0x10] ;  /* 0x0000100e24247981 */ /* 0x000ee8000c1e9900 */
[----:B------:R4:W3:Y:S04]  /*26d0*/  LDG.E.CONSTANT R22, desc[UR14][R22.64+0x10] ;  /* 0x0000100e16167981 */ /* 0x0008e8000c1e9900 */
[----:B--2---:R2:W3:Y:S01]  /*26e0*/  LDG.E.CONSTANT R33, desc[UR14][R20.64+0x10] ;  /* 0x0000100e14217981 */ /* 0x0044e2000c1e9900 */
[----:B----4-:R-:W-:Y:S01]  /*26f0*/  LEA R23, R4, R27, 0x2 ;  /* 0x0000001b04177211 */ /* 0x010fe200078e10ff */
[----:B------:R-:W-:-:S04]  /*2700*/  IMAD.WIDE.U32 R26, R27, 0x90, R18 ;  /* 0x000000901b1a7825 */ /* 0x000fc800078e0012 */
[--C-:B--2---:R-:W-:Y:S02]  /*2710*/  IMAD.WIDE.U32 R20, R35, 0x90, R18.reuse ;  /* 0x0000009023147825 */ /* 0x104fe400078e0012 */
[----:B------:R-:W2:Y:S02]  /*2720*/  LDG.E.CONSTANT R26, desc[UR14][R26.64+0x10] ;  /* 0x0000100e1a1a7981 */ /* 0x000ea4000c1e9900 */
[----:B------:R-:W-:Y:S02]  /*2730*/  IMAD.WIDE.U32 R18, R23, 0x90, R18 ;  /* 0x0000009017127825 */ /* 0x000fe400078e0012 */
[----:B------:R-:W4:Y:S04]  /*2740*/  LDG.E.CONSTANT R35, desc[UR14][R20.64+0x10] ;  /* 0x0000100e14237981 */ /* 0x000f28000c1e9900 */
[----:B------:R-:W4:Y:S01]  /*2750*/  LDG.E.CONSTANT R18, desc[UR14][R18.64+0x10] ;  /* 0x0000100e12127981 */ /* 0x000f22000c1e9900 */
[----:B------:R-:W-:-:S05]  /*2760*/  IMAD.SHL.U32 R37, R31, 0x100, RZ ;  /* 0x000001001f257824 */ /* 0x000fca00078e00ff */
[----:B-1----:R-:W-:Y:S01]  /*2770*/  ISETP.GE.AND P0, PT, R37, UR9, PT ;  /* 0x0000000925007c0c */ /* 0x002fe2000bf06270 */
[----:B---3--:R1:W-:Y:S04]  /*2780*/  STS [R9+0xa50], R36 ;  /* 0x000a502409007388 */ /* 0x0083e80000000800 */
[----:B------:R1:W-:Y:S04]  /*2790*/  STS [R9], R22 ;  /* 0x0000001609007388 */ /* 0x0003e80000000800 */
[----:B------:R1:W-:Y:S04]  /*27a0*/  STS [R9+0x840], R33 ;  /* 0x0008402109007388 */ /* 0x0003e80000000800 */
[----:B--2---:R1:W-:Y:S04]  /*27b0*/  STS [R9+0xc60], R26 ;  /* 0x000c601a09007388 */ /* 0x0043e80000000800 */
[----:B----4-:R1:W-:Y:S04]  /*27c0*/  STS [R9+0x210], R35 ;  /* 0x0002102309007388 */ /* 0x0103e80000000800 */
[----:B------:R1:W-:Y:S04]  /*27d0*/  STS [R9+0xe70], R18 ;  /* 0x000e701209007388 */ /* 0x0003e80000000800 */
[----:B------:R1:W-:Y:S04]  /*27e0*/  STS [R5+UR8], R34 ;  /* 0x0000002205007988 */ /* 0x0003e80008000808 */
[----:B------:R1:W-:Y:S01]  /*27f0*/  STS [R11], R32 ;  /* 0x000000200b007388 */ /* 0x0003e20000000800 */
[----:B------:R-:W-:Y:S05]  /*2800*/  @P0 BRA `(.L_x_297) ;  /* 0x00000018009c0947 */ /* 0x000fea0003800000 */
[----:B------:R-:W2:Y:S01]  /*2810*/  LDC R21, c[0x0][0x3c8] ;  /* 0x0000f200ff157b82 */ /* 0x000ea20000000800 */
[----:B-1---5:R-:W-:Y:S02]  /*2820*/  IABS R26, R0 ;  /* 0x00000000001a7213 */ /* 0x022fe40000000000 */
[----:B--2---:R-:W-:-:S04]  /*2830*/  IABS R20, R21 ;  /* 0x0000001500147213 */ /* 0x004fc80000000000 */
[----:B------:R-:W1:Y:S08]  /*2840*/  I2F.RP R22, R20 ;  /* 0x0000001400167306 */ /* 0x000e700000209400 */
[----:B-1----:R-:W1:Y:S02]  /*2850*/  MUFU.RCP R22, R22 ;  /* 0x0000001600167308 */ /* 0x002e640000001000 */
[----:B-1----:R-:W-:-:S06]  /*2860*/  IADD3 R18, PT, PT, R22, 0xffffffe, RZ ;  /* 0x0ffffffe16127810 */ /* 0x002fcc0007ffe0ff */
[----:B------:R1:W2:Y:S02]  /*2870*/  F2I.FTZ.U32.TRUNC.NTZ R19, R18 ;  /* 0x0000001200137305 */ /* 0x0002a4000021f000 */
[----:B-1----:R-:W-:Y:S02]  /*2880*/  HFMA2 R18, -RZ, RZ, 0, 0 ;  /* 0x00000000ff127431 */ /* 0x002fe400000001ff */
[----:B--2---:R-:W-:-:S04]  /*2890*/  IMAD.MOV R23, RZ, RZ, -R19 ;  /* 0x000000ffff177224 */ /* 0x004fc800078e0a13 */
[----:B------:R-:W-:-:S04]  /*28a0*/  IMAD R23, R23, R20, RZ ;  /* 0x0000001417177224 */ /* 0x000fc800078e02ff */
[----:B------:R-:W-:Y:S01]  /*28b0*/  IMAD.HI.U32 R23, R19, R23, R18 ;  /* 0x0000001713177227 */ /* 0x000fe200078e0012 */
[----:B------:R-:W-:-:S03]  /*28c0*/  LOP3.LUT R18, R0, R21, RZ, 0x3c, !PT ;  /* 0x0000001500127212 */ /* 0x000fc600078e3cff */
[----:B------:R-:W-:Y:S01]  /*28d0*/  IMAD.MOV.U32 R19, RZ, RZ, R26 ;  /* 0x000000ffff137224 */ /* 0x000fe200078e001a */
[----:B------:R-:W-:Y:S01]  /*28e0*/  ISETP.GE.AND P0, PT, R18, RZ, PT ;  /* 0x000000ff1200720c */ /* 0x000fe20003f06270 */
[----:B------:R-:W-:Y:S02]  /*28f0*/  IMAD.SHL.U32 R26, R31, 0x8, RZ ;  /* 0x000000081f1a7824 */ /* 0x000fe400078e00ff */
[----:B------:R-:W-:-:S05]  /*2900*/  IMAD.HI.U32 R22, R23, R19, RZ ;  /* 0x0000001317167227 */ /* 0x000fca00078e00ff */
[----:B------:R-:W-:-:S05]  /*2910*/  IADD3 R23, PT, PT, -R22, RZ, RZ ;  /* 0x000000ff16177210 */ /* 0x000fca0007ffe1ff */
[----:B------:R-:W-:Y:S01]  /*2920*/  IMAD R19, R20, R23, R19 ;  /* 0x0000001714137224 */ /* 0x000fe200078e0213 */
[----:B------:R-:W-:-:S04]  /*2930*/  LOP3.LUT R23, R26, 0x3, R3, 0xf8, !PT ;  /* 0x000000031a177812 */ /* 0x000fc800078ef803 */
[----:B------:R-:W-:-:S13]  /*2940*/  ISETP.GT.U32.AND P3, PT, R20, R19, PT ;  /* 0x000000131400720c */ /* 0x000fda0003f64070 */
[----:B------:R-:W-:Y:S01]  /*2950*/  @!P3 IMAD.IADD R19, R19, 0x1, -R20 ;  /* 0x000000011313b824 */ /* 0x000fe200078e0a14 */
[----:B------:R-:W-:Y:S02]  /*2960*/  @!P3 IADD3 R22, PT, PT, R22, 0x1, RZ ;  /* 0x000000011616b810 */ /* 0x000fe40007ffe0ff */
[----:B------:R-:W-:Y:S02]  /*2970*/  ISETP.NE.AND P3, PT, R21, RZ, PT ;  /* 0x000000ff1500720c */ /* 0x000fe40003f65270 */
[----:B------:R-:W-:-:S13]  /*2980*/  ISETP.GE.U32.AND P1, PT, R19, R20, PT ;  /* 0x000000141300720c */ /* 0x000fda0003f26070 */
[----:B------:R-:W-:-:S05]  /*2990*/  @P1 VIADD R22, R22, 0x1 ;  /* 0x0000000116161836 */ /* 0x000fca0000000000 */
[----:B------:R-:W-:Y:S02]  /*29a0*/  @!P0 IADD3 R22, PT, PT, -R22, RZ, RZ ;  /* 0x000000ff16168210 */ /* 0x000fe40007ffe1ff */
[----:B------:R-:W-:Y:S02]  /*29b0*/  @!P3 LOP3.LUT R22, RZ, R21, RZ, 0x33, !PT ;  /* 0x00000015ff16b212 */ /* 0x000fe400078e33ff */
[----:B------:R-:W-:Y:S02]  /*29c0*/  SHF.R.U32.HI R21, RZ, 0x3, R3 ;  /* 0x00000003ff157819 */ /* 0x000fe40000011603 */
[C---:B0-----:R-:W-:Y:S01]  /*29d0*/  ISETP.GE.AND P0, PT, R22.reuse, UR11, PT ;  /* 0x0000000b16007c0c */ /* 0x041fe2000bf06270 */
[----:B------:R-:W-:Y:S01]  /*29e0*/  IMAD R22, R22, UR10, RZ ;  /* 0x0000000a16167c24 */ /* 0x000fe2000f8e02ff */
[----:B------:R-:W-:Y:S02]  /*29f0*/  IADD3 R21, PT, PT, R21, R26, RZ ;  /* 0x0000001a15157210 */ /* 0x000fe40007ffe0ff */
[----:B------:R-:W-:-:S02]  /*2a00*/  ISETP.GE.OR P1, PT, R23, UR10, P0 ;  /* 0x0000000a17007c0c */ /* 0x000fc40008726670 */
[----:B------:R-:W-:Y:S02]  /*2a10*/  ISETP.GE.OR P3, PT, R21, UR10, P0 ;  /* 0x0000000a15007c0c */ /* 0x000fe40008766670 */
[----:B------:R-:W-:-:S11]  /*2a20*/  ISETP.GT.U32.OR P1, PT, R3, 0x3, P1 ;  /* 0x000000030300780c */ /* 0x000fd60000f24470 */
[C---:B------:R-:W-:Y:S02]  /*2a30*/  @!P3 IMAD.IADD R21, R22.reuse, 0x1, R21 ;  /* 0x000000011615b824 */ /* 0x040fe400078e0215 */
        /* <DEDUP_REMOVED lines=14> */
[----:B------:R-:W4:Y:S04]  /*2b20*/  LDS R20, [R12+UR7+0x24] ;  /* 0x000024070c147984 */ /* 0x000f280008000800 */
[----:B------:R-:W4:Y:S04]  /*2b30*/  LDS R19, [R30+0x8] ;  /* 0x000008001e137984 */ /* 0x000f280000000800 */
[----:B------:R-:W-:Y:S01]  /*2b40*/  LDS R21, [R12+UR7+0xc] ;  /* 0x00000c070c157984 */ /* 0x000fe20008000800 */
[----:B0-----:R-:W-:-:S05]  /*2b50*/  LOP3.LUT R34, R33, 0xf0f0f0f, RZ, 0xc0, !PT ;  /* 0x0f0f0f0f21227812 */ /* 0x001fca00078ec0ff */
[----:B-1----:R-:W-:Y:S02]  /*2b60*/  IDP.4A.S8.S8 R35, R34, R35, RZ ;  /* 0x0000002322237226 */ /* 0x002fe400000006ff */
[----:B------:R-:W0:Y:S01]  /*2b70*/  LDS R34, [R12+UR7+0x8] ;  /* 0x000008070c227984 */ /* 0x000e220008000800 */
[----:B--2---:R-:W-:Y:S02]  /*2b80*/  LOP3.LUT R18, R27, 0xf0f0f0f, RZ, 0xc0, !PT ;  /* 0x0f0f0f0f1b127812 */ /* 0x004fe400078ec0ff */
[----:B------:R-:W-:-:S03]  /*2b90*/  SHF.R.U32.HI R33, RZ, 0x4, R33 ;  /* 0x00000004ff217819 */ /* 0x000fc60000011621 */
[----:B---3--:R-:W-:Y:S02]  /*2ba0*/  IDP.4A.S8.S8 R35, R18, R36, R35 ;  /* 0x0000002412237226 */ /* 0x008fe40000000623 */
[----:B------:R-:W1:Y:S01]  /*2bb0*/  LDS R18, [R12+UR7+0x28] ;  /* 0x000028070c127984 */ /* 0x000e620008000800 */
[----:B------:R-:W-:Y:S02]  /*2bc0*/  LOP3.LUT R33, R33, 0xf0f0f0f, RZ, 0xc0, !PT ;  /* 0x0f0f0f0f21217812 */ /* 0x000fe400078ec0ff */
[----:B------:R-:W-:-:S03]  /*2bd0*/  SHF.R.U32.HI R27, RZ, 0x4, R27 ;  /* 0x00000004ff1b7819 */ /* 0x000fc6000001161b */
[----:B----4-:R-:W-:Y:S01]  /*2be0*/  IDP.4A.S8.S8 R33, R33, R32, RZ ;  /* 0x0000002021217226 */ /* 0x010fe200000006ff */
[----:B------:R-:W-:-:S05]  /*2bf0*/  LOP3.LUT R27, R27, 0xf0f0f0f, RZ, 0xc0, !PT ;  /* 0x0f0f0f0f1b1b7812 */ /* 0x000fca00078ec0ff */
[----:B------:R-:W-:Y:S02]  /*2c00*/  IDP.4A.S8.S8 R33, R27, R20, R33 ;  /* 0x000000141b217226 */ /* 0x000fe40000000621 */
[----:B------:R-:W2:Y:S01]  /*2c10*/  LDS R20, [R30+0xc] ;  /* 0x00000c001e147984 */ /* 0x000ea20000000800 */
[----:B------:R-:W-:Y:S02]  /*2c20*/  LOP3.LUT R27, R19, 0xf0f0f0f, RZ, 0xc0, !PT ;  /* 0x0f0f0f0f131b7812 */ /* 0x000fe400078ec0ff */
[----:B------:R-:W-:-:S04]  /*2c30*/  SHF.R.U32.HI R19, RZ, 0x4, R19 ;  /* 0x00000004ff137819 */ /* 0x000fc80000011613 */
[----:B------:R-:W-:Y:S01]  /*2c40*/  LOP3.LUT R19, R19, 0xf0f0f0f, RZ, 0xc0, !PT ;  /* 0x0f0f0f0f13137812 */ /* 0x000fe200078ec0ff */
[----:B0-----:R-:W-:Y:S02]  /*2c50*/  IDP.4A.S8.S8 R34, R27, R34, R35 ;  /* 0x000000221b227226 */ /* 0x001fe40000000623 */
[----:B------:R-:W0:Y:S02]  /*2c60*/  LDS R27, [R12+UR7+0x2c] ;  /* 0x00002c070c1b7984 */ /* 0x000e240008000800 */
[----:B-1----:R-:W-:Y:S02]  /*2c70*/  IDP.4A.S8.S8 R32, R19, R18, R33 ;  /* 0x0000001213207226 */ /* 0x002fe40000000621 */
[----:B------:R-:W1:Y:S04]  /*2c80*/  LDS R18, [R30+0x10] ;  /* 0x000010001e127984 */ /* 0x000e680000000800 */
[----:B------:R-:W3:Y:S01]  /*2c90*/  LDS R19, [R12+UR7+0x10] ;  /* 0x000010070c137984 */ /* 0x000ee20008000800 */
[----:B--2---:R-:W-:-:S05]  /*2ca0*/  LOP3.LUT R33, R20, 0xf0f0f0f, RZ, 0xc0, !PT ;  /* 0x0f0f0f0f14217812 */ /* 0x004fca00078ec0ff */
[----:B------:R-:W-:Y:S02]  /*2cb0*/  IDP.4A.S8.S8 R34, R33, R21, R34 ;  /* 0x0000001521227226 */ /* 0x000fe40000000622 */
[----:B------:R-:W2:Y:S01]  /*2cc0*/  LDS R21, [R12+UR7+0x30] ;  /* 0x000030070c157984 */ /* 0x000ea20008000800 */
[----:B------:R-:W-:-:S04]  /*2cd0*/  SHF.R.U32.HI R20, RZ, 0x4, R20 ;  /* 0x00000004ff147819 */ /* 0x000fc80000011614 */
[----:B------:R-:W-:-:S05]  /*2ce0*/  LOP3.LUT R20, R20, 0xf0f0f0f, RZ, 0xc0, !PT ;  /* 0x0f0f0f0f14147812 */ /* 0x000fca00078ec0ff */
[----:B0-----:R-:W-:Y:S02]  /*2cf0*/  IDP.4A.S8.S8 R32, R20, R27, R32 ;  /* 0x0000001b14207226 */ /* 0x001fe40000000620 */
[----:B------:R-:W0:Y:S04]  /*2d00*/  LDS R20, [R30+0x14] ;  /* 0x000014001e147984 */ /* 0x000e280000000800 */
[----:B------:R-:W4:Y:S01]  /*2d10*/  LDS R27, [R12+UR7+0x14] ;  /* 0x000014070c1b7984 */ /* 0x000f220008000800 */
[----:B-1----:R-:W-:-:S05]  /*2d20*/  LOP3.LUT R33, R18, 0xf0f0f0f, RZ, 0xc0, !PT ;  /* 0x0f0f0f0f12217812 */ /* 0x002fca00078ec0ff */
[----:B---3--:R-:W-:Y:S02]  /*2d30*/  IDP.4A.S8.S8 R34, R33, R19, R34 ;  /* 0x0000001321227226 */ /* 0x008fe40000000622 */
[----:B------:R-:W1:Y:S01]  /*2d40*/  LDS R19, [R12+UR7+0x34] ;  /* 0x000034070c137984 */ /* 0x000e620008000800 */
[----:B------:R-:W-:-:S04]  /*2d50*/  SHF.R.U32.HI R18, RZ, 0x4, R18 ;  /* 0x00000004ff127819 */ /* 0x000fc80000011612 */
[----:B------:R-:W-:-:S05]  /*2d60*/  LOP3.LUT R18, R18, 0xf0f0f0f, RZ, 0xc0, !PT ;  /* 0x0f0f0f0f12127812 */ /* 0x000fca00078ec0ff */
[----:B--2---:R-:W-:Y:S02]  /*2d70*/  IDP.4A.S8.S8 R36, R18, R21, R32 ;  /* 0x0000001512247226 */ /* 0x004fe40000000620 */
[----:B------:R-:W2:Y:S04]  /*2d80*/  LDS R18, [R30+0x18] ;  /* 0x000018001e127984 */ /* 0x000ea80000000800 */
[----:B------:R-:W3:Y:S01]  /*2d90*/  LDS R21, [R12+UR7+0x18] ;  /* 0x000018070c157984 */ /* 0x000ee20008000800 */
[----:B0-----:R-:W-:Y:S02]  /*2da0*/  LOP3.LUT R32, R20, 0xf0f0f0f, RZ, 0xc0, !PT ;  /* 0x0f0f0f0f14207812 */ /* 0x001fe400078ec0ff */
[----:B------:R-:W-:-:S04]  /*2db0*/  SHF.R.U32.HI R20, RZ, 0x4, R20 ;  /* 0x00000004ff147819 */ /* 0x000fc80000011614 */
[----:B------:R-:W-:Y:S01]  /*2dc0*/  LOP3.LUT R20, R20, 0xf0f0f0f, RZ, 0xc0, !PT ;  /* 0x0f0f0f0f14147812 */ /* 0x000fe200078ec0ff */
[----:B----4-:R-:W-:Y:S02]  /*2dd0*/  IDP.4A.S8.S8 R34, R32, R27, R34 ;  /* 0x0000001b20227226 */ /* 0x010fe40000000622 */
[----:B------:R-:W0:Y:S02]  /*2de0*/  LDS R32, [R12+UR7+0x38] ;  /* 0x000038070c207984 */ /* 0x000e240008000800 */
[----:B-1----:R-:W-:Y:S02]  /*2df0*/  IDP.4A.S8.S8 R33, R20, R19, R36 ;  /* 0x0000001314217226 */ /* 0x002fe40000000624 */
[----:B------:R-:W1:Y:S04]  /*2e00*/  LDS R19, [R30+0x1c] ;  /* 0x00001c001e137984 */ /* 0x000e680000000800 */
[----:B------:R-:W4:Y:S01]  /*2e10*/  LDS R20, [R12+UR7+0x1c] ;  /* 0x00001c070c147984 */ /* 0x000f220008000800 */
[----:B--2---:R-:W-:-:S05]  /*2e20*/  LOP3.LUT R27, R18, 0xf0f0f0f, RZ, 0xc0, !PT ;  /* 0x0f0f0f0f121b7812 */ /* 0x004fca00078ec0ff */
[----:B---3--:R-:W-:Y:S02]  /*2e30*/  IDP.4A.S8.S8 R27, R27, R21, R34 ;  /* 0x000000151b1b7226 */ /* 0x008fe40000000622 */
[----:B------:R-:W2:Y:S01]  /*2e40*/  LDS R21, [R12+UR7+0x3c] ;  /* 0x00003c070c157984 */ /* 0x000ea20008000800 */
[----:B------:R-:W-:-:S04]  /*2e50*/  SHF.R.U32.HI R18, RZ, 0x4, R18 ;  /* 0x00000004ff127819 */ /* 0x000fc80000011612 */
[----:B------:R-:W-:-:S05]  /*2e60*/  LOP3.LUT R18, R18, 0xf0f0f0f, RZ, 0xc0, !PT ;  /* 0x0f0f0f0f12127812 */ /* 0x000fca00078ec0ff */
[----:B0-----:R-:W-:Y:S02]  /*2e70*/  IDP.4A.S8.S8 R32, R18, R32, R33 ;  /* 0x0000002012207226 */ /* 0x001fe40000000621 */
[----:B------:R-:W0:Y:S01]  /*2e80*/  LDS.U8 R18, [R29] ;  /* 0x000000001d127984 */ /* 0x000e220000000000 */
[----:B-1----:R-:W-:-:S03]  /*2e90*/  LOP3.LUT R35, R19, 0xf0f0f0f, RZ, 0xc0, !PT ;  /* 0x0f0f0f0f13237812 */ /* 0x002fc600078ec0ff */
[----:B------:R-:W1:Y:S02]  /*2ea0*/  LDS.U8 R33, [R29+0x1] ;  /* 0x000001001d217984 */ /* 0x000e640000000000 */
[----:B----4-:R-:W-:Y:S02]  /*2eb0*/  IDP.4A.S8.S8 R35, R35, R20, R27 ;  /* 0x0000001423237226 */ /* 0x010fe4000000061b */
[----:B------:R-:W3:Y:S01]  /*2ec0*/  LDS R27, [R13+UR5] ;  /* 0x000000050d1b7984 */ /* 0x000ee20008000800 */
[----:B------:R-:W-:-:S03]  /*2ed0*/  SHF.R.U32.HI R19, RZ, 0x4, R19 ;  /* 0x00000004ff137819 */ /* 0x000fc60000011613 */
[----:B------:R-:W4:Y:S01]  /*2ee0*/  LDS R20, [R13+UR5+0x4] ;  /* 0x000004050d147984 */ /* 0x000f220008000800 */
[----:B------:R-:W-:-:S05]  /*2ef0*/  LOP3.LUT R19, R19, 0xf0f0f0f, RZ, 0xc0, !PT ;  /* 0x0f0f0f0f13137812 */ /* 0x000fca00078ec0ff */
[----:B--2---:R-:W-:Y:S02]  /*2f00*/  IDP.4A.S8.S8 R34, R19, R21, R32 ;  /* 0x0000001513227226 */ /* 0x004fe40000000620 */
[----:B------:R-:W2:Y:S04]  /*2f10*/  LDS.U8 R32, [R29+0x8] ;  /* 0x000008001d207984 */ /* 0x000ea80000000000 */
[----:B------:R-:W2:Y:S01]  /*2f20*/  LDS.U8 R21, [R29+0x9] ;  /* 0x000009001d157984 */ /* 0x000ea20000000000 */
[----:B0-----:R-:W-:-:S05]  /*2f30*/  IMAD R18, R35, R18, RZ ;  /* 0x0000001223127224 */ /* 0x001fca00078e02ff */
[----:B------:R-:W-:Y:S01]  /*2f40*/  I2FP.F32.S32 R19, R18 ;  /* 0x0000001200137245 */ /* 0x000fe20000201400 */
[----:B-1----:R-:W-:Y:S02]  /*2f50*/  IMAD R33, R34, R33, RZ ;  /* 0x0000002122217224 */ /* 0x002fe400078e02ff */
[----:B------:R-:W-:Y:S01]  /*2f60*/  LDS R34, [R12+UR7+0x44] ;  /* 0x000044070c227984 */ /* 0x000fe20008000800 */
[----:B---3--:R-:W-:Y:S02]  /*2f70*/  HADD2.F32 R18, -RZ, R27.H0_H0 ;  /* 0x2000001bff127230 */ /* 0x008fe40000004100 */
[----:B------:R-:W-:-:S03]  /*2f80*/  I2FP.F32.S32 R33, R33 ;  /* 0x0000002100217245 */ /* 0x000fc60000201400 */
[----:B------:R-:W-:Y:S01]  /*2f90*/  FFMA.FTZ R19, R18, R19, RZ ;  /* 0x0000001312137223 */ /* 0x000fe200000100ff */
[----:B----4-:R-:W-:-:S05]  /*2fa0*/  HADD2.F32 R18, -RZ, R20.H0_H0 ;  /* 0x20000014ff127230 */ /* 0x010fca0000004100 */
[----:B------:R-:W-:Y:S01]  /*2fb0*/  FFMA.FTZ R19, R18, R33, R19 ;  /* 0x0000002112137223 */ /* 0x000fe20000010013 */
[----:B------:R-:W-:Y:S01]  /*2fc0*/  HADD2.F32 R18, -RZ, R27.H1_H1 ;  /* 0x3000001bff127230 */ /* 0x000fe20000004100 */
[----:B------:R-:W-:Y:S01]  /*2fd0*/  LDS R33, [R12+UR7+0x40] ;  /* 0x000040070c217984 */ /* 0x000fe20008000800 */
[----:B--2---:R-:W-:-:S03]  /*2fe0*/  I2FP.F32.U32 R27, R32 ;  /* 0x00000020001b7245 */ /* 0x004fc60000201000 */
[----:B------:R-:W0:Y:S02]  /*2ff0*/  LDS R32, [R30+0x20] ;  /* 0x000020001e207984 */ /* 0x000e240000000800 */
[----:B------:R-:W-:Y:S02]  /*3000*/  FFMA.FTZ R18, R18, R27, RZ ;  /* 0x0000001b12127223 */ /* 0x000fe400000100ff */
[----:B------:R-:W1:Y:S01]  /*3010*/  LDS R27, [R30+0x24] ;  /* 0x000024001e1b7984 */ /* 0x000e620000000800 */
[----:B------:R-:W-:Y:S01]  /*3020*/  HADD2.F32 R35, -RZ, R20.H1_H1 ;  /* 0x30000014ff237230 */ /* 0x000fe20000004100 */
[----:B------:R-:W-:-:S05]  /*3030*/  I2FP.F32.U32 R21, R21 ;  /* 0x0000001500157245 */ /* 0x000fca0000201000 */
[----:B------:R-:W-:Y:S02]  /*3040*/  FFMA.FTZ R18, R35, R21, R18 ;  /* 0x0000001523127223 */ /* 0x000fe40000010012 */
[----:B------:R-:W2:Y:S04]  /*3050*/  LDS R21, [R12+UR7+0x60] ;  /* 0x000060070c157984 */ /* 0x000ea80008000800 */
[----:B------:R-:W-:Y:S01]  /*3060*/  LDS R35, [R12+UR7+0x68] ;  /* 0x000068070c237984 */ /* 0x000fe20008000800 */
[----:B0-----:R-:W-:Y:S02]  /*3070*/  LOP3.LUT R20, R32, 0xf0f0f0f, RZ, 0xc0, !PT ;  /* 0x0f0f0f0f20147812 */ /* 0x001fe400078ec0ff */
[----:B------:R-:W-:-:S03]  /*3080*/  SHF.R.U32.HI R32, RZ, 0x4, R32 ;  /* 0x00000004ff207819 */ /* 0x000fc60000011620 */
[----:B------:R-:W-:Y:S01]  /*3090*/  IDP.4A.S8.S8 R33, R20, R33, RZ ;  /* 0x0000002114217226 */ /* 0x000fe200000006ff */
[----:B-1----:R-:W-:Y:S02]  /*30a0*/  LOP3.LUT R20, R27, 0xf0f0f0f, RZ, 0xc0, !PT ;  /* 0x0f0f0f0f1b147812 */ /* 0x002fe400078ec0ff */
[----:B------:R-:W-:Y:S02]  /*30b0*/  LOP3.LUT R36, R32, 0xf0f0f0f, RZ, 0xc0, !PT ;  /* 0x0f0f0f0f20247812 */ /* 0x000fe400078ec0ff */
[----:B------:R-:W0:Y:S01]  /*30c0*/  LDS R32, [R12+UR7+0x64] ;  /* 0x000064070c207984 */ /* 0x000e220008000800 */
[----:B------:R-:W-:-:S03]  /*30d0*/  IDP.4A.S8.S8 R34, R20, R34, R33 ;  /* 0x0000002214227226 */ /* 0x000fc60000000621 */
[----:B------:R-:W1:Y:S01]  /*30e0*/  LDS R20, [R30+0x28] ;  /* 0x000028001e147984 */ /* 0x000e620000000800 */
[----:B--2---:R-:W-:-:S03]  /*30f0*/  IDP.4A.S8.S8 R33, R36, R21, RZ ;  /* 0x0000001524217226 */ /* 0x004fc600000006ff */
[----:B------:R-:W2:Y:S01]  /*3100*/  LDS R21, [R12+UR7+0x48] ;  /* 0x000048070c157984 */ /* 0x000ea20008000800 */
[----:B------:R-:W-:-:S04]  /*3110*/  SHF.R.U32.HI R27, RZ, 0x4, R27 ;  /* 0x00000004ff1b7819 */ /* 0x000fc8000001161b */
[----:B------:R-:W-:-:S05]  /*3120*/  LOP3.LUT R27, R27, 0xf0f0f0f, RZ, 0xc0, !PT ;  /* 0x0f0f0f0f1b1b7812 */ /* 0x000fca00078ec0ff */
[----:B0-----:R-:W-:Y:S01]  /*3130*/  IDP.4A.S8.S8 R32, R27, R32, R33 ;  /* 0x000000201b207226 */ /* 0x001fe20000000621 */
[----:B-1----:R-:W-:-:S05]  /*3140*/  LOP3.LUT R27, R20, 0xf0f0f0f, RZ, 0xc0, !PT ;  /* 0x0f0f0f0f141b7812 */ /* 0x002fca00078ec0ff */
[----:B--2---:R-:W-:Y:S02]  /*3150*/  IDP.4A.S8.S8 R34, R27, R21, R34 ;  /* 0x000000151b227226 */ /* 0x004fe40000000622 */
[----:B------:R-:W0:Y:S04]  /*3160*/  LDS R21, [R30+0x2c] ;  /* 0x00002c001e157984 */ /* 0x000e280000000800 */
[----:B------:R-:W1:Y:S01]  /*3170*/  LDS R27, [R12+UR7+0x4c] ;  /* 0x00004c070c1b7984 */ /* 0x000e620008000800 */
[----:B------:R-:W-:-:S04]  /*3180*/  SHF.R.U32.HI R20, RZ, 0x4, R20 ;  /* 0x00000004ff147819 */ /* 0x000fc80000011614 */
[----:B------:R-:W-:-:S05]  /*3190*/  LOP3.LUT R33, R20, 0xf0f0f0f, RZ, 0xc0, !PT ;  /* 0x0f0f0f0f14217812 */ /* 0x000fca00078ec0ff */
[----:B------:R-:W-:Y:S02]  /*31a0*/  IDP.4A.S8.S8 R32, R33, R35, R32 ;  /* 0x0000002321207226 */ /* 0x000fe40000000620 */
[----:B------:R-:W2:Y:S04]  /*31b0*/  LDS R33, [R12+UR7+0x6c] ;  /* 0x00006c070c217984 */ /* 0x000ea80008000800 */
[----:B------:R-:W-:Y:S01]  /*31c0*/  LDS R35, [R12+UR7+0x70] ;  /* 0x000070070c237984 */ /* 0x000fe20008000800 */
[----:B0-----:R-:W-:-:S05]  /*31d0*/  LOP3.LUT R20, R21, 0xf0f0f0f, RZ, 0xc0, !PT ;  /* 0x0f0f0f0f15147812 */ /* 0x001fca00078ec0ff */
[----:B-1----:R-:W-:Y:S02]  /*31e0*/  IDP.4A.S8.S8 R27, R20, R27, R34 ;  /* 0x0000001b141b7226 */ /* 0x002fe40000000622 */
[----:B------:R-:W0:Y:S04]  /*31f0*/  LDS R20, [R30+0x30] ;  /* 0x000030001e147984 */ /* 0x000e280000000800 */
[----:B------:R-:W1:Y:S01]  /*3200*/  LDS R34, [R12+UR7+0x50] ;  /* 0x000050070c227984 */ /* 0x000e620008000800 */
[----:B------:R-:W-:-:S04]  /*3210*/  SHF.R.U32.HI R21, RZ, 0x4, R21 ;  /* 0x00000004ff157819 */ /* 0x000fc80000011615 */
[----:B------:R-:W-:-:S05]  /*3220*/  LOP3.LUT R21, R21, 0xf0f0f0f, RZ, 0xc0, !PT ;  /* 0x0f0f0f0f15157812 */ /* 0x000fca00078ec0ff */
[----:B--2---:R-:W-:Y:S01]  /*3230*/  IDP.4A.S8.S8 R32, R21, R33, R32 ;  /* 0x0000002115207226 */ /* 0x004fe20000000620 */
[----:B0-----:R-:W-:-:S05]  /*3240*/  LOP3.LUT R21, R20, 0xf0f0f0f, RZ, 0xc0, !PT ;  /* 0x0f0f0f0f14157812 */ /* 0x001fca00078ec0ff */
[----:B-1----:R-:W-:Y:S02]  /*3250*/  IDP.4A.S8.S8 R27, R21, R34, R27 ;  /* 0x00000022151b7226 */ /* 0x002fe4000000061b */
        /* <DEDUP_REMOVED lines=22> */
[----:B------:R-:W3:Y:S01]  /*33c0*/  LDS.U8 R32, [R29+0x2] ;  /* 0x000002001d207984 */ /* 0x000ee20000000000 */
[----:B0-----:R-:W-:-:S05]  /*33d0*/  LOP3.LUT R20, R21, 0xf0f0f0f, RZ, 0xc0, !PT ;  /* 0x0f0f0f0f15147812 */ /* 0x001fca00078ec0ff */
[----:B-1----:R-:W-:Y:S02]  /*33e0*/  IDP.4A.S8.S8 R27, R20, R34, R27 ;  /* 0x00000022141b7226 */ /* 0x002fe4000000061b */
[----:B------:R-:W0:Y:S01]  /*33f0*/  LDS R20, [R28] ;  /* 0x000000001c147984 */ /* 0x000e220000000800 */
[----:B------:R-:W-:-:S04]  /*3400*/  SHF.R.U32.HI R21, RZ, 0x4, R21 ;  /* 0x00000004ff157819 */ /* 0x000fc80000011615 */
[----:B------:R-:W-:-:S05]  /*3410*/  LOP3.LUT R34, R21, 0xf0f0f0f, RZ, 0xc0, !PT ;  /* 0x0f0f0f0f15227812 */ /* 0x000fca00078ec0ff */
[----:B--2---:R-:W-:Y:S02]  /*3420*/  IDP.4A.S8.S8 R33, R34, R35, R33 ;  /* 0x0000002322217226 */ /* 0x004fe40000000621 */
[----:B------:R-:W-:Y:S01]  /*3430*/  LDS R34, [R13+UR5+0x8] ;  /* 0x000008050d227984 */ /* 0x000fe20008000800 */
[----:B---3--:R-:W-:-:S03]  /*3440*/  IMAD R32, R27, R32, RZ ;  /* 0x000000201b207224 */ /* 0x008fc600078e02ff */
[----:B------:R-:W-:Y:S01]  /*3450*/  LDS R27, [R13+UR5+0xc] ;  /* 0x00000c050d1b7984 */ /* 0x000fe20008000800 */
[--C-:B0-----:R-:W-:Y:S02]  /*3460*/  HADD2.F32 R21, -RZ, R20.reuse.H1_H1 ;  /* 0x30000014ff157230 */ /* 0x101fe40000004100 */
[----:B------:R-:W-:-:S03]  /*3470*/  HADD2.F32 R20, -RZ, R20.H0_H0 ;  /* 0x20000014ff147230 */ /* 0x000fc60000004100 */
[----:B------:R-:W-:-:S04]  /*3480*/  FMUL.FTZ R18, R18, R21 ;  /* 0x0000001512127220 */ /* 0x000fc80000410000 */
[----:B------:R-:W-:Y:S02]  /*3490*/  FFMA.FTZ R19, R19, R20, -R18 ;  /* 0x0000001413137223 */ /* 0x000fe40000010812 */
[----:B------:R-:W0:Y:S02]  /*34a0*/  LDS.U8 R18, [R29+0x3] ;  /* 0x000003001d127984 */ /* 0x000e240000000000 */
[----:B0-----:R-:W-:Y:S01]  /*34b0*/  IMAD R35, R33, R18, RZ ;  /* 0x0000001221237224 */ /* 0x001fe200078e02ff */
[----:B------:R-:W-:Y:S01]  /*34c0*/  I2FP.F32.S32 R33, R32 ;  /* 0x0000002000217245 */ /* 0x000fe20000201400 */
[----:B------:R-:W-:Y:S01]  /*34d0*/  HADD2.F32 R18, -RZ, R34.H0_H0 ;  /* 0x20000022ff127230 */ /* 0x000fe20000004100 */
[----:B------:R-:W0:Y:S02]  /*34e0*/  LDS.U8 R32, [R29+0xb] ;  /* 0x00000b001d207984 */ /* 0x000e240000000000 */
[----:B------:R-:W-:Y:S02]  /*34f0*/  I2FP.F32.S32 R35, R35 ;  /* 0x0000002300237245 */ /* 0x000fe40000201400 */
[----:B------:R-:W-:Y:S01]  /*3500*/  FFMA.FTZ R33, R18, R33, RZ ;  /* 0x0000002112217223 */ /* 0x000fe200000100ff */
[----:B------:R-:W-:-:S05]  /*3510*/  HADD2.F32 R18, -RZ, R27.H0_H0 ;  /* 0x2000001bff127230 */ /* 0x000fca0000004100 */
[----:B------:R-:W-:Y:S02]  /*3520*/  FFMA.FTZ R33, R18, R35, R33 ;  /* 0x0000002312217223 */ /* 0x000fe40000010021 */
[----:B------:R-:W1:Y:S01]  /*3530*/  LDS.U8 R35, [R29+0xa] ;  /* 0x00000a001d237984 */ /* 0x000e620000000000 */
[----:B------:R-:W-:Y:S02]  /*3540*/  HADD2.F32 R18, -RZ, R34.H1_H1 ;  /* 0x30000022ff127230 */ /* 0x000fe40000004100 */
[----:B------:R-:W-:Y:S01]  /*3550*/  HADD2.F32 R27, -RZ, R27.H1_H1 ;  /* 0x3000001bff1b7230 */ /* 0x000fe20000004100 */
[----:B0-----:R-:W-:Y:S02]  /*3560*/  I2FP.F32.U32 R32, R32 ;  /* 0x0000002000207245 */ /* 0x001fe40000201000 */
[----:B-1----:R-:W-:-:S05]  /*3570*/  I2FP.F32.U32 R35, R35 ;  /* 0x0000002300237245 */ /* 0x002fca0000201000 */
[----:B------:R-:W-:-:S04]  /*3580*/  FFMA.FTZ R18, R18, R35, RZ ;  /* 0x0000002312127223 */ /* 0x000fc800000100ff */
[----:B------:R-:W-:Y:S01]  /*3590*/  FFMA.FTZ R18, R27, R32, R18 ;  /* 0x000000201b127223 */ /* 0x000fe20000010012 */
[----:B------:R-:W-:-:S05]  /*35a0*/  IMAD.SHL.U32 R27, R31, 0x100, RZ ;  /* 0x000001001f1b7824 */ /* 0x000fca00078e00ff */
[----:B------:R-:W-:Y:S01]  /*35b0*/  IADD3 R27, PT, PT, R27, 0x80, RZ ;  /* 0x000000801b1b7810 */ /* 0x000fe20007ffe0ff */
[----:B------:R-:W-:Y:S03]  /*35c0*/  BAR.SYNC.DEFER_BLOCKING 0x0 ;  /* 0x0000000000007b1d */ /* 0x000fe60000010000 */
[----:B------:R-:W-:Y:S01]  /*35d0*/  ISETP.GE.AND P1, PT, R27, UR9, PT ;  /* 0x000000091b007c0c */ /* 0x000fe2000bf26270 */
[----:B------:R-:W-:Y:S01]  /*35e0*/  FMUL.FTZ R21, R21, R18 ;  /* 0x0000001215157220 */ /* 0x000fe20000410000 */
[----:B------:R-:W-:-:S03]  /*35f0*/  FADD.FTZ R2, R2, R19 ;  /* 0x0000001302027221 */ /* 0x000fc60000010000 */
[----:B------:R-:W-:-:S04]  /*3600*/  FFMA.FTZ R21, R20, R33, -R21 ;  /* 0x0000002114157223 */ /* 0x000fc80000010815 */
[----:B------:R-:W-:-:S04]  /*3610*/  FADD.FTZ R2, R2, R21 ;  /* 0x0000001502027221 */ /* 0x000fc80000010000 */
[----:B------:R-:W-:Y:S05]  /*3620*/  @P1 BRA `(.L_x_297) ;  /* 0x0000000c00141947 */ /* 0x000fea0003800000 */
[----:B------:R-:W-:Y:S01]  /*3630*/  VIADD R18, R23, 0x4 ;  /* 0x0000000417127836 */ /* 0x000fe20000000000 */
[----:B------:R-:W-:-:S04]  /*3640*/  IADD3 R21, PT, PT, R3, 0x20, RZ ;  /* 0x0000002003157810 */ /* 0x000fc80007ffe0ff */
[----:B------:R-:W-:Y:S02]  /*3650*/  ISETP.GE.OR P1, PT, R18, UR10, P0 ;  /* 0x0000000a12007c0c */ /* 0x000fe40008726670 */
[----:B------:R-:W-:Y:S02]  /*3660*/  LEA.HI R21, R21, R26, RZ, 0x1d ;  /* 0x0000001a15157211 */ /* 0x000fe400078fe8ff */
        /* <DEDUP_REMOVED lines=9> */
[----:B------:R-:W-:Y:S02]  /*3700*/  @!P1 IADD3 R19, PT, PT, R19, R23, RZ ;  /* 0x0000001713139210 */ /* 0x000fe40007ffe0ff */
        /* <DEDUP_REMOVED lines=13> */
[----:B------:R-:W-:Y:S01]  /*37e0*/  LDS R20, [R12+UR7+0xc] ;  /* 0x00000c070c147984 */ /* 0x000fe20008000800 */
        /* <DEDUP_REMOVED lines=10> */
[----:B------:R-:W1:Y:S01]  /*3890*/  LDS R18, [R30+0x4c] ;  /* 0x00004c001e127984 */ /* 0x000e620000000800 */
[----:B-----5:R-:W-:-:S03]  /*38a0*/  IDP.4A.S8.S8 R27, R23, R27, R26 ;  /* 0x0000001b171b7226 */ /* 0x020fc6000000061a */
[----:B------:R-:W-:Y:S01]  /*38b0*/  LDS R23, [R12+UR7+0x2c] ;  /* 0x00002c070c177984 */ /* 0x000fe20008000800 */
[----:B------:R-:W-:Y:S02]  /*38c0*/  LOP3.LUT R26, R21, 0xf0f0f0f, RZ, 0xc0, !PT ;  /* 0x0f0f0f0f151a7812 */ /* 0x000fe400078ec0ff */
[----:B------:R-:W-:Y:S01]  /*38d0*/  SHF.R.U32.HI R21, RZ, 0x4, R21 ;  /* 0x00000004ff157819 */ /* 0x000fe20000011615 */
[----:B------:R-:W2:Y:S02]  /*38e0*/  LDS R19, [R30+0x50] ;  /* 0x000050001e137984 */ /* 0x000ea40000000800 */
[----:B------:R-:W-:Y:S01]  /*38f0*/  IDP.4A.S8.S8 R33, R26, R22, R33 ;  /* 0x000000161a217226 */ /* 0x000fe20000000621 */
[----:B------:R-:W-:Y:S01]  /*3900*/  LOP3.LUT R21, R21, 0xf0f0f0f, RZ, 0xc0, !PT ;  /* 0x0f0f0f0f15157812 */ /* 0x000fe200078ec0ff */
[----:B------:R-:W3:Y:S04]  /*3910*/  LDS R26, [R12+UR7+0x10] ;  /* 0x000010070c1a7984 */ /* 0x000ee80008000800 */
[----:B------:R-:W4:Y:S01]  /*3920*/  LDS R22, [R12+UR7+0x30] ;  /* 0x000030070c167984 */ /* 0x000f220008000800 */
[----:B0-----:R-:W-:-:S03]  /*3930*/  IDP.4A.S8.S8 R32, R21, R32, R27 ;  /* 0x0000002015207226 */ /* 0x001fc6000000061b */
[----:B------:R-:W0:Y:S01]  /*3940*/  LDS R21, [R30+0x54] ;  /* 0x000054001e157984 */ /* 0x000e220000000800 */
[----:B-1----:R-:W-:Y:S02]  /*3950*/  LOP3.LUT R27, R18, 0xf0f0f0f, RZ, 0xc0, !PT ;  /* 0x0f0f0f0f121b7812 */ /* 0x002fe400078ec0ff */
[----:B------:R-:W-:-:S03]  /*3960*/  SHF.R.U32.HI R18, RZ, 0x4, R18 ;  /* 0x00000004ff127819 */ /* 0x000fc60000011612 */
[----:B------:R-:W-:Y:S01]  /*3970*/  IDP.4A.S8.S8 R33, R27, R20, R33 ;  /* 0x000000141b217226 */ /* 0x000fe20000000621 */
[----:B------:R-:W-:Y:S01]  /*3980*/  LOP3.LUT R18, R18, 0xf0f0f0f, RZ, 0xc0, !PT ;  /* 0x0f0f0f0f12127812 */ /* 0x000fe200078ec0ff */
[----:B------:R-:W1:Y:S01]  /*3990*/  LDS R27, [R12+UR7+0x14] ;  /* 0x000014070c1b7984 */ /* 0x000e620008000800 */
[----:B--2---:R-:W-:Y:S02]  /*39a0*/  LOP3.LUT R34, R19, 0xf0f0f0f, RZ, 0xc0, !PT ;  /* 0x0f0f0f0f13227812 */ /* 0x004fe400078ec0ff */
[----:B------:R-:W-:Y:S01]  /*39b0*/  SHF.R.U32.HI R19, RZ, 0x4, R19 ;  /* 0x00000004ff137819 */ /* 0x000fe20000011613 */
[----:B------:R-:W-:Y:S01]  /*39c0*/  IDP.4A.S8.S8 R23, R18, R23, R32 ;  /* 0x0000001712177226 */ /* 0x000fe20000000620 */
[----:B------:R-:W-:Y:S01]  /*39d0*/  LDS R20, [R12+UR7+0x38] ;  /* 0x000038070c147984 */ /* 0x000fe20008000800 */
[----:B---3--:R-:W-:Y:S01]  /*39e0*/  IDP.4A.S8.S8 R34, R34, R26, R33 ;  /* 0x0000001a22227226 */ /* 0x008fe20000000621 */
[----:B------:R-:W-:Y:S02]  /*39f0*/  LOP3.LUT R19, R19, 0xf0f0f0f, RZ, 0xc0, !PT ;  /* 0x0f0f0f0f13137812 */ /* 0x000fe400078ec0ff */
[----:B------:R-:W2:Y:S03]  /*3a00*/  LDS R32, [R12+UR7+0x34] ;  /* 0x000034070c207984 */ /* 0x000ea60008000800 */
[----:B----4-:R-:W-:Y:S01]  /*3a10*/  IDP.4A.S8.S8 R33, R19, R22, R23 ;  /* 0x0000001613217226 */ /* 0x010fe20000000617 */
[----:B------:R-:W3:Y:S04]  /*3a20*/  LDS R18, [R30+0x58] ;  /* 0x000058001e127984 */ /* 0x000ee80000000800 */
[----:B------:R-:W4:Y:S04]  /*3a30*/  LDS R26, [R12+UR7+0x18] ;  /* 0x000018070c1a7984 */ /* 0x000f280008000800 */
[----:B------:R-:W5:Y:S04]  /*3a40*/  LDS R22, [R30+0x5c] ;  /* 0x00005c001e167984 */ /* 0x000f680000000800 */
[----:B------:R-:W5:Y:S01]  /*3a50*/  LDS R23, [R12+UR7+0x1c] ;  /* 0x00001c070c177984 */ /* 0x000f620008000800 */
[----:B0-----:R-:W-:-:S02]  /*3a60*/  LOP3.LUT R19, R21, 0xf0f0f0f, RZ, 0xc0, !PT ;  /* 0x0f0f0f0f15137812 */ /* 0x001fc400078ec0ff */
[----:B------:R-:W-:-:S04]  /*3a70*/  SHF.R.U32.HI R21, RZ, 0x4, R21 ;  /* 0x00000004ff157819 */ /* 0x000fc80000011615 */
[----:B------:R-:W-:Y:S01]  /*3a80*/  LOP3.LUT R21, R21, 0xf0f0f0f, RZ, 0xc0, !PT ;  /* 0x0f0f0f0f15157812 */ /* 0x000fe200078ec0ff */
[----:B-1----:R-:W-:Y:S02]  /*3a90*/  IDP.4A.S8.S8 R19, R19, R27, R34 ;  /* 0x0000001b13137226 */ /* 0x002fe40000000622 */
[----:B------:R-:W0:Y:S02]  /*3aa0*/  LDS R27, [R12+UR7+0x3c] ;  /* 0x00003c070c1b7984 */ /* 0x000e240008000800 */
[----:B--2---:R-:W-:Y:S02]  /*3ab0*/  IDP.4A.S8.S8 R33, R21, R32, R33 ;  /* 0x0000002015217226 */ /* 0x004fe40000000621 */
[----:B------:R-:W1:Y:S01]  /*3ac0*/  LDS.U8 R21, [R29+0x4] ;  /* 0x000004001d157984 */ /* 0x000e620000000000 */
[----:B---3--:R-:W-:Y:S02]  /*3ad0*/  LOP3.LUT R32, R18, 0xf0f0f0f, RZ, 0xc0, !PT ;  /* 0x0f0f0f0f12207812 */ /* 0x008fe400078ec0ff */
[----:B------:R-:W-:-:S03]  /*3ae0*/  SHF.R.U32.HI R18, RZ, 0x4, R18 ;  /* 0x00000004ff127819 */ /* 0x000fc60000011612 */
[----:B----4-:R-:W-:Y:S01]  /*3af0*/  IDP.4A.S8.S8 R32, R32, R26, R19 ;  /* 0x0000001a20207226 */ /* 0x010fe20000000613 */
[----:B------:R-:W-:Y:S01]  /*3b00*/  LOP3.LUT R18, R18, 0xf0f0f0f, RZ, 0xc0, !PT ;  /* 0x0f0f0f0f12127812 */ /* 0x000fe200078ec0ff */
[----:B------:R-:W2:Y:S04]  /*3b10*/  LDS R19, [R13+UR5] ;  /* 0x000000050d137984 */ /* 0x000ea80008000800 */
[----:B------:R-:W3:Y:S01]  /*3b20*/  LDS.U8 R26, [R29+0x5] ;  /* 0x000005001d1a7984 */ /* 0x000ee20000000000 */
[----:B------:R-:W-:Y:S01]  /*3b30*/  IDP.4A.S8.S8 R18, R18, R20, R33 ;  /* 0x0000001412127226 */ /* 0x000fe20000000621 */
[----:B-----5:R-:W-:Y:S02]  /*3b40*/  LOP3.LUT R33, R22, 0xf0f0f0f, RZ, 0xc0, !PT ;  /* 0x0f0f0f0f16217812 */ /* 0x020fe400078ec0ff */
[----:B------:R-:W4:Y:S01]  /*3b50*/  LDS R20, [R13+UR5+0x4] ;  /* 0x000004050d147984 */ /* 0x000f220008000800 */
[----:B------:R-:W-:-:S02]  /*3b60*/  SHF.R.U32.HI R22, RZ, 0x4, R22 ;  /* 0x00000004ff167819 */ /* 0x000fc40000011616 */
[----:B------:R-:W-:Y:S02]  /*3b70*/  IDP.4A.S8.S8 R34, R33, R23, R32 ;  /* 0x0000001721227226 */ /* 0x000fe40000000620 */
[----:B------:R-:W5:Y:S01]  /*3b80*/  LDS.U8 R23, [R29+0xc] ;  /* 0x00000c001d177984 */ /* 0x000f620000000000 */
[----:B------:R-:W-:-:S03]  /*3b90*/  LOP3.LUT R22, R22, 0xf0f0f0f, RZ, 0xc0, !PT ;  /* 0x0f0f0f0f16167812 */ /* 0x000fc600078ec0ff */
[----:B------:R-:W5:Y:S02]  /*3ba0*/  LDS.U8 R32, [R29+0xd] ;  /* 0x00000d001d207984 */ /* 0x000f640000000000 */
[----:B0-----:R-:W-:Y:S02]  /*3bb0*/  IDP.4A.S8.S8 R33, R22, R27, R18 ;  /* 0x0000001b16217226 */ /* 0x001fe40000000612 */
[----:B------:R-:W0:Y:S04]  /*3bc0*/  LDS R22, [R30+0x60] ;  /* 0x000060001e167984 */ /* 0x000e280000000800 */
[----:B------:R-:W0:Y:S01]  /*3bd0*/  LDS R27, [R12+UR7+0x40] ;  /* 0x000040070c1b7984 */ /* 0x000e220008000800 */
[----:B-1----:R-:W-:-:S05]  /*3be0*/  IMAD R21, R34, R21, RZ ;  /* 0x0000001522157224 */ /* 0x002fca00078e02ff */
[----:B------:R-:W-:Y:S01]  /*3bf0*/  I2FP.F32.S32 R21, R21 ;  /* 0x0000001500157245 */ /* 0x000fe20000201400 */
[----:B--2---:R-:W-:Y:S02]  /*3c00*/  HADD2.F32 R18, -RZ, R19.H0_H0 ;  /* 0x20000013ff127230 */ /* 0x004fe40000004100 */
[----:B---3--:R-:W-:-:S03]  /*3c10*/  IMAD R34, R33, R26, RZ ;  /* 0x0000001a21227224 */ /* 0x008fc600078e02ff */
[----:B------:R-:W-:Y:S01]  /*3c20*/  FFMA.FTZ R21, R18, R21, RZ ;  /* 0x0000001512157223 */ /* 0x000fe200000100ff */
[----:B------:R-:W1:Y:S01]  /*3c30*/  LDS R26, [R30+0x64] ;  /* 0x000064001e1a7984 */ /* 0x000e620000000800 */
[--C-:B----4-:R-:W-:Y:S01]  /*3c40*/  HADD2.F32 R18, -RZ, R20.reuse.H0_H0 ;  /* 0x20000014ff127230 */ /* 0x110fe20000004100 */
[----:B------:R-:W-:Y:S02]  /*3c50*/  I2FP.F32.S32 R34, R34 ;  /* 0x0000002200227245 */ /* 0x000fe40000201400 */
[----:B------:R-:W2:Y:S01]  /*3c60*/  LDS R33, [R12+UR7+0x44] ;  /* 0x000044070c217984 */ /* 0x000ea20008000800 */
[----:B------:R-:W-:Y:S02]  /*3c70*/  HADD2.F32 R20, -RZ, R20.H1_H1 ;  /* 0x30000014ff147230 */ /* 0x000fe40000004100 */
[----:B------:R-:W-:Y:S01]  /*3c80*/  FFMA.FTZ R21, R18, R34, R21 ;  /* 0x0000002212157223 */ /* 0x000fe20000010015 */
[----:B------:R-:W-:Y:S01]  /*3c90*/  HADD2.F32 R18, -RZ, R19.H1_H1 ;  /* 0x30000013ff127230 */ /* 0x000fe20000004100 */
[----:B-----5:R-:W-:-:S02]  /*3ca0*/  I2FP.F32.U32 R19, R23 ;  /* 0x0000001700137245 */ /* 0x020fc40000201000 */
[----:B------:R-:W3:Y:S01]  /*3cb0*/  LDS R23, [R12+UR7+0x60] ;  /* 0x000060070c177984 */ /* 0x000ee20008000800 */
[----:B------:R-:W-:Y:S02]  /*3cc0*/  I2FP.F32.U32 R32, R32 ;  /* 0x0000002000207245 */ /* 0x000fe40000201000 */
[----:B------:R-:W-:Y:S01]  /*3cd0*/  FFMA.FTZ R19, R18, R19, RZ ;  /* 0x0000001312137223 */ /* 0x000fe200000100ff */
[----:B0-----:R-:W-:-:S03]  /*3ce0*/  LOP3.LUT R18, R22, 0xf0f0f0f, RZ, 0xc0, !PT ;  /* 0x0f0f0f0f16127812 */ /* 0x001fc600078ec0ff */
[----:B------:R-:W-:Y:S01]  /*3cf0*/  FFMA.FTZ R19, R20, R32, R19 ;  /* 0x0000002014137223 */ /* 0x000fe20000010013 */
[----:B------:R-:W-:Y:S01]  /*3d00*/  SHF.R.U32.HI R22, RZ, 0x4, R22 ;  /* 0x00000004ff167819 */ /* 0x000fe20000011616 */
[----:B------:R-:W0:Y:S01]  /*3d10*/  LDS R32, [R12+UR7+0x64] ;  /* 0x000064070c207984 */ /* 0x000e220008000800 */
[----:B------:R-:W-:Y:S02]  /*3d20*/  IDP.4A.S8.S8 R18, R18, R27, RZ ;  /* 0x0000001b12127226 */ /* 0x000fe400000006ff */
[----:B------:R-:W-:Y:S01]  /*3d30*/  LOP3.LUT R36, R22, 0xf0f0f0f, RZ, 0xc0, !PT ;  /* 0x0f0f0f0f16247812 */ /* 0x000fe200078ec0ff */
[----:B------:R-:W4:Y:S04]  /*3d40*/  LDS R20, [R30+0x68] ;  /* 0x000068001e147984 */ /* 0x000f280000000800 */
[----:B------:R-:W5:Y:S04]  /*3d50*/  LDS R27, [R12+UR7+0x48] ;  /* 0x000048070c1b7984 */ /* 0x000f680008000800 */
[----:B------:R-:W5:Y:S01]  /*3d60*/  LDS R22, [R12+UR7+0x68] ;  /* 0x000068070c167984 */ /* 0x000f620008000800 */
[----:B-1----:R-:W-:-:S02]  /*3d70*/  LOP3.LUT R34, R26, 0xf0f0f0f, RZ, 0xc0, !PT ;  /* 0x0f0f0f0f1a227812 */ /* 0x002fc400078ec0ff */
[----:B------:R-:W-:-:S03]  /*3d80*/  SHF.R.U32.HI R26, RZ, 0x4, R26 ;  /* 0x00000004ff1a7819 */ /* 0x000fc6000001161a */
[----:B--2---:R-:W-:Y:S01]  /*3d90*/  IDP.4A.S8.S8 R34, R34, R33, R18 ;  /* 0x0000002122227226 */ /* 0x004fe20000000612 */
[----:B------:R-:W-:Y:S01]  /*3da0*/  LOP3.LUT R26, R26, 0xf0f0f0f, RZ, 0xc0, !PT ;  /* 0x0f0f0f0f1a1a7812 */ /* 0x000fe200078ec0ff */
[----:B------:R-:W1:Y:S01]  /*3db0*/  LDS R18, [R30+0x6c] ;  /* 0x00006c001e127984 */ /* 0x000e620000000800 */
[----:B---3--:R-:W-:-:S03]  /*3dc0*/  IDP.4A.S8.S8 R33, R36, R23, RZ ;  /* 0x0000001724217226 */ /* 0x008fc600000006ff */
[----:B------:R-:W2:Y:S01]  /*3dd0*/  LDS R23, [R12+UR7+0x4c] ;  /* 0x00004c070c177984 */ /* 0x000ea20008000800 */
[----:B0-----:R-:W-:-:S03]  /*3de0*/  IDP.4A.S8.S8 R33, R26, R32, R33 ;  /* 0x000000201a217226 */ /* 0x001fc60000000621 */
[----:B------:R-:W-:Y:S01]  /*3df0*/  LDS R32, [R12+UR7+0x50] ;  /* 0x000050070c207984 */ /* 0x000fe20008000800 */
[----:B----4-:R-:W-:Y:S02]  /*3e00*/  LOP3.LUT R26, R20, 0xf0f0f0f, RZ, 0xc0, !PT ;  /* 0x0f0f0f0f141a7812 */ /* 0x010fe400078ec0ff */
[----:B------:R-:W-:-:S03]  /*3e10*/  SHF.R.U32.HI R20, RZ, 0x4, R20 ;  /* 0x00000004ff147819 */ /* 0x000fc60000011614 */
[----:B-----5:R-:W-:Y:S01]  /*3e20*/  IDP.4A.S8.S8 R34, R26, R27, R34 ;  /* 0x0000001b1a227226 */ /* 0x020fe20000000622 */
[----:B------:R-:W-:Y:S01]  /*3e30*/  LOP3.LUT R20, R20, 0xf0f0f0f, RZ, 0xc0, !PT ;  /* 0x0f0f0f0f14147812 */ /* 0x000fe200078ec0ff */
[----:B------:R-:W0:Y:S04]  /*3e40*/  LDS R26, [R12+UR7+0x6c] ;  /* 0x00006c070c1a7984 */ /* 0x000e280008000800 */
[----:B------:R-:W3:Y:S01]  /*3e50*/  LDS R27, [R30+0x70] ;  /* 0x000070001e1b7984 */ /* 0x000ee20000000800 */
[----:B------:R-:W-:-:S03]  /*3e60*/  IDP.4A.S8.S8 R35, R20, R22, R33 ;  /* 0x0000001614237226 */ /* 0x000fc60000000621 */
[----:B------:R-:W4:Y:S04]  /*3e70*/  LDS R33, [R12+UR7+0x70] ;  /* 0x000070070c217984 */ /* 0x000f280008000800 */
[----:B------:R-:W-:Y:S01]  /*3e80*/  LDS R22, [R12+UR7+0x54] ;  /* 0x000054070c167984 */ /* 0x000fe20008000800 */
[----:B-1----:R-:W-:Y:S02]  /*3e90*/  LOP3.LUT R20, R18, 0xf0f0f0f, RZ, 0xc0, !PT ;  /* 0x0f0f0f0f12147812 */ /* 0x002fe400078ec0ff */
[----:B------:R-:W-:-:S04]  /*3ea0*/  SHF.R.U32.HI R18, RZ, 0x4, R18 ;  /* 0x00000004ff127819 */ /* 0x000fc80000011612 */
[----:B------:R-:W-:Y:S01]  /*3eb0*/  LOP3.LUT R18, R18, 0xf0f0f0f, RZ, 0xc0, !PT ;  /* 0x0f0f0f0f12127812 */ /* 0x000fe200078ec0ff */
[----:B--2---:R-:W-:Y:S02]  /*3ec0*/  IDP.4A.S8.S8 R23, R20, R23, R34 ;  /* 0x0000001714177226 */ /* 0x004fe40000000622 */
[----:B------:R-:W1:Y:S02]  /*3ed0*/  LDS R20, [R30+0x74] ;  /* 0x000074001e147984 */ /* 0x000e640000000800 */
[----:B0-----:R-:W-:Y:S02]  /*3ee0*/  IDP.4A.S8.S8 R18, R18, R26, R35 ;  /* 0x0000001a12127226 */ /* 0x001fe40000000623 */
[----:B------:R-:W0:Y:S01]  /*3ef0*/  LDS R26, [R12+UR7+0x74] ;  /* 0x000074070c1a7984 */ /* 0x000e220008000800 */
[----:B---3--:R-:W-:Y:S02]  /*3f00*/  LOP3.LUT R35, R27, 0xf0f0f0f, RZ, 0xc0, !PT ;  /* 0x0f0f0f0f1b237812 */ /* 0x008fe400078ec0ff */
[----:B------:R-:W-:-:S03]  /*3f10*/  SHF.R.U32.HI R27, RZ, 0x4, R27 ;  /* 0x00000004ff1b7819 */ /* 0x000fc6000001161b */
[----:B------:R-:W-:Y:S01]  /*3f20*/  IDP.4A.S8.S8 R35, R35, R32, R23 ;  /* 0x0000002023237226 */ /* 0x000fe20000000617 */
[----:B------:R-:W-:Y:S01]  /*3f30*/  LOP3.LUT R27, R27, 0xf0f0f0f, RZ, 0xc0, !PT ;  /* 0x0f0f0f0f1b1b7812 */ /* 0x000fe200078ec0ff */
[----:B------:R-:W2:Y:S04]  /*3f40*/  LDS R23, [R30+0x78] ;  /* 0x000078001e177984 */ /* 0x000ea80000000800 */
[----:B----4-:R-:W-:Y:S01]  /*3f50*/  IDP.4A.S8.S8 R33, R27, R33, R18 ;  /* 0x000000211b217226 */ /* 0x010fe20000000612 */
[----:B------:R-:W-:Y:S04]  /*3f60*/  LDS R32, [R12+UR7+0x78] ;  /* 0x000078070c207984 */ /* 0x000fe80008000800 */
[----:B------:R-:W3:Y:S01]  /*3f70*/  LDS R18, [R12+UR7+0x58] ;  /* 0x000058070c127984 */ /* 0x000ee20008000800 */
[----:B-1----:R-:W-:-:S02]  /*3f80*/  LOP3.LUT R27, R20, 0xf0f0f0f, RZ, 0xc0, !PT ;  /* 0x0f0f0f0f141b7812 */ /* 0x002fc400078ec0ff */
[----:B------:R-:W-:-:S03]  /*3f90*/  SHF.R.U32.HI R20, RZ, 0x4, R20 ;  /* 0x00000004ff147819 */ /* 0x000fc60000011614 */
[----:B------:R-:W-:Y:S01]  /*3fa0*/  IDP.4A.S8.S8 R35, R27, R22, R35 ;  /* 0x000000161b237226 */ /* 0x000fe20000000623 */
[----:B------:R-:W-:Y:S01]  /*3fb0*/  LOP3.LUT R20, R20, 0xf0f0f0f, RZ, 0xc0, !PT ;  /* 0x0f0f0f0f14147812 */ /* 0x000fe200078ec0ff */
[----:B------:R-:W1:Y:S04]  /*3fc0*/  LDS R22, [R30+0x7c] ;  /* 0x00007c001e167984 */ /* 0x000e680000000800 */
[----:B------:R-:W4:Y:S01]  /*3fd0*/  LDS R27, [R12+UR7+0x5c] ;  /* 0x00005c070c1b7984 */ /* 0x000f220008000800 */
[----:B0-----:R-:W-:-:S03]  /*3fe0*/  IDP.4A.S8.S8 R33, R20, R26, R33 ;  /* 0x0000001a14217226 */ /* 0x001fc60000000621 */
[----:B------:R-:W0:Y:S01]  /*3ff0*/  LDS R20, [R12+UR7+0x7c] ;  /* 0x00007c070c147984 */ /* 0x000e220008000800 */
[----:B--2---:R-:W-:Y:S02]  /*4000*/  LOP3.LUT R26, R23, 0xf0f0f0f, RZ, 0xc0, !PT ;  /* 0x0f0f0f0f171a7812 */ /* 0x004fe400078ec0ff */
[----:B------:R-:W-:-:S04]  /*4010*/  SHF.R.U32.HI R23, RZ, 0x4, R23 ;  /* 0x00000004ff177819 */ /* 0x000fc80000011617 */
[----:B------:R-:W-:Y:S01]  /*4020*/  LOP3.LUT R23, R23, 0xf0f0f0f, RZ, 0xc0, !PT ;  /* 0x0f0f0f0f17177812 */ /* 0x000fe200078ec0ff */
[----:B---3--:R-:W-:-:S04]  /*4030*/  IDP.4A.S8.S8 R18, R26, R18, R35 ;  /* 0x000000121a127226 */ /* 0x008fc80000000623 */
[----:B------:R-:W-:Y:S02]  /*4040*/  IDP.4A.S8.S8 R35, R23, R32, R33 ;  /* 0x0000002017237226 */ /* 0x000fe40000000621 */
[----:B------:R-:W-:Y:S04]  /*4050*/  LDS R23, [R13+UR5+0x8] ;  /* 0x000008050d177984 */ /* 0x000fe80008000800 */
[----:B------:R-:W2:Y:S01]  /*4060*/  LDS.U8 R32, [R29+0xf] ;  /* 0x00000f001d207984 */ /* 0x000ea20000000000 */
[----:B-1----:R-:W-:-:S03]  /*4070*/  LOP3.LUT R34, R22, 0xf0f0f0f, RZ, 0xc0, !PT ;  /* 0x0f0f0f0f16227812 */ /* 0x002fc600078ec0ff */
[----:B------:R-:W1:Y:S01]  /*4080*/  LDS.U8 R33, [R29+0x6] ;  /* 0x000006001d217984 */ /* 0x000e620000000000 */
[----:B------:R-:W-:Y:S01]  /*4090*/  SHF.R.U32.HI R26, RZ, 0x4, R22 ;  /* 0x00000004ff1a7819 */ /* 0x000fe20000011616 */
[----:B----4-:R-:W-:Y:S02]  /*40a0*/  IDP.4A.S8.S8 R34, R34, R27, R18 ;  /* 0x0000001b22227226 */ /* 0x010fe40000000612 */
[----:B------:R-:W-:Y:S01]  /*40b0*/  LDS R22, [R13+UR5+0xc] ;  /* 0x00000c050d167984 */ /* 0x000fe20008000800 */
[----:B------:R-:W-:-:S03]  /*40c0*/  LOP3.LUT R26, R26, 0xf0f0f0f, RZ, 0xc0, !PT ;  /* 0x0f0f0f0f1a1a7812 */ /* 0x000fc600078ec0ff */
[----:B------:R-:W3:Y:S02]  /*40d0*/  LDS.U8 R18, [R29+0xe] ;  /* 0x00000e001d127984 */ /* 0x000ee40000000000 */
[----:B0-----:R-:W-:Y:S02]  /*40e0*/  IDP.4A.S8.S8 R20, R26, R20, R35 ;  /* 0x000000141a147226 */ /* 0x001fe40000000623 */
[----:B------:R-:W0:Y:S04]  /*40f0*/  LDS.U8 R27, [R29+0x7] ;  /* 0x000007001d1b7984 */ /* 0x000e280000000000 */
[----:B------:R-:W4:Y:S01]  /*4100*/  LDS R26, [R28] ;  /* 0x000000001c1a7984 */ /* 0x000f220000000800 */
[----:B--2---:R-:W-:Y:S01]  /*4110*/  I2FP.F32.U32 R32, R32 ;  /* 0x0000002000207245 */ /* 0x004fe20000201000 */
[----:B-1----:R-:W-:-:S05]  /*4120*/  IMAD R33, R34, R33, RZ ;  /* 0x0000002122217224 */ /* 0x002fca00078e02ff */
[----:B------:R-:W-:Y:S02]  /*4130*/  I2FP.F32.S32 R33, R33 ;  /* 0x0000002100217245 */ /* 0x000fe40000201400 */
[----:B---3--:R-:W-:Y:S01]  /*4140*/  I2FP.F32.U32 R35, R18 ;  /* 0x0000001200237245 */ /* 0x008fe20000201000 */
[----:B------:R-:W-:Y:S02]  /*4150*/  HADD2.F32 R18, -RZ, R23.H1_H1 ;  /* 0x30000017ff127230 */ /* 0x000fe40000004100 */
[----:B0-----:R-:W-:-:S03]  /*4160*/  IMAD R20, R20, R27, RZ ;  /* 0x0000001b14147224 */ /* 0x001fc600078e02ff */
[----:B------:R-:W-:Y:S01]  /*4170*/  FFMA.FTZ R18, R18, R35, RZ ;  /* 0x0000002312127223 */ /* 0x000fe200000100ff */
[--C-:B------:R-:W-:Y:S02]  /*4180*/  HADD2.F32 R35, -RZ, R22.reuse.H1_H1 ;  /* 0x30000016ff237230 */ /* 0x100fe40000004100 */
[----:B------:R-:W-:-:S03]  /*4190*/  HADD2.F32 R22, -RZ, R22.H0_H0 ;  /* 0x20000016ff167230 */ /* 0x000fc60000004100 */
[----:B------:R-:W-:Y:S01]  /*41a0*/  FFMA.FTZ R32, R35, R32, R18 ;  /* 0x0000002023207223 */ /* 0x000fe20000010012 */
[----:B------:R-:W-:Y:S01]  /*41b0*/  HADD2.F32 R18, -RZ, R23.H0_H0 ;  /* 0x20000017ff127230 */ /* 0x000fe20000004100 */
[----:B------:R-:W-:-:S04]  /*41c0*/  I2FP.F32.S32 R23, R20 ;  /* 0x0000001400177245 */ /* 0x000fc80000201400 */
[----:B------:R-:W-:Y:S01]  /*41d0*/  FFMA.FTZ R33, R18, R33, RZ ;  /* 0x0000002112217223 */ /* 0x000fe200000100ff */
[--C-:B----4-:R-:W-:Y:S02]  /*41e0*/  HADD2.F32 R18, -RZ, R26.reuse.H1_H1 ;  /* 0x3000001aff127230 */ /* 0x110fe40000004100 */
[----:B------:R-:W-:Y:S02]  /*41f0*/  HADD2.F32 R26, -RZ, R26.H0_H0 ;  /* 0x2000001aff1a7230 */ /* 0x000fe40000004100 */
[----:B------:R-:W-:Y:S01]  /*4200*/  FFMA.FTZ R23, R22, R23, R33 ;  /* 0x0000001716177223 */ /* 0x000fe20000010021 */
[----:B------:R-:W-:Y:S01]  /*4210*/  FMUL.FTZ R20, R19, R18 ;  /* 0x0000001213147220 */ /* 0x000fe20000410000 */
[----:B------:R-:W-:-:S03]  /*4220*/  FMUL.FTZ R19, R18, R32 ;  /* 0x0000002012137220 */ /* 0x000fc60000410000 */
[----:B------:R-:W-:Y:S01]  /*4230*/  FFMA.FTZ R21, R21, R26, -R20 ;  /* 0x0000001a15157223 */ /* 0x000fe20000010814 */
[----:B------:R-:W-:-:S03]  /*4240*/  FFMA.FTZ R19, R26, R23, -R19 ;  /* 0x000000171a137223 */ /* 0x000fc60000010813 */
[----:B------:R-:W-:-:S04]  /*4250*/  FADD.FTZ R2, R2, R21 ;  /* 0x0000001502027221 */ /* 0x000fc80000010000 */
[----:B------:R-:W-:Y:S01]  /*4260*/  FADD.FTZ R2, R2, R19 ;  /* 0x0000001302027221 */ /* 0x000fe20000010000 */
[----:B------:R-:W-:Y:S06]  /*4270*/  BAR.SYNC.DEFER_BLOCKING 0x0 ;  /* 0x0000000000007b1d */ /* 0x000fec0000010000 */
.L_x_297:
[----:B------:R-:W-:-:S05]  /*4280*/  VIADD R31, R31, 0x1 ;  /* 0x000000011f1f7836 */ /* 0x000fca0000000000 */
[----:B------:R-:W-:-:S13]  /*4290*/  ISETP.NE.AND P0, PT, R31, R4, PT ;  /* 0x000000041f00720c */ /* 0x000fda0003f05270 */
[----:B------:R-:W-:Y:S05]  /*42a0*/  @P0 BRA `(.L_x_298) ;  /* 0xffffffe000440947 */ /* 0x000fea000383ffff */
.L_x_295:
[----:B------:R-:W2:Y:S01]  /*42b0*/  LDCU UR5, c[0x0][0x3c8] ;  /* 0x00007900ff0577ac */ /* 0x000ea20008000800 */
[----:B------:R-:W2:Y:S02]  /*42c0*/  LDCU UR6, c[0x0][0x3bc] ;  /* 0x00007780ff0677ac */ /* 0x000ea40008000800 */
[----:B--2---:R-:W-:-:S06]  /*42d0*/  UIMAD UR5, UR5, UR6, URZ ;  /* 0x00000006050572a4 */ /* 0x004fcc000f8e02ff */
[----:B-----5:R-:W-:-:S13]  /*42e0*/  ISETP.GE.AND P0, PT, R0, UR5, PT ;  /* 0x0000000500007c0c */ /* 0x020fda000bf06270 */
[----:B0-----:R-:W-:Y:S05]  /*42f0*/  @P0 EXIT ;  /* 0x000000000000094d */ /* 0x001fea0003800000 */
[----:B------:R-:W0:Y:S01]  /*4300*/  S2R R3, SR_TID.X ;  /* 0x0000000000037919 */ /* 0x000e220000002100 */
[----:B------:R-:W2:Y:S01]  /*4310*/  LDCU UR5, c[0x0][0x3c4] ;  /* 0x00007880ff0577ac */ /* 0x000ea20008000800 */
[----:B0-----:R-:W-:-:S04]  /*4320*/  IADD3 R3, PT, PT, R3, UR4, RZ ;  /* 0x0000000403037c10 */ /* 0x001fc8000fffe0ff */
[----:B--2---:R-:W-:-:S13]  /*4330*/  ISETP.GE.U32.AND P0, PT, R3, UR5, PT ;  /* 0x0000000503007c0c */ /* 0x004fda000bf06070 */
[----:B------:R-:W-:Y:S05]  /*4340*/  @P0 EXIT ;  /* 0x000000000000094d */ /* 0x000fea0003800000 */
[----:B-1----:R-:W0:Y:S01]  /*4350*/  LDC.64 R4, c[0x0][0x390] ;  /* 0x0000e400ff047b82 */ /* 0x002e220000000a00 */
[----:B------:R-:W-:Y:S01]  /*4360*/  IMAD R3, R0, UR5, R3 ;  /* 0x0000000500037c24 */ /* 0x000fe2000f8e0203 */
[----:B------:R-:W-:-:S03]  /*4370*/  F2FP.BF16.F32.PACK_AB R0, RZ, R2 ;  /* 0x00000002ff00723e */ /* 0x000fc600000010ff */
[----:B0-----:R-:W-:-:S05]  /*4380*/  IMAD.WIDE.U32 R2, R3, 0x2, R4 ;  /* 0x0000000203027825 */ /* 0x001fca00078e0004 */
[----:B------:R-:W-:Y:S01]  /*4390*/  STG.E.U16 desc[UR14][R2.64], R0 ;  /* 0x0000000002007986 */ /* 0x000fe2000c10150e */
[----:B------:R-:W-:Y:S05]  /*43a0*/  EXIT ;  /* 0x000000000000794d */ /* 0x000fea0003800000 */
.L_x_299:
        /* <DEDUP_REMOVED lines=13> */
.L_x_1198:


//--------------------- .text._Z8moe_q3_KIN3c108BFloat16ELb1EEvPKvS3_PT_PKiS7_S7_iiiiiii --------------------------
	.section	.text._Z8moe_q3_KIN3c108BFloat16ELb1EEvPKvS3_PT_PKiS7_S7_iiiiiii,"ax",@progbits
	.align	128
.text._Z8moe_q3_KIN3c108BFloat16ELb1EEvPKvS3_PT_PKiS7_S7_iiiiiii:
        .type           _Z8moe_q3_KIN3c108BFloat16ELb1EEvPKvS3_PT_PKiS7_S7_iiiiiii,@function
        .size           _Z8moe_q3_KIN3c108BFloat16ELb1EEvPKvS3_PT_PKiS7_S7_iiiiiii,(.L_x_1199 - _Z8moe_q3_KIN3c108BFloat16ELb1EEvPKvS3_PT_PKiS7_S7_iiiiiii)
        .other          _Z8moe_q3_KIN3c108BFloat16ELb1EEvPKvS3_PT_PKiS7_S7_iiiiiii,@"STO_CUDA_ENTRY STV_DEFAULT"
_Z8moe_q3_KIN3c108BFloat16ELb1EEvPKvS3_PT_PKiS7_S7_iiiiiii:
        /* <DEDUP_REMOVED lines=20> */
[----:B------:R-:W1:Y:S01]  /*0140*/  LDCU UR18, c[0x0][0x3b4] ;  /* 0x00007680ff1277ac */ /* 0x000e620008000800 */
[----:B------:R-:W2:Y:S01]  /*0150*/  S2UR UR6, SR_CTAID.X ;  /* 0x00000000000679c3 */ /* 0x000ea20000002500 */
[----:B------:R-:W-:Y:S01]  /*0160*/  IMAD.MOV.U32 R34, RZ, RZ, RZ ;  /* 0x000000ffff227224 */ /* 0x000fe200078e00ff */
[----:B-1----:R-:W-:Y:S02]  /*0170*/  UISETP.GE.AND UP0, UPT, UR18, 0x100, UPT ;  /* 0x000001001200788c */ /* 0x002fe4000bf06270 */
[----:B--2---:R-:W-:-:S07]  /*0180*/  USHF.L.U32 UR6, UR6, 0x5, URZ ;  /* 0x0000000506067899 */ /* 0x004fce00080006ff */
[----:B0-----:R-:W-:Y:S05]  /*0190*/  BRA.U !UP0, `(.L_x_300) ;  /* 0x0000004508787547 */ /* 0x001fea000b800000 */
[----:B------:R-:W0:Y:S01]  /*01a0*/  S2R R0, SR_TID.X ;  /* 0x0000000000007919 */ /* 0x000e220000002100 */
[----:B------:R-:W1:Y:S01]  /*01b0*/  LDC R12, c[0x0][0x3b8] ;  /* 0x0000ee00ff0c7b82 */ /* 0x000e620000000800 */
[----:B------:R-:W2:Y:S01]  /*01c0*/  LDCU.128 UR20, c[0x0][0x380] ;  /* 0x00007000ff1477ac */ /* 0x000ea20008000c00 */
[----:B------:R-:W-:Y:S02]  /*01d0*/  IMAD.SHL.U32 R31, R25, 0x20, RZ ;  /* 0x00000020191f7824 */ /* 0x000fe400078e00ff */
[----:B------:R-:W-:Y:S01]  /*01e0*/  IMAD.MOV.U32 R34, RZ, RZ, RZ ;  /* 0x000000ffff227224 */ /* 0x000fe200078e00ff */
[----:B------:R-:W-:Y:S01]  /*01f0*/  ULOP3.LUT UR24, URZ, UR6, URZ, 0x33, !UPT ;  /* 0x00000006ff187292 */ /* 0x000fe2000f8e33ff */
[----:B------:R-:W3:Y:S02]  /*0200*/  LDCU UR8, c[0x0][0x3b0] ;  /* 0x00007600ff0877ac */ /* 0x000ee40008000800 */
[----:B------:R-:W4:Y:S01]  /*0210*/  S2UR UR16, SR_CgaCtaId ;  /* 0x00000000001079c3 */ /* 0x000f220000008800 */
[----:B------:R-:W4:Y:S01]  /*0220*/  LDCU UR19, c[0x0][0x3c0] ;  /* 0x00007800ff1377ac */ /* 0x000f220008000800 */
[----:B------:R-:W-:Y:S01]  /*0230*/  UMOV UR5, 0x400 ;  /* 0x0000040000057882 */ /* 0x000fe20000000000 */
[----:B------:R-:W-:-:S02]  /*0240*/  USHF.R.S32.HI UR17, URZ, 0x1f, UR18 ;  /* 0x0000001fff117899 */ /* 0x000fc40008011412 */
[----:B------:R-:W-:Y:S02]  /*0250*/  UIADD3 UR12, UPT, UPT, UR5, 0x1188, URZ ;  /* 0x00001188050c7890 */ /* 0x000fe4000fffe0ff */
[----:B------:R-:W-:Y:S02]  /*0260*/  UIADD3 UR10, UPT, UPT, UR5, 0x1de8, URZ ;  /* 0x00001de8050a7890 */ /* 0x000fe4000fffe0ff */
[----:B------:R-:W-:Y:S01]  /*0270*/  UIADD3 UR11, UPT, UPT, UR5, 0x1fe8, URZ ;  /* 0x00001fe8050b7890 */ /* 0x000fe2000fffe0ff */
[----:B-1----:R-:W-:Y:S01]  /*0280*/  VIADD R12, R12, UR24 ;  /* 0x000000180c0c7c36 */ /* 0x002fe20008000000 */
[----:B---3--:R-:W-:Y:S02]  /*0290*/  UIMAD UR4, UR4, UR8, URZ ;  /* 0x00000008040472a4 */ /* 0x008fe4000f8e02ff */
[----:B------:R-:W-:Y:S02]  /*02a0*/  UIADD3 UR13, UPT, UPT, UR5, 0x19c8, URZ ;  /* 0x000019c8050d7890 */ /* 0x000fe4000fffe0ff */
[C---:B------:R-:W-:Y:S01]  /*02b0*/  VIADDMNMX R13, R25.reuse, 0x8, R12, PT ;  /* 0x00000008190d7846 */ /* 0x040fe2000380010c */
[----:B--2---:R-:W-:Y:S01]  /*02c0*/  UIADD3 UR8, UP0, UPT, UR4, UR20, URZ ;  /* 0x0000001404087290 */ /* 0x004fe2000ff1e0ff */
[----:B0-----:R-:W-:Y:S01]  /*02d0*/  IMAD.SHL.U32 R2, R0, 0x4, RZ ;  /* 0x0000000400027824 */ /* 0x001fe200078e00ff */
[--C-:B------:R-:W-:Y:S01]  /*02e0*/  SHF.R.U32.HI R10, RZ, 0x4, R0.reuse ;  /* 0x00000004ff0a7819 */ /* 0x100fe20000011600 */
[----:B------:R-:W-:Y:S01]  /*02f0*/  UIADD3 UR7, UPT, UPT, UR5, 0x1080, URZ ;  /* 0x0000108005077890 */ /* 0x000fe2000fffe0ff */
[----:B------:R-:W-:Y:S01]  /*0300*/  SHF.R.U32.HI R8, RZ, 0x1, R0 ;  /* 0x00000001ff087819 */ /* 0x000fe20000011600 */
[----:B----4-:R-:W-:Y:S01]  /*0310*/  ULEA UR12, UR16, UR12, 0x18 ;  /* 0x0000000c100c7291 */ /* 0x010fe2000f8ec0ff */
[----:B------:R-:W-:Y:S01]  /*0320*/  LOP3.LUT R2, R2, 0x1c, RZ, 0xc0, !PT ;  /* 0x0000001c02027812 */ /* 0x000fe200078ec0ff */
[C---:B------:R-:W-:Y:S01]  /*0330*/  IMAD R5, R25.reuse, 0x2, R10 ;  /* 0x0000000219057824 */ /* 0x040fe200078e020a */
[----:B------:R-:W-:Y:S01]  /*0340*/  LOP3.LUT R18, R0, 0xf, RZ, 0xc0, !PT ;  /* 0x0000000f00127812 */ /* 0x000fe200078ec0ff */
[----:B------:R-:W-:Y:S01]  /*0350*/  IMAD R6, R25, 0x10, R8 ;  /* 0x0000001019067824 */ /* 0x000fe200078e0208 */
[----:B------:R-:W-:Y:S01]  /*0360*/  IADD3 R38, P0, PT, R2, UR22, RZ ;  /* 0x0000001602267c10 */ /* 0x000fe2000ff1e0ff */
[----:B------:R-:W-:Y:S01]  /*0370*/  ULEA.HI UR17, UR17, UR18, URZ, 0x8 ;  /* 0x0000001211117291 */ /* 0x000fe2000f8f40ff */
[----:B------:R-:W-:Y:S01]  /*0380*/  SHF.R.U32.HI R2, RZ, 0x3, R0 ;  /* 0x00000003ff027819 */ /* 0x000fe20000011600 */
[----:B------:R-:W-:Y:S01]  /*0390*/  ULEA UR5, UR16, UR10, 0x18 ;  /* 0x0000000a10057291 */ /* 0x000fe2000f8ec0ff */
[----:B------:R-:W-:Y:S01]  /*03a0*/  VIADDMNMX R3, R5, 0x8, R12, PT ;  /* 0x0000000805037846 */ /* 0x000fe2000380010c */
[----:B------:R-:W-:Y:S01]  /*03b0*/  ULEA UR11, UR16, UR11, 0x18 ;  /* 0x0000000b100b7291 */ /* 0x000fe2000f8ec0ff */
[----:B------:R-:W-:Y:S01]  /*03c0*/  LOP3.LUT R33, R6, 0x1f, RZ, 0xc0, !PT ;  /* 0x0000001f06217812 */ /* 0x000fe200078ec0ff */
[----:B------:R-:W-:Y:S01]  /*03d0*/  IMAD R7, R25, 0x4, R2 ;  /* 0x0000000419077824 */ /* 0x000fe200078e0202 */
[C---:B------:R-:W-:Y:S01]  /*03e0*/  VIMNMX R2, PT, PT, R12.reuse, R5, PT ;  /* 0x000000050c027248 */ /* 0x040fe20003fe0100 */
[----:B------:R-:W-:Y:S01]  /*03f0*/  ULEA UR13, UR16, UR13, 0x18 ;  /* 0x0000000d100d7291 */ /* 0x000fe2000f8ec0ff */
[C-C-:B------:R-:W-:Y:S01]  /*0400*/  VIADDMNMX R4, R5.reuse, 0x10, R12.reuse, PT ;  /* 0x0000001005047846 */ /* 0x140fe2000380010c */
[----:B------:R-:W-:Y:S01]  /*0410*/  ULEA.HI.X.SX32 UR9, UR4, UR21, 0x1, UP0 ;  /* 0x0000001504097291 */ /* 0x000fe200080f0eff */
[--C-:B------:R-:W-:Y:S01]  /*0420*/  VIADDMNMX R5, R5, 0x18, R12.reuse, PT ;  /* 0x0000001805057846 */ /* 0x100fe2000380010c */
[----:B------:R-:W-:Y:S01]  /*0430*/  USHF.R.S32.HI UR18, URZ, 0x1f, UR19 ;  /* 0x0000001fff127899 */ /* 0x000fe20008011413 */
[----:B------:R-:W-:Y:S01]  /*0440*/  LEA.HI R9, R3, R3, RZ, 0x1 ;  /* 0x0000000303097211 */ /* 0x000fe200078f08ff */
[----:B------:R-:W-:Y:S01]  /*0450*/  ULEA UR4, UR16, UR7, 0x18 ;  /* 0x0000000710047291 */ /* 0x000fe2000f8ec0ff */
[C---:B------:R-:W-:Y:S01]  /*0460*/  VIMNMX R6, PT, PT, R12.reuse, R7, PT ;  /* 0x000000070c067248 */ /* 0x040fe20003fe0100 */
[----:B------:R-:W-:Y:S01]  /*0470*/  ULEA.HI UR10, UR18, UR19, URZ, 0x5 ;  /* 0x00000013120a7291 */ /* 0x000fe2000f8f28ff */
[----:B------:R-:W-:Y:S01]  /*0480*/  VIADDMNMX R7, R7, 0x10, R12, PT ;  /* 0x0000001007077846 */ /* 0x000fe2000380010c */
[----:B------:R-:W-:Y:S01]  /*0490*/  IMAD.X R39, RZ, RZ, UR23, P0 ;  /* 0x00000017ff277e24 */ /* 0x000fe200080e06ff */
[----:B------:R-:W-:Y:S01]  /*04a0*/  VIMNMX R33, PT, PT, R12, R33, PT ;  /* 0x000000210c217248 */ /* 0x000fe20003fe0100 */
[----:B------:R-:W-:Y:S01]  /*04b0*/  IMAD R8, R0, 0x10, R8 ;  /* 0x0000001000087824 */ /* 0x000fe200078e0208 */
[----:B------:R-:W-:Y:S01]  /*04c0*/  LEA.HI R27, R2, R2, RZ, 0x1 ;  /* 0x00000002021b7211 */ /* 0x000fe200078f08ff */
[----:B------:R-:W-:Y:S01]  /*04d0*/  IMAD R10, R0, 0x2, R10 ;  /* 0x00000002000a7824 */ /* 0x000fe200078e020a */
[----:B------:R-:W-:Y:S01]  /*04e0*/  LEA.HI R29, R4, R4, RZ, 0x1 ;  /* 0x00000004041d7211 */ /* 0x000fe200078f08ff */
[----:B------:R-:W-:Y:S01]  /*04f0*/  USHF.R.S32.HI UR7, URZ, 0x8, UR17 ;  /* 0x00000008ff077899 */ /* 0x000fe20008011411 */
[----:B------:R-:W-:Y:S01]  /*0500*/  LEA.HI R11, R5, R5, RZ, 0x1 ;  /* 0x00000005050b7211 */ /* 0x000fe200078f08ff */
[----:B------:R-:W-:Y:S01]  /*0510*/  USHF.R.S32.HI UR10, URZ, 0x5, UR10 ;  /* 0x00000005ff0a7899 */ /* 0x000fe2000801140a */
[----:B------:R-:W-:-:S02]  /*0520*/  LEA.HI R16, R9, R18, RZ, 0x1f ;  /* 0x0000001209107211 */ /* 0x000fc400078ff8ff */
[----:B------:R-:W-:Y:S02]  /*0530*/  SHF.R.S32.HI R9, RZ, 0x1f, R6 ;  /* 0x0000001fff097819 */ /* 0x000fe40000011406 */
[----:B------:R-:W-:Y:S02]  /*0540*/  SHF.R.S32.HI R22, RZ, 0x1f, R7 ;  /* 0x0000001fff167819 */ /* 0x000fe40000011407 */
[----:B------:R-:W-:Y:S02]  /*0550*/  SHF.R.S32.HI R14, RZ, 0x1f, R33 ;  /* 0x0000001fff0e7819 */ /* 0x000fe40000011421 */
[-C--:B------:R-:W-:Y:S02]  /*0560*/  LEA.HI R27, R27, R18.reuse, RZ, 0x1f ;  /* 0x000000121b1b7211 */ /* 0x080fe400078ff8ff */
[-C--:B------:R-:W-:Y:S02]  /*0570*/  LEA.HI R29, R29, R18.reuse, RZ, 0x1f ;  /* 0x000000121d1d7211 */ /* 0x080fe400078ff8ff */
[----:B------:R-:W-:Y:S01]  /*0580*/  LEA.HI R18, R11, R18, RZ, 0x1f ;  /* 0x000000120b127211 */ /* 0x000fe200078ff8ff */
[----:B------:R-:W-:Y:S01]  /*0590*/  IMAD R27, R2, 0x10, R27 ;  /* 0x00000010021b7824 */ /* 0x000fe200078e021b */
[----:B------:R-:W-:Y:S01]  /*05a0*/  LOP3.LUT R11, R0, 0x7, RZ, 0xc0, !PT ;  /* 0x00000007000b7812 */ /* 0x000fe200078ec0ff */
[----:B------:R-:W-:Y:S01]  /*05b0*/  IMAD R29, R4, 0x10, R29 ;  /* 0x00000010041d7824 */ /* 0x000fe200078e021d */
[----:B------:R-:W-:Y:S01]  /*05c0*/  LEA.HI R20, R9, R6, RZ, 0x2 ;  /* 0x0000000609147211 */ /* 0x000fe200078f10ff */
[----:B------:R-:W-:Y:S01]  /*05d0*/  IMAD R24, R5, 0x10, R18 ;  /* 0x0000001005187824 */ /* 0x000fe200078e0212 */
[----:B------:R-:W-:-:S02]  /*05e0*/  LEA.HI R22, R22, R7, RZ, 0x2 ;  /* 0x0000000716167211 */ /* 0x000fc400078f10ff */
[----:B------:R-:W-:Y:S02]  /*05f0*/  LOP3.LUT R9, R0, 0x1, RZ, 0xc0, !PT ;  /* 0x0000000100097812 */ /* 0x000fe400078ec0ff */
[----:B------:R-:W-:Y:S02]  /*0600*/  LEA.HI R14, R14, R33, RZ, 0x4 ;  /* 0x000000210e0e7211 */ /* 0x000fe400078f20ff */
[-C--:B------:R-:W-:Y:S02]  /*0610*/  LEA.HI R26, R22, R11.reuse, RZ, 0x1e ;  /* 0x0000000b161a7211 */ /* 0x080fe400078ff0ff */
[----:B------:R-:W-:Y:S01]  /*0620*/  LEA.HI R37, R20, R11, RZ, 0x1e ;  /* 0x0000000b14257211 */ /* 0x000fe200078ff0ff */
[----:B------:R-:W-:Y:S01]  /*0630*/  IMAD R20, R3, 0x10, R16 ;  /* 0x0000001003147824 */ /* 0x000fe200078e0210 */
[----:B------:R-:W-:Y:S01]  /*0640*/  LEA.HI.SX32 R22, R14, R9, 0x1c ;  /* 0x000000090e167211 */ /* 0x000fe200078fe2ff */
[C---:B------:R-:W-:Y:S01]  /*0650*/  IMAD R14, R25.reuse, 0x4, R0 ;  /* 0x00000004190e7824 */ /* 0x040fe200078e0200 */
[----:B------:R-:W-:Y:S01]  /*0660*/  VIMNMX R9, PT, PT, R12, R25, PT ;  /* 0x000000190c097248 */ /* 0x000fe20003fe0100 */
[----:B------:R-:W-:Y:S01]  /*0670*/  IMAD R37, R6, 0x8, R37 ;  /* 0x0000000806257824 */ /* 0x000fe200078e0225 */
[----:B------:R-:W-:Y:S01]  /*0680*/  VIADDMNMX R11, R25, 0x4, R12, PT ;  /* 0x00000004190b7846 */ /* 0x000fe2000380010c */
[----:B------:R-:W-:Y:S01]  /*0690*/  IMAD R32, R33, 0x2, R22 ;  /* 0x0000000221207824 */ /* 0x000fe200078e0216 */
[----:B------:R-:W-:-:S02]  /*06a0*/  VIADDMNMX R15, R25, 0xc, R12, PT ;  /* 0x0000000c190f7846 */ /* 0x000fc4000380010c */
[C-C-:B------:R-:W-:Y:S02]  /*06b0*/  VIADDMNMX R17, R25.reuse, 0x10, R12.reuse, PT ;  /* 0x0000001019117846 */ /* 0x140fe4000380010c */
[C-C-:B------:R-:W-:Y:S02]  /*06c0*/  VIADDMNMX R19, R25.reuse, 0x14, R12.reuse, PT ;  /* 0x0000001419137846 */ /* 0x140fe4000380010c */
[C-C-:B------:R-:W-:Y:S02]  /*06d0*/  VIADDMNMX R21, R25.reuse, 0x18, R12.reuse, PT ;  /* 0x0000001819157846 */ /* 0x140fe4000380010c */
[----:B------:R-:W-:Y:S02]  /*06e0*/  VIADDMNMX R23, R25, 0x1c, R12, PT ;  /* 0x0000001c19177846 */ /* 0x000fe4000380010c */
[--C-:B------:R-:W-:Y:S02]  /*06f0*/  SHF.R.U32.HI R25, RZ, 0x2, R0.reuse ;  /* 0x00000002ff197819 */ /* 0x100fe40000011600 */
[----:B------:R-:W-:-:S02]  /*0700*/  LOP3.LUT R30, R31, 0x1f, R0, 0xf8, !PT ;  /* 0x0000001f1f1e7812 */ /* 0x000fc400078ef800 */
[----:B------:R-:W-:Y:S01]  /*0710*/  LEA R18, R20, UR12, 0x2 ;  /* 0x0000000c14127c11 */ /* 0x000fe2000f8e10ff */
[----:B------:R-:W-:Y:S01]  /*0720*/  IMAD R12, R0, 0x8, R25 ;  /* 0x00000008000c7824 */ /* 0x000fe200078e0219 */
[----:B------:R-:W-:Y:S01]  /*0730*/  LEA R22, R24, UR12, 0x2 ;  /* 0x0000000c18167c11 */ /* 0x000fe2000f8e10ff */
[----:B------:R-:W-:Y:S01]  /*0740*/  IMAD R25, R7, 0x8, R26 ;  /* 0x0000000807197824 */ /* 0x000fe200078e021a */
[----:B------:R-:W-:Y:S02]  /*0750*/  LEA R14, R14, UR11, 0x2 ;  /* 0x0000000b0e0e7c11 */ /* 0x000fe4000f8e10ff */
[----:B------:R-:W-:Y:S02]  /*0760*/  LEA R30, R30, UR5, 0x2 ;  /* 0x000000051e1e7c11 */ /* 0x000fe4000f8e10ff */
[----:B------:R-:W-:Y:S02]  /*0770*/  LEA R16, R27, UR12, 0x2 ;  /* 0x0000000c1b107c11 */ /* 0x000fe4000f8e10ff */
[----:B------:R-:W-:-:S02]  /*0780*/  LEA R20, R29, UR12, 0x2 ;  /* 0x0000000c1d147c11 */ /* 0x000fc4000f8e10ff */
[----:B------:R-:W-:Y:S02]  /*0790*/  LEA R24, R37, UR13, 0x2 ;  /* 0x0000000d25187c11 */ /* 0x000fe4000f8e10ff */
[----:B------:R-:W-:Y:S02]  /*07a0*/  LEA R25, R25, UR13, 0x2 ;  /* 0x0000000d19197c11 */ /* 0x000fe4000f8e10ff */
[----:B------:R-:W-:Y:S01]  /*07b0*/  LEA R32, R32, UR4, 0x2 ;  /* 0x0000000420207c11 */ /* 0x000fe2000f8e10ff */
[----:B------:R-:W-:-:S06]  /*07c0*/  UMOV UR4, URZ ;  /* 0x000000ff00047c82 */ /* 0x000fcc0008000000 */
.L_x_306:
[----:B------:R-:W-:Y:S01]  /*07d0*/  UIMAD UR5, UR6, UR7, URZ ;  /* 0x00000007060572a4 */ /* 0x000fe2000f8e02ff */
[----:B------:R-:W-:Y:S01]  /*07e0*/  IMAD.SHL.U32 R49, R0, 0x4, RZ ;  /* 0x0000000400317824 */ /* 0x000fe200078e00ff */
[----:B------:R-:W-:Y:S01]  /*07f0*/  SHF.R.U32.HI R50, RZ, 0x4, R0 ;  /* 0x00000004ff327819 */ /* 0x000fe20000011600 */
[----:B0-----:R-:W-:Y:S01]  /*0800*/  IMAD R27, R9, UR7, RZ ;  /* 0x00000007091b7c24 */ /* 0x001fe2000f8e02ff */
[----:B------:R-:W-:Y:S01]  /*0810*/  UIADD3 UR12, UP0, UPT, UR5, UR4, URZ ;  /* 0x00000004050c7290 */ /* 0x000fe2000ff1e0ff */
[----:B------:R-:W-:Y:S01]  /*0820*/  IMAD R29, R11, UR7, RZ ;  /* 0x000000070b1d7c24 */ /* 0x000fe2000f8e02ff */
[----:B------:R-:W-:Y:S01]  /*0830*/  LOP3.LUT R26, R49, 0x3c, RZ, 0xc0, !PT ;  /* 0x0000003c311a7812 */ /* 0x000fe200078ec0ff */
[----:B------:R-:W-:Y:S01]  /*0840*/  IMAD R45, R15, UR7, RZ ;  /* 0x000000070f2d7c24 */ /* 0x000fe2000f8e02ff */
[----:B------:R-:W-:Y:S01]  /*0850*/  ULEA.HI.X.SX32 UR5, UR5, URZ, 0x1, UP0 ;  /* 0x000000ff05057291 */ /* 0x000fe200080f0eff */
[----:B------:R-:W-:Y:S01]  /*0860*/  IADD3 R41, P1, PT, R50, R27, RZ ;  /* 0x0000001b32297210 */ /* 0x000fe20007f3e0ff */
[----:B------:R-:W-:-:S02]  /*0870*/  UIMAD.WIDE.U32 UR12, UR12, 0x6e, UR8 ;  /* 0x0000006e0c0c78a5 */ /* 0x000fc4000f8e0008 */
[----:B------:R-:W-:Y:S01]  /*0880*/  UIMAD UR5, UR5, 0x6e, URZ ;  /* 0x0000006e050578a4 */ /* 0x000fe2000f8e02ff */
[----:B------:R-:W-:Y:S01]  /*0890*/  LEA.HI.X.SX32 R28, R27, RZ, 0x1, P1 ;  /* 0x000000ff1b1c7211 */ /* 0x000fe200008f0eff */
[----:B------:R-:W0:Y:S01]  /*08a0*/  S2UR UR16, SR_CgaCtaId ;  /* 0x00000000001079c3 */ /* 0x000e220000008800 */
[----:B------:R-:W-:Y:S01]  /*08b0*/  UMOV UR11, 0x400 ;  /* 0x00000400000b7882 */ /* 0x000fe20000000000 */
[----:B------:R-:W-:Y:S01]  /*08c0*/  UIADD3 UR5, UPT, UPT, UR13, UR5, URZ ;  /* 0x000000050d057290 */ /* 0x000fe2000fffe0ff */
[----:B------:R-:W-:Y:S01]  /*08d0*/  IADD3 R26, P0, PT, R26, UR12, RZ ;  /* 0x0000000c1a1a7c10 */ /* 0x000fe2000ff1e0ff */
[----:B------:R-:W-:Y:S01]  /*08e0*/  IMAD R43, R28, 0x6e, RZ ;  /* 0x0000006e1c2b7824 */ /* 0x000fe200078e02ff */
[----:B------:R-:W1:Y:S03]  /*08f0*/  LDCU UR25, c[0x0][0x3b4] ;  /* 0x00007680ff1977ac */ /* 0x000e660008000800 */
[----:B------:R-:W-:Y:S01]  /*0900*/  IMAD.X R27, RZ, RZ, UR5, P0 ;  /* 0x00000005ff1b7e24 */ /* 0x000fe200080e06ff */
[----:B------:R-:W-:Y:S01]  /*0910*/  IADD3 R37, P0, PT, R50, R29, RZ ;  /* 0x0000001d32257210 */ /* 0x000fe20007f1e0ff */
[----:B------:R-:W-:-:S03]  /*0920*/  IMAD.WIDE.U32 R40, R41, 0x6e, R26 ;  /* 0x0000006e29287825 */ /* 0x000fc600078e001a */
[----:B------:R-:W-:Y:S01]  /*0930*/  LEA.HI.X.SX32 R29, R29, RZ, 0x1, P0 ;  /* 0x000000ff1d1d7211 */ /* 0x000fe200000f0eff */
[----:B------:R-:W-:-:S04]  /*0940*/  IMAD.IADD R41, R41, 0x1, R43 ;  /* 0x0000000129297824 */ /* 0x000fc800078e022b */
[----:B------:R-:W-:Y:S02]  /*0950*/  IMAD R43, R29, 0x6e, RZ ;  /* 0x0000006e1d2b7824 */ /* 0x000fe400078e02ff */
[----:B------:R-:W-:Y:S01]  /*0960*/  IMAD.WIDE.U32 R28, R37, 0x6e, R26 ;  /* 0x0000006e251c7825 */ /* 0x000fe200078e001a */
[----:B------:R-:W2:Y:S04]  /*0970*/  LDG.E.U16.CONSTANT R46, desc[UR14][R40.64+0x20] ;  /* 0x0000200e282e7981 */ /* 0x000ea8000c1e9500 */
[----:B------:R3:W2:Y:S01]  /*0980*/  LDG.E.U16.CONSTANT R37, desc[UR14][R40.64+0x22] ;  /* 0x0000220e28257981 */ /* 0x0006a2000c1e9500 */
[----:B------:R-:W-:Y:S02]  /*0990*/  IMAD.IADD R29, R29, 0x1, R43 ;  /* 0x000000011d1d7824 */ /* 0x000fe400078e022b */
[----:B------:R-:W-:-:S03]  /*09a0*/  IMAD R43, R13, UR7, RZ ;  /* 0x000000070d2b7c24 */ /* 0x000fc6000f8e02ff */
[----:B------:R-:W4:Y:S04]  /*09b0*/  LDG.E.U16.CONSTANT R44, desc[UR14][R28.64+0x20] ;  /* 0x0000200e1c2c7981 */ /* 0x000f28000c1e9500 */
[----:B------:R1:W4:Y:S01]  /*09c0*/  LDG.E.U16.CONSTANT R47, desc[UR14][R28.64+0x22] ;  /* 0x0000220e1c2f7981 */ /* 0x000322000c1e9500 */
[C---:B------:R-:W-:Y:S02]  /*09d0*/  IADD3 R53, P0, PT, R50.reuse, R43, RZ ;  /* 0x0000002b32357210 */ /* 0x040fe40007f1e0ff */
[----:B------:R-:W-:Y:S02]  /*09e0*/  IADD3 R51, P1, PT, R50, R45, RZ ;  /* 0x0000002d32337210 */ /* 0x000fe40007f3e0ff */
[----:B------:R-:W-:Y:S01]  /*09f0*/  LEA.HI.X.SX32 R43, R43, RZ, 0x1, P0 ;  /* 0x000000ff2b2b7211 */ /* 0x000fe200000f0eff */
[----:B------:R-:W-:Y:S01]  /*0a00*/  IMAD.WIDE.U32 R52, R53, 0x6e, R26 ;  /* 0x0000006e35347825 */ /* 0x000fe200078e001a */
[----:B------:R-:W-:-:S03]  /*0a10*/  LEA.HI.X.SX32 R45, R45, RZ, 0x1, P1 ;  /* 0x000000ff2d2d7211 */ /* 0x000fc600008f0eff */
[----:B---3--:R-:W-:Y:S02]  /*0a20*/  IMAD R41, R43, 0x6e, RZ ;  /* 0x0000006e2b297824 */ /* 0x008fe400078e02ff */
[----:B-1----:R-:W-:Y:S02]  /*0a30*/  IMAD R29, R17, UR7, RZ ;  /* 0x00000007111d7c24 */ /* 0x002fe4000f8e02ff */
[----:B------:R-:W-:Y:S02]  /*0a40*/  IMAD.IADD R53, R53, 0x1, R41 ;  /* 0x0000000135357824 */ /* 0x000fe400078e0229 */
[----:B------:R-:W-:Y:S02]  /*0a50*/  IMAD R45, R45, 0x6e, RZ ;  /* 0x0000006e2d2d7824 */ /* 0x000fe400078e02ff */
[----:B------:R-:W-:Y:S01]  /*0a60*/  IMAD.WIDE.U32 R42, R51, 0x6e, R26 ;  /* 0x0000006e332a7825 */ /* 0x000fe200078e001a */
[----:B------:R-:W3:Y:S01]  /*0a70*/  LDG.E.U16.CONSTANT R40, desc[UR14][R52.64+0x22] ;  /* 0x0000220e34287981 */ /* 0x000ee2000c1e9500 */
[----:B------:R-:W-:-:S02]  /*0a80*/  IADD3 R41, P0, PT, R50, R29, RZ ;  /* 0x0000001d32297210 */ /* 0x000fc40007f1e0ff */
[----:B------:R-:W-:Y:S01]  /*0a90*/  IMAD.IADD R43, R43, 0x1, R45 ;  /* 0x000000012b2b7824 */ /* 0x000fe200078e022d */
[----:B------:R1:W3:Y:S01]  /*0aa0*/  LDG.E.U16.CONSTANT R51, desc[UR14][R52.64+0x20] ;  /* 0x0000200e34337981 */ /* 0x0002e2000c1e9500 */
[----:B------:R-:W-:-:S03]  /*0ab0*/  LEA.HI.X.SX32 R29, R29, RZ, 0x1, P0 ;  /* 0x000000ff1d1d7211 */ /* 0x000fc600000f0eff */
[----:B------:R-:W3:Y:S04]  /*0ac0*/  LDG.E.U16.CONSTANT R45, desc[UR14][R42.64+0x20] ;  /* 0x0000200e2a2d7981 */ /* 0x000ee8000c1e9500 */
[----:B------:R-:W3:Y:S01]  /*0ad0*/  LDG.E.U16.CONSTANT R48, desc[UR14][R42.64+0x22] ;  /* 0x0000220e2a307981 */ /* 0x000ee2000c1e9500 */
[----:B------:R-:W-:Y:S02]  /*0ae0*/  IMAD R36, R29, 0x6e, RZ ;  /* 0x0000006e1d247824 */ /* 0x000fe400078e02ff */
[----:B------:R-:W-:-:S04]  /*0af0*/  IMAD.WIDE.U32 R28, R41, 0x6e, R26 ;  /* 0x0000006e291c7825 */ /* 0x000fc800078e001a */
[----:B------:R-:W-:-:S05]  /*0b00*/  IMAD.IADD R29, R29, 0x1, R36 ;  /* 0x000000011d1d7824 */ /* 0x000fca00078e0224 */
[----:B------:R-:W3:Y:S04]  /*0b10*/  LDG.E.U16.CONSTANT R36, desc[UR14][R28.64+0x20] ;  /* 0x0000200e1c247981 */ /* 0x000ee8000c1e9500 */
[----:B------:R1:W3:Y:S01]  /*0b20*/  LDG.E.U16.CONSTANT R41, desc[UR14][R28.64+0x22] ;  /* 0x0000220e1c297981 */ /* 0x0002e2000c1e9500 */
[----:B0-----:R-:W-:Y:S01]  /*0b30*/  ULEA UR20, UR16, UR11, 0x18 ;  /* 0x0000000b10147291 */ /* 0x001fe2000f8ec0ff */
[----:B-1----:R-:W-:Y:S02]  /*0b40*/  IMAD R52, R9, 0x21, R0 ;  /* 0x0000002109347824 */ /* 0x002fe400078e0200 */
[----:B------:R-:W-:-:S03]  /*0b50*/  IMAD R29, R19, UR7, RZ ;  /* 0x00000007131d7c24 */ /* 0x000fc6000f8e02ff */
[----:B------:R-:W-:Y:S01]  /*0b60*/  LEA R53, R52, UR20, 0x2 ;  /* 0x0000001434357c11 */ /* 0x000fe2000f8e10ff */
[----:B------:R-:W-:Y:S01]  /*0b70*/  IMAD R43, R21, UR7, RZ ;  /* 0x00000007152b7c24 */ /* 0x000fe2000f8e02ff */
[----:B------:R-:W-:Y:S01]  /*0b80*/  IADD3 R52, P0, PT, R50, R29, RZ ;  /* 0x0000001d32347210 */ /* 0x000fe20007f1e0ff */
[----:B--2---:R-:W-:Y:S02]  /*0b90*/  IMAD R46, R37, 0x10000, R46 ;  /* 0x00010000252e7824 */ /* 0x004fe400078e022e */
[----:B------:R-:W-:-:S05]  /*0ba0*/  IMAD R37, R11, 0x21, R0 ;  /* 0x000000210b257824 */ /* 0x000fca00078e0200 */
[----:B------:R-:W-:Y:S01]  /*0bb0*/  LEA R42, R37, UR20, 0x2 ;  /* 0x00000014252a7c11 */ /* 0x000fe2000f8e10ff */
[----:B------:R-:W-:Y:S02]  /*0bc0*/  IMAD R37, R23, UR7, RZ ;  /* 0x0000000717257c24 */ /* 0x000fe4000f8e02ff */
[----:B----4-:R-:W-:Y:S01]  /*0bd0*/  IMAD R44, R47, 0x10000, R44 ;  /* 0x000100002f2c7824 */ /* 0x010fe200078e022c */
[----:B------:R-:W-:Y:S01]  /*0be0*/  LEA.HI.X.SX32 R47, R29, RZ, 0x1, P0 ;  /* 0x000000ff1d2f7211 */ /* 0x000fe200000f0eff */
[----:B------:R0:W-:Y:S01]  /*0bf0*/  STS [R53], R46 ;  /* 0x0000002e35007388 */ /* 0x0001e20000000800 */
[C---:B------:R-:W-:Y:S02]  /*0c00*/  IADD3 R29, P0, PT, R50.reuse, R43, RZ ;  /* 0x0000002b321d7210 */ /* 0x040fe40007f1e0ff */
[----:B------:R-:W-:Y:S01]  /*0c10*/  IADD3 R50, P1, PT, R50, R37, RZ ;  /* 0x0000002532327210 */ /* 0x000fe20007f3e0ff */
[----:B------:R-:W-:-:S03]  /*0c20*/  IMAD R47, R47, 0x6e, RZ ;  /* 0x0000006e2f2f7824 */ /* 0x000fc600078e02ff */
[----:B------:R-:W-:Y:S01]  /*0c30*/  LEA.HI.X.SX32 R37, R37, RZ, 0x1, P1 ;  /* 0x000000ff25257211 */ /* 0x000fe200008f0eff */
[----:B0-----:R-:W-:Y:S01]  /*0c40*/  IMAD.WIDE.U32 R52, R52, 0x6e, R26 ;  /* 0x0000006e34347825 */ /* 0x001fe200078e001a */
[----:B------:R-:W-:-:S03]  /*0c50*/  LEA.HI.X.SX32 R43, R43, RZ, 0x1, P0 ;  /* 0x000000ff2b2b7211 */ /* 0x000fc600000f0eff */
[----:B------:R-:W-:Y:S01]  /*0c60*/  IMAD.IADD R53, R53, 0x1, R47 ;  /* 0x0000000135357824 */ /* 0x000fe200078e022f */
[----:B------:R0:W-:Y:S01]  /*0c70*/  STS [R42], R44 ;  /* 0x0000002c2a007388 */ /* 0x0001e20000000800 */
[----:B------:R-:W-:-:S03]  /*0c80*/  IMAD R47, R37, 0x6e, RZ ;  /* 0x0000006e252f7824 */ /* 0x000fc600078e02ff */
[----:B------:R-:W2:Y:S01]  /*0c90*/  LDG.E.U16.CONSTANT R37, desc[UR14][R52.64+0x22] ;  /* 0x0000220e34257981 */ /* 0x000ea2000c1e9500 */
[----:B------:R-:W-:-:S03]  /*0ca0*/  IMAD.WIDE.U32 R28, R29, 0x6e, R26 ;  /* 0x0000006e1d1c7825 */ /* 0x000fc600078e001a */
[----:B0-----:R-:W2:Y:S01]  /*0cb0*/  LDG.E.U16.CONSTANT R42, desc[UR14][R52.64+0x20] ;  /* 0x0000200e342a7981 */ /* 0x001ea2000c1e9500 */
[----:B------:R-:W-:-:S04]  /*0cc0*/  IMAD.WIDE.U32 R26, R50, 0x6e, R26 ;  /* 0x0000006e321a7825 */ /* 0x000fc800078e001a */
[----:B------:R-:W-:Y:S02]  /*0cd0*/  IMAD R43, R43, 0x6e, RZ ;  /* 0x0000006e2b2b7824 */ /* 0x000fe400078e02ff */
[--C-:B------:R-:W-:Y:S02]  /*0ce0*/  IMAD R50, R13, 0x21, R0.reuse ;  /* 0x000000210d327824 */ /* 0x100fe400078e0200 */
[----:B------:R-:W-:Y:S02]  /*0cf0*/  IMAD.IADD R29, R29, 0x1, R43 ;  /* 0x000000011d1d7824 */ /* 0x000fe400078e022b */
[----:B------:R-:W-:Y:S02]  /*0d00*/  IMAD.IADD R27, R27, 0x1, R47 ;  /* 0x000000011b1b7824 */ /* 0x000fe400078e022f */
[----:B---3--:R-:W-:Y:S01]  /*0d10*/  IMAD R40, R40, 0x10000, R51 ;  /* 0x0001000028287824 */ /* 0x008fe200078e0233 */
[----:B------:R-:W-:Y:S01]  /*0d20*/  LEA R51, R50, UR20, 0x2 ;  /* 0x0000001432337c11 */ /* 0x000fe2000f8e10ff */
[----:B------:R-:W-:Y:S01]  /*0d30*/  IMAD R50, R15, 0x21, R0 ;  /* 0x000000210f327824 */ /* 0x000fe200078e0200 */
[----:B------:R-:W3:Y:S01]  /*0d40*/  LDG.E.U16.CONSTANT R43, desc[UR14][R28.64+0x20] ;  /* 0x0000200e1c2b7981 */ /* 0x000ee2000c1e9500 */
[----:B------:R-:W-:-:S03]  /*0d50*/  IMAD R45, R48, 0x10000, R45 ;  /* 0x00010000302d7824 */ /* 0x000fc600078e022d */
[----:B------:R0:W3:Y:S01]  /*0d60*/  LDG.E.U16.CONSTANT R44, desc[UR14][R28.64+0x22] ;  /* 0x0000220e1c2c7981 */ /* 0x0000e2000c1e9500 */
[----:B------:R-:W-:-:S03]  /*0d70*/  LEA R48, R50, UR20, 0x2 ;  /* 0x0000001432307c11 */ /* 0x000fc6000f8e10ff */
[----:B------:R-:W4:Y:S01]  /*0d80*/  LDG.E.U16.CONSTANT R46, desc[UR14][R26.64+0x20] ;  /* 0x0000200e1a2e7981 */ /* 0x000f22000c1e9500 */
[----:B------:R-:W-:-:S03]  /*0d90*/  IMAD R50, R33, UR7, RZ ;  /* 0x0000000721327c24 */ /* 0x000fc6000f8e02ff */
[----:B------:R1:W4:Y:S01]  /*0da0*/  LDG.E.U16.CONSTANT R47, desc[UR14][R26.64+0x22] ;  /* 0x0000220e1a2f7981 */ /* 0x000322000c1e9500 */
[----:B0-----:R-:W-:Y:S01]  /*0db0*/  LOP3.LUT R29, R0, 0x1, RZ, 0xc0, !PT ;  /* 0x00000001001d7812 */ /* 0x001fe200078ec0ff */
[----:B------:R-:W-:-:S03]  /*0dc0*/  IMAD R28, R17, 0x21, R0 ;  /* 0x00000021111c7824 */ /* 0x000fc600078e0200 */
[----:B------:R-:W-:Y:S01]  /*0dd0*/  IADD3 R29, P0, PT, R29, R50, RZ ;  /* 0x000000321d1d7210 */ /* 0x000fe20007f1e0ff */
[----:B------:R0:W-:Y:S03]  /*0de0*/  STS [R51], R40 ;  /* 0x0000002833007388 */ /* 0x0001e60000000800 */
[----:B------:R-:W-:Y:S01]  /*0df0*/  LEA.HI.X.SX32 R50, R50, RZ, 0x1, P0 ;  /* 0x000000ff32327211 */ /* 0x000fe200000f0eff */
[----:B-1----:R-:W-:Y:S02]  /*0e00*/  IMAD.U32 R27, RZ, RZ, UR13 ;  /* 0x0000000dff1b7e24 */ /* 0x002fe4000f8e00ff */
[----:B------:R-:W-:Y:S02]  /*0e10*/  IMAD.U32 R26, RZ, RZ, UR12 ;  /* 0x0000000cff1a7e24 */ /* 0x000fe4000f8e00ff */
[----:B------:R-:W-:Y:S01]  /*0e20*/  IMAD.U32 R27, RZ, RZ, UR5 ;  /* 0x00000005ff1b7e24 */ /* 0x000fe2000f8e00ff */
[----:B0-----:R-:W-:Y:S01]  /*0e30*/  LEA R40, R28, UR20, 0x2 ;  /* 0x000000141c287c11 */ /* 0x001fe2000f8e10ff */
[----:B------:R-:W-:Y:S01]  /*0e40*/  IMAD R41, R41, 0x10000, R36 ;  /* 0x0001000029297824 */ /* 0x000fe200078e0224 */
[----:B------:R-:W-:Y:S01]  /*0e50*/  SHF.R.U32.HI R36, RZ, 0x3, R0 ;  /* 0x00000003ff247819 */ /* 0x000fe20000011600 */
[----:B------:R-:W-:-:S02]  /*0e60*/  IMAD.SHL.U32 R28, R0, 0x4, RZ ;  /* 0x00000004001c7824 */ /* 0x000fc400078e00ff */
[----:B------:R-:W-:Y:S02]  /*0e70*/  IMAD R53, R50, 0x6e, RZ ;  /* 0x0000006e32357824 */ /* 0x000fe400078e02ff */
[----:B------:R-:W-:Y:S01]  /*0e80*/  IMAD.WIDE.U32 R50, R29, 0x6e, R26 ;  /* 0x0000006e1d327825 */ /* 0x000fe200078e001a */
[----:B------:R-:W-:Y:S02]  /*0e90*/  LOP3.LUT R28, R28, 0x1c, RZ, 0xc0, !PT ;  /* 0x0000001c1c1c7812 */ /* 0x000fe400078ec0ff */
[----:B------:R-:W-:Y:S01]  /*0ea0*/  LOP3.LUT R52, R36, 0x1, RZ, 0xc0, !PT ;  /* 0x0000000124347812 */ /* 0x000fe200078ec0ff */
[----:B------:R-:W-:Y:S01]  /*0eb0*/  IMAD R29, R2, UR7, RZ ;  /* 0x00000007021d7c24 */ /* 0x000fe2000f8e02ff */
[----:B------:R-:W-:Y:S01]  /*0ec0*/  IADD3 R28, P0, PT, R28, UR12, RZ ;  /* 0x0000000c1c1c7c10 */ /* 0x000fe2000ff1e0ff */
[----:B------:R-:W-:-:S03]  /*0ed0*/  IMAD.IADD R51, R51, 0x1, R53 ;  /* 0x0000000133337824 */ /* 0x000fc600078e0235 */
[C---:B------:R-:W-:Y:S01]  /*0ee0*/  IADD3 R53, P1, PT, R29.reuse, R52, RZ ;  /* 0x000000341d357210 */ /* 0x040fe20007f3e0ff */
[----:B------:R0:W-:Y:S04]  /*0ef0*/  STS [R48], R45 ;  /* 0x0000002d30007388 */ /* 0x0001e80000000800 */
[----:B------:R1:W-:Y:S01]  /*0f00*/  STS [R40], R41 ;  /* 0x0000002928007388 */ /* 0x0003e20000000800 */
[----:B0-----:R-:W-:Y:S01]  /*0f10*/  LEA.HI.X.SX32 R48, R29, RZ, 0x1, P1 ;  /* 0x000000ff1d307211 */ /* 0x001fe200008f0eff */
[----:B------:R-:W-:Y:S02]  /*0f20*/  IMAD.X R29, RZ, RZ, UR5, P0 ;  /* 0x00000005ff1d7e24 */ /* 0x000fe400080e06ff */
[----:B------:R2:W4:Y:S02]  /*0f30*/  LDG.E.U16.CONSTANT R45, desc[UR14][R50.64+0x6c] ;  /* 0x00006c0e322d7981 */ /* 0x000524000c1e9500 */
[----:B------:R-:W-:-:S02]  /*0f40*/  IMAD R48, R48, 0x6e, RZ ;  /* 0x0000006e30307824 */ /* 0x000fc400078e02ff */
[----:B-1----:R-:W-:-:S04]  /*0f50*/  IMAD.WIDE.U32 R40, R53, 0x6e, R28 ;  /* 0x0000006e35287825 */ /* 0x002fc800078e001c */
[----:B------:R-:W-:-:S05]  /*0f60*/  IMAD.IADD R41, R41, 0x1, R48 ;  /* 0x0000000129297824 */ /* 0x000fca00078e0230 */
[----:B------:R-:W4:Y:S04]  /*0f70*/  LDG.E.U16.CONSTANT R48, desc[UR14][R40.64] ;  /* 0x0000000e28307981 */ /* 0x000f28000c1e9500 */
[----:B------:R0:W4:Y:S01]  /*0f80*/  LDG.E.U16.CONSTANT R51, desc[UR14][R40.64+0x2] ;  /* 0x0000020e28337981 */ /* 0x000122000c1e9500 */
[----:B------:R-:W-:Y:S01]  /*0f90*/  LOP3.LUT R49, R49, 0x4, RZ, 0xc0, !PT ;  /* 0x0000000431317812 */ /* 0x000fe200078ec0ff */
[----:B--2---:R-:W-:Y:S02]  /*0fa0*/  IMAD R50, R37, 0x10000, R42 ;  /* 0x0001000025327824 */ /* 0x004fe400078e022a */
[--C-:B------:R-:W-:Y:S02]  /*0fb0*/  IMAD R37, R19, 0x21, R0.reuse ;  /* 0x0000002113257824 */ /* 0x100fe400078e0200 */
[----:B------:R-:W-:-:S03]  /*0fc0*/  IMAD R42, R23, 0x21, R0 ;  /* 0x00000021172a7824 */ /* 0x000fc600078e0200 */
[----:B------:R-:W-:Y:S01]  /*0fd0*/  LEA R53, R37, UR20, 0x2 ;  /* 0x0000001425357c11 */ /* 0x000fe2000f8e10ff */
[----:B------:R-:W-:-:S05]  /*0fe0*/  IMAD R37, R21, 0x21, R0 ;  /* 0x0000002115257824 */ /* 0x000fca00078e0200 */
[----:B------:R-:W-:Y:S01]  /*0ff0*/  LEA R37, R37, UR20, 0x2 ;  /* 0x0000001425257c11 */ /* 0x000fe2000f8e10ff */
[----:B------:R-:W-:Y:S01]  /*1000*/  STS [R53], R50 ;  /* 0x0000003235007388 */ /* 0x000fe20000000800 */
[----:B---3--:R-:W-:Y:S01]  /*1010*/  IMAD R44, R44, 0x10000, R43 ;  /* 0x000100002c2c7824 */ /* 0x008fe200078e022b */
[----:B------:R-:W-:Y:S01]  /*1020*/  LEA R43, R42, UR20, 0x2 ;  /* 0x000000142a2b7c11 */ /* 0x000fe2000f8e10ff */
[----:B------:R-:W-:Y:S02]  /*1030*/  IMAD R42, R3, UR7, RZ ;  /* 0x00000007032a7c24 */ /* 0x000fe4000f8e02ff */
[----:B----4-:R-:W-:Y:S01]  /*1040*/  IMAD R46, R47, 0x10000, R46 ;  /* 0x000100002f2e7824 */ /* 0x010fe200078e022e */
[----:B------:R1:W-:Y:S02]  /*1050*/  STS [R37], R44 ;  /* 0x0000002c25007388 */ /* 0x0003e40000000800 */
[----:B0-----:R-:W-:Y:S02]  /*1060*/  IADD3 R41, P0, PT, R52, R42, RZ ;  /* 0x0000002a34297210 */ /* 0x001fe40007f1e0ff */
[----:B------:R0:W-:Y:S01]  /*1070*/  STS [R43], R46 ;  /* 0x0000002e2b007388 */ /* 0x0001e20000000800 */
[----:B-1----:R-:W-:-:S02]  /*1080*/  IMAD R37, R4, UR7, RZ ;  /* 0x0000000704257c24 */ /* 0x002fc4000f8e02ff */
[----:B0-----:R-:W-:-:S03]  /*1090*/  IMAD R43, R5, UR7, RZ ;  /* 0x00000007052b7c24 */ /* 0x001fc6000f8e02ff */
[----:B------:R-:W-:Y:S02]  /*10a0*/  IADD3 R53, P1, PT, R52, R37, RZ ;  /* 0x0000002534357210 */ /* 0x000fe40007f3e0ff */
[----:B------:R-:W-:Y:S02]  /*10b0*/  LEA.HI.X.SX32 R42, R42, RZ, 0x1, P0 ;  /* 0x000000ff2a2a7211 */ /* 0x000fe400000f0eff */
[----:B------:R-:W-:Y:S01]  /*10c0*/  IADD3 R47, P2, PT, R52, R43, RZ ;  /* 0x0000002b342f7210 */ /* 0x000fe20007f5e0ff */
[----:B------:R-:W-:-:S04]  /*10d0*/  IMAD.WIDE.U32 R40, R41, 0x6e, R28 ;  /* 0x0000006e29287825 */ /* 0x000fc800078e001c */
[----:B------:R-:W-:-:S04]  /*10e0*/  IMAD.WIDE.U32 R52, R53, 0x6e, R28 ;  /* 0x0000006e35347825 */ /* 0x000fc800078e001c */
[----:B------:R-:W-:-:S04]  /*10f0*/  IMAD.WIDE.U32 R46, R47, 0x6e, R28 ;  /* 0x0000006e2f2e7825 */ /* 0x000fc800078e001c */
[----:B------:R-:W-:Y:S02]  /*1100*/  IMAD R29, R42, 0x6e, RZ ;  /* 0x0000006e2a1d7824 */ /* 0x000fe400078e02ff */
[----:B------:R-:W-:Y:S02]  /*1110*/  IMAD.MOV.U32 R28, RZ, RZ, R40 ;  /* 0x000000ffff1c7224 */ /* 0x000fe400078e0028 */
[----:B------:R-:W-:Y:S01]  /*1120*/  IMAD.IADD R29, R41, 0x1, R29 ;  /* 0x00000001291d7824 */ /* 0x000fe200078e021d */
[----:B------:R-:W-:Y:S02]  /*1130*/  SHF.R.U32.HI R50, RZ, 0x2, R0 ;  /* 0x00000002ff327819 */ /* 0x000fe40000011600 */
[----:B------:R-:W-:Y:S02]  /*1140*/  LEA.HI.X.SX32 R37, R37, RZ, 0x1, P1 ;  /* 0x000000ff25257211 */ /* 0x000fe400008f0eff */
[----:B------:R-:W2:Y:S04]  /*1150*/  LDG.E.U16.CONSTANT R41, desc[UR14][R28.64] ;  /* 0x0000000e1c297981 */ /* 0x000ea8000c1e9500 */
[----:B------:R0:W2:Y:S01]  /*1160*/  LDG.E.U16.CONSTANT R44, desc[UR14][R28.64+0x2] ;  /* 0x0000020e1c2c7981 */ /* 0x0000a2000c1e9500 */
[----:B------:R-:W-:Y:S01]  /*1170*/  LEA.HI.X.SX32 R43, R43, RZ, 0x1, P2 ;  /* 0x000000ff2b2b7211 */ /* 0x000fe200010f0eff */
[----:B------:R-:W-:Y:S01]  /*1180*/  IMAD R37, R37, 0x6e, RZ ;  /* 0x0000006e25257824 */ /* 0x000fe200078e02ff */
[----:B0-----:R-:W-:Y:S01]  /*1190*/  LOP3.LUT R28, R50, 0x1, RZ, 0xc0, !PT ;  /* 0x00000001321c7812 */ /* 0x001fe200078ec0ff */
[----:B------:R-:W-:-:S02]  /*11a0*/  IMAD R50, R6, UR7, RZ ;  /* 0x0000000706327c24 */ /* 0x000fc4000f8e02ff */
[----:B------:R-:W-:-:S03]  /*11b0*/  IMAD R43, R43, 0x6e, RZ ;  /* 0x0000006e2b2b7824 */ /* 0x000fc600078e02ff */
[C---:B------:R-:W-:Y:S01]  /*11c0*/  IADD3 R29, P0, PT, R50.reuse, R28, RZ ;  /* 0x0000001c321d7210 */ /* 0x040fe20007f1e0ff */
[----:B------:R-:W-:Y:S02]  /*11d0*/  IMAD.IADD R53, R53, 0x1, R37 ;  /* 0x0000000135357824 */ /* 0x000fe400078e0225 */
[----:B------:R-:W-:Y:S01]  /*11e0*/  HADD2.F32 R45, -RZ, R45.H0_H0 ;  /* 0x2000002dff2d7230 */ /* 0x000fe20000004100 */
[----:B------:R-:W-:Y:S01]  /*11f0*/  LEA.HI.X.SX32 R50, R50, RZ, 0x1, P0 ;  /* 0x000000ff32327211 */ /* 0x000fe200000f0eff */
[----:B------:R-:W-:Y:S01]  /*1200*/  IMAD.IADD R47, R47, 0x1, R43 ;  /* 0x000000012f2f7824 */ /* 0x000fe200078e022b */
[----:B------:R-:W3:Y:S04]  /*1210*/  LDG.E.U16.CONSTANT R40, desc[UR14][R52.64] ;  /* 0x0000000e34287981 */ /* 0x000ee8000c1e9500 */
[----:B------:R0:W3:Y:S04]  /*1220*/  LDG.E.U16.CONSTANT R43, desc[UR14][R52.64+0x2] ;  /* 0x0000020e342b7981 */ /* 0x0000e8000c1e9500 */
[----:B------:R1:W-:Y:S04]  /*1230*/  STS [R32], R45 ;  /* 0x0000002d20007388 */ /* 0x0003e80000000800 */
[----:B------:R-:W4:Y:S01]  /*1240*/  LDG.E.U16.CONSTANT R42, desc[UR14][R46.64] ;  /* 0x0000000e2e2a7981 */ /* 0x000f22000c1e9500 */
[----:B0-----:R-:W-:-:S03]  /*1250*/  IMAD R53, R50, 0x6e, RZ ;  /* 0x0000006e32357824 */ /* 0x001fc600078e02ff */
[----:B------:R-:W4:Y:S01]  /*1260*/  LDG.E.U16.CONSTANT R37, desc[UR14][R46.64+0x2] ;  /* 0x0000020e2e257981 */ /* 0x000f22000c1e9500 */
[----:B-1----:R-:W-:Y:S02]  /*1270*/  IMAD R45, R51, 0x10000, R48 ;  /* 0x00010000332d7824 */ /* 0x002fe400078e0230 */
[----:B------:R-:W-:-:S04]  /*1280*/  IMAD.WIDE.U32 R50, R29, 0x6e, R26 ;  /* 0x0000006e1d327825 */ /* 0x000fc800078e001a */
[----:B------:R-:W-:Y:S01]  /*1290*/  IMAD.IADD R51, R51, 0x1, R53 ;  /* 0x0000000133337824 */ /* 0x000fe200078e0235 */
[----:B------:R-:W-:-:S04]  /*12a0*/  IADD3 R52, P0, PT, R49, R50, RZ ;  /* 0x0000003231347210 */ /* 0x000fc80007f1e0ff */
[----:B------:R-:W2:Y:S04]  /*12b0*/  LDG.E.U16.CONSTANT R47, desc[UR14][R50.64+0x68] ;  /* 0x0000680e322f7981 */ /* 0x000ea8000c1e9500 */
[----:B------:R0:W2:Y:S01]  /*12c0*/  LDG.E.U16.CONSTANT R48, desc[UR14][R50.64+0x6a] ;  /* 0x00006a0e32307981 */ /* 0x0000a2000c1e9500 */
[----:B------:R-:W-:-:S05]  /*12d0*/  IMAD.X R53, RZ, RZ, R51, P0 ;  /* 0x000000ffff357224 */ /* 0x000fca00000e0633 */
[----:B------:R-:W3:Y:S04]  /*12e0*/  LDG.E.U16.CONSTANT R29, desc[UR14][R52.64+0x60] ;  /* 0x0000600e341d7981 */ /* 0x000ee8000c1e9500 */
[----:B------:R-:W3:Y:S01]  /*12f0*/  LDG.E.U16.CONSTANT R46, desc[UR14][R52.64+0x62] ;  /* 0x0000620e342e7981 */ /* 0x000ee2000c1e9500 */
[----:B0-----:R-:W-:-:S05]  /*1300*/  IMAD R51, R7, UR7, RZ ;  /* 0x0000000707337c24 */ /* 0x001fca000f8e02ff */
[----:B------:R-:W-:-:S04]  /*1310*/  IADD3 R28, P0, PT, R28, R51, RZ ;  /* 0x000000331c1c7210 */ /* 0x000fc80007f1e0ff */
[----:B------:R-:W-:Y:S01]  /*1320*/  LEA.HI.X.SX32 R51, R51, RZ, 0x1, P0 ;  /* 0x000000ff33337211 */ /* 0x000fe200000f0eff */
[----:B------:R-:W-:-:S04]  /*1330*/  IMAD.WIDE.U32 R26, R28, 0x6e, R26 ;  /* 0x0000006e1c1a7825 */ /* 0x000fc800078e001a */
[----:B------:R-:W-:Y:S02]  /*1340*/  IMAD R28, R51, 0x6e, RZ ;  /* 0x0000006e331c7824 */ /* 0x000fe400078e02ff */
[----:B------:R-:W-:Y:S02]  /*1350*/  IMAD.SHL.U32 R51, R0, 0x2, RZ ;  /* 0x0000000200337824 */ /* 0x000fe400078e00ff */
[----:B------:R-:W-:Y:S01]  /*1360*/  IMAD.IADD R27, R27, 0x1, R28 ;  /* 0x000000011b1b7824 */ /* 0x000fe200078e021c */
[----:B------:R-:W-:-:S04]  /*1370*/  IADD3 R28, P0, PT, R49, R26, RZ ;  /* 0x0000001a311c7210 */ /* 0x000fc80007f1e0ff */
[----:B------:R-:W4:Y:S04]  /*1380*/  LDG.E.U16.CONSTANT R52, desc[UR14][R26.64+0x68] ;  /* 0x0000680e1a347981 */ /* 0x000f28000c1e9500 */
[----:B------:R0:W4:Y:S01]  /*1390*/  LDG.E.U16.CONSTANT R49, desc[UR14][R26.64+0x6a] ;  /* 0x00006a0e1a317981 */ /* 0x000122000c1e9500 */
[----:B--2---:R-:W-:Y:S01]  /*13a0*/  IMAD R48, R48, 0x10000, R47 ;  /* 0x0001000030307824 */ /* 0x004fe200078e022f */
[----:B------:R-:W-:-:S04]  /*13b0*/  LOP3.LUT R47, R51, 0x6, RZ, 0xc0, !PT ;  /* 0x00000006332f7812 */ /* 0x000fc800078ec0ff */
[----:B------:R-:W-:Y:S02]  /*13c0*/  SHF.R.S32.HI R48, RZ, R47, R48 ;  /* 0x0000002fff307219 */ /* 0x000fe40000011430 */
[----:B------:R-:W-:Y:S01]  /*13d0*/  LOP3.LUT R51, R51, 0x4, RZ, 0xc0, !PT ;  /* 0x0000000433337812 */ /* 0x000fe200078ec0ff */
[----:B---3--:R-:W-:Y:S02]  /*13e0*/  IMAD R46, R46, 0x10000, R29 ;  /* 0x000100002e2e7824 */ /* 0x008fe400078e021d */
[----:B------:R-:W-:Y:S02]  /*13f0*/  IMAD.SHL.U32 R48, R48, 0x10, RZ ;  /* 0x0000001030307824 */ /* 0x000fe400078e00ff */
[----:B------:R-:W-:Y:S01]  /*1400*/  IMAD.X R29, RZ, RZ, R27, P0 ;  /* 0x000000ffff1d7224 */ /* 0x000fe200000e061b */
[----:B------:R-:W-:Y:S02]  /*1410*/  SHF.R.S32.HI R46, RZ, R51, R46 ;  /* 0x00000033ff2e7219 */ /* 0x000fe4000001142e */
[----:B------:R-:W-:-:S02]  /*1420*/  LOP3.LUT R53, R48, 0x30303030, RZ, 0xc0, !PT ;  /* 0x3030303030357812 */ /* 0x000fc400078ec0ff */
[----:B------:R-:W2:Y:S02]  /*1430*/  LDG.E.U16.CONSTANT R27, desc[UR14][R28.64+0x60] ;  /* 0x0000600e1c1b7981 */ /* 0x000ea4000c1e9500 */
[----:B0-----:R-:W-:Y:S02]  /*1440*/  LOP3.LUT R26, R53, 0xf0f0f0f, R46, 0xf8, !PT ;  /* 0x0f0f0f0f351a7812 */ /* 0x001fe400078ef82e */
[----:B------:R0:W2:Y:S01]  /*1450*/  LDG.E.U16.CONSTANT R46, desc[UR14][R28.64+0x62] ;  /* 0x0000620e1c2e7981 */ /* 0x0000a2000c1e9500 */
[----:B----4-:R-:W-:-:S05]  /*1460*/  IMAD R52, R49, 0x10000, R52 ;  /* 0x0001000031347824 */ /* 0x010fca00078e0234 */
[----:B------:R-:W-:-:S05]  /*1470*/  SHF.R.S32.HI R52, RZ, R47, R52 ;  /* 0x0000002fff347219 */ /* 0x000fca0000011434 */
[----:B------:R-:W-:Y:S02]  /*1480*/  IMAD.SHL.U32 R52, R52, 0x10, RZ ;  /* 0x0000001034347824 */ /* 0x000fe400078e00ff */
[----:B------:R-:W-:-:S05]  /*1490*/  VIADD R47, R26, 0x60606060 ;  /* 0x606060601a2f7836 */ /* 0x000fca0000000000 */
[C---:B0-----:R-:W-:Y:S02]  /*14a0*/  LOP3.LUT R28, R26.reuse, 0x20202020, R47, 0x18, !PT ;  /* 0x202020201a1c7812 */ /* 0x041fe400078e182f */
[----:B------:R-:W-:Y:S02]  /*14b0*/  PRMT R29, R26, 0xba98, RZ ;  /* 0x0000ba981a1d7816 */ /* 0x000fe400000000ff */
[----:B------:R-:W-:Y:S01]  /*14c0*/  PRMT R28, R28, 0xba98, RZ ;  /* 0x0000ba981c1c7816 */ /* 0x000fe200000000ff */
[----:B------:R-:W-:-:S03]  /*14d0*/  IMAD R41, R44, 0x10000, R41 ;  /* 0x000100002c297824 */ /* 0x000fc600078e0229 */
[C---:B------:R-:W-:Y:S01]  /*14e0*/  LOP3.LUT R47, R28.reuse, 0x80808080, R47, 0x6, !PT ;  /* 0x808080801c2f7812 */ /* 0x040fe200078e062f */
[----:B------:R-:W-:Y:S01]  /*14f0*/  IMAD R40, R43, 0x10000, R40 ;  /* 0x000100002b287824 */ /* 0x000fe200078e0228 */
[----:B------:R-:W-:Y:S01]  /*1500*/  LOP3.LUT R28, R28, 0x7f7f7f7f, R29, 0x60, !PT ;  /* 0x7f7f7f7f1c1c7812 */ /* 0x000fe200078e601d */
[----:B------:R-:W-:Y:S01]  /*1510*/  IMAD R37, R37, 0x10000, R42 ;  /* 0x0001000025257824 */ /* 0x000fe200078e022a */
[----:B------:R-:W-:Y:S02]  /*1520*/  LOP3.LUT R45, RZ, R45, RZ, 0x33, !PT ;  /* 0x0000002dff2d7212 */ /* 0x000fe400078e33ff */
[----:B------:R-:W-:Y:S02]  /*1530*/  LOP3.LUT R47, R47, R28, RZ, 0xfc, !PT ;  /* 0x0000001c2f2f7212 */ /* 0x000fe400078efcff */
[----:B------:R-:W-:Y:S02]  /*1540*/  LOP3.LUT R41, RZ, R41, RZ, 0x33, !PT ;  /* 0x00000029ff297212 */ /* 0x000fe400078e33ff */
[----:B------:R-:W-:Y:S01]  /*1550*/  LOP3.LUT R37, RZ, R37, RZ, 0x33, !PT ;  /* 0x00000025ff257212 */ /* 0x000fe200078e33ff */
[----:B------:R0:W-:Y:S04]  /*1560*/  STS [R16], R45 ;  /* 0x0000002d10007388 */ /* 0x0001e80000000800 */
[----:B------:R0:W-:Y:S01]  /*1570*/  STS [R18], R41 ;  /* 0x0000002912007388 */ /* 0x0001e20000000800 */
[----:B------:R-:W-:-:S04]  /*1580*/  USHF.L.U32 UR5, UR4, 0x8, URZ ;  /* 0x0000000804057899 */ /* 0x000fc800080006ff */
[----:B------:R-:W-:Y:S01]  /*1590*/  UISETP.GE.AND UP0, UPT, UR5, UR25, UPT ;  /* 0x000000190500728c */ /* 0x000fe2000bf06270 */
[----:B--2---:R-:W-:Y:S01]  /*15a0*/  IMAD R46, R46, 0x10000, R27 ;  /* 0x000100002e2e7824 */ /* 0x004fe200078e021b */
[----:B------:R-:W-:-:S04]  /*15b0*/  LOP3.LUT R27, R52, 0x30303030, RZ, 0xc0, !PT ;  /* 0x30303030341b7812 */ /* 0x000fc800078ec0ff */
[----:B------:R-:W-:-:S04]  /*15c0*/  SHF.R.S32.HI R46, RZ, R51, R46 ;  /* 0x00000033ff2e7219 */ /* 0x000fc8000001142e */
[----:B------:R-:W-:-:S05]  /*15d0*/  LOP3.LUT R46, R27, 0xf0f0f0f, R46, 0xf8, !PT ;  /* 0x0f0f0f0f1b2e7812 */ /* 0x000fca00078ef82e */
[C---:B------:R-:W-:Y:S01]  /*15e0*/  VIADD R27, R46.reuse, 0x60606060 ;  /* 0x606060602e1b7836 */ /* 0x040fe20000000000 */
[----:B------:R-:W-:-:S04]  /*15f0*/  PRMT R29, R46, 0xba98, RZ ;  /* 0x0000ba982e1d7816 */ /* 0x000fc800000000ff */
[----:B------:R-:W-:-:S04]  /*1600*/  LOP3.LUT R26, R46, 0x20202020, R27, 0x18, !PT ;  /* 0x202020202e1a7812 */ /* 0x000fc800078e181b */
[----:B------:R-:W-:-:S04]  /*1610*/  PRMT R26, R26, 0xba98, RZ ;  /* 0x0000ba981a1a7816 */ /* 0x000fc800000000ff */
[C---:B------:R-:W-:Y:S02]  /*1620*/  LOP3.LUT R28, R26.reuse, 0x80808080, R27, 0x6, !PT ;  /* 0x808080801a1c7812 */ /* 0x040fe400078e061b */
[----:B------:R-:W-:Y:S02]  /*1630*/  LOP3.LUT R29, R26, 0x7f7f7f7f, R29, 0x60, !PT ;  /* 0x7f7f7f7f1a1d7812 */ /* 0x000fe400078e601d */
[----:B------:R-:W-:Y:S02]  /*1640*/  LOP3.LUT R27, RZ, R40, RZ, 0x33, !PT ;  /* 0x00000028ff1b7212 */ /* 0x000fe400078e33ff */
[----:B------:R-:W-:-:S03]  /*1650*/  LOP3.LUT R28, R28, R29, RZ, 0xfc, !PT ;  /* 0x0000001d1c1c7212 */ /* 0x000fc600078efcff */
[----:B------:R0:W-:Y:S04]  /*1660*/  STS [R20], R27 ;  /* 0x0000001b14007388 */ /* 0x0001e80000000800 */
[----:B------:R0:W-:Y:S04]  /*1670*/  STS [R22], R37 ;  /* 0x0000002516007388 */ /* 0x0001e80000000800 */
[----:B------:R0:W-:Y:S04]  /*1680*/  STS [R24], R47 ;  /* 0x0000002f18007388 */ /* 0x0001e80000000800 */
[----:B------:R0:W-:Y:S01]  /*1690*/  STS [R25], R28 ;  /* 0x0000001c19007388 */ /* 0x0001e20000000800 */
[----:B------:R-:W-:Y:S05]  /*16a0*/  BRA.U UP0, `(.L_x_301) ;  /* 0x0000003100287547 */ /* 0x000fea000b800000 */
[----:B------:R-:W1:Y:S01]  /*16b0*/  LDC R40, c[0x0][0x3c8] ;  /* 0x0000f200ff287b82 */ /* 0x000e620000000800 */
[----:B------:R-:W2:Y:S01]  /*16c0*/  LDCU UR5, c[0x0][0x3bc] ;  /* 0x00007780ff0577ac */ /* 0x000ea20008000800 */
[----:B------:R-:W-:Y:S01]  /*16d0*/  USHF.L.U32 UR12, UR4, 0x3, URZ ;  /* 0x00000003040c7899 */ /* 0x000fe200080006ff */
[----:B-1----:R-:W-:-:S04]  /*16e0*/  IABS R29, R40 ;  /* 0x00000028001d7213 */ /* 0x002fc80000000000 */
[----:B0-----:R-:W0:Y:S08]  /*16f0*/  I2F.RP R28, R29 ;  /* 0x0000001d001c7306 */ /* 0x001e300000209400 */
[----:B0-----:R-:W0:Y:S02]  /*1700*/  MUFU.RCP R28, R28 ;  /* 0x0000001c001c7308 */ /* 0x001e240000001000 */
[----:B0-----:R-:W-:-:S06]  /*1710*/  VIADD R26, R28, 0xffffffe ;  /* 0x0ffffffe1c1a7836 */ /* 0x001fcc0000000000 */
[----:B------:R0:W1:Y:S02]  /*1720*/  F2I.FTZ.U32.TRUNC.NTZ R27, R26 ;  /* 0x0000001a001b7305 */ /* 0x000064000021f000 */
[----:B0-----:R-:W-:Y:S02]  /*1730*/  IMAD.MOV.U32 R26, RZ, RZ, RZ ;  /* 0x000000ffff1a7224 */ /* 0x001fe400078e00ff */
[----:B-1----:R-:W-:-:S04]  /*1740*/  IMAD.MOV R42, RZ, RZ, -R27 ;  /* 0x000000ffff2a7224 */ /* 0x002fc800078e0a1b */
[----:B------:R-:W-:Y:S01]  /*1750*/  IMAD R37, R42, R29, RZ ;  /* 0x0000001d2a257224 */ /* 0x000fe200078e02ff */
[----:B-----5:R-:W-:-:S03]  /*1760*/  IABS R42, R35 ;  /* 0x00000023002a7213 */ /* 0x020fc60000000000 */
[----:B------:R-:W-:Y:S01]  /*1770*/  IMAD.HI.U32 R27, R27, R37, R26 ;  /* 0x000000251b1b7227 */ /* 0x000fe200078e001a */
[----:B------:R-:W-:-:S03]  /*1780*/  LOP3.LUT R26, R35, R40, RZ, 0x3c, !PT ;  /* 0x00000028231a7212 */ /* 0x000fc600078e3cff */
[----:B------:R-:W-:Y:S01]  /*1790*/  VIADD R37, R0, UR12 ;  /* 0x0000000c00257c36 */ /* 0x000fe20008000000 */
[----:B------:R-:W-:Y:S01]  /*17a0*/  ISETP.GE.AND P2, PT, R26, RZ, PT ;  /* 0x000000ff1a00720c */ /* 0x000fe20003f46270 */
[----:B------:R-:W-:-:S04]  /*17b0*/  IMAD.HI.U32 R27, R27, R42, RZ ;  /* 0x0000002a1b1b7227 */ /* 0x000fc800078e00ff */
[----:B------:R-:W-:-:S04]  /*17c0*/  IMAD.MOV R28, RZ, RZ, -R27 ;  /* 0x000000ffff1c7224 */ /* 0x000fc800078e0a1b */
[----:B------:R-:W-:-:S05]  /*17d0*/  IMAD R28, R29, R28, R42 ;  /* 0x0000001c1d1c7224 */ /* 0x000fca00078e022a */
[----:B------:R-:W-:-:S13]  /*17e0*/  ISETP.GT.U32.AND P1, PT, R29, R28, PT ;  /* 0x0000001c1d00720c */ /* 0x000fda0003f24070 */
[----:B------:R-:W-:Y:S02]  /*17f0*/  @!P1 IMAD.IADD R28, R28, 0x1, -R29 ;  /* 0x000000011c1c9824 */ /* 0x000fe400078e0a1d */
[----:B------:R-:W-:Y:S01]  /*1800*/  @!P1 VIADD R27, R27, 0x1 ;  /* 0x000000011b1b9836 */ /* 0x000fe20000000000 */
[----:B------:R-:W-:Y:S02]  /*1810*/  ISETP.NE.AND P1, PT, R40, RZ, PT ;  /* 0x000000ff2800720c */ /* 0x000fe40003f25270 */
[----:B------:R-:W-:Y:S01]  /*1820*/  ISETP.GE.U32.AND P0, PT, R28, R29, PT ;  /* 0x0000001d1c00720c */ /* 0x000fe20003f06070 */
[----:B------:R-:W-:-:S12]  /*1830*/  VIADD R29, R36, UR12 ;  /* 0x0000000c241d7c36 */ /* 0x000fd80008000000 */
[----:B------:R-:W-:-:S04]  /*1840*/  @P0 VIADD R27, R27, 0x1 ;  /* 0x000000011b1b0836 */ /* 0x000fc80000000000 */
[----:B------:R-:W-:-:S04]  /*1850*/  IMAD.MOV.U32 R28, RZ, RZ, R27 ;  /* 0x000000ffff1c7224 */ /* 0x000fc800078e001b */
[----:B------:R-:W-:Y:S01]  /*1860*/  @!P2 IMAD.MOV R28, RZ, RZ, -R28 ;  /* 0x000000ffff1ca224 */ /* 0x000fe200078e0a1c */
[----:B------:R-:W-:-:S04]  /*1870*/  @!P1 LOP3.LUT R28, RZ, R40, RZ, 0x33, !PT ;  /* 0x00000028ff1c9212 */ /* 0x000fc800078e33ff */
[C---:B--2---:R-:W-:Y:S01]  /*1880*/  ISETP.GE.AND P0, PT, R28.reuse, UR5, PT ;  /* 0x000000051c007c0c */ /* 0x044fe2000bf06270 */
[----:B------:R-:W-:-:S03]  /*1890*/  IMAD R36, R28, UR10, RZ ;  /* 0x0000000a1c247c24 */ /* 0x000fc6000f8e02ff */
[----:B------:R-:W-:Y:S02]  /*18a0*/  ISETP.GE.OR P1, PT, R37, UR10, P0 ;  /* 0x0000000a25007c0c */ /* 0x000fe40008726670 */
[----:B------:R-:W-:Y:S02]  /*18b0*/  ISETP.GE.OR P2, PT, R29, UR10, P0 ;  /* 0x0000000a1d007c0c */ /* 0x000fe40008746670 */
[----:B------:R-:W-:-:S11]  /*18c0*/  ISETP.GT.U32.OR P1, PT, R0, 0x3, P1 ;  /* 0x000000030000780c */ /* 0x000fd60000f24470 */
[C---:B------:R-:W-:Y:S02]  /*18d0*/  @!P2 IMAD.IADD R29, R36.reuse, 0x1, R29 ;  /* 0x00000001241da824 */ /* 0x040fe400078e021d */
[----:B------:R-:W0:Y:S01]  /*18e0*/  @!P1 LDC.64 R26, c[0x0][0x388] ;  /* 0x0000e200ff1a9b82 */ /* 0x000e220000000a00 */
[----:B------:R-:W-:Y:S02]  /*18f0*/  @!P1 IMAD.IADD R41, R36, 0x1, R37 ;  /* 0x0000000124299824 */ /* 0x000fe400078e0225 */
[----:B------:R-:W-:-:S06]  /*1900*/  @!P2 IMAD.WIDE R28, R29, 0x24, R38 ;  /* 0x000000241d1ca825 */ /* 0x000fcc00078e0226 */
[----:B------:R-:W2:Y:S01]  /*1910*/  @!P2 LDG.E.CONSTANT R29, desc[UR14][R28.64+0x4] ;  /* 0x0000040e1c1da981 */ /* 0x000ea2000c1e9900 */
[----:B0-----:R-:W-:-:S06]  /*1920*/  @!P1 IMAD.WIDE R26, R41, 0x24, R26 ;  /* 0x00000024291a9825 */ /* 0x001fcc00078e021a */
[----:B------:R-:W3:Y:S01]  /*1930*/  @!P1 LDG.E.U16.CONSTANT R26, desc[UR14][R26.64] ;  /* 0x0000000e1a1a9981 */ /* 0x000ee2000c1e9500 */
[----:B------:R-:W-:Y:S02]  /*1940*/  UIADD3 UR5, UPT, UPT, UR11, 0x19c8, URZ ;  /* 0x000019c80b057890 */ /* 0x000fe4000fffe0ff */
[----:B------:R-:W-:Y:S02]  /*1950*/  UIADD3 UR12, UPT, UPT, UR11, 0x1188, URZ ;  /* 0x000011880b0c7890 */ /* 0x000fe4000fffe0ff */
[----:B------:R-:W-:Y:S02]  /*1960*/  UIADD3 UR18, UPT, UPT, UR11, 0x1080, URZ ;  /* 0x000010800b127890 */ /* 0x000fe4000fffe0ff */
[----:B------:R-:W-:Y:S02]  /*1970*/  UIADD3 UR19, UPT, UPT, UR11, 0x1fe8, URZ ;  /* 0x00001fe80b137890 */ /* 0x000fe4000fffe0ff */
[----:B------:R-:W-:Y:S02]  /*1980*/  UIADD3 UR11, UPT, UPT, UR11, 0x1de8, URZ ;  /* 0x00001de80b0b7890 */ /* 0x000fe4000fffe0ff */
[----:B------:R-:W-:-:S02]  /*1990*/  ULEA UR13, UR16, UR5, 0x18 ;  /* 0x00000005100d7291 */ /* 0x000fc4000f8ec0ff */
[----:B------:R-:W-:Y:S02]  /*19a0*/  ULEA UR17, UR16, UR12, 0x18 ;  /* 0x0000000c10117291 */ /* 0x000fe4000f8ec0ff */
[----:B------:R-:W-:Y:S02]  /*19b0*/  ULEA UR18, UR16, UR18, 0x18 ;  /* 0x0000001210127291 */ /* 0x000fe4000f8ec0ff */
[----:B------:R-:W-:Y:S02]  /*19c0*/  ULEA UR19, UR16, UR19, 0x18 ;  /* 0x0000001310137291 */ /* 0x000fe4000f8ec0ff */
[----:B------:R-:W-:Y:S01]  /*19d0*/  ULEA UR16, UR16, UR11, 0x18 ;  /* 0x0000000b10107291 */ /* 0x000fe2000f8ec0ff */
[----:B------:R-:W-:Y:S01]  /*19e0*/  UMOV UR5, URZ ;  /* 0x000000ff00057c82 */ /* 0x000fe20008000000 */
[----:B--2---:R0:W-:Y:S01]  /*19f0*/  @!P2 STS [R30], R29 ;  /* 0x0000001d1e00a388 */ /* 0x0041e20000000800 */
[----:B---3--:R-:W-:-:S05]  /*1a00*/  @!P1 HADD2.F32 R41, -RZ, R26.H0_H0 ;  /* 0x2000001aff299230 */ /* 0x008fca0000004100 */
[----:B------:R0:W-:Y:S01]  /*1a10*/  @!P1 STS [R14], R41 ;  /* 0x000000290e009388 */ /* 0x0001e20000000800 */
[----:B------:R-:W-:Y:S06]  /*1a20*/  BAR.SYNC.DEFER_BLOCKING 0x0 ;  /* 0x0000000000007b1d */ /* 0x000fec0000010000 */
.L_x_302:
[----:B------:R-:W-:Y:S01]  /*1a30*/  USHF.R.U32.HI UR21, URZ, 0x4, UR5 ;  /* 0x00000004ff157899 */ /* 0x000fe20008011605 */
[----:B------:R-:W-:Y:S01]  /*1a40*/  IMAD.MOV.U32 R27, RZ, RZ, 0x21 ;  /* 0x00000021ff1b7424 */ /* 0x000fe200078e00ff */
[----:B------:R-:W-:Y:S02]  /*1a50*/  ULOP3.LUT UR11, UR5, 0x3ffffff0, URZ, 0xc0, !UPT ;  /* 0x3ffffff0050b7892 */ /* 0x000fe4000f8ec0ff */
[----:B------:R-:W-:Y:S02]  /*1a60*/  ULOP3.LUT UR12, UR5, 0x8, URZ, 0xc0, !UPT ;  /* 0x00000008050c7892 */ /* 0x000fe4000f8ec0ff */
[----:B0-----:R-:W-:Y:S01]  /*1a70*/  IMAD.U32 R41, RZ, RZ, UR21 ;  /* 0x00000015ff297e24 */ /* 0x001fe2000f8e00ff */
[----:B------:R-:W-:Y:S01]  /*1a80*/  ULOP3.LUT UR22, UR5, 0xe, URZ, 0xc0, !UPT ;  /* 0x0000000e05167892 */ /* 0x000fe2000f8ec0ff */
[----:B------:R-:W-:Y:S01]  /*1a90*/  IMAD R26, R0, R27, UR11 ;  /* 0x0000000b001a7e24 */ /* 0x000fe2000f8e021b */
[----:B------:R-:W-:Y:S01]  /*1aa0*/  ULOP3.LUT UR23, UR5, 0x6, URZ, 0xc0, !UPT ;  /* 0x0000000605177892 */ /* 0x000fe2000f8ec0ff */
[----:B------:R-:W-:Y:S01]  /*1ab0*/  IMAD R41, R41, 0x8, R8 ;  /* 0x0000000829297824 */ /* 0x000fe200078e0208 */
[----:B------:R-:W-:Y:S01]  /*1ac0*/  USHF.L.U32 UR11, UR5, 0x2, URZ ;  /* 0x00000002050b7899 */ /* 0x000fe200080006ff */
[----:B------:R-:W-:Y:S01]  /*1ad0*/  VIADD R26, R26, UR12 ;  /* 0x0000000c1a1a7c36 */ /* 0x000fe20008000000 */
[----:B------:R-:W-:-:S02]  /*1ae0*/  USHF.R.U32.HI UR12, URZ, 0x1, UR22 ;  /* 0x00000001ff0c7899 */ /* 0x000fc40008011616 */
[----:B------:R-:W-:Y:S01]  /*1af0*/  LEA R41, R41, UR17, 0x2 ;  /* 0x0000001129297c11 */ /* 0x000fe2000f8e10ff */
[----:B------:R-:W-:Y:S01]  /*1b00*/  UISETP.GE.U32.AND UP0, UPT, UR5, 0x6, UPT ;  /* 0x000000060500788c */ /* 0x000fe2000bf06070 */
[----:B------:R-:W-:-:S03]  /*1b10*/  LEA R42, R26, UR20, 0x2 ;  /* 0x000000141a2a7c11 */ /* 0x000fc6000f8e10ff */
[----:B------:R-:W0:Y:S04]  /*1b20*/  LDS R27, [R41] ;  /* 0x00000000291b7984 */ /* 0x000e280000000800 */
[----:B------:R-:W1:Y:S04]  /*1b30*/  LDS R26, [R42] ;  /* 0x000000002a1a7984 */ /* 0x000e680000000800 */
[----:B------:R-:W2:Y:S04]  /*1b40*/  LDS R46, [R41+0x4] ;  /* 0x00000400292e7984 */ /* 0x000ea80000000800 */
[----:B------:R-:W3:Y:S04]  /*1b50*/  LDS R45, [R42+0x4] ;  /* 0x000004002a2d7984 */ /* 0x000ee80000000800 */
[----:B------:R-:W4:Y:S04]  /*1b60*/  LDS R47, [R42+0x10] ;  /* 0x000010002a2f7984 */ /* 0x000f280000000800 */
[----:B------:R-:W5:Y:S04]  /*1b70*/  LDS R28, [R41+0x10] ;  /* 0x00001000291c7984 */ /* 0x000f680000000800 */
[----:B------:R-:W-:Y:S01]  /*1b80*/  LDS R50, [R42+0x14] ;  /* 0x000014002a327984 */ /* 0x000fe20000000800 */
[----:B0-----:R-:W-:Y:S01]  /*1b90*/  SHF.R.S32.HI R27, RZ, UR12, R27 ;  /* 0x0000000cff1b7c19 */ /* 0x001fe2000801141b */
[----:B------:R-:W-:-:S02]  /*1ba0*/  ULOP3.LUT UR12, UR11, 0x38, URZ, 0xc0, !UPT ;  /* 0x000000380b0c7892 */ /* 0x000fc4000f8ec0ff */
[----:B------:R-:W-:Y:S01]  /*1bb0*/  ULOP3.LUT UR11, UR11, 0x18, URZ, 0xc0, !UPT ;  /* 0x000000180b0b7892 */ /* 0x000fe2000f8ec0ff */
[----:B-1----:R-:W-:Y:S01]  /*1bc0*/  SHF.R.S32.HI R26, RZ, UR23, R26 ;  /* 0x00000017ff1a7c19 */ /* 0x002fe2000801141a */
[----:B------:R-:W-:Y:S01]  /*1bd0*/  IMAD.SHL.U32 R29, R27, 0x4, RZ ;  /* 0x000000041b1d7824 */ /* 0x000fe200078e00ff */
[----:B------:R-:W-:Y:S01]  /*1be0*/  USHF.R.U32.HI UR24, URZ, 0x3, UR12 ;  /* 0x00000003ff187899 */ /* 0x000fe2000801160c */
[----:B------:R-:W0:Y:S01]  /*1bf0*/  LDS R27, [R41+0x8] ;  /* 0x00000800291b7984 */ /* 0x000e220000000800 */
[----:B------:R-:W-:Y:S01]  /*1c00*/  LOP3.LUT R43, R26, 0x3030303, RZ, 0xc0, !PT ;  /* 0x030303031a2b7812 */ /* 0x000fe200078ec0ff */
[----:B------:R-:W-:Y:S01]  /*1c10*/  UIMAD UR12, UR5, -0x3, UR12 ;  /* 0xfffffffd050c78a4 */ /* 0x000fe2000f8e020c */
[----:B------:R-:W-:Y:S01]  /*1c20*/  LOP3.LUT R44, R29, 0x4040404, RZ, 0xc0, !PT ;  /* 0x040404041d2c7812 */ /* 0x000fe200078ec0ff */
[----:B------:R-:W1:Y:S01]  /*1c30*/  LDS R26, [R42+0x8] ;  /* 0x000008002a1a7984 */ /* 0x000e620000000800 */
[----:B--2---:R-:W-:Y:S01]  /*1c40*/  SHF.R.S32.HI R46, RZ, UR24, R46 ;  /* 0x00000018ff2e7c19 */ /* 0x004fe2000801142e */
[----:B------:R-:W-:Y:S01]  /*1c50*/  UIADD3 UR12, UPT, UPT, UR12, 0x2, URZ ;  /* 0x000000020c0c7890 */ /* 0x000fe2000fffe0ff */
[----:B------:R-:W-:-:S02]  /*1c60*/  IADD3 R40, PT, PT, R43, -0x7f7f7f80, -R44 ;  /* 0x808080802b287810 */ /* 0x000fc40007ffe82c */
[----:B---3--:R-:W-:Y:S01]  /*1c70*/  SHF.R.S32.HI R45, RZ, UR23, R45 ;  /* 0x00000017ff2d7c19 */ /* 0x008fe2000801142d */
[----:B------:R-:W-:Y:S01]  /*1c80*/  IMAD.SHL.U32 R46, R46, 0x4, RZ ;  /* 0x000000042e2e7824 */ /* 0x000fe200078e00ff */
[----:B------:R-:W-:Y:S02]  /*1c90*/  LOP3.LUT R44, R44, R43, R40, 0x64, !PT ;  /* 0x0000002b2c2c7212 */ /* 0x000fe400078e6428 */
[----:B----4-:R-:W-:Y:S01]  /*1ca0*/  SHF.R.S32.HI R29, RZ, UR23, R47 ;  /* 0x00000017ff1d7c19 */ /* 0x010fe2000801142f */
[----:B------:R-:W-:Y:S01]  /*1cb0*/  UMOV UR5, UR12 ;  /* 0x0000000c00057c82 */ /* 0x000fe20008000000 */
[----:B-----5:R-:W-:Y:S02]  /*1cc0*/  SHF.R.S32.HI R48, RZ, UR24, R28 ;  /* 0x00000018ff307c19 */ /* 0x020fe4000801141c */
[----:B------:R-:W-:Y:S02]  /*1cd0*/  LOP3.LUT R28, R45, 0x3030303, RZ, 0xc0, !PT ;  /* 0x030303032d1c7812 */ /* 0x000fe400078ec0ff */
[----:B------:R-:W-:Y:S01]  /*1ce0*/  LOP3.LUT R47, R46, 0x4040404, RZ, 0xc0, !PT ;  /* 0x040404042e2f7812 */ /* 0x000fe200078ec0ff */
[----:B------:R-:W-:Y:S01]  /*1cf0*/  IMAD.SHL.U32 R48, R48, 0x4, RZ ;  /* 0x0000000430307824 */ /* 0x000fe200078e00ff */
[----:B------:R-:W-:Y:S01]  /*1d00*/  PRMT R45, R44, 0xba98, RZ ;  /* 0x0000ba982c2d7816 */ /* 0x000fe200000000ff */
[----:B------:R-:W2:Y:S01]  /*1d10*/  LDS R46, [R41+0x14] ;  /* 0x00001400292e7984 */ /* 0x000ea20000000800 */
[----:B------:R-:W-:-:S02]  /*1d20*/  PRMT R44, R43, 0xba98, RZ ;  /* 0x0000ba982b2c7816 */ /* 0x000fc400000000ff */
[----:B------:R-:W-:Y:S02]  /*1d30*/  IADD3 R43, PT, PT, R28, -0x7f7f7f80, -R47 ;  /* 0x808080801c2b7810 */ /* 0x000fe40007ffe82f */
[C---:B------:R-:W-:Y:S02]  /*1d40*/  LOP3.LUT R40, R45.reuse, 0x80808080, R40, 0x6, !PT ;  /* 0x808080802d287812 */ /* 0x040fe400078e0628 */
[----:B------:R-:W-:Y:S02]  /*1d50*/  LOP3.LUT R45, R45, 0x7f7f7f7f, R44, 0x60, !PT ;  /* 0x7f7f7f7f2d2d7812 */ /* 0x000fe400078e602c */
[----:B------:R-:W-:Y:S02]  /*1d60*/  LOP3.LUT R47, R47, R28, R43, 0x64, !PT ;  /* 0x0000001c2f2f7212 */ /* 0x000fe400078e642b */
[----:B------:R-:W-:Y:S02]  /*1d70*/  LOP3.LUT R29, R29, 0x3030303, RZ, 0xc0, !PT ;  /* 0x030303031d1d7812 */ /* 0x000fe400078ec0ff */
[----:B------:R-:W-:-:S02]  /*1d80*/  LOP3.LUT R48, R48, 0x4040404, RZ, 0xc0, !PT ;  /* 0x0404040430307812 */ /* 0x000fc400078ec0ff */
[----:B------:R-:W-:Y:S02]  /*1d90*/  LOP3.LUT R45, R40, R45, RZ, 0xfc, !PT ;  /* 0x0000002d282d7212 */ /* 0x000fe400078efcff */
[----:B------:R-:W-:Y:S02]  /*1da0*/  PRMT R40, R47, 0xba98, RZ ;  /* 0x0000ba982f287816 */ /* 0x000fe400000000ff */
[----:B------:R-:W-:Y:S02]  /*1db0*/  PRMT R47, R28, 0xba98, RZ ;  /* 0x0000ba981c2f7816 */ /* 0x000fe400000000ff */
[----:B------:R-:W-:Y:S02]  /*1dc0*/  IADD3 R52, PT, PT, R29, -0x7f7f7f80, -R48 ;  /* 0x808080801d347810 */ /* 0x000fe40007ffe830 */
[C---:B------:R-:W-:Y:S02]  /*1dd0*/  LOP3.LUT R44, R40.reuse, 0x80808080, R43, 0x6, !PT ;  /* 0x80808080282c7812 */ /* 0x040fe400078e062b */
[----:B------:R-:W-:Y:S01]  /*1de0*/  LOP3.LUT R47, R40, 0x7f7f7f7f, R47, 0x60, !PT ;  /* 0x7f7f7f7f282f7812 */ /* 0x000fe200078e602f */
[----:B------:R-:W-:Y:S01]  /*1df0*/  VIADD R40, R31, UR11 ;  /* 0x0000000b1f287c36 */ /* 0x000fe20008000000 */
[----:B------:R-:W-:-:S02]  /*1e00*/  LOP3.LUT R48, R48, R29, R52, 0x64, !PT ;  /* 0x0000001d30307212 */ /* 0x000fc400078e6434 */
[----:B0-----:R-:W-:Y:S02]  /*1e10*/  SHF.R.S32.HI R27, RZ, UR24, R27 ;  /* 0x00000018ff1b7c19 */ /* 0x001fe4000801141b */
[----:B------:R-:W-:Y:S02]  /*1e20*/  PRMT R49, R48, 0xba98, RZ ;  /* 0x0000ba9830317816 */ /* 0x000fe400000000ff */
[----:B------:R-:W-:Y:S01]  /*1e30*/  PRMT R28, R29, 0xba98, RZ ;  /* 0x0000ba981d1c7816 */ /* 0x000fe200000000ff */
[----:B------:R-:W-:Y:S01]  /*1e40*/  IMAD.SHL.U32 R27, R27, 0x4, RZ ;  /* 0x000000041b1b7824 */ /* 0x000fe200078e00ff */
[----:B------:R-:W-:Y:S02]  /*1e50*/  LEA R43, R40, UR16, 0x2 ;  /* 0x00000010282b7c11 */ /* 0x000fe4000f8e10ff */
[C---:B------:R-:W-:Y:S02]  /*1e60*/  LOP3.LUT R52, R49.reuse, 0x80808080, R52, 0x6, !PT ;  /* 0x8080808031347812 */ /* 0x040fe400078e0634 */
[----:B------:R-:W-:-:S02]  /*1e70*/  LOP3.LUT R49, R49, 0x7f7f7f7f, R28, 0x60, !PT ;  /* 0x7f7f7f7f31317812 */ /* 0x000fc400078e601c */
[----:B-1----:R-:W-:Y:S01]  /*1e80*/  SHF.R.S32.HI R26, RZ, UR23, R26 ;  /* 0x00000017ff1a7c19 */ /* 0x002fe2000801141a */
[----:B------:R-:W0:Y:S01]  /*1e90*/  LDS.64 R28, [R43] ;  /* 0x000000002b1c7984 */ /* 0x000e220000000a00 */
[----:B------:R-:W-:Y:S02]  /*1ea0*/  LOP3.LUT R27, R27, 0x4040404, RZ, 0xc0, !PT ;  /* 0x040404041b1b7812 */ /* 0x000fe400078ec0ff */
[----:B------:R-:W-:Y:S02]  /*1eb0*/  LOP3.LUT R26, R26, 0x3030303, RZ, 0xc0, !PT ;  /* 0x030303031a1a7812 */ /* 0x000fe400078ec0ff */
[----:B------:R-:W-:Y:S02]  /*1ec0*/  LOP3.LUT R44, R44, R47, RZ, 0xfc, !PT ;  /* 0x0000002f2c2c7212 */ /* 0x000fe400078efcff */
[----:B------:R-:W-:Y:S02]  /*1ed0*/  IADD3 R48, PT, PT, R26, -0x7f7f7f80, -R27 ;  /* 0x808080801a307810 */ /* 0x000fe40007ffe81b */
[----:B--2---:R-:W-:-:S02]  /*1ee0*/  SHF.R.S32.HI R51, RZ, UR24, R46 ;  /* 0x00000018ff337c19 */ /* 0x004fc4000801142e */
[----:B------:R-:W-:Y:S02]  /*1ef0*/  LOP3.LUT R27, R27, R26, R48, 0x64, !PT ;  /* 0x0000001a1b1b7212 */ /* 0x000fe400078e6430 */
[----:B------:R-:W-:Y:S01]  /*1f00*/  PRMT R26, R26, 0xba98, RZ ;  /* 0x0000ba981a1a7816 */ /* 0x000fe200000000ff */
[----:B------:R-:W-:Y:S01]  /*1f10*/  IMAD.SHL.U32 R51, R51, 0x4, RZ ;  /* 0x0000000433337824 */ /* 0x000fe200078e00ff */
[----:B------:R-:W-:Y:S02]  /*1f20*/  PRMT R27, R27, 0xba98, RZ ;  /* 0x0000ba981b1b7816 */ /* 0x000fe400000000ff */
[----:B------:R-:W-:Y:S02]  /*1f30*/  SHF.R.S32.HI R46, RZ, UR23, R50 ;  /* 0x00000017ff2e7c19 */ /* 0x000fe40008011432 */
[C---:B------:R-:W-:Y:S02]  /*1f40*/  LOP3.LUT R48, R27.reuse, 0x80808080, R48, 0x6, !PT ;  /* 0x808080801b307812 */ /* 0x040fe400078e0630 */
[----:B------:R-:W-:-:S02]  /*1f50*/  LOP3.LUT R47, R27, 0x7f7f7f7f, R26, 0x60, !PT ;  /* 0x7f7f7f7f1b2f7812 */ /* 0x000fc400078e601a */
[----:B------:R-:W1:Y:S01]  /*1f60*/  LDS.64 R26, [R43+0x10] ;  /* 0x000010002b1a7984 */ /* 0x000e620000000a00 */
[----:B------:R-:W-:Y:S02]  /*1f70*/  LOP3.LUT R46, R46, 0x3030303, RZ, 0xc0, !PT ;  /* 0x030303032e2e7812 */ /* 0x000fe400078ec0ff */
[----:B------:R-:W-:Y:S02]  /*1f80*/  LOP3.LUT R51, R51, 0x4040404, RZ, 0xc0, !PT ;  /* 0x0404040433337812 */ /* 0x000fe400078ec0ff */
[----:B------:R-:W-:Y:S02]  /*1f90*/  LOP3.LUT R47, R48, R47, RZ, 0xfc, !PT ;  /* 0x0000002f302f7212 */ /* 0x000fe400078efcff */
[----:B------:R-:W2:Y:S01]  /*1fa0*/  LDS R48, [R41+0xc] ;  /* 0x00000c0029307984 */ /* 0x000ea20000000800 */
[----:B------:R-:W-:Y:S01]  /*1fb0*/  LOP3.LUT R49, R52, R49, RZ, 0xfc, !PT ;  /* 0x0000003134317212 */ /* 0x000fe200078efcff */
[----:B------:R-:W-:-:S05]  /*1fc0*/  VIADD R52, R10, UR21 ;  /* 0x000000150a347c36 */ /* 0x000fca0008000000 */
[----:B------:R-:W-:Y:S01]  /*1fd0*/  LEA R52, R52, UR18, 0x2 ;  /* 0x0000001234347c11 */ /* 0x000fe2000f8e10ff */
[----:B0-----:R-:W-:Y:S01]  /*1fe0*/  IDP.4A.S8.S8 R28, R45, R28, RZ ;  /* 0x0000001c2d1c7226 */ /* 0x001fe200000006ff */
[----:B------:R-:W-:-:S04]  /*1ff0*/  IADD3 R45, PT, PT, R46, -0x7f7f7f80, -R51 ;  /* 0x808080802e2d7810 */ /* 0x000fc80007ffe833 */
[----:B------:R-:W-:-:S04]  /*2000*/  LOP3.LUT R51, R51, R46, R45, 0x64, !PT ;  /* 0x0000002e33337212 */ /* 0x000fc800078e642d */
[----:B------:R-:W-:Y:S02]  /*2010*/  PRMT R50, R51, 0xba98, RZ ;  /* 0x0000ba9833327816 */ /* 0x000fe400000000ff */
[----:B------:R-:W-:Y:S02]  /*2020*/  PRMT R51, R46, 0xba98, RZ ;  /* 0x0000ba982e337816 */ /* 0x000fe400000000ff */
[C---:B------:R-:W-:Y:S01]  /*2030*/  LOP3.LUT R45, R50.reuse, 0x80808080, R45, 0x6, !PT ;  /* 0x80808080322d7812 */ /* 0x040fe200078e062d */
[----:B------:R-:W0:Y:S01]  /*2040*/  LDS R46, [R42+0xc] ;  /* 0x00000c002a2e7984 */ /* 0x000e220000000800 */
[----:B------:R-:W-:Y:S01]  /*2050*/  LOP3.LUT R50, R50, 0x7f7f7f7f, R51, 0x60, !PT ;  /* 0x7f7f7f7f32327812 */ /* 0x000fe200078e6033 */
[----:B------:R-:W-:Y:S02]  /*2060*/  IDP.4A.S8.S8 R51, R44, R29, R28 ;  /* 0x0000001d2c337226 */ /* 0x000fe4000000061c */
[----:B------:R-:W3:Y:S01]  /*2070*/  LDS R44, [R41+0x18] ;  /* 0x00001800292c7984 */ /* 0x000ee20000000800 */
[----:B------:R-:W-:-:S03]  /*2080*/  LOP3.LUT R50, R45, R50, RZ, 0xfc, !PT ;  /* 0x000000322d327212 */ /* 0x000fc600078efcff */
[----:B------:R-:W4:Y:S01]  /*2090*/  LDS.64 R28, [R43+0x8] ;  /* 0x000008002b1c7984 */ /* 0x000f220000000a00 */
[----:B-1----:R-:W-:-:S03]  /*20a0*/  IDP.4A.S8.S8 R45, R49, R26, RZ ;  /* 0x0000001a312d7226 */ /* 0x002fc600000006ff */
[----:B------:R-:W1:Y:S01]  /*20b0*/  LDS R26, [R42+0x18] ;  /* 0x000018002a1a7984 */ /* 0x000e620000000800 */
[----:B------:R-:W-:Y:S01]  /*20c0*/  IDP.4A.S8.S8 R45, R50, R27, R45 ;  /* 0x0000001b322d7226 */ /* 0x000fe2000000062d */
[----:B------:R-:W-:Y:S02]  /*20d0*/  LOP3.LUT R50, R40, 0xffff, RZ, 0xc0, !PT ;  /* 0x0000ffff28327812 */ /* 0x000fe400078ec0ff */
[----:B--2---:R-:W-:Y:S01]  /*20e0*/  SHF.R.S32.HI R48, RZ, UR24, R48 ;  /* 0x00000018ff307c19 */ /* 0x004fe20008011430 */
[----:B------:R-:W2:Y:S01]  /*20f0*/  LDS R41, [R41+0x1c] ;  /* 0x00001c0029297984 */ /* 0x000ea20000000800 */
[----:B------:R-:W-:-:S03]  /*2100*/  SHF.R.U32.HI R50, RZ, 0x1, R50 ;  /* 0x00000001ff327819 */ /* 0x000fc60000011632 */
[----:B------:R-:W-:Y:S01]  /*2110*/  IMAD.SHL.U32 R48, R48, 0x4, RZ ;  /* 0x0000000430307824 */ /* 0x000fe200078e00ff */
[----:B------:R-:W5:Y:S01]  /*2120*/  LDS R42, [R42+0x1c] ;  /* 0x00001c002a2a7984 */ /* 0x000f620000000800 */
[----:B------:R-:W-:-:S03]  /*2130*/  LOP3.LUT R50, R50, 0xffff, RZ, 0xc0, !PT ;  /* 0x0000ffff32327812 */ /* 0x000fc600078ec0ff */
[----:B------:R-:W-:-:S03]  /*2140*/  LOP3.LUT R48, R48, 0x4040404, RZ, 0xc0, !PT ;  /* 0x0404040430307812 */ /* 0x000fc600078ec0ff */
[----:B------:R-:W-:Y:S01]  /*2150*/  LDS R50, [R50+UR19] ;  /* 0x0000001332327984 */ /* 0x000fe20008000800 */
[----:B0-----:R-:W-:Y:S02]  /*2160*/  SHF.R.S32.HI R27, RZ, UR23, R46 ;  /* 0x00000017ff1b7c19 */ /* 0x001fe4000801142e */
[----:B---3--:R-:W-:Y:S02]  /*2170*/  SHF.R.S32.HI R44, RZ, UR24, R44 ;  /* 0x00000018ff2c7c19 */ /* 0x008fe4000801142c */
[----:B------:R-:W-:Y:S01]  /*2180*/  LOP3.LUT R27, R27, 0x3030303, RZ, 0xc0, !PT ;  /* 0x030303031b1b7812 */ /* 0x000fe200078ec0ff */
[----:B----4-:R-:W-:Y:S02]  /*2190*/  IDP.4A.S8.S8 R28, R47, R28, R51 ;  /* 0x0000001c2f1c7226 */ /* 0x010fe40000000633 */
[----:B------:R-:W-:Y:S01]  /*21a0*/  IMAD.SHL.U32 R46, R44, 0x4, RZ ;  /* 0x000000042c2e7824 */ /* 0x000fe200078e00ff */
[----:B------:R-:W-:Y:S02]  /*21b0*/  IADD3 R44, PT, PT, R27, -0x7f7f7f80, -R48 ;  /* 0x808080801b2c7810 */ /* 0x000fe40007ffe830 */
[----:B-1----:R-:W-:-:S02]  /*21c0*/  SHF.R.S32.HI R26, RZ, UR23, R26 ;  /* 0x00000017ff1a7c19 */ /* 0x002fc4000801141a */
[----:B------:R-:W-:Y:S02]  /*21d0*/  LOP3.LUT R47, R46, 0x4040404, RZ, 0xc0, !PT ;  /* 0x040404042e2f7812 */ /* 0x000fe400078ec0ff */
[----:B------:R-:W-:Y:S02]  /*21e0*/  LOP3.LUT R26, R26, 0x3030303, RZ, 0xc0, !PT ;  /* 0x030303031a1a7812 */ /* 0x000fe400078ec0ff */
[----:B------:R-:W-:Y:S02]  /*21f0*/  LOP3.LUT R48, R48, R27, R44, 0x64, !PT ;  /* 0x0000001b30307212 */ /* 0x000fe400078e642c */
[----:B------:R-:W-:Y:S02]  /*2200*/  IADD3 R49, PT, PT, R26, -0x7f7f7f80, -R47 ;  /* 0x808080801a317810 */ /* 0x000fe40007ffe82f */
[----:B------:R-:W-:Y:S02]  /*2210*/  PRMT R51, R48, 0xba98, RZ ;  /* 0x0000ba9830337816 */ /* 0x000fe400000000ff */
[----:B------:R-:W-:-:S02]  /*2220*/  PRMT R46, R27, 0xba98, RZ ;  /* 0x0000ba981b2e7816 */ /* 0x000fc400000000ff */
[--C-:B------:R-:W-:Y:S02]  /*2230*/  LOP3.LUT R27, R47, R26, R49.reuse, 0x64, !PT ;  /* 0x0000001a2f1b7212 */ /* 0x100fe400078e6431 */
[C---:B------:R-:W-:Y:S02]  /*2240*/  LOP3.LUT R47, R51.reuse, 0x80808080, R44, 0x6, !PT ;  /* 0x80808080332f7812 */ /* 0x040fe400078e062c */
[----:B------:R-:W-:Y:S01]  /*2250*/  LOP3.LUT R44, R51, 0x7f7f7f7f, R46, 0x60, !PT ;  /* 0x7f7f7f7f332c7812 */ /* 0x000fe200078e602e */
[----:B------:R-:W-:Y:S01]  /*2260*/  IMAD.U32 R51, RZ, RZ, UR21 ;  /* 0x00000015ff337e24 */ /* 0x000fe2000f8e00ff */
[----:B------:R-:W-:Y:S02]  /*2270*/  PRMT R46, R27, 0xba98, RZ ;  /* 0x0000ba981b2e7816 */ /* 0x000fe400000000ff */
[----:B------:R-:W-:Y:S01]  /*2280*/  PRMT R27, R26, 0xba98, RZ ;  /* 0x0000ba981a1b7816 */ /* 0x000fe200000000ff */
[----:B------:R-:W-:Y:S01]  /*2290*/  IMAD R51, R51, 0x4, R12 ;  /* 0x0000000433337824 */ /* 0x000fe200078e020c */
[----:B------:R-:W-:-:S02]  /*22a0*/  LOP3.LUT R49, R46, 0x80808080, R49, 0x6, !PT ;  /* 0x808080802e317812 */ /* 0x000fc400078e0631 */
[----:B------:R-:W-:Y:S02]  /*22b0*/  LOP3.LUT R46, R46, 0x7f7f7f7f, R27, 0x60, !PT ;  /* 0x7f7f7f7f2e2e7812 */ /* 0x000fe400078e601b */
[----:B------:R-:W-:Y:S01]  /*22c0*/  LEA R51, R51, UR13, 0x2 ;  /* 0x0000000d33337c11 */ /* 0x000fe2000f8e10ff */
[----:B------:R0:W1:Y:S01]  /*22d0*/  LDS.64 R26, [R43+0x18] ;  /* 0x000018002b1a7984 */ /* 0x0000620000000a00 */
[----:B--2---:R-:W-:Y:S02]  /*22e0*/  SHF.R.S32.HI R53, RZ, UR24, R41 ;  /* 0x00000018ff357c19 */ /* 0x004fe40008011429 */
[----:B-----5:R-:W-:Y:S01]  /*22f0*/  SHF.R.S32.HI R42, RZ, UR23, R42 ;  /* 0x00000017ff2a7c19 */ /* 0x020fe2000801142a */
[----:B------:R-:W2:Y:S01]  /*2300*/  LDS.S8 R40, [R51+UR22] ;  /* 0x0000001633287984 */ /* 0x000ea20008000200 */
[----:B------:R-:W-:Y:S01]  /*2310*/  LOP3.LUT R46, R49, R46, RZ, 0xfc, !PT ;  /* 0x0000002e312e7212 */ /* 0x000fe200078efcff */
[----:B------:R-:W-:Y:S01]  /*2320*/  IMAD.SHL.U32 R53, R53, 0x4, RZ ;  /* 0x0000000435357824 */ /* 0x000fe200078e00ff */
[----:B------:R-:W-:Y:S01]  /*2330*/  LOP3.LUT R42, R42, 0x3030303, RZ, 0xc0, !PT ;  /* 0x030303032a2a7812 */ /* 0x000fe200078ec0ff */
[----:B------:R-:W3:Y:S01]  /*2340*/  LDS.S8 R48, [R51+UR22+0x1] ;  /* 0x0000011633307984 */ /* 0x000ee20008000200 */
[----:B------:R-:W-:-:S02]  /*2350*/  LOP3.LUT R44, R47, R44, RZ, 0xfc, !PT ;  /* 0x0000002c2f2c7212 */ /* 0x000fc400078efcff */
[----:B------:R-:W-:Y:S01]  /*2360*/  LOP3.LUT R53, R53, 0x4040404, RZ, 0xc0, !PT ;  /* 0x0404040435357812 */ /* 0x000fe200078ec0ff */
[----:B------:R-:W4:Y:S02]  /*2370*/  LDS R41, [R52] ;  /* 0x0000000034297984 */ /* 0x000f240000000800 */
[----:B------:R-:W-:Y:S01]  /*2380*/  IDP.4A.S8.S8 R29, R44, R29, R28 ;  /* 0x0000001d2c1d7226 */ /* 0x000fe2000000061c */
[----:B0-----:R-:W-:-:S04]  /*2390*/  IADD3 R43, PT, PT, R42, -0x7f7f7f80, -R53 ;  /* 0x808080802a2b7810 */ /* 0x001fc80007ffe835 */
[----:B------:R-:W-:Y:S02]  /*23a0*/  LOP3.LUT R53, R53, R42, R43, 0x64, !PT ;  /* 0x0000002a35357212 */ /* 0x000fe400078e642b */
[----:B------:R-:W-:Y:S02]  /*23b0*/  PRMT R42, R42, 0xba98, RZ ;  /* 0x0000ba982a2a7816 */ /* 0x000fe400000000ff */
[----:B------:R-:W-:-:S04]  /*23c0*/  PRMT R53, R53, 0xba98, RZ ;  /* 0x0000ba9835357816 */ /* 0x000fc800000000ff */
[C---:B------:R-:W-:Y:S02]  /*23d0*/  LOP3.LUT R43, R53.reuse, 0x80808080, R43, 0x6, !PT ;  /* 0x80808080352b7812 */ /* 0x040fe400078e062b */
[----:B------:R-:W-:-:S04]  /*23e0*/  LOP3.LUT R42, R53, 0x7f7f7f7f, R42, 0x60, !PT ;  /* 0x7f7f7f7f352a7812 */ /* 0x000fc800078e602a */
[----:B------:R-:W-:Y:S01]  /*23f0*/  LOP3.LUT R42, R43, R42, RZ, 0xfc, !PT ;  /* 0x0000002a2b2a7212 */ /* 0x000fe200078efcff */
[----:B-1----:R-:W-:-:S04]  /*2400*/  IDP.4A.S8.S8 R26, R46, R26, R45 ;  /* 0x0000001a2e1a7226 */ /* 0x002fc8000000062d */
[----:B------:R-:W-:Y:S02]  /*2410*/  IDP.4A.S8.S8 R26, R42, R27, R26 ;  /* 0x0000001b2a1a7226 */ /* 0x000fe4000000061a */
[----:B--2---:R-:W-:-:S04]  /*2420*/  IMAD R29, R29, R40, RZ ;  /* 0x000000281d1d7224 */ /* 0x004fc800078e02ff */
[----:B---3--:R-:W-:Y:S02]  /*2430*/  IMAD R26, R26, R48, R29 ;  /* 0x000000301a1a7224 */ /* 0x008fe400078e021d */
[----:B----4-:R-:W-:-:S03]  /*2440*/  FMUL.FTZ R41, R41, R50 ;  /* 0x0000003229297220 */ /* 0x010fc60000410000 */
[----:B------:R-:W-:-:S05]  /*2450*/  I2FP.F32.S32 R26, R26 ;  /* 0x0000001a001a7245 */ /* 0x000fca0000201400 */
[----:B------:R-:W-:Y:S01]  /*2460*/  FFMA.FTZ R34, R41, R26, R34 ;  /* 0x0000001a29227223 */ /* 0x000fe20000010022 */
[----:B------:R-:W-:Y:S06]  /*2470*/  BRA.U !UP0, `(.L_x_302) ;  /* 0xfffffff5086c7547 */ /* 0x000fec000b83ffff */
[----:B------:R-:W-:Y:S01]  /*2480*/  BAR.SYNC.DEFER_BLOCKING 0x0 ;  /* 0x0000000000007b1d */ /* 0x000fe20000010000 */
[----:B------:R-:W-:-:S04]  /*2490*/  USHF.L.U32 UR5, UR4, 0x8, URZ ;  /* 0x0000000804057899 */ /* 0x000fc800080006ff */
[----:B------:R-:W-:-:S04]  /*24a0*/  UIADD3 UR5, UPT, UPT, UR5, 0x80, URZ ;  /* 0x0000008005057890 */ /* 0x000fc8000fffe0ff */
[----:B------:R-:W-:-:S09]  /*24b0*/  UISETP.GE.AND UP0, UPT, UR5, UR25, UPT ;  /* 0x000000190500728c */ /* 0x000fd2000bf06270 */
[----:B------:R-:W-:Y:S05]  /*24c0*/  BRA.U UP0, `(.L_x_301) ;  /* 0x0000002100a07547 */ /* 0x000fea000b800000 */
[----:B------:R-:W0:Y:S01]  /*24d0*/  LDC.64 R26, c[0x0][0x388] ;  /* 0x0000e200ff1a7b82 */ /* 0x000e220000000a00 */
[----:B------:R-:W-:Y:S01]  /*24e0*/  USHF.L.U32 UR5, UR4, 0x3, URZ ;  /* 0x0000000304057899 */ /* 0x000fe200080006ff */
[----:B------:R-:W-:Y:S01]  /*24f0*/  VIADD R28, R0, 0x20 ;  /* 0x00000020001c7836 */ /* 0x000fe20000000000 */
[----:B------:R-:W-:-:S04]  /*2500*/  IADD3 R41, P3, PT, R36, R37, RZ ;  /* 0x0000002524297210 */ /* 0x000fc80007f7e0ff */
[----:B------:R-:W-:Y:S01]  /*2510*/  LEA.HI R29, R28, UR5, RZ, 0x1d ;  /* 0x000000051c1d7c11 */ /* 0x000fe2000f8fe8ff */
[----:B------:R-:W-:-:S03]  /*2520*/  VIADD R28, R37, 0x4 ;  /* 0x00000004251c7836 */ /* 0x000fc60000000000 */
[----:B------:R-:W-:Y:S02]  /*2530*/  ISETP.GE.OR P2, PT, R29, UR10, P0 ;  /* 0x0000000a1d007c0c */ /* 0x000fe40008746670 */
[----:B------:R-:W-:Y:S02]  /*2540*/  ISETP.GE.OR P1, PT, R28, UR10, P0 ;  /* 0x0000000a1c007c0c */ /* 0x000fe40008726670 */
[----:B------:R-:W-:Y:S02]  /*2550*/  LEA.HI.X.SX32 R28, R36, RZ, 0x1, P3 ;  /* 0x000000ff241c7211 */ /* 0x000fe400018f0eff */
[----:B------:R-:W-:Y:S01]  /*2560*/  ISETP.GT.U32.OR P1, PT, R0, 0x3, P1 ;  /* 0x000000030000780c */ /* 0x000fe20000f24470 */
[----:B0-----:R-:W-:-:S04]  /*2570*/  IMAD.WIDE.U32 R40, R41, 0x24, R26 ;  /* 0x0000002429287825 */ /* 0x001fc800078e001a */
[----:B------:R-:W-:-:S04]  /*2580*/  IMAD R27, R28, 0x24, RZ ;  /* 0x000000241c1b7824 */ /* 0x000fc800078e02ff */
[----:B------:R-:W-:Y:S02]  /*2590*/  IMAD.IADD R41, R41, 0x1, R27 ;  /* 0x0000000129297824 */ /* 0x000fe400078e021b */
[----:B------:R-:W-:-:S03]  /*25a0*/  @!P2 IMAD.IADD R27, R36, 0x1, R29 ;  /* 0x00000001241ba824 */ /* 0x000fc600078e021d */
[----:B------:R-:W2:Y:S01]  /*25b0*/  @!P1 LDG.E.U16.CONSTANT R28, desc[UR14][R40.64+0x90] ;  /* 0x0000900e281c9981 */ /* 0x000ea2000c1e9500 */
[----:B------:R-:W-:-:S06]  /*25c0*/  @!P2 IMAD.WIDE R26, R27, 0x24, R38 ;  /* 0x000000241b1aa825 */ /* 0x000fcc00078e0226 */
[----:B------:R-:W3:Y:S01]  /*25d0*/  @!P2 LDG.E.CONSTANT R27, desc[UR14][R26.64+0x4] ;  /* 0x0000040e1a1ba981 */ /* 0x000ee2000c1e9900 */
[----:B------:R-:W-:Y:S01]  /*25e0*/  UMOV UR5, 0x8 ;  /* 0x0000000800057882 */ /* 0x000fe20000000000 */
[----:B--2---:R-:W-:Y:S02]  /*25f0*/  @!P1 HADD2.F32 R29, -RZ, R28.H0_H0 ;  /* 0x2000001cff1d9230 */ /* 0x004fe40000004100 */
[----:B---3--:R0:W-:Y:S04]  /*2600*/  @!P2 STS [R30], R27 ;  /* 0x0000001b1e00a388 */ /* 0x0081e80000000800 */
[----:B------:R0:W-:Y:S01]  /*2610*/  @!P1 STS [R14], R29 ;  /* 0x0000001d0e009388 */ /* 0x0001e20000000800 */
[----:B------:R-:W-:Y:S06]  /*2620*/  BAR.SYNC.DEFER_BLOCKING 0x0 ;  /* 0x0000000000007b1d */ /* 0x000fec0000010000 */
.L_x_303:
[----:B------:R-:W-:Y:S01]  /*2630*/  USHF.R.U32.HI UR12, URZ, 0x4, UR5 ;  /* 0x00000004ff0c7899 */ /* 0x000fe20008011605 */
[----:B0-----:R-:W-:Y:S01]  /*2640*/  IMAD.MOV.U32 R27, RZ, RZ, 0x21 ;  /* 0x00000021ff1b7424 */ /* 0x001fe200078e00ff */
[----:B------:R-:W-:Y:S02]  /*2650*/  ULOP3.LUT UR11, UR5, 0x3ffffff0, URZ, 0xc0, !UPT ;  /* 0x3ffffff0050b7892 */ /* 0x000fe4000f8ec0ff */
[----:B------:R-:W-:Y:S02]  /*2660*/  ULOP3.LUT UR21, UR5, 0x8, URZ, 0xc0, !UPT ;  /* 0x0000000805157892 */ /* 0x000fe4000f8ec0ff */
[----:B------:R-:W-:Y:S01]  /*2670*/  IMAD.U32 R43, RZ, RZ, UR12 ;  /* 0x0000000cff2b7e24 */ /* 0x000fe2000f8e00ff */
[----:B------:R-:W-:Y:S01]  /*2680*/  UISETP.GE.U32.AND UP0, UPT, UR5, 0xe, UPT ;  /* 0x0000000e0500788c */ /* 0x000fe2000bf06070 */
[----:B------:R-:W-:Y:S01]  /*2690*/  IMAD R26, R0, R27, UR11 ;  /* 0x0000000b001a7e24 */ /* 0x000fe2000f8e021b */
[----:B------:R-:W-:Y:S01]  /*26a0*/  USHF.L.U32 UR11, UR5, 0x2, URZ ;  /* 0x00000002050b7899 */ /* 0x000fe200080006ff */
[----:B------:R-:W-:-:S02]  /*26b0*/  IMAD R43, R43, 0x8, R8 ;  /* 0x000000082b2b7824 */ /* 0x000fc400078e0208 */
[----:B------:R-:W-:Y:S01]  /*26c0*/  VIADD R26, R26, UR21 ;  /* 0x000000151a1a7c36 */ /* 0x000fe20008000000 */
[----:B------:R-:W-:Y:S02]  /*26d0*/  ULOP3.LUT UR21, UR5, 0xe, URZ, 0xc0, !UPT ;  /* 0x0000000e05157892 */ /* 0x000fe4000f8ec0ff */
[----:B------:R-:W-:Y:S01]  /*26e0*/  LEA R43, R43, UR17, 0x2 ;  /* 0x000000112b2b7c11 */ /* 0x000fe2000f8e10ff */
[----:B------:R-:W-:Y:S01]  /*26f0*/  ULOP3.LUT UR22, UR11, 0x18, URZ, 0xc0, !UPT ;  /* 0x000000180b167892 */ /* 0x000fe2000f8ec0ff */
[----:B------:R-:W-:Y:S01]  /*2700*/  LEA R44, R26, UR20, 0x2 ;  /* 0x000000141a2c7c11 */ /* 0x000fe2000f8e10ff */
[----:B------:R-:W-:Y:S02]  /*2710*/  USHF.R.U32.HI UR23, URZ, 0x1, UR21 ;  /* 0x00000001ff177899 */ /* 0x000fe40008011615 */
[----:B------:R-:W0:Y:S01]  /*2720*/  LDS R26, [R43] ;  /* 0x000000002b1a7984 */ /* 0x000e220000000800 */
[----:B------:R-:W-:Y:S01]  /*2730*/  ULOP3.LUT UR11, UR11, 0x38, URZ, 0xc0, !UPT ;  /* 0x000000380b0b7892 */ /* 0x000fe2000f8ec0ff */
[----:B------:R-:W-:Y:S01]  /*2740*/  VIADD R42, R31, UR22 ;  /* 0x000000161f2a7c36 */ /* 0x000fe20008000000 */
[----:B------:R-:W-:Y:S01]  /*2750*/  ULOP3.LUT UR22, UR5, 0x6, URZ, 0xc0, !UPT ;  /* 0x0000000605167892 */ /* 0x000fe2000f8ec0ff */
[----:B------:R-:W1:Y:S01]  /*2760*/  LDS R46, [R43+0x4] ;  /* 0x000004002b2e7984 */ /* 0x000e620000000800 */
[----:B------:R-:W-:-:S02]  /*2770*/  USHF.R.U32.HI UR24, URZ, 0x3, UR11 ;  /* 0x00000003ff187899 */ /* 0x000fc4000801160b */
[----:B------:R-:W-:Y:S01]  /*2780*/  LEA R37, R42, UR16, 0x2 ;  /* 0x000000102a257c11 */ /* 0x000fe2000f8e10ff */
[----:B------:R-:W2:Y:S01]  /*2790*/  LDS R28, [R44] ;  /* 0x000000002c1c7984 */ /* 0x000ea20000000800 */
[----:B------:R-:W-:-:S03]  /*27a0*/  UIMAD UR11, UR5, -0x3, UR11 ;  /* 0xfffffffd050b78a4 */ /* 0x000fc6000f8e020b */
[----:B------:R-:W3:Y:S01]  /*27b0*/  LDS R45, [R44+0x4] ;  /* 0x000004002c2d7984 */ /* 0x000ee20000000800 */
[----:B------:R-:W-:-:S07]  /*27c0*/  UIADD3 UR11, UPT, UPT, UR11, 0x2, URZ ;  /* 0x000000020b0b7890 */ /* 0x000fce000fffe0ff */
[----:B------:R-:W-:Y:S01]  /*27d0*/  UMOV UR5, UR11 ;  /* 0x0000000b00057c82 */ /* 0x000fe20008000000 */
[----:B0-----:R-:W-:Y:S02]  /*27e0*/  SHF.R.S32.HI R29, RZ, UR23, R26 ;  /* 0x00000017ff1d7c19 */ /* 0x001fe4000801141a */
[----:B------:R-:W0:Y:S01]  /*27f0*/  LDS.64 R26, [R37] ;  /* 0x00000000251a7984 */ /* 0x000e220000000a00 */
[----:B-1----:R-:W-:Y:S02]  /*2800*/  SHF.R.S32.HI R47, RZ, UR24, R46 ;  /* 0x00000018ff2f7c19 */ /* 0x002fe4000801142e */
[----:B------:R-:W-:Y:S01]  /*2810*/  IMAD.SHL.U32 R29, R29, 0x4, RZ ;  /* 0x000000041d1d7824 */ /* 0x000fe200078e00ff */
[----:B--2---:R-:W-:Y:S02]  /*2820*/  SHF.R.S32.HI R28, RZ, UR22, R28 ;  /* 0x00000016ff1c7c19 */ /* 0x004fe4000801141c */
[----:B------:R-:W-:Y:S02]  /*2830*/  IMAD.SHL.U32 R47, R47, 0x4, RZ ;  /* 0x000000042f2f7824 */ /* 0x000fe400078e00ff */
[----:B------:R-:W-:-:S02]  /*2840*/  LOP3.LUT R49, R29, 0x4040404, RZ, 0xc0, !PT ;  /* 0x040404041d317812 */ /* 0x000fc400078ec0ff */
[----:B------:R-:W1:Y:S01]  /*2850*/  LDS R29, [R43+0x8] ;  /* 0x000008002b1d7984 */ /* 0x000e620000000800 */
[----:B------:R-:W-:Y:S02]  /*2860*/  LOP3.LUT R46, R28, 0x3030303, RZ, 0xc0, !PT ;  /* 0x030303031c2e7812 */ /* 0x000fe400078ec0ff */
[----:B---3--:R-:W-:Y:S01]  /*2870*/  SHF.R.S32.HI R45, RZ, UR22, R45 ;  /* 0x00000016ff2d7c19 */ /* 0x008fe2000801142d */
[----:B------:R-:W2:Y:S01]  /*2880*/  LDS R28, [R44+0x8] ;  /* 0x000008002c1c7984 */ /* 0x000ea20000000800 */
[----:B------:R-:W-:Y:S02]  /*2890*/  LOP3.LUT R52, R47, 0x4040404, RZ, 0xc0, !PT ;  /* 0x040404042f347812 */ /* 0x000fe400078ec0ff */
[----:B------:R-:W-:Y:S02]  /*28a0*/  IADD3 R47, PT, PT, R46, -0x7f7f7f80, -R49 ;  /* 0x808080802e2f7810 */ /* 0x000fe40007ffe831 */
[----:B------:R-:W-:Y:S02]  /*28b0*/  LOP3.LUT R45, R45, 0x3030303, RZ, 0xc0, !PT ;  /* 0x030303032d2d7812 */ /* 0x000fe400078ec0ff */
[----:B------:R-:W-:-:S02]  /*28c0*/  LOP3.LUT R49, R49, R46, R47, 0x64, !PT ;  /* 0x0000002e31317212 */ /* 0x000fc400078e642f */
[----:B------:R-:W-:Y:S02]  /*28d0*/  IADD3 R48, PT, PT, R45, -0x7f7f7f80, -R52 ;  /* 0x808080802d307810 */ /* 0x000fe40007ffe834 */
[----:B------:R-:W-:Y:S02]  /*28e0*/  PRMT R50, R49, 0xba98, RZ ;  /* 0x0000ba9831327816 */ /* 0x000fe400000000ff */
[----:B------:R-:W-:Y:S02]  /*28f0*/  PRMT R49, R46, 0xba98, RZ ;  /* 0x0000ba982e317816 */ /* 0x000fe400000000ff */
[----:B------:R-:W-:Y:S02]  /*2900*/  LOP3.LUT R52, R52, R45, R48, 0x64, !PT ;  /* 0x0000002d34347212 */ /* 0x000fe400078e6430 */
[C---:B------:R-:W-:Y:S02]  /*2910*/  LOP3.LUT R47, R50.reuse, 0x80808080, R47, 0x6, !PT ;  /* 0x80808080322f7812 */ /* 0x040fe400078e062f */
[----:B------:R-:W-:-:S02]  /*2920*/  LOP3.LUT R50, R50, 0x7f7f7f7f, R49, 0x60, !PT ;  /* 0x7f7f7f7f32327812 */ /* 0x000fc400078e6031 */
[----:B------:R-:W-:Y:S02]  /*2930*/  PRMT R49, R52, 0xba98, RZ ;  /* 0x0000ba9834317816 */ /* 0x000fe400000000ff */
[----:B------:R-:W-:Y:S02]  /*2940*/  PRMT R46, R45, 0xba98, RZ ;  /* 0x0000ba982d2e7816 */ /* 0x000fe400000000ff */
[C---:B------:R-:W-:Y:S02]  /*2950*/  LOP3.LUT R48, R49.reuse, 0x80808080, R48, 0x6, !PT ;  /* 0x8080808031307812 */ /* 0x040fe400078e0630 */
[----:B------:R-:W-:Y:S02]  /*2960*/  LOP3.LUT R49, R49, 0x7f7f7f7f, R46, 0x60, !PT ;  /* 0x7f7f7f7f31317812 */ /* 0x000fe400078e602e */
[----:B------:R-:W3:Y:S01]  /*2970*/  LDS R46, [R43+0x10] ;  /* 0x000010002b2e7984 */ /* 0x000ee20000000800 */
[----:B------:R-:W-:Y:S02]  /*2980*/  LOP3.LUT R45, R47, R50, RZ, 0xfc, !PT ;  /* 0x000000322f2d7212 */ /* 0x000fe400078efcff */
[----:B------:R-:W-:Y:S01]  /*2990*/  LOP3.LUT R48, R48, R49, RZ, 0xfc, !PT ;  /* 0x0000003130307212 */ /* 0x000fe200078efcff */
[----:B------:R-:W4:Y:S02]  /*29a0*/  LDS R47, [R44+0x10] ;  /* 0x000010002c2f7984 */ /* 0x000f240000000800 */
[----:B0-----:R-:W-:Y:S01]  /*29b0*/  IDP.4A.S8.S8 R45, R45, R26, RZ ;  /* 0x0000001a2d2d7226 */ /* 0x001fe200000006ff */
[----:B-1----:R-:W-:-:S02]  /*29c0*/  SHF.R.S32.HI R26, RZ, UR24, R29 ;  /* 0x00000018ff1a7c19 */ /* 0x002fc4000801141d */
[----:B------:R-:W0:Y:S01]  /*29d0*/  LDS R29, [R44+0x14] ;  /* 0x000014002c1d7984 */ /* 0x000e220000000800 */
[----:B------:R-:W-:Y:S01]  /*29e0*/  IDP.4A.S8.S8 R45, R48, R27, R45 ;  /* 0x0000001b302d7226 */ /* 0x000fe2000000062d */
[----:B--2---:R-:W-:Y:S01]  /*29f0*/  SHF.R.S32.HI R28, RZ, UR22, R28 ;  /* 0x00000016ff1c7c19 */ /* 0x004fe2000801141c */
[----:B------:R-:W-:Y:S01]  /*2a00*/  IMAD.SHL.U32 R26, R26, 0x4, RZ ;  /* 0x000000041a1a7824 */ /* 0x000fe200078e00ff */
[----:B------:R-:W1:Y:S02]  /*2a10*/  LDS R48, [R43+0x14] ;  /* 0x000014002b307984 */ /* 0x000e640000000800 */
[----:B------:R-:W-:Y:S02]  /*2a20*/  LOP3.LUT R28, R28, 0x3030303, RZ, 0xc0, !PT ;  /* 0x030303031c1c7812 */ /* 0x000fe400078ec0ff */
[----:B------:R-:W-:-:S04]  /*2a30*/  LOP3.LUT R27, R26, 0x4040404, RZ, 0xc0, !PT ;  /* 0x040404041a1b7812 */ /* 0x000fc800078ec0ff */
[----:B------:R-:W-:-:S04]  /*2a40*/  IADD3 R26, PT, PT, R28, -0x7f7f7f80, -R27 ;  /* 0x808080801c1a7810 */ /* 0x000fc80007ffe81b */
[----:B------:R-:W-:Y:S02]  /*2a50*/  LOP3.LUT R27, R27, R28, R26, 0x64, !PT ;  /* 0x0000001c1b1b7212 */ /* 0x000fe400078e641a */
[----:B------:R-:W-:Y:S02]  /*2a60*/  PRMT R28, R28, 0xba98, RZ ;  /* 0x0000ba981c1c7816 */ /* 0x000fe400000000ff */
[----:B------:R-:W-:-:S04]  /*2a70*/  PRMT R49, R27, 0xba98, RZ ;  /* 0x0000ba981b317816 */ /* 0x000fc800000000ff */
[C---:B------:R-:W-:Y:S02]  /*2a80*/  LOP3.LUT R27, R49.reuse, 0x80808080, R26, 0x6, !PT ;  /* 0x80808080311b7812 */ /* 0x040fe400078e061a */
[----:B------:R-:W-:Y:S02]  /*2a90*/  LOP3.LUT R26, R49, 0x7f7f7f7f, R28, 0x60, !PT ;  /* 0x7f7f7f7f311a7812 */ /* 0x000fe400078e601c */
[----:B---3--:R-:W-:Y:S02]  /*2aa0*/  SHF.R.S32.HI R28, RZ, UR24, R46 ;  /* 0x00000018ff1c7c19 */ /* 0x008fe4000801142e */
[----:B----4-:R-:W-:-:S03]  /*2ab0*/  SHF.R.S32.HI R46, RZ, UR22, R47 ;  /* 0x00000016ff2e7c19 */ /* 0x010fc6000801142f */
[----:B------:R-:W-:Y:S01]  /*2ac0*/  IMAD.SHL.U32 R28, R28, 0x4, RZ ;  /* 0x000000041c1c7824 */ /* 0x000fe200078e00ff */
[----:B------:R-:W-:-:S04]  /*2ad0*/  LOP3.LUT R46, R46, 0x3030303, RZ, 0xc0, !PT ;  /* 0x030303032e2e7812 */ /* 0x000fc800078ec0ff */
[----:B------:R-:W-:Y:S02]  /*2ae0*/  LOP3.LUT R47, R28, 0x4040404, RZ, 0xc0, !PT ;  /* 0x040404041c2f7812 */ /* 0x000fe400078ec0ff */
[----:B0-----:R-:W-:Y:S02]  /*2af0*/  SHF.R.S32.HI R51, RZ, UR22, R29 ;  /* 0x00000016ff337c19 */ /* 0x001fe4000801141d */
[----:B------:R-:W0:Y:S01]  /*2b00*/  LDS.64 R28, [R37+0x10] ;  /* 0x00001000251c7984 */ /* 0x000e220000000a00 */
[----:B-1----:R-:W-:Y:S02]  /*2b10*/  SHF.R.S32.HI R48, RZ, UR24, R48 ;  /* 0x00000018ff307c19 */ /* 0x002fe40008011430 */
[----:B------:R-:W-:-:S03]  /*2b20*/  IADD3 R49, PT, PT, R46, -0x7f7f7f80, -R47 ;  /* 0x808080802e317810 */ /* 0x000fc60007ffe82f */
[----:B------:R-:W-:Y:S01]  /*2b30*/  IMAD.SHL.U32 R48, R48, 0x4, RZ ;  /* 0x0000000430307824 */ /* 0x000fe200078e00ff */
[--C-:B------:R-:W-:Y:S02]  /*2b40*/  LOP3.LUT R50, R47, R46, R49.reuse, 0x64, !PT ;  /* 0x0000002e2f327212 */ /* 0x100fe400078e6431 */
[----:B------:R-:W-:Y:S02]  /*2b50*/  LOP3.LUT R47, R51, 0x3030303, RZ, 0xc0, !PT ;  /* 0x03030303332f7812 */ /* 0x000fe400078ec0ff */
[----:B------:R-:W-:Y:S02]  /*2b60*/  PRMT R50, R50, 0xba98, RZ ;  /* 0x0000ba9832327816 */ /* 0x000fe400000000ff */
[----:B------:R-:W-:Y:S02]  /*2b70*/  PRMT R51, R46, 0xba98, RZ ;  /* 0x0000ba982e337816 */ /* 0x000fe400000000ff */
[----:B------:R-:W-:Y:S02]  /*2b80*/  LOP3.LUT R48, R48, 0x4040404, RZ, 0xc0, !PT ;  /* 0x0404040430307812 */ /* 0x000fe400078ec0ff */
[----:B------:R-:W-:-:S02]  /*2b90*/  LOP3.LUT R49, R50, 0x80808080, R49, 0x6, !PT ;  /* 0x8080808032317812 */ /* 0x000fc400078e0631 */
[----:B------:R-:W-:Y:S02]  /*2ba0*/  LOP3.LUT R46, R50, 0x7f7f7f7f, R51, 0x60, !PT ;  /* 0x7f7f7f7f322e7812 */ /* 0x000fe400078e6033 */
[----:B------:R-:W-:Y:S02]  /*2bb0*/  IADD3 R50, PT, PT, R47, -0x7f7f7f80, -R48 ;  /* 0x808080802f327810 */ /* 0x000fe40007ffe830 */
[----:B------:R-:W-:Y:S02]  /*2bc0*/  LOP3.LUT R49, R49, R46, RZ, 0xfc, !PT ;  /* 0x0000002e31317212 */ /* 0x000fe400078efcff */
[----:B------:R-:W-:Y:S01]  /*2bd0*/  LOP3.LUT R48, R48, R47, R50, 0x64, !PT ;  /* 0x0000002f30307212 */ /* 0x000fe200078e6432 */
[----:B------:R-:W1:Y:S03]  /*2be0*/  LDS R46, [R44+0xc] ;  /* 0x00000c002c2e7984 */ /* 0x000e660000000800 */
[----:B------:R-:W-:-:S02]  /*2bf0*/  PRMT R51, R48, 0xba98, RZ ;  /* 0x0000ba9830337816 */ /* 0x000fc400000000ff */
[----:B------:R-:W-:Y:S02]  /*2c00*/  PRMT R48, R47, 0xba98, RZ ;  /* 0x0000ba982f307816 */ /* 0x000fe400000000ff */
[----:B------:R-:W2:Y:S01]  /*2c10*/  LDS R47, [R43+0xc] ;  /* 0x00000c002b2f7984 */ /* 0x000ea20000000800 */
[C---:B------:R-:W-:Y:S02]  /*2c20*/  LOP3.LUT R50, R51.reuse, 0x80808080, R50, 0x6, !PT ;  /* 0x8080808033327812 */ /* 0x040fe400078e0632 */
[----:B------:R-:W-:Y:S02]  /*2c30*/  LOP3.LUT R51, R51, 0x7f7f7f7f, R48, 0x60, !PT ;  /* 0x7f7f7f7f33337812 */ /* 0x000fe400078e6030 */
[----:B------:R-:W-:Y:S02]  /*2c40*/  LOP3.LUT R48, R27, R26, RZ, 0xfc, !PT ;  /* 0x0000001a1b307212 */ /* 0x000fe400078efcff */
[----:B------:R-:W-:Y:S01]  /*2c50*/  LOP3.LUT R50, R50, R51, RZ, 0xfc, !PT ;  /* 0x0000003332327212 */ /* 0x000fe200078efcff */
[----:B0-----:R-:W-:Y:S01]  /*2c60*/  IDP.4A.S8.S8 R49, R49, R28, RZ ;  /* 0x0000001c31317226 */ /* 0x001fe200000006ff */
[----:B------:R-:W0:Y:S03]  /*2c70*/  LDS.64 R26, [R37+0x8] ;  /* 0x00000800251a7984 */ /* 0x000e260000000a00 */
[----:B------:R-:W-:Y:S01]  /*2c80*/  IDP.4A.S8.S8 R49, R50, R29, R49 ;  /* 0x0000001d32317226 */ /* 0x000fe20000000631 */
[----:B------:R-:W-:Y:S04]  /*2c90*/  LDS R28, [R43+0x1c] ;  /* 0x00001c002b1c7984 */ /* 0x000fe80000000800 */
[----:B------:R3:W4:Y:S04]  /*2ca0*/  LDS R50, [R43+0x18] ;  /* 0x000018002b327984 */ /* 0x0007280000000800 */
[----:B------:R-:W5:Y:S04]  /*2cb0*/  LDS R29, [R44+0x18] ;  /* 0x000018002c1d7984 */ /* 0x000f680000000800 */
[----:B------:R5:W5:Y:S01]  /*2cc0*/  LDS R51, [R44+0x1c] ;  /* 0x00001c002c337984 */ /* 0x000b620000000800 */
[----:B-1----:R-:W-:-:S04]  /*2cd0*/  SHF.R.S32.HI R46, RZ, UR22, R46 ;  /* 0x00000016ff2e7c19 */ /* 0x002fc8000801142e */
[----:B------:R-:W-:Y:S02]  /*2ce0*/  LOP3.LUT R46, R46, 0x3030303, RZ, 0xc0, !PT ;  /* 0x030303032e2e7812 */ /* 0x000fe400078ec0ff */
[----:B--2---:R-:W-:Y:S02]  /*2cf0*/  SHF.R.S32.HI R47, RZ, UR24, R47 ;  /* 0x00000018ff2f7c19 */ /* 0x004fe4000801142f */
[----:B---3--:R-:W-:-:S03]  /*2d00*/  PRMT R43, R46, 0xba98, RZ ;  /* 0x0000ba982e2b7816 */ /* 0x008fc600000000ff */
[----:B------:R-:W-:Y:S02]  /*2d10*/  IMAD.SHL.U32 R47, R47, 0x4, RZ ;  /* 0x000000042f2f7824 */ /* 0x000fe400078e00ff */
[----:B0-----:R-:W-:-:S03]  /*2d20*/  IDP.4A.S8.S8 R26, R48, R26, R45 ;  /* 0x0000001a301a7226 */ /* 0x001fc6000000062d */
[----:B------:R-:W-:-:S04]  /*2d30*/  LOP3.LUT R47, R47, 0x4040404, RZ, 0xc0, !PT ;  /* 0x040404042f2f7812 */ /* 0x000fc800078ec0ff */
[----:B------:R-:W-:Y:S02]  /*2d40*/  IADD3 R45, PT, PT, R46, -0x7f7f7f80, -R47 ;  /* 0x808080802e2d7810 */ /* 0x000fe40007ffe82f */
[----:B----4-:R-:W-:Y:S02]  /*2d50*/  SHF.R.S32.HI R50, RZ, UR24, R50 ;  /* 0x00000018ff327c19 */ /* 0x010fe40008011432 */
[----:B------:R-:W-:Y:S02]  /*2d60*/  LOP3.LUT R47, R47, R46, R45, 0x64, !PT ;  /* 0x0000002e2f2f7212 */ /* 0x000fe400078e642d */
[----:B-----5:R-:W-:Y:S01]  /*2d70*/  SHF.R.S32.HI R29, RZ, UR22, R29 ;  /* 0x00000016ff1d7c19 */ /* 0x020fe2000801141d */
[----:B------:R-:W-:Y:S01]  /*2d80*/  IMAD.SHL.U32 R50, R50, 0x4, RZ ;  /* 0x0000000432327824 */ /* 0x000fe200078e00ff */
[----:B------:R-:W-:Y:S02]  /*2d90*/  PRMT R48, R47, 0xba98, RZ ;  /* 0x0000ba982f307816 */ /* 0x000fe400000000ff */
[----:B------:R-:W-:-:S02]  /*2da0*/  LOP3.LUT R29, R29, 0x3030303, RZ, 0xc0, !PT ;  /* 0x030303031d1d7812 */ /* 0x000fc400078ec0ff */
[----:B------:R-:W-:Y:S02]  /*2db0*/  LOP3.LUT R44, R48, 0x80808080, R45, 0x6, !PT ;  /* 0x80808080302c7812 */ /* 0x000fe400078e062d */
[----:B------:R-:W-:Y:S02]  /*2dc0*/  LOP3.LUT R50, R50, 0x4040404, RZ, 0xc0, !PT ;  /* 0x0404040432327812 */ /* 0x000fe400078ec0ff */
[----:B------:R-:W-:Y:S02]  /*2dd0*/  SHF.R.S32.HI R45, RZ, UR24, R28 ;  /* 0x00000018ff2d7c19 */ /* 0x000fe4000801141c */
[----:B------:R-:W-:Y:S02]  /*2de0*/  IADD3 R46, PT, PT, R29, -0x7f7f7f80, -R50 ;  /* 0x808080801d2e7810 */ /* 0x000fe40007ffe832 */
[----:B------:R-:W-:Y:S01]  /*2df0*/  SHF.R.S32.HI R28, RZ, UR22, R51 ;  /* 0x00000016ff1c7c19 */ /* 0x000fe20008011433 */
[----:B------:R-:W-:Y:S01]  /*2e00*/  IMAD.SHL.U32 R47, R45, 0x4, RZ ;  /* 0x000000042d2f7824 */ /* 0x000fe200078e00ff */
[----:B------:R-:W-:-:S02]  /*2e10*/  LOP3.LUT R50, R50, R29, R46, 0x64, !PT ;  /* 0x0000001d32327212 */ /* 0x000fc400078e642e */
[----:B------:R-:W-:Y:S02]  /*2e20*/  LOP3.LUT R28, R28, 0x3030303, RZ, 0xc0, !PT ;  /* 0x030303031c1c7812 */ /* 0x000fe400078ec0ff */
[----:B------:R-:W-:Y:S02]  /*2e30*/  LOP3.LUT R47, R47, 0x4040404, RZ, 0xc0, !PT ;  /* 0x040404042f2f7812 */ /* 0x000fe400078ec0ff */
[----:B------:R-:W-:Y:S02]  /*2e40*/  LOP3.LUT R43, R48, 0x7f7f7f7f, R43, 0x60, !PT ;  /* 0x7f7f7f7f302b7812 */ /* 0x000fe400078e602b */
[----:B------:R-:W-:Y:S02]  /*2e50*/  PRMT R45, R50, 0xba98, RZ ;  /* 0x0000ba98322d7816 */ /* 0x000fe400000000ff */
[----:B------:R-:W-:Y:S02]  /*2e60*/  PRMT R48, R29, 0xba98, RZ ;  /* 0x0000ba981d307816 */ /* 0x000fe400000000ff */
[----:B------:R-:W-:-:S02]  /*2e70*/  IADD3 R29, PT, PT, R28, -0x7f7f7f80, -R47 ;  /* 0x808080801c1d7810 */ /* 0x000fc40007ffe82f */
[C---:B------:R-:W-:Y:S02]  /*2e80*/  LOP3.LUT R46, R45.reuse, 0x80808080, R46, 0x6, !PT ;  /* 0x808080802d2e7812 */ /* 0x040fe400078e062e */
[----:B------:R-:W-:Y:S02]  /*2e90*/  LOP3.LUT R45, R45, 0x7f7f7f7f, R48, 0x60, !PT ;  /* 0x7f7f7f7f2d2d7812 */ /* 0x000fe400078e6030 */
[----:B------:R-:W-:Y:S02]  /*2ea0*/  LOP3.LUT R47, R47, R28, R29, 0x64, !PT ;  /* 0x0000001c2f2f7212 */ /* 0x000fe400078e641d */
[----:B------:R-:W-:Y:S02]  /*2eb0*/  LOP3.LUT R45, R46, R45, RZ, 0xfc, !PT ;  /* 0x0000002d2e2d7212 */ /* 0x000fe400078efcff */
[----:B------:R-:W-:Y:S02]  /*2ec0*/  PRMT R46, R47, 0xba98, RZ ;  /* 0x0000ba982f2e7816 */ /* 0x000fe400000000ff */
[----:B------:R-:W-:-:S02]  /*2ed0*/  PRMT R51, R28, 0xba98, RZ ;  /* 0x0000ba981c337816 */ /* 0x000fc400000000ff */
[C---:B------:R-:W-:Y:S01]  /*2ee0*/  LOP3.LUT R47, R46.reuse, 0x80808080, R29, 0x6, !PT ;  /* 0x808080802e2f7812 */ /* 0x040fe200078e061d */
[----:B------:R-:W-:Y:S01]  /*2ef0*/  IMAD.U32 R29, RZ, RZ, UR12 ;  /* 0x0000000cff1d7e24 */ /* 0x000fe2000f8e00ff */
[----:B------:R-:W-:Y:S02]  /*2f00*/  LOP3.LUT R46, R46, 0x7f7f7f7f, R51, 0x60, !PT ;  /* 0x7f7f7f7f2e2e7812 */ /* 0x000fe400078e6033 */
[----:B------:R-:W-:Y:S01]  /*2f10*/  LOP3.LUT R51, R42, 0xffff, RZ, 0xc0, !PT ;  /* 0x0000ffff2a337812 */ /* 0x000fe200078ec0ff */
[----:B------:R-:W-:Y:S01]  /*2f20*/  IMAD R48, R29, 0x4, R12 ;  /* 0x000000041d307824 */ /* 0x000fe200078e020c */
[----:B------:R-:W-:Y:S01]  /*2f30*/  LOP3.LUT R43, R44, R43, RZ, 0xfc, !PT ;  /* 0x0000002b2c2b7212 */ /* 0x000fe200078efcff */
[----:B------:R-:W0:Y:S01]  /*2f40*/  LDS.64 R28, [R37+0x18] ;  /* 0x00001800251c7984 */ /* 0x000e220000000a00 */
[----:B------:R-:W-:Y:S02]  /*2f50*/  SHF.R.U32.HI R51, RZ, 0x1, R51 ;  /* 0x00000001ff337819 */ /* 0x000fe40000011633 */
[----:B------:R-:W-:Y:S01]  /*2f60*/  LEA R52, R48, UR13, 0x2 ;  /* 0x0000000d30347c11 */ /* 0x000fe2000f8e10ff */
[----:B------:R-:W-:Y:S01]  /*2f70*/  VIADD R48, R10, UR12 ;  /* 0x0000000c0a307c36 */ /* 0x000fe20008000000 */
[----:B------:R-:W-:Y:S01]  /*2f80*/  LOP3.LUT R51, R51, 0xffff, RZ, 0xc0, !PT ;  /* 0x0000ffff33337812 */ /* 0x000fe200078ec0ff */
[----:B------:R-:W-:Y:S01]  /*2f90*/  IDP.4A.S8.S8 R27, R43, R27, R26 ;  /* 0x0000001b2b1b7226 */ /* 0x000fe2000000061a */
[----:B------:R-:W-:Y:S01]  /*2fa0*/  LOP3.LUT R46, R47, R46, RZ, 0xfc, !PT ;  /* 0x0000002e2f2e7212 */ /* 0x000fe200078efcff */
[----:B------:R-:W1:Y:S01]  /*2fb0*/  LDS.S8 R42, [R52+UR21] ;  /* 0x00000015342a7984 */ /* 0x000e620008000200 */
[----:B------:R-:W-:-:S03]  /*2fc0*/  LEA R50, R48, UR18, 0x2 ;  /* 0x0000001230327c11 */ /* 0x000fc6000f8e10ff */
[----:B------:R-:W2:Y:S04]  /*2fd0*/  LDS.S8 R48, [R52+UR21+0x1] ;  /* 0x0000011534307984 */ /* 0x000ea80008000200 */
[----:B------:R-:W-:Y:S04]  /*2fe0*/  LDS R50, [R50] ;  /* 0x0000000032327984 */ /* 0x000fe80000000800 */
[----:B------:R-:W3:Y:S01]  /*2ff0*/  LDS R51, [R51+UR19] ;  /* 0x0000001333337984 */ /* 0x000ee20008000800 */
[----:B0-----:R-:W-:-:S04]  /*3000*/  IDP.4A.S8.S8 R28, R45, R28, R49 ;  /* 0x0000001c2d1c7226 */ /* 0x001fc80000000631 */
[----:B------:R-:W-:Y:S02]  /*3010*/  IDP.4A.S8.S8 R28, R46, R29, R28 ;  /* 0x0000001d2e1c7226 */ /* 0x000fe4000000061c */
[----:B-1----:R-:W-:-:S04]  /*3020*/  IMAD R27, R27, R42, RZ ;  /* 0x0000002a1b1b7224 */ /* 0x002fc800078e02ff */
[----:B--2---:R-:W-:-:S05]  /*3030*/  IMAD R27, R28, R48, R27 ;  /* 0x000000301c1b7224 */ /* 0x004fca00078e021b */
[----:B------:R-:W-:Y:S01]  /*3040*/  I2FP.F32.S32 R27, R27 ;  /* 0x0000001b001b7245 */ /* 0x000fe20000201400 */
[----:B---3--:R-:W-:-:S04]  /*3050*/  FMUL.FTZ R29, R50, R51 ;  /* 0x00000033321d7220 */ /* 0x008fc80000410000 */
[----:B------:R-:W-:Y:S01]  /*3060*/  FFMA.FTZ R34, R29, R27, R34 ;  /* 0x0000001b1d227223 */ /* 0x000fe20000010022 */
[----:B------:R-:W-:Y:S06]  /*3070*/  BRA.U !UP0, `(.L_x_303) ;  /* 0xfffffff5086c7547 */ /* 0x000fec000b83ffff */
[----:B------:R-:W-:Y:S01]  /*3080*/  BAR.SYNC.DEFER_BLOCKING 0x0 ;  /* 0x0000000000007b1d */ /* 0x000fe20000010000 */
[----:B------:R-:W-:-:S04]  /*3090*/  USHF.L.U32 UR11, UR4, 0x8, URZ ;  /* 0x00000008040b7899 */ /* 0x000fc800080006ff */
[----:B------:R-:W-:-:S04]  /*30a0*/  UIADD3 UR5, UPT, UPT, UR11, 0x100, URZ ;  /* 0x000001000b057890 */ /* 0x000fc8000fffe0ff */
[----:B------:R-:W-:-:S09]  /*30b0*/  UISETP.GE.AND UP0, UPT, UR5, UR25, UPT ;  /* 0x000000190500728c */ /* 0x000fd2000bf06270 */
[----:B------:R-:W-:Y:S05]  /*30c0*/  BRA.U UP0, `(.L_x_301) ;  /* 0x0000001500a07547 */ /* 0x000fea000b800000 */
[----:B------:R-:W-:Y:S01]  /*30d0*/  USHF.L.U32 UR24, UR4, 0x3, URZ ;  /* 0x0000000304187899 */ /* 0x000fe200080006ff */
[----:B------:R-:W-:-:S05]  /*30e0*/  VIADD R26, R0, 0x40 ;  /* 0x00000040001a7836 */ /* 0x000fca0000000000 */
[----:B------:R-:W-:Y:S01]  /*30f0*/  VIADD R28, R0, UR24 ;  /* 0x00000018001c7c36 */ /* 0x000fe20008000000 */
[----:B------:R-:W-:-:S03]  /*3100*/  LEA.HI R27, R26, UR24, RZ, 0x1d ;  /* 0x000000181a1b7c11 */ /* 0x000fc6000f8fe8ff */
[----:B------:R-:W-:Y:S01]  /*3110*/  VIADD R26, R28, 0x8 ;  /* 0x000000081c1a7836 */ /* 0x000fe20000000000 */
[----:B------:R-:W-:-:S04]  /*3120*/  ISETP.GE.OR P2, PT, R27, UR10, P0 ;  /* 0x0000000a1b007c0c */ /* 0x000fc80008746670 */
[----:B------:R-:W-:-:S04]  /*3130*/  ISETP.GE.OR P1, PT, R26, UR10, P0 ;  /* 0x0000000a1a007c0c */ /* 0x000fc80008726670 */
[----:B------:R-:W-:-:S05]  /*3140*/  ISETP.GT.U32.OR P1, PT, R0, 0x3, P1 ;  /* 0x000000030000780c */ /* 0x000fca0000f24470 */
[----:B------:R-:W-:-:S04]  /*3150*/  @!P2 IMAD.IADD R27, R36, 0x1, R27 ;  /* 0x00000001241ba824 */ /* 0x000fc800078e021b */
[----:B------:R-:W-:-:S04]  /*3160*/  @!P2 IMAD.WIDE R26, R27, 0x24, R38 ;  /* 0x000000241b1aa825 */ /* 0x000fc800078e0226 */
[----:B------:R-:W2:Y:S04]  /*3170*/  @!P1 LDG.E.U16.CONSTANT R28, desc[UR14][R40.64+0x120] ;  /* 0x0001200e281c9981 */ /* 0x000ea8000c1e9500 */
[----:B------:R-:W3:Y:S01]  /*3180*/  @!P2 LDG.E.CONSTANT R27, desc[UR14][R26.64+0x4] ;  /* 0x0000040e1a1ba981 */ /* 0x000ee2000c1e9900 */
[----:B------:R-:W-:Y:S01]  /*3190*/  UMOV UR12, 0x10 ;  /* 0x00000010000c7882 */ /* 0x000fe20000000000 */
[----:B--2---:R-:W-:Y:S02]  /*31a0*/  @!P1 HADD2.F32 R29, -RZ, R28.H0_H0 ;  /* 0x2000001cff1d9230 */ /* 0x004fe40000004100 */
[----:B---3--:R0:W-:Y:S04]  /*31b0*/  @!P2 STS [R30], R27 ;  /* 0x0000001b1e00a388 */ /* 0x0081e80000000800 */
[----:B------:R0:W-:Y:S01]  /*31c0*/  @!P1 STS [R14], R29 ;  /* 0x0000001d0e009388 */ /* 0x0001e20000000800 */
[----:B------:R-:W-:Y:S06]  /*31d0*/  BAR.SYNC.DEFER_BLOCKING 0x0 ;  /* 0x0000000000007b1d */ /* 0x000fec0000010000 */
.L_x_304:
[----:B------:R-:W-:Y:S01]  /*31e0*/  USHF.R.U32.HI UR21, URZ, 0x4, UR12 ;  /* 0x00000004ff157899 */ /* 0x000fe2000801160c */
[----:B0-----:R-:W-:Y:S01]  /*31f0*/  IMAD.MOV.U32 R27, RZ, RZ, 0x21 ;  /* 0x00000021ff1b7424 */ /* 0x001fe200078e00ff */
[----:B------:R-:W-:Y:S02]  /*3200*/  ULOP3.LUT UR5, UR12, 0x3ffffff0, URZ, 0xc0, !UPT ;  /* 0x3ffffff00c057892 */ /* 0x000fe4000f8ec0ff */
[----:B------:R-:W-:Y:S02]  /*3210*/  ULOP3.LUT UR22, UR12, 0x8, URZ, 0xc0, !UPT ;  /* 0x000000080c167892 */ /* 0x000fe4000f8ec0ff */
[----:B------:R-:W-:Y:S02]  /*3220*/  IMAD.U32 R29, RZ, RZ, UR21 ;  /* 0x00000015ff1d7e24 */ /* 0x000fe4000f8e00ff */
        /* <DEDUP_REMOVED lines=9> */
[----:B------:R-:W0:Y:S02]  /*32c0*/  LDS R27, [R42] ;  /* 0x000000002a1b7984 */ /* 0x000e240000000800 */
[----:B------:R-:W-:Y:S01]  /*32d0*/  VIADD R28, R31, UR5 ;  /* 0x000000051f1c7c36 */ /* 0x000fe20008000000 */
[----:B------:R-:W-:Y:S01]  /*32e0*/  ULOP3.LUT UR5, UR12, 0x6, URZ, 0xc0, !UPT ;  /* 0x000000060c057892 */ /* 0x000fe2000f8ec0ff */
[----:B------:R-:W1:Y:S01]  /*32f0*/  LDS R26, [R37] ;  /* 0x00000000251a7984 */ /* 0x000e620000000800 */
[----:B------:R-:W-:-:S02]  /*3300*/  UIADD3 UR12, UPT, UPT, UR12, 0x2, URZ ;  /* 0x000000020c0c7890 */ /* 0x000fc4000fffe0ff */
[----:B------:R-:W-:Y:S01]  /*3310*/  LEA R29, R28, UR16, 0x2 ;  /* 0x000000101c1d7c11 */ /* 0x000fe2000f8e10ff */
[----:B------:R-:W2:Y:S01]  /*3320*/  LDS R45, [R42+0x4] ;  /* 0x000004002a2d7984 */ /* 0x000ea20000000800 */
[----:B------:R-:W-:-:S03]  /*3330*/  UISETP.GE.U32.AND UP0, UPT, UR12, 0x18, UPT ;  /* 0x000000180c00788c */ /* 0x000fc6000bf06070 */
[----:B------:R-:W3:Y:S04]  /*3340*/  LDS R44, [R37+0x4] ;  /* 0x00000400252c7984 */ /* 0x000ee80000000800 */
[----:B------:R-:W4:Y:S04]  /*3350*/  LDS R46, [R42+0x10] ;  /* 0x000010002a2e7984 */ /* 0x000f280000000800 */
[----:B------:R-:W5:Y:S01]  /*3360*/  LDS R43, [R37+0x10] ;  /* 0x00001000252b7984 */ /* 0x000f620000000800 */
[----:B0-----:R-:W-:Y:S02]  /*3370*/  SHF.R.S32.HI R27, RZ, UR23, R27 ;  /* 0x00000017ff1b7c19 */ /* 0x001fe4000801141b */
[----:B-1----:R-:W-:-:S03]  /*3380*/  SHF.R.S32.HI R26, RZ, UR5, R26 ;  /* 0x00000005ff1a7c19 */ /* 0x002fc6000801141a */
[----:B------:R-:W-:Y:S01]  /*3390*/  IMAD.SHL.U32 R27, R27, 0x4, RZ ;  /* 0x000000041b1b7824 */ /* 0x000fe200078e00ff */
[----:B--2---:R-:W-:Y:S02]  /*33a0*/  SHF.R.S32.HI R47, RZ, UR23, R45 ;  /* 0x00000017ff2f7c19 */ /* 0x004fe4000801142d */
[----:B------:R-:W-:Y:S02]  /*33b0*/  LOP3.LUT R45, R26, 0x3030303, RZ, 0xc0, !PT ;  /* 0x030303031a2d7812 */ /* 0x000fe400078ec0ff */
[----:B------:R-:W-:Y:S01]  /*33c0*/  LOP3.LUT R50, R27, 0x4040404, RZ, 0xc0, !PT ;  /* 0x040404041b327812 */ /* 0x000fe200078ec0ff */
[----:B------:R-:W-:Y:S01]  /*33d0*/  IMAD.SHL.U32 R47, R47, 0x4, RZ ;  /* 0x000000042f2f7824 */ /* 0x000fe200078e00ff */
[----:B------:R-:W0:Y:S01]  /*33e0*/  LDS.64 R26, [R29] ;  /* 0x000000001d1a7984 */ /* 0x000e220000000a00 */
[----:B---3--:R-:W-:Y:S02]  /*33f0*/  SHF.R.S32.HI R44, RZ, UR5, R44 ;  /* 0x00000005ff2c7c19 */ /* 0x008fe4000801142c */
[----:B------:R-:W-:-:S02]  /*3400*/  IADD3 R48, PT, PT, R45, -0x7f7f7f80, -R50 ;  /* 0x808080802d307810 */ /* 0x000fc40007ffe832 */
        /* <DEDUP_REMOVED lines=8> */
[----:B------:R-:W-:Y:S02]  /*3490*/  LOP3.LUT R49, R49, 0x7f7f7f7f, R50, 0x60, !PT ;  /* 0x7f7f7f7f31317812 */ /* 0x000fe400078e6032 */
[----:B------:R-:W-:Y:S02]  /*34a0*/  PRMT R50, R51, 0xba98, RZ ;  /* 0x0000ba9833327816 */ /* 0x000fe400000000ff */
[----:B------:R-:W-:Y:S02]  /*34b0*/  PRMT R45, R44, 0xba98, RZ ;  /* 0x0000ba982c2d7816 */ /* 0x000fe400000000ff */
[C---:B------:R-:W-:Y:S01]  /*34c0*/  LOP3.LUT R47, R50.reuse, 0x80808080, R47, 0x6, !PT ;  /* 0x80808080322f7812 */ /* 0x040fe200078e062f */
[----:B------:R-:W1:Y:S01]  /*34d0*/  LDS R44, [R37+0x14] ;  /* 0x00001400252c7984 */ /* 0x000e620000000800 */
[----:B------:R-:W-:-:S02]  /*34e0*/  LOP3.LUT R50, R50, 0x7f7f7f7f, R45, 0x60, !PT ;  /* 0x7f7f7f7f32327812 */ /* 0x000fc400078e602d */
[----:B----4-:R-:W-:Y:S01]  /*34f0*/  SHF.R.S32.HI R46, RZ, UR23, R46 ;  /* 0x00000017ff2e7c19 */ /* 0x010fe2000801142e */
[----:B------:R-:W2:Y:S01]  /*3500*/  LDS R45, [R42+0x14] ;  /* 0x000014002a2d7984 */ /* 0x000ea20000000800 */
[----:B------:R-:W-:Y:S02]  /*3510*/  LOP3.LUT R49, R48, R49, RZ, 0xfc, !PT ;  /* 0x0000003130317212 */ /* 0x000fe400078efcff */
[----:B-----5:R-:W-:Y:S01]  /*3520*/  SHF.R.S32.HI R43, RZ, UR5, R43 ;  /* 0x00000005ff2b7c19 */ /* 0x020fe2000801142b */
[----:B------:R-:W-:Y:S01]  /*3530*/  IMAD.SHL.U32 R46, R46, 0x4, RZ ;  /* 0x000000042e2e7824 */ /* 0x000fe200078e00ff */
[----:B------:R-:W-:Y:S01]  /*3540*/  LOP3.LUT R48, R47, R50, RZ, 0xfc, !PT ;  /* 0x000000322f307212 */ /* 0x000fe200078efcff */
[----:B0-----:R-:W-:Y:S01]  /*3550*/  IDP.4A.S8.S8 R49, R49, R26, RZ ;  /* 0x0000001a31317226 */ /* 0x001fe200000006ff */
[----:B------:R-:W-:Y:S02]  /*3560*/  LOP3.LUT R26, R43, 0x3030303, RZ, 0xc0, !PT ;  /* 0x030303032b1a7812 */ /* 0x000fe400078ec0ff */
[----:B------:R-:W-:Y:S01]  /*3570*/  LOP3.LUT R47, R46, 0x4040404, RZ, 0xc0, !PT ;  /* 0x040404042e2f7812 */ /* 0x000fe200078ec0ff */
[----:B------:R-:W-:Y:S01]  /*3580*/  IDP.4A.S8.S8 R43, R48, R27, R49 ;  /* 0x0000001b302b7226 */ /* 0x000fe20000000631 */
[----:B------:R-:W0:Y:S02]  /*3590*/  LDS R46, [R42+0x8] ;  /* 0x000008002a2e7984 */ /* 0x000e240000000800 */
[----:B------:R-:W-:-:S04]  /*35a0*/  IADD3 R48, PT, PT, R26, -0x7f7f7f80, -R47 ;  /* 0x808080801a307810 */ /* 0x000fc80007ffe82f */
[--C-:B------:R-:W-:Y:S02]  /*35b0*/  LOP3.LUT R47, R47, R26, R48.reuse, 0x64, !PT ;  /* 0x0000001a2f2f7212 */ /* 0x100fe400078e6430 */
[----:B------:R-:W-:Y:S02]  /*35c0*/  PRMT R26, R26, 0xba98, RZ ;  /* 0x0000ba981a1a7816 */ /* 0x000fe400000000ff */
[----:B------:R-:W-:Y:S02]  /*35d0*/  PRMT R49, R47, 0xba98, RZ ;  /* 0x0000ba982f317816 */ /* 0x000fe400000000ff */
[----:B------:R-:W3:Y:S02]  /*35e0*/  LDS R47, [R37+0x8] ;  /* 0x00000800252f7984 */ /* 0x000ee40000000800 */
[C---:B------:R-:W-:Y:S02]  /*35f0*/  LOP3.LUT R48, R49.reuse, 0x80808080, R48, 0x6, !PT ;  /* 0x8080808031307812 */ /* 0x040fe400078e0630 */
[----:B------:R-:W-:-:S02]  /*3600*/  LOP3.LUT R49, R49, 0x7f7f7f7f, R26, 0x60, !PT ;  /* 0x7f7f7f7f31317812 */ /* 0x000fc400078e601a */
[----:B------:R-:W4:Y:S01]  /*3610*/  LDS.64 R26, [R29+0x10] ;  /* 0x000010001d1a7984 */ /* 0x000f220000000a00 */
[----:B-1----:R-:W-:Y:S02]  /*3620*/  SHF.R.S32.HI R44, RZ, UR5, R44 ;  /* 0x00000005ff2c7c19 */ /* 0x002fe4000801142c */
[----:B--2---:R-:W-:Y:S02]  /*3630*/  SHF.R.S32.HI R45, RZ, UR23, R45 ;  /* 0x00000017ff2d7c19 */ /* 0x004fe4000801142d */
[----:B------:R-:W-:-:S03]  /*3640*/  LOP3.LUT R44, R44, 0x3030303, RZ, 0xc0, !PT ;  /* 0x030303032c2c7812 */ /* 0x000fc600078ec0ff */
[----:B------:R-:W-:-:S05]  /*3650*/  IMAD.SHL.U32 R45, R45, 0x4, RZ ;  /* 0x000000042d2d7824 */ /* 0x000fca00078e00ff */
[----:B------:R-:W-:-:S04]  /*3660*/  LOP3.LUT R45, R45, 0x4040404, RZ, 0xc0, !PT ;  /* 0x040404042d2d7812 */ /* 0x000fc800078ec0ff */
[----:B------:R-:W-:-:S04]  /*3670*/  IADD3 R51, PT, PT, R44, -0x7f7f7f80, -R45 ;  /* 0x808080802c337810 */ /* 0x000fc80007ffe82d */
[----:B------:R-:W-:Y:S02]  /*3680*/  LOP3.LUT R50, R45, R44, R51, 0x64, !PT ;  /* 0x0000002c2d327212 */ /* 0x000fe400078e6433 */
[----:B------:R-:W-:Y:S02]  /*3690*/  LOP3.LUT R45, R48, R49, RZ, 0xfc, !PT ;  /* 0x00000031302d7212 */ /* 0x000fe400078efcff */
[----:B------:R-:W-:Y:S02]  /*36a0*/  PRMT R49, R44, 0xba98, RZ ;  /* 0x0000ba982c317816 */ /* 0x000fe400000000ff */
[----:B0-----:R-:W-:Y:S02]  /*36b0*/  SHF.R.S32.HI R44, RZ, UR23, R46 ;  /* 0x00000017ff2c7c19 */ /* 0x001fe4000801142e */
[----:B---3--:R-:W-:Y:S02]  /*36c0*/  SHF.R.S32.HI R46, RZ, UR5, R47 ;  /* 0x00000005ff2e7c19 */ /* 0x008fe4000801142f */
[----:B------:R-:W-:Y:S01]  /*36d0*/  PRMT R50, R50, 0xba98, RZ ;  /* 0x0000ba9832327816 */ /* 0x000fe200000000ff */
[----:B------:R-:W-:Y:S01]  /*36e0*/  IMAD.SHL.U32 R44, R44, 0x4, RZ ;  /* 0x000000042c2c7824 */ /* 0x000fe200078e00ff */
[----:B------:R-:W-:Y:S01]  /*36f0*/  LOP3.LUT R46, R46, 0x3030303, RZ, 0xc0, !PT ;  /* 0x030303032e2e7812 */ /* 0x000fe200078ec0ff */
[----:B----4-:R-:W-:Y:S01]  /*3700*/  IDP.4A.S8.S8 R45, R45, R26, RZ ;  /* 0x0000001a2d2d7226 */ /* 0x010fe200000006ff */
[----:B------:R-:W-:-:S02]  /*3710*/  LOP3.LUT R51, R50, 0x80808080, R51, 0x6, !PT ;  /* 0x8080808032337812 */ /* 0x000fc400078e0633 */
[----:B------:R-:W-:Y:S02]  /*3720*/  LOP3.LUT R47, R44, 0x4040404, RZ, 0xc0, !PT ;  /* 0x040404042c2f7812 */ /* 0x000fe400078ec0ff */
[----:B------:R-:W-:Y:S02]  /*3730*/  LOP3.LUT R50, R50, 0x7f7f7f7f, R49, 0x60, !PT ;  /* 0x7f7f7f7f32327812 */ /* 0x000fe400078e6031 */
[C---:B------:R-:W-:Y:S02]  /*3740*/  IADD3 R48, PT, PT, R46.reuse, -0x7f7f7f80, -R47 ;  /* 0x808080802e307810 */ /* 0x040fe40007ffe82f */
[----:B------:R-:W-:Y:S02]  /*3750*/  LOP3.LUT R44, R51, R50, RZ, 0xfc, !PT ;  /* 0x00000032332c7212 */ /* 0x000fe400078efcff */
[--C-:B------:R-:W-:Y:S01]  /*3760*/  LOP3.LUT R47, R47, R46, R48.reuse, 0x64, !PT ;  /* 0x0000002e2f2f7212 */ /* 0x100fe200078e6430 */
[----:B------:R-:W-:Y:S01]  /*3770*/  LDS R51, [R37+0xc] ;  /* 0x00000c0025337984 */ /* 0x000fe20000000800 */
[----:B------:R-:W-:Y:S01]  /*3780*/  PRMT R46, R46, 0xba98, RZ ;  /* 0x0000ba982e2e7816 */ /* 0x000fe200000000ff */
[----:B------:R-:W-:Y:S01]  /*3790*/  IDP.4A.S8.S8 R45, R44, R27, R45 ;  /* 0x0000001b2c2d7226 */ /* 0x000fe2000000062d */
[----:B------:R-:W-:Y:S01]  /*37a0*/  PRMT R47, R47, 0xba98, RZ ;  /* 0x0000ba982f2f7816 */ /* 0x000fe200000000ff */
[----:B------:R-:W0:Y:S03]  /*37b0*/  LDS.64 R26, [R29+0x8] ;  /* 0x000008001d1a7984 */ /* 0x000e260000000a00 */
[C---:B------:R-:W-:Y:S01]  /*37c0*/  LOP3.LUT R48, R47.reuse, 0x80808080, R48, 0x6, !PT ;  /* 0x808080802f307812 */ /* 0x040fe200078e0630 */
[----:B------:R-:W1:Y:S01]  /*37d0*/  LDS R44, [R42+0x1c] ;  /* 0x00001c002a2c7984 */ /* 0x000e620000000800 */
[----:B------:R-:W-:-:S03]  /*37e0*/  LOP3.LUT R49, R47, 0x7f7f7f7f, R46, 0x60, !PT ;  /* 0x7f7f7f7f2f317812 */ /* 0x000fc600078e602e */
[----:B------:R-:W2:Y:S01]  /*37f0*/  LDS R47, [R42+0xc] ;  /* 0x00000c002a2f7984 */ /* 0x000ea20000000800 */
[----:B------:R-:W-:-:S03]  /*3800*/  LOP3.LUT R50, R48, R49, RZ, 0xfc, !PT ;  /* 0x0000003130327212 */ /* 0x000fc600078efcff */
[----:B------:R-:W3:Y:S04]  /*3810*/  LDS R48, [R42+0x18] ;  /* 0x000018002a307984 */ /* 0x000ee80000000800 */
[----:B------:R-:W4:Y:S04]  /*3820*/  LDS R49, [R37+0x18] ;  /* 0x0000180025317984 */ /* 0x000f280000000800 */
[----:B------:R5:W5:Y:S01]  /*3830*/  LDS R46, [R37+0x1c] ;  /* 0x00001c00252e7984 */ /* 0x000b620000000800 */
[----:B0-----:R-:W-:Y:S01]  /*3840*/  IDP.4A.S8.S8 R26, R50, R26, R43 ;  /* 0x0000001a321a7226 */ /* 0x001fe2000000062b */
[----:B------:R-:W-:-:S02]  /*3850*/  SHF.R.S32.HI R43, RZ, UR5, R51 ;  /* 0x00000005ff2b7c19 */ /* 0x000fc40008011433 */
[----:B-1----:R-:W-:Y:S02]  /*3860*/  SHF.R.S32.HI R44, RZ, UR23, R44 ;  /* 0x00000017ff2c7c19 */ /* 0x002fe4000801142c */
[----:B------:R-:W-:Y:S02]  /*3870*/  LOP3.LUT R43, R43, 0x3030303, RZ, 0xc0, !PT ;  /* 0x030303032b2b7812 */ /* 0x000fe400078ec0ff */
[----:B--2---:R-:W-:Y:S01]  /*3880*/  SHF.R.S32.HI R47, RZ, UR23, R47 ;  /* 0x00000017ff2f7c19 */ /* 0x004fe2000801142f */
[----:B------:R-:W-:Y:S01]  /*3890*/  IMAD.SHL.U32 R44, R44, 0x4, RZ ;  /* 0x000000042c2c7824 */ /* 0x000fe200078e00ff */
[----:B---3--:R-:W-:-:S03]  /*38a0*/  SHF.R.S32.HI R50, RZ, UR23, R48 ;  /* 0x00000017ff327c19 */ /* 0x008fc60008011430 */
[----:B------:R-:W-:Y:S01]  /*38b0*/  IMAD.SHL.U32 R47, R47, 0x4, RZ ;  /* 0x000000042f2f7824 */ /* 0x000fe200078e00ff */
[----:B----4-:R-:W-:Y:S01]  /*38c0*/  SHF.R.S32.HI R49, RZ, UR5, R49 ;  /* 0x00000005ff317c19 */ /* 0x010fe20008011431 */
[----:B------:R-:W-:-:S03]  /*38d0*/  IMAD.SHL.U32 R50, R50, 0x4, RZ ;  /* 0x0000000432327824 */ /* 0x000fc600078e00ff */
[----:B------:R-:W-:Y:S02]  /*38e0*/  LOP3.LUT R48, R47, 0x4040404, RZ, 0xc0, !PT ;  /* 0x040404042f307812 */ /* 0x000fe400078ec0ff */
[----:B------:R-:W-:Y:S02]  /*38f0*/  LOP3.LUT R47, R49, 0x3030303, RZ, 0xc0, !PT ;  /* 0x03030303312f7812 */ /* 0x000fe400078ec0ff */
[----:B------:R-:W-:Y:S02]  /*3900*/  IADD3 R42, PT, PT, R43, -0x7f7f7f80, -R48 ;  /* 0x808080802b2a7810 */ /* 0x000fe40007ffe830 */
[----:B------:R-:W-:Y:S02]  /*3910*/  LOP3.LUT R52, R50, 0x4040404, RZ, 0xc0, !PT ;  /* 0x0404040432347812 */ /* 0x000fe400078ec0ff */
[----:B-----5:R-:W-:Y:S02]  /*3920*/  LOP3.LUT R37, R48, R43, R42, 0x64, !PT ;  /* 0x0000002b30257212 */ /* 0x020fe400078e642a */
[----:B------:R-:W-:-:S02]  /*3930*/  IADD3 R48, PT, PT, R47, -0x7f7f7f80, -R52 ;  /* 0x808080802f307810 */ /* 0x000fc40007ffe834 */
[----:B------:R-:W-:Y:S02]  /*3940*/  PRMT R37, R37, 0xba98, RZ ;  /* 0x0000ba9825257816 */ /* 0x000fe400000000ff */
[----:B------:R-:W-:Y:S02]  /*3950*/  PRMT R50, R43, 0xba98, RZ ;  /* 0x0000ba982b327816 */ /* 0x000fe400000000ff */
[----:B------:R-:W-:Y:S02]  /*3960*/  SHF.R.S32.HI R46, RZ, UR5, R46 ;  /* 0x00000005ff2e7c19 */ /* 0x000fe4000801142e */
[----:B------:R-:W-:Y:S02]  /*3970*/  LOP3.LUT R52, R52, R47, R48, 0x64, !PT ;  /* 0x0000002f34347212 */ /* 0x000fe400078e6430 */
[C---:B------:R-:W-:Y:S02]  /*3980*/  LOP3.LUT R42, R37.reuse, 0x80808080, R42, 0x6, !PT ;  /* 0x80808080252a7812 */ /* 0x040fe400078e062a */
[----:B------:R-:W-:-:S02]  /*3990*/  LOP3.LUT R37, R37, 0x7f7f7f7f, R50, 0x60, !PT ;  /* 0x7f7f7f7f25257812 */ /* 0x000fc400078e6032 */
[----:B------:R-:W-:Y:S02]  /*39a0*/  PRMT R50, R47, 0xba98, RZ ;  /* 0x0000ba982f327816 */ /* 0x000fe400000000ff */
[----:B------:R-:W-:Y:S02]  /*39b0*/  LOP3.LUT R47, R46, 0x3030303, RZ, 0xc0, !PT ;  /* 0x030303032e2f7812 */ /* 0x000fe400078ec0ff */
[----:B------:R-:W-:Y:S02]  /*39c0*/  PRMT R49, R52, 0xba98, RZ ;  /* 0x0000ba9834317816 */ /* 0x000fe400000000ff */
[----:B------:R-:W-:Y:S02]  /*39d0*/  LOP3.LUT R46, R44, 0x4040404, RZ, 0xc0, !PT ;  /* 0x040404042c2e7812 */ /* 0x000fe400078ec0ff */
[C---:B------:R-:W-:Y:S02]  /*39e0*/  LOP3.LUT R43, R49.reuse, 0x80808080, R48, 0x6, !PT ;  /* 0x80808080312b7812 */ /* 0x040fe400078e0630 */
[----:B------:R-:W-:Y:S01]  /*39f0*/  LOP3.LUT R50, R49, 0x7f7f7f7f, R50, 0x60, !PT ;  /* 0x7f7f7f7f31327812 */ /* 0x000fe200078e6032 */
[----:B------:R-:W-:Y:S01]  /*3a00*/  IMAD.U32 R49, RZ, RZ, UR21 ;  /* 0x00000015ff317e24 */ /* 0x000fe2000f8e00ff */
[----:B------:R-:W-:-:S02]  /*3a10*/  IADD3 R44, PT, PT, R47, -0x7f7f7f80, -R46 ;  /* 0x808080802f2c7810 */ /* 0x000fc40007ffe82e */
[----:B------:R-:W-:Y:S01]  /*3a20*/  LOP3.LUT R43, R43, R50, RZ, 0xfc, !PT ;  /* 0x000000322b2b7212 */ /* 0x000fe200078efcff */
[----:B------:R-:W-:Y:S01]  /*3a30*/  IMAD R49, R49, 0x4, R12 ;  /* 0x0000000431317824 */ /* 0x000fe200078e020c */
[--C-:B------:R-:W-:Y:S02]  /*3a40*/  LOP3.LUT R48, R46, R47, R44.reuse, 0x64, !PT ;  /* 0x0000002f2e307212 */ /* 0x100fe400078e642c */
[----:B------:R-:W-:Y:S02]  /*3a50*/  PRMT R50, R47, 0xba98, RZ ;  /* 0x0000ba982f327816 */ /* 0x000fe400000000ff */
[----:B------:R-:W-:Y:S02]  /*3a60*/  PRMT R47, R48, 0xba98, RZ ;  /* 0x0000ba98302f7816 */ /* 0x000fe400000000ff */
[----:B------:R-:W-:Y:S02]  /*3a70*/  LOP3.LUT R46, R28, 0xffff, RZ, 0xc0, !PT ;  /* 0x0000ffff1c2e7812 */ /* 0x000fe400078ec0ff */
[----:B------:R-:W-:Y:S01]  /*3a80*/  LEA R49, R49, UR13, 0x2 ;  /* 0x0000000d31317c11 */ /* 0x000fe2000f8e10ff */
[----:B------:R-:W0:Y:S01]  /*3a90*/  LDS.64 R28, [R29+0x18] ;  /* 0x000018001d1c7984 */ /* 0x000e220000000a00 */
[----:B------:R-:W-:-:S02]  /*3aa0*/  LOP3.LUT R44, R47, 0x80808080, R44, 0x6, !PT ;  /* 0x808080802f2c7812 */ /* 0x000fc400078e062c */
[----:B------:R-:W-:Y:S01]  /*3ab0*/  LOP3.LUT R47, R47, 0x7f7f7f7f, R50, 0x60, !PT ;  /* 0x7f7f7f7f2f2f7812 */ /* 0x000fe200078e6032 */
[----:B------:R-:W-:Y:S01]  /*3ac0*/  VIADD R50, R10, UR21 ;  /* 0x000000150a327c36 */ /* 0x000fe20008000000 */
[----:B------:R-:W-:Y:S01]  /*3ad0*/  SHF.R.U32.HI R51, RZ, 0x1, R46 ;  /* 0x00000001ff337819 */ /* 0x000fe2000001162e */
[----:B------:R-:W-:Y:S01]  /*3ae0*/  LDS.S8 R48, [R49+UR22+0x1] ;  /* 0x0000011631307984 */ /* 0x000fe20008000200 */
[----:B------:R-:W-:Y:S02]  /*3af0*/  LOP3.LUT R37, R42, R37, RZ, 0xfc, !PT ;  /* 0x000000252a257212 */ /* 0x000fe400078efcff */
[----:B------:R-:W-:Y:S01]  /*3b00*/  LEA R50, R50, UR18, 0x2 ;  /* 0x0000001232327c11 */ /* 0x000fe2000f8e10ff */
[----:B------:R-:W1:Y:S01]  /*3b10*/  LDS.S8 R46, [R49+UR22] ;  /* 0x00000016312e7984 */ /* 0x000e620008000200 */
[----:B------:R-:W-:Y:S01]  /*3b20*/  LOP3.LUT R51, R51, 0xffff, RZ, 0xc0, !PT ;  /* 0x0000ffff33337812 */ /* 0x000fe200078ec0ff */
[----:B------:R-:W-:Y:S01]  /*3b30*/  IDP.4A.S8.S8 R27, R37, R27, R26 ;  /* 0x0000001b251b7226 */ /* 0x000fe2000000061a */
[----:B------:R-:W-:-:S02]  /*3b40*/  LOP3.LUT R44, R44, R47, RZ, 0xfc, !PT ;  /* 0x0000002f2c2c7212 */ /* 0x000fc400078efcff */
[----:B------:R-:W-:Y:S04]  /*3b50*/  LDS R50, [R50] ;  /* 0x0000000032327984 */ /* 0x000fe80000000800 */
[----:B------:R-:W2:Y:S01]  /*3b60*/  LDS R51, [R51+UR19] ;  /* 0x0000001333337984 */ /* 0x000ea20008000800 */
[----:B0-----:R-:W-:-:S04]  /*3b70*/  IDP.4A.S8.S8 R28, R43, R28, R45 ;  /* 0x0000001c2b1c7226 */ /* 0x001fc8000000062d */
[----:B------:R-:W-:Y:S02]  /*3b80*/  IDP.4A.S8.S8 R28, R44, R29, R28 ;  /* 0x0000001d2c1c7226 */ /* 0x000fe4000000061c */
[----:B-1----:R-:W-:-:S04]  /*3b90*/  IMAD R27, R27, R46, RZ ;  /* 0x0000002e1b1b7224 */ /* 0x002fc800078e02ff */
[----:B------:R-:W-:-:S05]  /*3ba0*/  IMAD R27, R28, R48, R27 ;  /* 0x000000301c1b7224 */ /* 0x000fca00078e021b */
[----:B------:R-:W-:Y:S01]  /*3bb0*/  I2FP.F32.S32 R27, R27 ;  /* 0x0000001b001b7245 */ /* 0x000fe20000201400 */
[----:B--2---:R-:W-:-:S04]  /*3bc0*/  FMUL.FTZ R51, R50, R51 ;  /* 0x0000003332337220 */ /* 0x004fc80000410000 */
[----:B------:R-:W-:Y:S01]  /*3bd0*/  FFMA.FTZ R34, R51, R27, R34 ;  /* 0x0000001b33227223 */ /* 0x000fe20000010022 */
[----:B------:R-:W-:Y:S06]  /*3be0*/  BRA.U !UP0, `(.L_x_304) ;  /* 0xfffffff5087c7547 */ /* 0x000fec000b83ffff */
[----:B------:R-:W-:Y:S01]  /*3bf0*/  BAR.SYNC.DEFER_BLOCKING 0x0 ;  /* 0x0000000000007b1d */ /* 0x000fe20000010000 */
[----:B------:R-:W-:-:S04]  /*3c00*/  UIADD3 UR5, UPT, UPT, UR11, 0x180, URZ ;  /* 0x000001800b057890 */ /* 0x000fc8000fffe0ff */
[----:B------:R-:W-:-:S09]  /*3c10*/  UISETP.GE.AND UP0, UPT, UR5, UR25, UPT ;  /* 0x000000190500728c */ /* 0x000fd2000bf06270 */
[----:B------:R-:W-:Y:S05]  /*3c20*/  BRA.U UP0, `(.L_x_301) ;  /* 0x0000000900c87547 */ /* 0x000fea000b800000 */
[C---:B------:R-:W-:Y:S02]  /*3c30*/  VIADD R26, R0.reuse, 0x60 ;  /* 0x00000060001a7836 */ /* 0x040fe40000000000 */
[----:B------:R-:W-:-:S03]  /*3c40*/  VIADD R28, R0, UR24 ;  /* 0x00000018001c7c36 */ /* 0x000fc60008000000 */
[----:B------:R-:W-:Y:S01]  /*3c50*/  LEA.HI R27, R26, UR24, RZ, 0x1d ;  /* 0x000000181a1b7c11 */ /* 0x000fe2000f8fe8ff */
[----:B------:R-:W-:-:S03]  /*3c60*/  VIADD R26, R28, 0xc ;  /* 0x0000000c1c1a7836 */ /* 0x000fc60000000000 */
[----:B------:R-:W-:Y:S02]  /*3c70*/  ISETP.GE.OR P1, PT, R27, UR10, P0 ;  /* 0x0000000a1b007c0c */ /* 0x000fe40008726670 */
[----:B------:R-:W-:-:S04]  /*3c80*/  ISETP.GE.OR P0, PT, R26, UR10, P0 ;  /* 0x0000000a1a007c0c */ /* 0x000fc80008706670 */
[----:B------:R-:W-:-:S07]  /*3c90*/  ISETP.GT.U32.OR P0, PT, R0, 0x3, P0 ;  /* 0x000000030000780c */ /* 0x000fce0000704470 */
[----:B------:R-:W-:-:S04]  /*3ca0*/  @!P1 IMAD.IADD R27, R36, 0x1, R27 ;  /* 0x00000001241b9824 */ /* 0x000fc800078e021b */
[----:B------:R-:W-:Y:S02]  /*3cb0*/  @!P1 IMAD.WIDE R26, R27, 0x24, R38 ;  /* 0x000000241b1a9825 */ /* 0x000fe400078e0226 */
[----:B------:R-:W2:Y:S04]  /*3cc0*/  @!P0 LDG.E.U16.CONSTANT R40, desc[UR14][R40.64+0x1b0] ;  /* 0x0001b00e28288981 */ /* 0x000ea8000c1e9500 */
[----:B------:R-:W3:Y:S01]  /*3cd0*/  @!P1 LDG.E.CONSTANT R27, desc[UR14][R26.64+0x4] ;  /* 0x0000040e1a1b9981 */ /* 0x000ee2000c1e9900 */
[----:B------:R-:W-:Y:S01]  /*3ce0*/  UMOV UR11, 0x18 ;  /* 0x00000018000b7882 */ /* 0x000fe20000000000 */
[----:B--2---:R-:W-:Y:S02]  /*3cf0*/  @!P0 HADD2.F32 R29, -RZ, R40.H0_H0 ;  /* 0x20000028ff1d8230 */ /* 0x004fe40000004100 */
[----:B---3--:R0:W-:Y:S04]  /*3d00*/  @!P1 STS [R30], R27 ;  /* 0x0000001b1e009388 */ /* 0x0081e80000000800 */
[----:B------:R0:W-:Y:S01]  /*3d10*/  @!P0 STS [R14], R29 ;  /* 0x0000001d0e008388 */ /* 0x0001e20000000800 */
[----:B------:R-:W-:Y:S06]  /*3d20*/  BAR.SYNC.DEFER_BLOCKING 0x0 ;  /* 0x0000000000007b1d */ /* 0x000fec0000010000 */
.L_x_305:
        /* <DEDUP_REMOVED lines=12> */
[----:B------:R-:W-:Y:S02]  /*3df0*/  LEA R41, R26, UR20, 0x2 ;  /* 0x000000141a297c11 */ /* 0x000fe4000f8e10ff */
[----:B------:R-:W-:Y:S01]  /*3e00*/  VIADD R36, R31, UR5 ;  /* 0x000000051f247c36 */ /* 0x000fe20008000000 */
[----:B------:R-:W0:Y:S01]  /*3e10*/  LDS R27, [R40] ;  /* 0x00000000281b7984 */ /* 0x000e220000000800 */
[----:B------:R-:W-:Y:S02]  /*3e20*/  USHF.R.U32.HI UR22, URZ, 0x1, UR21 ;  /* 0x00000001ff167899 */ /* 0x000fe40008011615 */
[----:B------:R-:W-:Y:S01]  /*3e30*/  ULOP3.LUT UR5, UR11, 0x6, URZ, 0xc0, !UPT ;  /* 0x000000060b057892 */ /* 0x000fe2000f8ec0ff */
[----:B------:R-:W1:Y:S01]  /*3e40*/  LDS R26, [R41] ;  /* 0x00000000291a7984 */ /* 0x000e620000000800 */
[----:B------:R-:W-:Y:S01]  /*3e50*/  LEA R37, R36, UR16, 0x2 ;  /* 0x0000001024257c11 */ /* 0x000fe2000f8e10ff */
[----:B------:R-:W-:-:S02]  /*3e60*/  UIADD3 UR11, UPT, UPT, UR11, 0x2, URZ ;  /* 0x000000020b0b7890 */ /* 0x000fc4000fffe0ff */
[----:B------:R-:W2:Y:S02]  /*3e70*/  LDS R46, [R40+0x4] ;  /* 0x00000400282e7984 */ /* 0x000ea40000000800 */
[----:B------:R-:W-:Y:S02]  /*3e80*/  UISETP.GE.U32.AND UP0, UPT, UR11, 0x20, UPT ;  /* 0x000000200b00788c */ /* 0x000fe4000bf06070 */
[----:B------:R-:W3:Y:S04]  /*3e90*/  LDS R44, [R41+0x4] ;  /* 0x00000400292c7984 */ /* 0x000ee80000000800 */
[----:B------:R-:W4:Y:S01]  /*3ea0*/  LDS R28, [R40+0x10] ;  /* 0x00001000281c7984 */ /* 0x000f220000000800 */
[----:B0-----:R-:W-:Y:S02]  /*3eb0*/  SHF.R.S32.HI R27, RZ, UR22, R27 ;  /* 0x00000016ff1b7c19 */ /* 0x001fe4000801141b */
[----:B-1----:R-:W-:-:S03]  /*3ec0*/  SHF.R.S32.HI R29, RZ, UR5, R26 ;  /* 0x00000005ff1d7c19 */ /* 0x002fc6000801141a */
[----:B------:R-:W-:Y:S02]  /*3ed0*/  IMAD.SHL.U32 R43, R27, 0x4, RZ ;  /* 0x000000041b2b7824 */ /* 0x000fe400078e00ff */
[----:B------:R-:W0:Y:S01]  /*3ee0*/  LDS.64 R26, [R37] ;  /* 0x00000000251a7984 */ /* 0x000e220000000a00 */
[----:B------:R-:W-:Y:S02]  /*3ef0*/  LOP3.LUT R42, R29, 0x3030303, RZ, 0xc0, !PT ;  /* 0x030303031d2a7812 */ /* 0x000fe400078ec0ff */
[----:B------:R-:W-:Y:S01]  /*3f00*/  LOP3.LUT R45, R43, 0x4040404, RZ, 0xc0, !PT ;  /* 0x040404042b2d7812 */ /* 0x000fe200078ec0ff */
[----:B------:R-:W1:Y:S01]  /*3f10*/  LDS R29, [R41+0x10] ;  /* 0x00001000291d7984 */ /* 0x000e620000000800 */
[----:B--2---:R-:W-:Y:S02]  /*3f20*/  SHF.R.S32.HI R47, RZ, UR22, R46 ;  /* 0x00000016ff2f7c19 */ /* 0x004fe4000801142e */
[----:B------:R-:W-:Y:S02]  /*3f30*/  IADD3 R43, PT, PT, R42, -0x7f7f7f80, -R45 ;  /* 0x808080802a2b7810 */ /* 0x000fe40007ffe82d */
[----:B---3--:R-:W-:Y:S01]  /*3f40*/  SHF.R.S32.HI R46, RZ, UR5, R44 ;  /* 0x00000005ff2e7c19 */ /* 0x008fe2000801142c */
[----:B------:R-:W-:Y:S01]  /*3f50*/  IMAD.SHL.U32 R48, R47, 0x4, RZ ;  /* 0x000000042f307824 */ /* 0x000fe200078e00ff */
[----:B------:R-:W-:-:S02]  /*3f60*/  LOP3.LUT R44, R45, R42, R43, 0x64, !PT ;  /* 0x0000002a2d2c7212 */ /* 0x000fc400078e642b */
[----:B------:R-:W-:Y:S02]  /*3f70*/  LOP3.LUT R45, R46, 0x3030303, RZ, 0xc0, !PT ;  /* 0x030303032e2d7812 */ /* 0x000fe400078ec0ff */
[----:B------:R-:W-:Y:S02]  /*3f80*/  PRMT R46, R44, 0xba98, RZ ;  /* 0x0000ba982c2e7816 */ /* 0x000fe400000000ff */
[----:B------:R-:W-:Y:S01]  /*3f90*/  PRMT R47, R42, 0xba98, RZ ;  /* 0x0000ba982a2f7816 */ /* 0x000fe200000000ff */
[----:B------:R-:W2:Y:S01]  /*3fa0*/  LDS R44, [R41+0x14] ;  /* 0x00001400292c7984 */ /* 0x000ea20000000800 */
[----:B------:R-:W-:Y:S02]  /*3fb0*/  LOP3.LUT R48, R48, 0x4040404, RZ, 0xc0, !PT ;  /* 0x0404040430307812 */ /* 0x000fe400078ec0ff */
[C---:B------:R-:W-:Y:S01]  /*3fc0*/  LOP3.LUT R43, R46.reuse, 0x80808080, R43, 0x6, !PT ;  /* 0x808080802e2b7812 */ /* 0x040fe200078e062b */
[----:B------:R-:W3:Y:S01]  /*3fd0*/  LDS R42, [R40+0x14] ;  /* 0x00001400282a7984 */ /* 0x000ee20000000800 */
[----:B------:R-:W-:-:S02]  /*3fe0*/  LOP3.LUT R46, R46, 0x7f7f7f7f, R47, 0x60, !PT ;  /* 0x7f7f7f7f2e2e7812 */ /* 0x000fc400078e602f */
[----:B------:R-:W-:Y:S02]  /*3ff0*/  IADD3 R47, PT, PT, R45, -0x7f7f7f80, -R48 ;  /* 0x808080802d2f7810 */ /* 0x000fe40007ffe830 */
[----:B------:R-:W-:Y:S02]  /*4000*/  LOP3.LUT R43, R43, R46, RZ, 0xfc, !PT ;  /* 0x0000002e2b2b7212 */ /* 0x000fe400078efcff */
[----:B------:R-:W-:Y:S02]  /*4010*/  LOP3.LUT R48, R48, R45, R47, 0x64, !PT ;  /* 0x0000002d30307212 */ /* 0x000fe400078e642f */
[----:B------:R-:W-:Y:S02]  /*4020*/  PRMT R45, R45, 0xba98, RZ ;  /* 0x0000ba982d2d7816 */ /* 0x000fe400000000ff */
[----:B------:R-:W-:Y:S02]  /*4030*/  PRMT R48, R48, 0xba98, RZ ;  /* 0x0000ba9830307816 */ /* 0x000fe400000000ff */
[----:B----4-:R-:W-:-:S02]  /*4040*/  SHF.R.S32.HI R28, RZ, UR22, R28 ;  /* 0x00000016ff1c7c19 */ /* 0x010fc4000801141c */
[C---:B------:R-:W-:Y:S02]  /*4050*/  LOP3.LUT R47, R48.reuse, 0x80808080, R47, 0x6, !PT ;  /* 0x80808080302f7812 */ /* 0x040fe400078e062f */
[----:B------:R-:W-:Y:S01]  /*4060*/  LOP3.LUT R48, R48, 0x7f7f7f7f, R45, 0x60, !PT ;  /* 0x7f7f7f7f30307812 */ /* 0x000fe200078e602d */
[----:B0-----:R-:W-:Y:S02]  /*4070*/  IDP.4A.S8.S8 R43, R43, R26, RZ ;  /* 0x0000001a2b2b7226 */ /* 0x001fe400000006ff */
[----:B------:R-:W0:Y:S01]  /*4080*/  LDS R26, [R40+0x8] ;  /* 0x00000800281a7984 */ /* 0x000e220000000800 */
[----:B------:R-:W-:Y:S02]  /*4090*/  LOP3.LUT R48, R47, R48, RZ, 0xfc, !PT ;  /* 0x000000302f307212 */ /* 0x000fe400078efcff */
[----:B-1----:R-:W-:-:S03]  /*40a0*/  SHF.R.S32.HI R46, RZ, UR5, R29 ;  /* 0x00000005ff2e7c19 */ /* 0x002fc6000801141d */
[----:B------:R-:W-:Y:S01]  /*40b0*/  IDP.4A.S8.S8 R43, R48, R27, R43 ;  /* 0x0000001b302b7226 */ /* 0x000fe2000000062b */
[----:B------:R-:W-:Y:S01]  /*40c0*/  LOP3.LUT R46, R46, 0x3030303, RZ, 0xc0, !PT ;  /* 0x030303032e2e7812 */ /* 0x000fe200078ec0ff */
[----:B------:R-:W-:Y:S02]  /*40d0*/  IMAD.SHL.U32 R27, R28, 0x4, RZ ;  /* 0x000000041c1b7824 */ /* 0x000fe400078e00ff */
[----:B------:R-:W1:Y:S01]  /*40e0*/  LDS.64 R28, [R37+0x10] ;  /* 0x00001000251c7984 */ /* 0x000e620000000a00 */
[----:B------:R-:W-:Y:S02]  /*40f0*/  PRMT R49, R46, 0xba98, RZ ;  /* 0x0000ba982e317816 */ /* 0x000fe400000000ff */
[----:B------:R-:W-:Y:S02]  /*4100*/  LOP3.LUT R47, R27, 0x4040404, RZ, 0xc0, !PT ;  /* 0x040404041b2f7812 */ /* 0x000fe400078ec0ff */
[----:B------:R-:W4:Y:S01]  /*4110*/  LDS R27, [R41+0x8] ;  /* 0x00000800291b7984 */ /* 0x000f220000000800 */
[----:B--2---:R-:W-:-:S02]  /*4120*/  SHF.R.S32.HI R44, RZ, UR5, R44 ;  /* 0x00000005ff2c7c19 */ /* 0x004fc4000801142c */
[----:B------:R-:W-:Y:S02]  /*4130*/  IADD3 R45, PT, PT, R46, -0x7f7f7f80, -R47 ;  /* 0x808080802e2d7810 */ /* 0x000fe40007ffe82f */
[----:B---3--:R-:W-:Y:S02]  /*4140*/  SHF.R.S32.HI R48, RZ, UR22, R42 ;  /* 0x00000016ff307c19 */ /* 0x008fe4000801142a */
[----:B------:R-:W-:Y:S02]  /*4150*/  LOP3.LUT R42, R47, R46, R45, 0x64, !PT ;  /* 0x0000002e2f2a7212 */ /* 0x000fe400078e642d */
[----:B------:R-:W-:Y:S01]  /*4160*/  LOP3.LUT R47, R44, 0x3030303, RZ, 0xc0, !PT ;  /* 0x030303032c2f7812 */ /* 0x000fe200078ec0ff */
[----:B------:R-:W-:Y:S01]  /*4170*/  IMAD.SHL.U32 R48, R48, 0x4, RZ ;  /* 0x0000000430307824 */ /* 0x000fe200078e00ff */
[----:B------:R-:W-:Y:S01]  /*4180*/  PRMT R42, R42, 0xba98, RZ ;  /* 0x0000ba982a2a7816 */ /* 0x000fe200000000ff */
[----:B------:R-:W2:Y:S03]  /*4190*/  LDS R44, [R40+0xc] ;  /* 0x00000c00282c7984 */ /* 0x000ea60000000800 */
[----:B------:R-:W-:-:S02]  /*41a0*/  LOP3.LUT R48, R48, 0x4040404, RZ, 0xc0, !PT ;  /* 0x0404040430307812 */ /* 0x000fc400078ec0ff */
[C---:B------:R-:W-:Y:S02]  /*41b0*/  LOP3.LUT R46, R42.reuse, 0x7f7f7f7f, R49, 0x60, !PT ;  /* 0x7f7f7f7f2a2e7812 */ /* 0x040fe400078e6031 */
[----:B------:R-:W-:Y:S02]  /*41c0*/  IADD3 R49, PT, PT, R47, -0x7f7f7f80, -R48 ;  /* 0x808080802f317810 */ /* 0x000fe40007ffe830 */
[----:B------:R-:W-:Y:S02]  /*41d0*/  LOP3.LUT R45, R42, 0x80808080, R45, 0x6, !PT ;  /* 0x808080802a2d7812 */ /* 0x000fe400078e062d */
[----:B------:R-:W3:Y:S01]  /*41e0*/  LDS R42, [R41+0xc] ;  /* 0x00000c00292a7984 */ /* 0x000ee20000000800 */
[----:B------:R-:W-:Y:S02]  /*41f0*/  LOP3.LUT R48, R48, R47, R49, 0x64, !PT ;  /* 0x0000002f30307212 */ /* 0x000fe400078e6431 */
[----:B------:R-:W-:Y:S02]  /*4200*/  LOP3.LUT R45, R45, R46, RZ, 0xfc, !PT ;  /* 0x0000002e2d2d7212 */ /* 0x000fe400078efcff */
[----:B------:R-:W-:-:S02]  /*4210*/  PRMT R48, R48, 0xba98, RZ ;  /* 0x0000ba9830307816 */ /* 0x000fc400000000ff */
[----:B------:R-:W-:Y:S02]  /*4220*/  PRMT R47, R47, 0xba98, RZ ;  /* 0x0000ba982f2f7816 */ /* 0x000fe400000000ff */
[----:B0-----:R-:W-:Y:S02]  /*4230*/  SHF.R.S32.HI R26, RZ, UR22, R26 ;  /* 0x00000016ff1a7c19 */ /* 0x001fe4000801141a */
[C---:B------:R-:W-:Y:S01]  /*4240*/  LOP3.LUT R49, R48.reuse, 0x80808080, R49, 0x6, !PT ;  /* 0x8080808030317812 */ /* 0x040fe200078e0631 */
[----:B-1----:R-:W-:Y:S01]  /*4250*/  IDP.4A.S8.S8 R45, R45, R28, RZ ;  /* 0x0000001c2d2d7226 */ /* 0x002fe200000006ff */
[----:B------:R-:W-:Y:S01]  /*4260*/  LOP3.LUT R48, R48, 0x7f7f7f7f, R47, 0x60, !PT ;  /* 0x7f7f7f7f30307812 */ /* 0x000fe200078e602f */
[----:B------:R-:W-:Y:S01]  /*4270*/  IMAD.SHL.U32 R28, R26, 0x4, RZ ;  /* 0x000000041a1c7824 */ /* 0x000fe200078e00ff */
[----:B----4-:R-:W-:Y:S02]  /*4280*/  SHF.R.S32.HI R47, RZ, UR5, R27 ;  /* 0x00000005ff2f7c19 */ /* 0x010fe4000801141b */
[----:B------:R-:W-:Y:S01]  /*4290*/  LOP3.LUT R46, R49, R48, RZ, 0xfc, !PT ;  /* 0x00000030312e7212 */ /* 0x000fe200078efcff */
[----:B------:R-:W0:Y:S01]  /*42a0*/  LDS.64 R26, [R37+0x8] ;  /* 0x00000800251a7984 */ /* 0x000e220000000a00 */
[----:B------:R-:W-:-:S02]  /*42b0*/  LOP3.LUT R47, R47, 0x3030303, RZ, 0xc0, !PT ;  /* 0x030303032f2f7812 */ /* 0x000fc400078ec0ff */
[----:B------:R-:W-:Y:S01]  /*42c0*/  LOP3.LUT R28, R28, 0x4040404, RZ, 0xc0, !PT ;  /* 0x040404041c1c7812 */ /* 0x000fe200078ec0ff */
[----:B------:R-:W-:Y:S02]  /*42d0*/  IDP.4A.S8.S8 R45, R46, R29, R45 ;  /* 0x0000001d2e2d7226 */ /* 0x000fe4000000062d */
[----:B------:R-:W1:Y:S01]  /*42e0*/  LDS R29, [R40+0x18] ;  /* 0x00001800281d7984 */ /* 0x000e620000000800 */
[----:B------:R-:W-:-:S04]  /*42f0*/  IADD3 R46, PT, PT, R47, -0x7f7f7f80, -R28 ;  /* 0x808080802f2e7810 */ /* 0x000fc80007ffe81c */
[--C-:B------:R-:W-:Y:S02]  /*4300*/  LOP3.LUT R48, R28, R47, R46.reuse, 0x64, !PT ;  /* 0x0000002f1c307212 */ /* 0x100fe400078e642e */
[----:B------:R-:W4:Y:S02]  /*4310*/  LDS R28, [R41+0x18] ;  /* 0x00001800291c7984 */ /* 0x000f240000000800 */
[----:B------:R-:W-:Y:S02]  /*4320*/  PRMT R49, R48, 0xba98, RZ ;  /* 0x0000ba9830317816 */ /* 0x000fe400000000ff */
[----:B------:R-:W-:Y:S02]  /*4330*/  PRMT R48, R47, 0xba98, RZ ;  /* 0x0000ba982f307816 */ /* 0x000fe400000000ff */
[C---:B------:R-:W-:Y:S02]  /*4340*/  LOP3.LUT R47, R49.reuse, 0x80808080, R46, 0x6, !PT ;  /* 0x80808080312f7812 */ /* 0x040fe400078e062e */
[----:B------:R-:W-:Y:S01]  /*4350*/  LOP3.LUT R48, R49, 0x7f7f7f7f, R48, 0x60, !PT ;  /* 0x7f7f7f7f31307812 */ /* 0x000fe200078e6030 */
[----:B------:R-:W5:Y:S01]  /*4360*/  LDS R46, [R40+0x1c] ;  /* 0x00001c00282e7984 */ /* 0x000f620000000800 */
[----:B--2---:R-:W-:-:S02]  /*4370*/  SHF.R.S32.HI R49, RZ, UR22, R44 ;  /* 0x00000016ff317c19 */ /* 0x004fc4000801142c */
[----:B---3--:R-:W-:Y:S01]  /*4380*/  SHF.R.S32.HI R42, RZ, UR5, R42 ;  /* 0x00000005ff2a7c19 */ /* 0x008fe2000801142a */
[----:B------:R2:W3:Y:S01]  /*4390*/  LDS R44, [R41+0x1c] ;  /* 0x00001c00292c7984 */ /* 0x0004e20000000800 */
[----:B------:R-:W-:Y:S01]  /*43a0*/  LOP3.LUT R47, R47, R48, RZ, 0xfc, !PT ;  /* 0x000000302f2f7212 */ /* 0x000fe200078efcff */
[----:B------:R-:W-:Y:S01]  /*43b0*/  IMAD.SHL.U32 R49, R49, 0x4, RZ ;  /* 0x0000000431317824 */ /* 0x000fe200078e00ff */
[----:B------:R-:W-:-:S04]  /*43c0*/  LOP3.LUT R42, R42, 0x3030303, RZ, 0xc0, !PT ;  /* 0x030303032a2a7812 */ /* 0x000fc800078ec0ff */
[----:B------:R-:W-:-:S04]  /*43d0*/  LOP3.LUT R49, R49, 0x4040404, RZ, 0xc0, !PT ;  /* 0x0404040431317812 */ /* 0x000fc800078ec0ff */
[----:B------:R-:W-:Y:S01]  /*43e0*/  IADD3 R48, PT, PT, R42, -0x7f7f7f80, -R49 ;  /* 0x808080802a307810 */ /* 0x000fe20007ffe831 */
[----:B0-----:R-:W-:-:S03]  /*43f0*/  IDP.4A.S8.S8 R26, R47, R26, R43 ;  /* 0x0000001a2f1a7226 */ /* 0x001fc6000000062b */
[--C-:B------:R-:W-:Y:S01]  /*4400*/  LOP3.LUT R49, R49, R42, R48.reuse, 0x64, !PT ;  /* 0x0000002a31317212 */ /* 0x100fe200078e6430 */
[----:B------:R-:W-:Y:S01]  /*4410*/  IMAD.U32 R47, RZ, RZ, UR12 ;  /* 0x0000000cff2f7e24 */ /* 0x000fe2000f8e00ff */
[----:B------:R-:W-:Y:S01]  /*4420*/  PRMT R42, R42, 0xba98, RZ ;  /* 0x0000ba982a2a7816 */ /* 0x000fe200000000ff */
[----:B------:R-:W-:Y:S01]  /*4430*/  VIADD R43, R10, UR12 ;  /* 0x0000000c0a2b7c36 */ /* 0x000fe20008000000 */
[----:B------:R-:W-:Y:S02]  /*4440*/  PRMT R49, R49, 0xba98, RZ ;  /* 0x0000ba9831317816 */ /* 0x000fe400000000ff */
[----:B-1----:R-:W-:Y:S02]  /*4450*/  SHF.R.S32.HI R29, RZ, UR22, R29 ;  /* 0x00000016ff1d7c19 */ /* 0x002fe4000801141d */
[C---:B--2---:R-:W-:Y:S02]  /*4460*/  LOP3.LUT R41, R49.reuse, 0x80808080, R48, 0x6, !PT ;  /* 0x8080808031297812 */ /* 0x044fe400078e0630 */
[----:B------:R-:W-:Y:S01]  /*4470*/  LOP3.LUT R40, R49, 0x7f7f7f7f, R42, 0x60, !PT ;  /* 0x7f7f7f7f31287812 */ /* 0x000fe200078e602a */
[----:B------:R-:W-:Y:S01]  /*4480*/  IMAD R49, R47, 0x4, R12 ;  /* 0x000000042f317824 */ /* 0x000fe200078e020c */
[----:B----4-:R-:W-:Y:S01]  /*4490*/  SHF.R.S32.HI R47, RZ, UR5, R28 ;  /* 0x00000005ff2f7c19 */ /* 0x010fe2000801141c */
[----:B------:R-:W-:Y:S01]  /*44a0*/  IMAD.SHL.U32 R42, R29, 0x4, RZ ;  /* 0x000000041d2a7824 */ /* 0x000fe200078e00ff */
[----:B------:R-:W-:Y:S01]  /*44b0*/  LOP3.LUT R48, R36, 0xffff, RZ, 0xc0, !PT ;  /* 0x0000ffff24307812 */ /* 0x000fe200078ec0ff */
[----:B------:R-:W0:Y:S01]  /*44c0*/  LDS.64 R28, [R37+0x18] ;  /* 0x00001800251c7984 */ /* 0x000e220000000a00 */
[----:B------:R-:W-:-:S02]  /*44d0*/  LEA R49, R49, UR13, 0x2 ;  /* 0x0000000d31317c11 */ /* 0x000fc4000f8e10ff */
[----:B------:R-:W-:Y:S02]  /*44e0*/  LOP3.LUT R50, R42, 0x4040404, RZ, 0xc0, !PT ;  /* 0x040404042a327812 */ /* 0x000fe400078ec0ff */
[----:B------:R-:W-:Y:S01]  /*44f0*/  SHF.R.U32.HI R48, RZ, 0x1, R48 ;  /* 0x00000001ff307819 */ /* 0x000fe20000011630 */
[----:B------:R-:W1:Y:S01]  /*4500*/  LDS.S8 R42, [R49+UR21] ;  /* 0x00000015312a7984 */ /* 0x000e620008000200 */
[----:B------:R-:W-:Y:S02]  /*4510*/  LEA R51, R43, UR18, 0x2 ;  /* 0x000000122b337c11 */ /* 0x000fe4000f8e10ff */
[----:B------:R-:W-:Y:S01]  /*4520*/  LOP3.LUT R47, R47, 0x3030303, RZ, 0xc0, !PT ;  /* 0x030303032f2f7812 */ /* 0x000fe200078ec0ff */
[----:B------:R-:W-:Y:S01]  /*4530*/  LDS.S8 R43, [R49+UR21+0x1] ;  /* 0x00000115312b7984 */ /* 0x000fe20008000200 */
[----:B-----5:R-:W-:Y:S02]  /*4540*/  SHF.R.S32.HI R46, RZ, UR22, R46 ;  /* 0x00000016ff2e7c19 */ /* 0x020fe4000801142e */
[----:B------:R-:W-:Y:S01]  /*4550*/  LOP3.LUT R53, R48, 0xffff, RZ, 0xc0, !PT ;  /* 0x0000ffff30357812 */ /* 0x000fe200078ec0ff */
[----:B------:R2:W-:Y:S01]  /*4560*/  LDS R36, [R51] ;  /* 0x0000000033247984 */ /* 0x0005e20000000800 */
[----:B------:R-:W-:Y:S01]  /*4570*/  IADD3 R48, PT, PT, R47, -0x7f7f7f80, -R50 ;  /* 0x808080802f307810 */ /* 0x000fe20007ffe832 */
[----:B------:R-:W-:Y:S01]  /*4580*/  IMAD.SHL.U32 R52, R46, 0x4, RZ ;  /* 0x000000042e347824 */ /* 0x000fe200078e00ff */
[----:B---3--:R-:W-:Y:S01]  /*4590*/  SHF.R.S32.HI R44, RZ, UR5, R44 ;  /* 0x00000005ff2c7c19 */ /* 0x008fe2000801142c */
[----:B------:R-:W3:Y:S01]  /*45a0*/  LDS R37, [R53+UR19] ;  /* 0x0000001335257984 */ /* 0x000ee20008000800 */
[----:B------:R-:W-:-:S02]  /*45b0*/  LOP3.LUT R50, R50, R47, R48, 0x64, !PT ;  /* 0x0000002f32327212 */ /* 0x000fc400078e6430 */
[----:B------:R-:W-:Y:S02]  /*45c0*/  PRMT R46, R47, 0xba98, RZ ;  /* 0x0000ba982f2e7816 */ /* 0x000fe400000000ff */
[----:B------:R-:W-:Y:S02]  /*45d0*/  LOP3.LUT R44, R44, 0x3030303, RZ, 0xc0, !PT ;  /* 0x030303032c2c7812 */ /* 0x000fe400078ec0ff */
[----:B------:R-:W-:Y:S02]  /*45e0*/  LOP3.LUT R47, R52, 0x4040404, RZ, 0xc0, !PT ;  /* 0x04040404342f7812 */ /* 0x000fe400078ec0ff */
[----:B--2---:R-:W-:Y:S02]  /*45f0*/  PRMT R51, R50, 0xba98, RZ ;  /* 0x0000ba9832337816 */ /* 0x004fe400000000ff */
[----:B------:R-:W-:Y:S02]  /*4600*/  IADD3 R49, PT, PT, R44, -0x7f7f7f80, -R47 ;  /* 0x808080802c317810 */ /* 0x000fe40007ffe82f */
[----:B------:R-:W-:-:S02]  /*4610*/  LOP3.LUT R48, R51, 0x80808080, R48, 0x6, !PT ;  /* 0x8080808033307812 */ /* 0x000fc400078e0630 */
[----:B------:R-:W-:Y:S02]  /*4620*/  LOP3.LUT R51, R51, 0x7f7f7f7f, R46, 0x60, !PT ;  /* 0x7f7f7f7f33337812 */ /* 0x000fe400078e602e */
[----:B------:R-:W-:Y:S02]  /*4630*/  LOP3.LUT R47, R47, R44, R49, 0x64, !PT ;  /* 0x0000002c2f2f7212 */ /* 0x000fe400078e6431 */
[----:B------:R-:W-:Y:S02]  /*4640*/  LOP3.LUT R46, R48, R51, RZ, 0xfc, !PT ;  /* 0x00000033302e7212 */ /* 0x000fe400078efcff */
[----:B------:R-:W-:Y:S02]  /*4650*/  PRMT R48, R47, 0xba98, RZ ;  /* 0x0000ba982f307816 */ /* 0x000fe400000000ff */
[----:B------:R-:W-:Y:S01]  /*4660*/  PRMT R47, R44, 0xba98, RZ ;  /* 0x0000ba982c2f7816 */ /* 0x000fe200000000ff */
[----:B0-----:R-:W-:Y:S01]  /*4670*/  IDP.4A.S8.S8 R28, R46, R28, R45 ;  /* 0x0000001c2e1c7226 */ /* 0x001fe2000000062d */
[----:B------:R-:W-:-:S02]  /*4680*/  LOP3.LUT R49, R48, 0x80808080, R49, 0x6, !PT ;  /* 0x8080808030317812 */ /* 0x000fc400078e0631 */
[----:B------:R-:W-:Y:S02]  /*4690*/  LOP3.LUT R48, R48, 0x7f7f7f7f, R47, 0x60, !PT ;  /* 0x7f7f7f7f30307812 */ /* 0x000fe400078e602f */
[----:B------:R-:W-:Y:S02]  /*46a0*/  LOP3.LUT R40, R41, R40, RZ, 0xfc, !PT ;  /* 0x0000002829287212 */ /* 0x000fe400078efcff */
[----:B------:R-:W-:-:S03]  /*46b0*/  LOP3.LUT R48, R49, R48, RZ, 0xfc, !PT ;  /* 0x0000003031307212 */ /* 0x000fc600078efcff */
[----:B------:R-:W-:Y:S02]  /*46c0*/  IDP.4A.S8.S8 R27, R40, R27, R26 ;  /* 0x0000001b281b7226 */ /* 0x000fe4000000061a */
[----:B------:R-:W-:Y:S02]  /*46d0*/  IDP.4A.S8.S8 R28, R48, R29, R28 ;  /* 0x0000001d301c7226 */ /* 0x000fe4000000061c */
[----:B-1----:R-:W-:Y:S02]  /*46e0*/  IMAD R42, R27, R42, RZ ;  /* 0x0000002a1b2a7224 */ /* 0x002fe400078e02ff */
[----:B---3--:R-:W-:Y:S02]  /*46f0*/  FMUL.FTZ R37, R36, R37 ;  /* 0x0000002524257220 */ /* 0x008fe40000410000 */
[----:B------:R-:W-:-:S05]  /*4700*/  IMAD R28, R28, R43, R42 ;  /* 0x0000002b1c1c7224 */ /* 0x000fca00078e022a */
[----:B------:R-:W-:-:S05]  /*4710*/  I2FP.F32.S32 R28, R28 ;  /* 0x0000001c001c7245 */ /* 0x000fca0000201400 */
[----:B------:R-:W-:Y:S01]  /*4720*/  FFMA.FTZ R34, R37, R28, R34 ;  /* 0x0000001c25227223 */ /* 0x000fe20000010022 */
[----:B------:R-:W-:Y:S06]  /*4730*/  BRA.U !UP0, `(.L_x_305) ;  /* 0xfffffff5087c7547 */ /* 0x000fec000b83ffff */
[----:B------:R-:W-:Y:S06]  /*4740*/  BAR.SYNC.DEFER_BLOCKING 0x0 ;  /* 0x0000000000007b1d */ /* 0x000fec0000010000 */
.L_x_301:
[----:B------:R-:W-:-:S04]  /*4750*/  UIADD3 UR4, UPT, UPT, UR4, 0x2, URZ ;  /* 0x0000000204047890 */ /* 0x000fc8000fffe0ff */
[----:B------:R-:W-:-:S09]  /*4760*/  UISETP.GE.AND UP0, UPT, UR4, UR7, UPT ;  /* 0x000000070400728c */ /* 0x000fd2000bf06270 */
[----:B------:R-:W-:Y:S05]  /*4770*/  BRA.U !UP0, `(.L_x_306) ;  /* 0xffffffc108147547 */ /* 0x000fea000b83ffff */
.L_x_300:
        /* <DEDUP_REMOVED lines=16> */
.L_x_307:
        /* <DEDUP_REMOVED lines=16> */
.L_x_1199:


//--------------------- .text._Z8moe_q3_KIN3c108BFloat16ELb0EEvPKvS3_PT_PKiS7_S7_iiiiiii --------------------------
	.section	.text._Z8moe_q3_KIN3c108BFloat16ELb0EEvPKvS3_PT_PKiS7_S7_iiiiiii,"ax",@progbits
	.align	128
.text._Z8moe_q3_KIN3c108BFloat16ELb0EEvPKvS3_PT_PKiS7_S7_iiiiiii:
        .type           _Z8moe_q3_KIN3c108BFloat16ELb0EEvPKvS3_PT_PKiS7_S7_iiiiiii,@function
        .size           _Z8moe_q3_KIN3c108BFloat16ELb0EEvPKvS3_PT_PKiS7_S7_iiiiiii,(.L_x_1200 - _Z8moe_q3_KIN3c108BFloat16ELb0EEvPKvS3_PT_PKiS7_S7_iiiiiii)
        .other          _Z8moe_q3_KIN3c108BFloat16ELb0EEvPKvS3_PT_PKiS7_S7_iiiiiii,@"STO_CUDA_ENTRY STV_DEFAULT"
_Z8moe_q3_KIN3c108BFloat16ELb0EEvPKvS3_PT_PKiS7_S7_iiiiiii:
        /* <DEDUP_REMOVED lines=24> */
[----:B------:R-:W-:-:S04]  /*0180*/  USHF.R.S32.HI UR5, URZ, 0x1f, UR7 ;  /* 0x0000001fff057899 */ /* 0x000fc80008011407 */
[----:B------:R-:W-:Y:S02]  /*0190*/  ULEA.HI UR5, UR5, UR7, URZ, 0x8 ;  /* 0x0000000705057291 */ /* 0x000fe4000f8f40ff */
[----:B--2---:R-:W-:Y:S01]  /*01a0*/  USHF.L.U32 UR6, UR6, 0x5, URZ ;  /* 0x0000000506067899 */ /* 0x004fe200080006ff */
[----:B0-----:R-:W-:Y:S11]  /*01b0*/  BRA.U !UP0, `(.L_x_308) ;  /* 0x00000041083c7547 */ /* 0x001ff6000b800000 */
[----:B------:R-:W0:Y:S01]  /*01c0*/  S2R R2, SR_TID.X ;  /* 0x0000000000027919 */ /* 0x000e220000002100 */
[----:B------:R-:W1:Y:S01]  /*01d0*/  LDCU.128 UR8, c[0x0][0x380] ;  /* 0x00007000ff0877ac */ /* 0x000e620008000c00 */
[----:B------:R-:W2:Y:S01]  /*01e0*/  S2UR UR16, SR_CgaCtaId ;  /* 0x00000000001079c3 */ /* 0x000ea20000008800 */
[----:B------:R-:W3:Y:S01]  /*01f0*/  LDCU UR7, c[0x0][0x3b0] ;  /* 0x00007600ff0777ac */ /* 0x000ee20008000800 */
[----:B------:R-:W4:Y:S01]  /*0200*/  LDCU UR18, c[0x0][0x3c0] ;  /* 0x00007800ff1277ac */ /* 0x000f220008000800 */
[----:B---3--:R-:W-:Y:S02]  /*0210*/  UIMAD UR4, UR4, UR7, URZ ;  /* 0x00000007040472a4 */ /* 0x008fe4000f8e02ff */
[----:B------:R-:W-:Y:S02]  /*0220*/  USHF.R.S32.HI UR7, URZ, 0x8, UR5 ;  /* 0x00000008ff077899 */ /* 0x000fe40008011405 */
[----:B-1----:R-:W-:Y:S02]  /*0230*/  UIADD3 UR8, UP0, UPT, UR4, UR8, URZ ;  /* 0x0000000804087290 */ /* 0x002fe4000ff1e0ff */
[----:B----4-:R-:W-:-:S02]  /*0240*/  USHF.R.S32.HI UR17, URZ, 0x1f, UR18 ;  /* 0x0000001fff117899 */ /* 0x010fc40008011412 */
[----:B------:R-:W-:Y:S01]  /*0250*/  ULEA.HI.X.SX32 UR9, UR4, UR9, 0x1, UP0 ;  /* 0x0000000904097291 */ /* 0x000fe200080f0eff */
[----:B0-----:R-:W-:Y:S01]  /*0260*/  SHF.R.U32.HI R6, RZ, 0x1, R2 ;  /* 0x00000001ff067819 */ /* 0x001fe20000011602 */
[C---:B------:R-:W-:Y:S01]  /*0270*/  IMAD.SHL.U32 R3, R2.reuse, 0x4, RZ ;  /* 0x0000000402037824 */ /* 0x040fe200078e00ff */
[C---:B------:R-:W-:Y:S01]  /*0280*/  LOP3.LUT R0, R2.reuse, 0x1, RZ, 0xc0, !PT ;  /* 0x0000000102007812 */ /* 0x040fe200078ec0ff */
[----:B------:R-:W-:Y:S01]  /*0290*/  UMOV UR4, 0x400 ;  /* 0x0000040000047882 */ /* 0x000fe20000000000 */
[----:B------:R-:W-:Y:S01]  /*02a0*/  LOP3.LUT R4, R2, 0xf, RZ, 0xc0, !PT ;  /* 0x0000000f02047812 */ /* 0x000fe200078ec0ff */
[----:B------:R-:W-:Y:S01]  /*02b0*/  IMAD R8, R7, 0x10, R6 ;  /* 0x0000001007087824 */ /* 0x000fe200078e0206 */
[----:B------:R-:W-:Y:S01]  /*02c0*/  LOP3.LUT R3, R3, 0x1c, RZ, 0xc0, !PT ;  /* 0x0000001c03037812 */ /* 0x000fe200078ec0ff */
[----:B------:R-:W-:Y:S01]  /*02d0*/  UIADD3 UR5, UPT, UPT, UR4, 0x1080, URZ ;  /* 0x0000108004057890 */ /* 0x000fe2000fffe0ff */
[--C-:B------:R-:W-:Y:S01]  /*02e0*/  SHF.R.U32.HI R11, RZ, 0x2, R2.reuse ;  /* 0x00000002ff0b7819 */ /* 0x100fe20000011602 */
[----:B------:R-:W-:Y:S01]  /*02f0*/  UIADD3 UR12, UPT, UPT, UR4, 0x1188, URZ ;  /* 0x00001188040c7890 */ /* 0x000fe2000fffe0ff */
[C---:B------:R-:W-:Y:S01]  /*0300*/  LOP3.LUT R5, R8.reuse, 0x1f, RZ, 0xc0, !PT ;  /* 0x0000001f08057812 */ /* 0x040fe200078ec0ff */
[----:B------:R-:W-:Y:S01]  /*0310*/  IMAD.SHL.U32 R8, R8, 0x2, RZ ;  /* 0x0000000208087824 */ /* 0x000fe200078e00ff */
[----:B------:R-:W-:Y:S01]  /*0320*/  IADD3 R24, P0, PT, R3, UR10, RZ ;  /* 0x0000000a03187c10 */ /* 0x000fe2000ff1e0ff */
[----:B------:R-:W-:Y:S01]  /*0330*/  UIADD3 UR13, UPT, UPT, UR4, 0x19c8, URZ ;  /* 0x000019c8040d7890 */ /* 0x000fe2000fffe0ff */
[----:B------:R-:W-:Y:S01]  /*0340*/  LEA.HI R9, R5, R0, RZ, 0x1c ;  /* 0x0000000005097211 */ /* 0x000fe200078fe0ff */
[----:B------:R-:W-:Y:S01]  /*0350*/  UIADD3 UR10, UPT, UPT, UR4, 0x1de8, URZ ;  /* 0x00001de8040a7890 */ /* 0x000fe2000fffe0ff */
[----:B------:R-:W-:Y:S01]  /*0360*/  SHF.R.U32.HI R0, RZ, 0x4, R2 ;  /* 0x00000004ff007819 */ /* 0x000fe20000011602 */
[----:B------:R-:W-:Y:S01]  /*0370*/  IMAD.X R25, RZ, RZ, UR11, P0 ;  /* 0x0000000bff197e24 */ /* 0x000fe200080e06ff */
[----:B------:R-:W-:Y:S01]  /*0380*/  LOP3.LUT R8, R8, 0x3e, RZ, 0xc0, !PT ;  /* 0x0000003e08087812 */ /* 0x000fe200078ec0ff */
[----:B------:R-:W-:Y:S01]  /*0390*/  UIADD3 UR11, UPT, UPT, UR4, 0x1fe8, URZ ;  /* 0x00001fe8040b7890 */ /* 0x000fe2000fffe0ff */
[----:B------:R-:W-:Y:S01]  /*03a0*/  LOP3.LUT R16, R2, 0x7, RZ, 0xc0, !PT ;  /* 0x0000000702107812 */ /* 0x000fe200078ec0ff */
[----:B------:R-:W-:Y:S01]  /*03b0*/  IMAD R5, R7, 0x2, R0 ;  /* 0x0000000207057824 */ /* 0x000fe200078e0200 */
[----:B--2---:R-:W-:Y:S01]  /*03c0*/  ULEA UR5, UR16, UR5, 0x18 ;  /* 0x0000000510057291 */ /* 0x004fe2000f8ec0ff */
[----:B------:R-:W-:Y:S01]  /*03d0*/  IMAD.IADD R12, R8, 0x1, R9 ;  /* 0x00000001080c7824 */ /* 0x000fe200078e0209 */
[----:B------:R-:W-:Y:S01]  /*03e0*/  ULEA UR11, UR16, UR11, 0x18 ;  /* 0x0000000b100b7291 */ /* 0x000fe2000f8ec0ff */
[C---:B------:R-:W-:Y:S01]  /*03f0*/  VIADD R15, R5.reuse, 0x18 ;  /* 0x00000018050f7836 */ /* 0x040fe20000000000 */
[C---:B------:R-:W-:Y:S01]  /*0400*/  LOP3.LUT R17, R5.reuse, 0xffff, RZ, 0xc0, !PT ;  /* 0x0000ffff05117812 */ /* 0x040fe200078ec0ff */
[C---:B------:R-:W-:Y:S01]  /*0410*/  VIADD R13, R5.reuse, 0x8 ;  /* 0x00000008050d7836 */ /* 0x040fe20000000000 */
[----:B------:R-:W-:Y:S01]  /*0420*/  ULEA UR12, UR16, UR12, 0x18 ;  /* 0x0000000c100c7291 */ /* 0x000fe2000f8ec0ff */
[----:B------:R-:W-:Y:S01]  /*0430*/  VIADD R3, R5, 0x10 ;  /* 0x0000001005037836 */ /* 0x000fe20000000000 */
[-C--:B------:R-:W-:Y:S01]  /*0440*/  LEA.HI R8, R15, R4.reuse, RZ, 0x1f ;  /* 0x000000040f087211 */ /* 0x080fe200078ff8ff */
[----:B------:R-:W-:Y:S01]  /*0450*/  ULEA UR13, UR16, UR13, 0x18 ;  /* 0x0000000d100d7291 */ /* 0x000fe2000f8ec0ff */
[-C--:B------:R-:W-:Y:S01]  /*0460*/  LEA.HI R10, R13, R4.reuse, RZ, 0x1f ;  /* 0x000000040d0a7211 */ /* 0x080fe200078ff8ff */
[----:B------:R-:W-:Y:S01]  /*0470*/  ULEA UR4, UR16, UR10, 0x18 ;  /* 0x0000000a10047291 */ /* 0x000fe2000f8ec0ff */
[----:B------:R-:W-:Y:S01]  /*0480*/  LEA.HI R14, R3, R4, RZ, 0x1f ;  /* 0x00000004030e7211 */ /* 0x000fe200078ff8ff */
[----:B------:R-:W-:Y:S01]  /*0490*/  IMAD R15, R15, 0x10, R8 ;  /* 0x000000100f0f7824 */ /* 0x000fe200078e0208 */
[----:B------:R-:W-:Y:S01]  /*04a0*/  SHF.R.U32.HI R8, RZ, 0x3, R2 ;  /* 0x00000003ff087819 */ /* 0x000fe20000011602 */
[----:B------:R-:W-:Y:S01]  /*04b0*/  IMAD R13, R13, 0x10, R10 ;  /* 0x000000100d0d7824 */ /* 0x000fe200078e020a */
[----:B------:R-:W-:Y:S01]  /*04c0*/  LOP3.LUT R10, R11, 0x1, RZ, 0xc0, !PT ;  /* 0x000000010b0a7812 */ /* 0x000fe200078ec0ff */
[----:B------:R-:W-:Y:S01]  /*04d0*/  IMAD R14, R3, 0x10, R14 ;  /* 0x00000010030e7824 */ /* 0x000fe200078e020e */
[----:B------:R-:W-:Y:S01]  /*04e0*/  ULEA.HI UR10, UR17, UR18, URZ, 0x5 ;  /* 0x00000012110a7291 */ /* 0x000fe2000f8f28ff */
[----:B------:R-:W-:Y:S01]  /*04f0*/  IMAD R9, R7, 0x4, R8 ;  /* 0x0000000407097824 */ /* 0x000fe200078e0208 */
[----:B------:R-:W-:Y:S01]  /*0500*/  LOP3.LUT R8, R8, 0x1, RZ, 0xc0, !PT ;  /* 0x0000000108087812 */ /* 0x000fe200078ec0ff */
[----:B------:R-:W-:Y:S01]  /*0510*/  IMAD R6, R2, 0x10, R6 ;  /* 0x0000001002067824 */ /* 0x000fe200078e0206 */
[----:B------:R-:W-:Y:S01]  /*0520*/  LEA R12, R12, UR5, 0x2 ;  /* 0x000000050c0c7c11 */ /* 0x000fe2000f8e10ff */
[C---:B------:R-:W-:Y:S01]  /*0530*/  IMAD R3, R9.reuse, UR7, R10 ;  /* 0x0000000709037c24 */ /* 0x040fe2000f8e020a */
[C---:B------:R-:W-:Y:S01]  /*0540*/  LEA.HI R18, R9.reuse, R16, RZ, 0x1e ;  /* 0x0000001009127211 */ /* 0x040fe200078ff0ff */
[----:B------:R-:W-:Y:S01]  /*0550*/  USHF.R.S32.HI UR10, URZ, 0x5, UR10 ;  /* 0x00000005ff0a7899 */ /* 0x000fe2000801140a */
[----:B------:R-:W-:Y:S01]  /*0560*/  SHF.R.U32.HI R10, RZ, 0x1, R17 ;  /* 0x00000001ff0a7819 */ /* 0x000fe20000011611 */
[----:B------:R-:W-:Y:S01]  /*0570*/  VIADD R17, R9, 0x10 ;  /* 0x0000001009117836 */ /* 0x000fe20000000000 */
[----:B------:R-:W-:Y:S01]  /*0580*/  LEA R13, R13, UR12, 0x2 ;  /* 0x0000000c0d0d7c11 */ /* 0x000fe2000f8e10ff */
[----:B------:R-:W-:Y:S01]  /*0590*/  IMAD R19, R9, 0x8, R18 ;  /* 0x0000000809137824 */ /* 0x000fe200078e0212 */
[----:B------:R-:W-:-:S02]  /*05a0*/  LOP3.LUT R9, R10, 0xffff, RZ, 0xc0, !PT ;  /* 0x0000ffff0a097812 */ /* 0x000fc400078ec0ff */
[----:B------:R-:W-:Y:S02]  /*05b0*/  LEA.HI R16, R17, R16, RZ, 0x1e ;  /* 0x0000001011107211 */ /* 0x000fe400078ff0ff */
[----:B------:R-:W-:Y:S01]  /*05c0*/  LEA R14, R14, UR12, 0x2 ;  /* 0x0000000c0e0e7c11 */ /* 0x000fe2000f8e10ff */
[----:B------:R-:W-:Y:S01]  /*05d0*/  IMAD.IADD R10, R4, 0x1, R9 ;  /* 0x00000001040a7824 */ /* 0x000fe200078e0209 */
[----:B------:R-:W-:Y:S01]  /*05e0*/  LEA R15, R15, UR12, 0x2 ;  /* 0x0000000c0f0f7c11 */ /* 0x000fe2000f8e10ff */
[C---:B------:R-:W-:Y:S02]  /*05f0*/  IMAD R4, R5.reuse, UR7, R8 ;  /* 0x0000000705047c24 */ /* 0x040fe4000f8e0208 */
[----:B------:R-:W-:Y:S02]  /*0600*/  IMAD R18, R5, 0x10, R10 ;  /* 0x0000001005127824 */ /* 0x000fe400078e020a */
[----:B------:R-:W-:Y:S02]  /*0610*/  IMAD.SHL.U32 R5, R7, 0x20, RZ ;  /* 0x0000002007057824 */ /* 0x000fe400078e00ff */
[----:B------:R-:W-:-:S02]  /*0620*/  IMAD R16, R17, 0x8, R16 ;  /* 0x0000000811107824 */ /* 0x000fc400078e0210 */
[--C-:B------:R-:W-:Y:S01]  /*0630*/  IMAD R9, R7, 0x4, R2.reuse ;  /* 0x0000000407097824 */ /* 0x100fe200078e0202 */
[----:B------:R-:W-:Y:S01]  /*0640*/  LOP3.LUT R10, R5, 0x1f, R2, 0xf8, !PT ;  /* 0x0000001f050a7812 */ /* 0x000fe200078ef802 */
[----:B------:R-:W-:Y:S01]  /*0650*/  IMAD R7, R2, 0x2, R0 ;  /* 0x0000000202077824 */ /* 0x000fe200078e0200 */
[----:B------:R-:W-:Y:S01]  /*0660*/  LEA R16, R16, UR13, 0x2 ;  /* 0x0000000d10107c11 */ /* 0x000fe2000f8e10ff */
[----:B------:R-:W-:Y:S01]  /*0670*/  IMAD R8, R2, 0x8, R11 ;  /* 0x0000000802087824 */ /* 0x000fe200078e020b */
[----:B------:R-:W-:Y:S01]  /*0680*/  LEA R9, R9, UR11, 0x2 ;  /* 0x0000000b09097c11 */ /* 0x000fe2000f8e10ff */
[----:B------:R-:W-:Y:S01]  /*0690*/  IMAD.MOV.U32 R17, RZ, RZ, RZ ;  /* 0x000000ffff117224 */ /* 0x000fe200078e00ff */
[----:B------:R-:W-:Y:S02]  /*06a0*/  LEA R11, R19, UR13, 0x2 ;  /* 0x0000000d130b7c11 */ /* 0x000fe4000f8e10ff */
[----:B------:R-:W-:Y:S02]  /*06b0*/  LEA R0, R18, UR12, 0x2 ;  /* 0x0000000c12007c11 */ /* 0x000fe4000f8e10ff */
[----:B------:R-:W-:Y:S01]  /*06c0*/  LEA R10, R10, UR4, 0x2 ;  /* 0x000000040a0a7c11 */ /* 0x000fe2000f8e10ff */
[----:B------:R-:W-:-:S06]  /*06d0*/  UMOV UR4, URZ ;  /* 0x000000ff00047c82 */ /* 0x000fcc0008000000 */
.L_x_314:
[----:B0-----:R-:W0:Y:S01]  /*06e0*/  S2R R32, SR_TID.Y ;  /* 0x0000000000207919 */ /* 0x001e220000002200 */
[----:B------:R-:W-:Y:S01]  /*06f0*/  UIMAD UR5, UR6, UR7, URZ ;  /* 0x00000007060572a4 */ /* 0x000fe2000f8e02ff */
[----:B------:R-:W-:Y:S01]  /*0700*/  IMAD.SHL.U32 R19, R2, 0x4, RZ ;  /* 0x0000000402137824 */ /* 0x000fe200078e00ff */
[----:B------:R-:W-:Y:S01]  /*0710*/  SHF.R.U32.HI R21, RZ, 0x4, R2 ;  /* 0x00000004ff157819 */ /* 0x000fe20000011602 */
[----:B------:R-:W-:Y:S01]  /*0720*/  IMAD.U32 R18, RZ, RZ, UR7 ;  /* 0x00000007ff127e24 */ /* 0x000fe2000f8e00ff */
[----:B------:R-:W-:Y:S02]  /*0730*/  UIADD3 UR12, UP0, UPT, UR5, UR4, URZ ;  /* 0x00000004050c7290 */ /* 0x000fe4000ff1e0ff */
[----:B------:R-:W-:Y:S01]  /*0740*/  LOP3.LUT R28, R19, 0x3c, RZ, 0xc0, !PT ;  /* 0x0000003c131c7812 */ /* 0x000fe200078ec0ff */
[----:B------:R-:W-:Y:S01]  /*0750*/  IMAD.U32 R27, RZ, RZ, UR7 ;  /* 0x00000007ff1b7e24 */ /* 0x000fe2000f8e00ff */
[----:B------:R-:W-:Y:S02]  /*0760*/  ULEA.HI.X.SX32 UR5, UR5, URZ, 0x1, UP0 ;  /* 0x000000ff05057291 */ /* 0x000fe400080f0eff */
[----:B------:R-:W-:-:S02]  /*0770*/  UIMAD.WIDE.U32 UR12, UR12, 0x6e, UR8 ;  /* 0x0000006e0c0c78a5 */ /* 0x000fc4000f8e0008 */
[----:B------:R-:W-:Y:S01]  /*0780*/  UIMAD UR5, UR5, 0x6e, URZ ;  /* 0x0000006e050578a4 */ /* 0x000fe2000f8e02ff */
[----:B------:R-:W1:Y:S01]  /*0790*/  S2UR UR11, SR_CgaCtaId ;  /* 0x00000000000b79c3 */ /* 0x000e620000008800 */
[----:B------:R-:W2:Y:S02]  /*07a0*/  LDCU UR25, c[0x0][0x3b4] ;  /* 0x00007680ff1977ac */ /* 0x000ea40008000800 */
[----:B------:R-:W-:Y:S01]  /*07b0*/  IADD3 R28, P0, PT, R28, UR12, RZ ;  /* 0x0000000c1c1c7c10 */ /* 0x000fe2000ff1e0ff */
[----:B------:R-:W-:-:S06]  /*07c0*/  UIADD3 UR13, UPT, UPT, UR13, UR5, URZ ;  /* 0x000000050d0d7290 */ /* 0x000fcc000fffe0ff */
[----:B------:R-:W-:Y:S02]  /*07d0*/  IMAD.X R29, RZ, RZ, UR13, P0 ;  /* 0x0000000dff1d7e24 */ /* 0x000fe400080e06ff */
[----:B0-----:R-:W-:Y:S02]  /*07e0*/  IMAD R32, R32, UR7, R21 ;  /* 0x0000000720207c24 */ /* 0x001fe4000f8e0215 */
[----:B------:R-:W-:-:S04]  /*07f0*/  IMAD.U32 R21, RZ, RZ, UR7 ;  /* 0x00000007ff157e24 */ /* 0x000fc8000f8e00ff */
[----:B------:R-:W-:-:S04]  /*0800*/  IMAD R21, R21, 0x8, R32 ;  /* 0x0000000815157824 */ /* 0x000fc800078e0220 */
[----:B------:R-:W-:-:S05]  /*0810*/  IMAD.WIDE.U32 R30, R21, 0x6e, R28 ;  /* 0x0000006e151e7825 */ /* 0x000fca00078e001c */
[----:B------:R-:W3:Y:S04]  /*0820*/  LDG.E.U16.CONSTANT R23, desc[UR14][R30.64+0x20] ;  /* 0x0000200e1e177981 */ /* 0x000ee8000c1e9500 */
[----:B------:R-:W3:Y:S01]  /*0830*/  LDG.E.U16.CONSTANT R36, desc[UR14][R30.64+0x22] ;  /* 0x0000220e1e247981 */ /* 0x000ee2000c1e9500 */
[----:B------:R-:W-:Y:S02]  /*0840*/  IMAD R21, R18, 0x4, R21 ;  /* 0x0000000412157824 */ /* 0x000fe400078e0215 */
[----:B------:R-:W-:Y:S02]  /*0850*/  IMAD R27, R27, 0x4, R32 ;  /* 0x000000041b1b7824 */ /* 0x000fe400078e0220 */
[----:B------:R-:W-:-:S04]  /*0860*/  IMAD.WIDE.U32 R20, R21, 0x6e, R28 ;  /* 0x0000006e15147825 */ /* 0x000fc800078e001c */
[--C-:B------:R-:W-:Y:S01]  /*0870*/  IMAD.WIDE.U32 R26, R27, 0x6e, R28.reuse ;  /* 0x0000006e1b1a7825 */ /* 0x100fe200078e001c */
[----:B------:R-:W4:Y:S04]  /*0880*/  LDG.E.U16.CONSTANT R34, desc[UR14][R20.64+0x20] ;  /* 0x0000200e14227981 */ /* 0x000f28000c1e9500 */
[----:B------:R0:W4:Y:S04]  /*0890*/  LDG.E.U16.CONSTANT R35, desc[UR14][R20.64+0x22] ;  /* 0x0000220e14237981 */ /* 0x000128000c1e9500 */
[----:B------:R-:W2:Y:S04]  /*08a0*/  LDG.E.U16.CONSTANT R18, desc[UR14][R26.64+0x20] ;  /* 0x0000200e1a127981 */ /* 0x000ea8000c1e9500 */
[----:B------:R1:W2:Y:S01]  /*08b0*/  LDG.E.U16.CONSTANT R37, desc[UR14][R26.64+0x22] ;  /* 0x0000220e1a257981 */ /* 0x0002a2000c1e9500 */
[----:B0-----:R-:W-:Y:S01]  /*08c0*/  IMAD.WIDE.U32 R20, R32, 0x6e, R28 ;  /* 0x0000006e20147825 */ /* 0x001fe200078e001c */
[----:B------:R-:W0:Y:S01]  /*08d0*/  S2R R31, SR_TID.Y ;  /* 0x00000000001f7919 */ /* 0x000e220000002200 */
[----:B------:R-:W-:-:S02]  /*08e0*/  UMOV UR5, 0x400 ;  /* 0x0000040000057882 */ /* 0x000fc40000000000 */
[----:B-1----:R-:W-:Y:S01]  /*08f0*/  ULEA UR20, UR11, UR5, 0x18 ;  /* 0x000000050b147291 */ /* 0x002fe2000f8ec0ff */
[----:B------:R-:W2:Y:S01]  /*0900*/  LDG.E.U16.CONSTANT R30, desc[UR14][R20.64+0x20] ;  /* 0x0000200e141e7981 */ /* 0x000ea2000c1e9500 */
[----:B------:R-:W-:-:S03]  /*0910*/  IMAD.U32 R27, RZ, RZ, UR7 ;  /* 0x00000007ff1b7e24 */ /* 0x000fc6000f8e00ff */
[----:B------:R1:W2:Y:S01]  /*0920*/  LDG.E.U16.CONSTANT R33, desc[UR14][R20.64+0x22] ;  /* 0x0000220e14217981 */ /* 0x0002a2000c1e9500 */
[----:B---3--:R-:W-:Y:S02]  /*0930*/  IMAD R36, R36, 0x10000, R23 ;  /* 0x0001000024247824 */ /* 0x008fe400078e0217 */
[----:B------:R-:W-:-:S04]  /*0940*/  IMAD.U32 R23, RZ, RZ, UR7 ;  /* 0x00000007ff177e24 */ /* 0x000fc8000f8e00ff */
[----:B------:R-:W-:Y:S02]  /*0950*/  IMAD R32, R23, 0x10, R32 ;  /* 0x0000001017207824 */ /* 0x000fe400078e0220 */
[----:B0-----:R-:W-:Y:S02]  /*0960*/  IMAD R23, R31, 0x4, R2 ;  /* 0x000000041f177824 */ /* 0x001fe400078e0202 */
[----:B------:R-:W-:Y:S02]  /*0970*/  IMAD R27, R27, 0x4, R32 ;  /* 0x000000041b1b7824 */ /* 0x000fe400078e0220 */
[----:B------:R-:W-:Y:S02]  /*0980*/  IMAD R23, R31, 0x1d, R23 ;  /* 0x0000001d1f177824 */ /* 0x000fe400078e0217 */
[----:B----4-:R-:W-:Y:S02]  /*0990*/  IMAD R34, R35, 0x10000, R34 ;  /* 0x0001000023227824 */ /* 0x010fe400078e0222 */
[----:B-1----:R-:W-:Y:S01]  /*09a0*/  IMAD.WIDE.U32 R20, R27, 0x6e, R28 ;  /* 0x0000006e1b147825 */ /* 0x002fe200078e001c */
[----:B------:R-:W-:-:S04]  /*09b0*/  LEA R23, R23, UR20, 0x2 ;  /* 0x0000001417177c11 */ /* 0x000fc8000f8e10ff */
[----:B------:R-:W3:Y:S04]  /*09c0*/  LDG.E.U16.CONSTANT R26, desc[UR14][R20.64+0x20] ;  /* 0x0000200e141a7981 */ /* 0x000ee8000c1e9500 */
[----:B------:R2:W-:Y:S04]  /*09d0*/  STS [R23+0x630], R34 ;  /* 0x0006302217007388 */ /* 0x0005e80000000800 */
[----:B------:R0:W-:Y:S04]  /*09e0*/  STS [R23+0x420], R36 ;  /* 0x0004202417007388 */ /* 0x0001e80000000800 */
[----:B------:R1:W3:Y:S01]  /*09f0*/  LDG.E.U16.CONSTANT R35, desc[UR14][R20.64+0x22] ;  /* 0x0000220e14237981 */ /* 0x0002e2000c1e9500 */
[----:B--2---:R-:W-:-:S02]  /*0a00*/  IMAD R34, R37, 0x10000, R18 ;  /* 0x0001000025227824 */ /* 0x004fc400078e0212 */
[----:B0-----:R-:W-:-:S05]  /*0a10*/  IMAD.WIDE.U32 R36, R32, 0x6e, R28 ;  /* 0x0000006e20247825 */ /* 0x001fca00078e001c */
[----:B------:R-:W2:Y:S04]  /*0a20*/  LDG.E.U16.CONSTANT R18, desc[UR14][R36.64+0x20] ;  /* 0x0000200e24127981 */ /* 0x000ea8000c1e9500 */
[----:B------:R0:W2:Y:S01]  /*0a30*/  LDG.E.U16.CONSTANT R27, desc[UR14][R36.64+0x22] ;  /* 0x0000220e241b7981 */ /* 0x0000a2000c1e9500 */
[----:B-1----:R-:W-:-:S04]  /*0a40*/  IMAD.U32 R21, RZ, RZ, UR7 ;  /* 0x00000007ff157e24 */ /* 0x002fc8000f8e00ff */
[----:B------:R-:W-:Y:S02]  /*0a50*/  IMAD R21, R21, 0x8, R32 ;  /* 0x0000000815157824 */ /* 0x000fe400078e0220 */
[----:B------:R-:W-:-:S04]  /*0a60*/  IMAD.U32 R32, RZ, RZ, UR7 ;  /* 0x00000007ff207e24 */ /* 0x000fc8000f8e00ff */
[----:B------:R-:W-:Y:S02]  /*0a70*/  IMAD R32, R32, 0x4, R21 ;  /* 0x0000000420207824 */ /* 0x000fe400078e0215 */
[--C-:B------:R-:W-:Y:S01]  /*0a80*/  IMAD.WIDE.U32 R20, R21, 0x6e, R28.reuse ;  /* 0x0000006e15147825 */ /* 0x100fe200078e001c */
[----:B------:R1:W-:Y:S03]  /*0a90*/  STS [R23+0x210], R34 ;  /* 0x0002102217007388 */ /* 0x0003e60000000800 */
[----:B0-----:R-:W-:Y:S02]  /*0aa0*/  IMAD.SHL.U32 R36, R2, 0x4, RZ ;  /* 0x0000000402247824 */ /* 0x001fe400078e00ff */
[----:B------:R-:W-:-:S04]  /*0ab0*/  IMAD.WIDE.U32 R28, R32, 0x6e, R28 ;  /* 0x0000006e201c7825 */ /* 0x000fc800078e001c */
[----:B-1----:R-:W-:Y:S01]  /*0ac0*/  IMAD R34, R33, 0x10000, R30 ;  /* 0x0001000021227824 */ /* 0x002fe200078e021e */
[----:B------:R-:W-:Y:S01]  /*0ad0*/  LOP3.LUT R36, R36, 0x1c, RZ, 0xc0, !PT ;  /* 0x0000001c24247812 */ /* 0x000fe200078ec0ff */
[----:B------:R-:W4:Y:S04]  /*0ae0*/  LDG.E.U16.CONSTANT R30, desc[UR14][R20.64+0x20] ;  /* 0x0000200e141e7981 */ /* 0x000f28000c1e9500 */
[----:B------:R0:W4:Y:S04]  /*0af0*/  LDG.E.U16.CONSTANT R33, desc[UR14][R20.64+0x22] ;  /* 0x0000220e14217981 */ /* 0x000128000c1e9500 */
[----:B------:R3:W-:Y:S04]  /*0b00*/  STS [R23], R34 ;  /* 0x0000002217007388 */ /* 0x0007e80000000800 */
[----:B------:R-:W4:Y:S04]  /*0b10*/  LDG.E.U16.CONSTANT R32, desc[UR14][R28.64+0x20] ;  /* 0x0000200e1c207981 */ /* 0x000f28000c1e9500 */
[----:B------:R1:W4:Y:S01]  /*0b20*/  LDG.E.U16.CONSTANT R37, desc[UR14][R28.64+0x22] ;  /* 0x0000220e1c257981 */ /* 0x000322000c1e9500 */
[----:B---3--:R-:W-:Y:S01]  /*0b30*/  IMAD R34, R35, 0x10000, R26 ;  /* 0x0001000023227824 */ /* 0x008fe200078e021a */
[----:B------:R-:W-:Y:S01]  /*0b40*/  IADD3 R26, P0, PT, R36, UR12, RZ ;  /* 0x0000000c241a7c10 */ /* 0x000fe2000ff1e0ff */
[----:B--2---:R-:W-:-:S04]  /*0b50*/  IMAD R36, R27, 0x10000, R18 ;  /* 0x000100001b247824 */ /* 0x004fc800078e0212 */
[----:B------:R-:W-:Y:S01]  /*0b60*/  IMAD.X R27, RZ, RZ, UR13, P0 ;  /* 0x0000000dff1b7e24 */ /* 0x000fe200080e06ff */
[----:B------:R-:W-:Y:S01]  /*0b70*/  SHF.R.U32.HI R18, RZ, 0x1, R2 ;  /* 0x00000001ff127819 */ /* 0x000fe20000011602 */
[----:B0-----:R-:W-:-:S04]  /*0b80*/  IMAD.WIDE.U32 R20, R4, 0x6e, R26 ;  /* 0x0000006e04147825 */ /* 0x001fc800078e001a */
[----:B------:R-:W-:Y:S01]  /*0b90*/  IMAD R31, R31, 0x10, R18 ;  /* 0x000000101f1f7824 */ /* 0x000fe200078e0212 */
[----:B------:R-:W2:Y:S04]  /*0ba0*/  LDG.E.U16.CONSTANT R35, desc[UR14][R20.64+0x2] ;  /* 0x0000020e14237981 */ /* 0x000ea8000c1e9500 */
[----:B------:R0:W2:Y:S01]  /*0bb0*/  LDG.E.U16.CONSTANT R18, desc[UR14][R20.64] ;  /* 0x0000000e14127981 */ /* 0x0000a2000c1e9500 */
[----:B-1----:R-:W-:Y:S02]  /*0bc0*/  LOP3.LUT R28, R31, 0x1f, RZ, 0xc0, !PT ;  /* 0x0000001f1f1c7812 */ /* 0x002fe400078ec0ff */
[----:B------:R-:W-:Y:S01]  /*0bd0*/  LOP3.LUT R29, R2, 0x1, RZ, 0xc0, !PT ;  /* 0x00000001021d7812 */ /* 0x000fe200078ec0ff */
[----:B------:R-:W-:-:S04]  /*0be0*/  IMAD.MOV.U32 R31, RZ, RZ, 0x6e ;  /* 0x0000006eff1f7424 */ /* 0x000fc800078e00ff */
[----:B------:R-:W-:Y:S02]  /*0bf0*/  IMAD R28, R28, UR7, R29 ;  /* 0x000000071c1c7c24 */ /* 0x000fe4000f8e021d */
[----:B------:R-:W-:Y:S02]  /*0c00*/  IMAD.U32 R29, RZ, RZ, UR7 ;  /* 0x00000007ff1d7e24 */ /* 0x000fe4000f8e00ff */
[----:B----4-:R-:W-:Y:S02]  /*0c10*/  IMAD R30, R33, 0x10000, R30 ;  /* 0x00010000211e7824 */ /* 0x010fe400078e021e */
[----:B------:R-:W-:Y:S02]  /*0c20*/  IMAD.U32 R33, RZ, RZ, UR7 ;  /* 0x00000007ff217e24 */ /* 0x000fe4000f8e00ff */
[----:B0-----:R-:W-:Y:S02]  /*0c30*/  IMAD.U32 R20, RZ, RZ, UR7 ;  /* 0x00000007ff147e24 */ /* 0x001fe4000f8e00ff */
[----:B------:R-:W-:-:S02]  /*0c40*/  IMAD R33, R33, 0x10, R4 ;  /* 0x0000001021217824 */ /* 0x000fc400078e0204 */
[----:B------:R-:W-:Y:S02]  /*0c50*/  IMAD R21, R29, 0x8, R4 ;  /* 0x000000081d157824 */ /* 0x000fe400078e0204 */
[----:B------:R-:W-:Y:S01]  /*0c60*/  IMAD.WIDE.U32 R28, R28, R31, UR12 ;  /* 0x0000000c1c1c7e25 */ /* 0x000fe2000f8e001f */
[----:B------:R0:W-:Y:S03]  /*0c70*/  STS [R23+0xa50], R34 ;  /* 0x000a502217007388 */ /* 0x0001e60000000800 */
[----:B------:R-:W-:Y:S02]  /*0c80*/  IMAD R32, R37, 0x10000, R32 ;  /* 0x0001000025207824 */ /* 0x000fe400078e0220 */
[----:B------:R-:W-:Y:S02]  /*0c90*/  IMAD R31, R20, 0x8, R33 ;  /* 0x00000008141f7824 */ /* 0x000fe400078e0221 */
[--C-:B------:R-:W-:Y:S01]  /*0ca0*/  IMAD.WIDE.U32 R20, R21, 0x6e, R26.reuse ;  /* 0x0000006e15147825 */ /* 0x100fe200078e001a */
[----:B------:R-:W-:Y:S03]  /*0cb0*/  STS [R23+0x840], R36 ;  /* 0x0008402417007388 */ /* 0x000fe60000000800 */
[----:B------:R-:W-:Y:S01]  /*0cc0*/  IMAD.MOV.U32 R37, RZ, RZ, 0x6e ;  /* 0x0000006eff257424 */ /* 0x000fe200078e00ff */
[----:B0-----:R0:W3:Y:S04]  /*0cd0*/  LDG.E.U16.CONSTANT R34, desc[UR14][R28.64+0x6c] ;  /* 0x00006c0e1c227981 */ /* 0x0010e8000c1e9500 */
[----:B------:R1:W-:Y:S04]  /*0ce0*/  STS [R23+0xc60], R30 ;  /* 0x000c601e17007388 */ /* 0x0003e80000000800 */
[----:B------:R4:W-:Y:S01]  /*0cf0*/  STS [R23+0xe70], R32 ;  /* 0x000e702017007388 */ /* 0x0009e20000000800 */
[----:B0-----:R-:W-:-:S04]  /*0d00*/  IMAD.WIDE.U32 R28, R33, 0x6e, R26 ;  /* 0x0000006e211c7825 */ /* 0x001fc800078e001a */
[----:B------:R-:W-:Y:S01]  /*0d10*/  IMAD.WIDE.U32 R26, R31, 0x6e, R26 ;  /* 0x0000006e1f1a7825 */ /* 0x000fe200078e001a */
[----:B-1----:R-:W3:Y:S04]  /*0d20*/  LDG.E.U16.CONSTANT R30, desc[UR14][R20.64+0x2] ;  /* 0x0000020e141e7981 */ /* 0x002ee8000c1e9500 */
[----:B----4-:R0:W4:Y:S04]  /*0d30*/  LDG.E.U16.CONSTANT R23, desc[UR14][R20.64] ;  /* 0x0000000e14177981 */ /* 0x010128000c1e9500 */
[----:B------:R-:W4:Y:S04]  /*0d40*/  LDG.E.U16.CONSTANT R33, desc[UR14][R26.64] ;  /* 0x0000000e1a217981 */ /* 0x000f28000c1e9500 */
[----:B------:R2:W4:Y:S01]  /*0d50*/  LDG.E.U16.CONSTANT R36, desc[UR14][R26.64+0x2] ;  /* 0x0000020e1a247981 */ /* 0x000522000c1e9500 */
[----:B0-----:R-:W-:Y:S01]  /*0d60*/  IMAD.WIDE.U32 R20, R3, R37, UR12 ;  /* 0x0000000c03147e25 */ /* 0x001fe2000f8e0025 */
[----:B------:R-:W-:-:S02]  /*0d70*/  LOP3.LUT R37, R19, 0x4, RZ, 0xc0, !PT ;  /* 0x0000000413257812 */ /* 0x000fc400078ec0ff */
[----:B------:R-:W4:Y:S04]  /*0d80*/  LDG.E.U16.CONSTANT R31, desc[UR14][R28.64] ;  /* 0x0000000e1c1f7981 */ /* 0x000f28000c1e9500 */
[----:B------:R3:W4:Y:S04]  /*0d90*/  LDG.E.U16.CONSTANT R32, desc[UR14][R28.64+0x2] ;  /* 0x0000020e1c207981 */ /* 0x000728000c1e9500 */
[----:B------:R-:W4:Y:S01]  /*0da0*/  LDG.E.U16.CONSTANT R28, desc[UR14][R20.64+0x68] ;  /* 0x0000680e141c7981 */ /* 0x000f22000c1e9500 */
[----:B--2---:R-:W-:Y:S01]  /*0db0*/  IMAD R26, R35, 0x10000, R18 ;  /* 0x00010000231a7824 */ /* 0x004fe200078e0212 */
[----:B------:R-:W-:-:S05]  /*0dc0*/  IADD3 R18, P0, PT, R37, R20, RZ ;  /* 0x0000001425127210 */ /* 0x000fca0007f1e0ff */
[----:B------:R-:W-:Y:S02]  /*0dd0*/  IMAD.X R19, RZ, RZ, R21, P0 ;  /* 0x000000ffff137224 */ /* 0x000fe400000e0615 */
[----:B------:R-:W4:Y:S04]  /*0de0*/  LDG.E.U16.CONSTANT R21, desc[UR14][R20.64+0x6a] ;  /* 0x00006a0e14157981 */ /* 0x000f28000c1e9500 */
[----:B------:R-:W2:Y:S04]  /*0df0*/  LDG.E.U16.CONSTANT R35, desc[UR14][R18.64+0x60] ;  /* 0x0000600e12237981 */ /* 0x000ea8000c1e9500 */
[----:B------:R-:W2:Y:S01]  /*0e00*/  LDG.E.U16.CONSTANT R18, desc[UR14][R18.64+0x62] ;  /* 0x0000620e12127981 */ /* 0x000ea2000c1e9500 */
[----:B------:R-:W-:Y:S01]  /*0e10*/  LOP3.LUT R27, RZ, R26, RZ, 0x33, !PT ;  /* 0x0000001aff1b7212 */ /* 0x000fe200078e33ff */
[----:B---3--:R-:W-:-:S05]  /*0e20*/  HADD2.F32 R29, -RZ, R34.H0_H0 ;  /* 0x20000022ff1d7230 */ /* 0x008fca0000004100 */
[----:B------:R-:W-:Y:S04]  /*0e30*/  STS [R12], R29 ;  /* 0x0000001d0c007388 */ /* 0x000fe80000000800 */
[----:B------:R0:W-:Y:S01]  /*0e40*/  STS [R0], R27 ;  /* 0x0000001b00007388 */ /* 0x0001e20000000800 */
[----:B----4-:R-:W-:Y:S02]  /*0e50*/  IMAD R28, R21, 0x10000, R28 ;  /* 0x00010000151c7824 */ /* 0x010fe400078e021c */
[----:B------:R-:W-:Y:S02]  /*0e60*/  IMAD.MOV.U32 R21, RZ, RZ, 0x6e ;  /* 0x0000006eff157424 */ /* 0x000fe400078e00ff */
[----:B--2---:R-:W-:Y:S02]  /*0e70*/  IMAD R34, R18, 0x10000, R35 ;  /* 0x0001000012227824 */ /* 0x004fe400078e0223 */
[----:B------:R-:W-:-:S02]  /*0e80*/  IMAD.SHL.U32 R35, R2, 0x2, RZ ;  /* 0x0000000202237824 */ /* 0x000fc400078e00ff */
[----:B------:R-:W-:-:S03]  /*0e90*/  IMAD.U32 R18, RZ, RZ, UR7 ;  /* 0x00000007ff127e24 */ /* 0x000fc6000f8e00ff */
[----:B------:R-:W-:Y:S01]  /*0ea0*/  LOP3.LUT R26, R35, 0x6, RZ, 0xc0, !PT ;  /* 0x00000006231a7812 */ /* 0x000fe200078ec0ff */
[----:B------:R-:W-:-:S03]  /*0eb0*/  IMAD R18, R18, 0x10, R3 ;  /* 0x0000001012127824 */ /* 0x000fc600078e0203 */
[----:B------:R-:W-:Y:S01]  /*0ec0*/  SHF.R.S32.HI R28, RZ, R26, R28 ;  /* 0x0000001aff1c7219 */ /* 0x000fe2000001141c */
[----:B------:R-:W-:Y:S01]  /*0ed0*/  IMAD.WIDE.U32 R20, R18, R21, UR12 ;  /* 0x0000000c12147e25 */ /* 0x000fe2000f8e0015 */
[----:B0-----:R-:W-:-:S03]  /*0ee0*/  LOP3.LUT R27, R35, 0x4, RZ, 0xc0, !PT ;  /* 0x00000004231b7812 */ /* 0x001fc600078ec0ff */
[----:B------:R-:W-:Y:S01]  /*0ef0*/  IMAD.SHL.U32 R28, R28, 0x10, RZ ;  /* 0x000000101c1c7824 */ /* 0x000fe200078e00ff */
[----:B------:R-:W-:Y:S01]  /*0f00*/  IADD3 R18, P0, PT, R37, R20, RZ ;  /* 0x0000001425127210 */ /* 0x000fe20007f1e0ff */
[----:B------:R-:W2:Y:S03]  /*0f10*/  LDG.E.U16.CONSTANT R35, desc[UR14][R20.64+0x68] ;  /* 0x0000680e14237981 */ /* 0x000ea6000c1e9500 */
[----:B------:R-:W-:Y:S01]  /*0f20*/  LOP3.LUT R19, R28, 0x30303030, RZ, 0xc0, !PT ;  /* 0x303030301c137812 */ /* 0x000fe200078ec0ff */
[----:B------:R-:W2:Y:S01]  /*0f30*/  LDG.E.U16.CONSTANT R37, desc[UR14][R20.64+0x6a] ;  /* 0x00006a0e14257981 */ /* 0x000ea2000c1e9500 */
[----:B------:R-:W-:-:S04]  /*0f40*/  SHF.R.S32.HI R28, RZ, R27, R34 ;  /* 0x0000001bff1c7219 */ /* 0x000fc80000011422 */
[----:B------:R-:W-:Y:S01]  /*0f50*/  LOP3.LUT R28, R19, 0xf0f0f0f, R28, 0xf8, !PT ;  /* 0x0f0f0f0f131c7812 */ /* 0x000fe200078ef81c */
[----:B------:R-:W-:-:S05]  /*0f60*/  IMAD.X R19, RZ, RZ, R21, P0 ;  /* 0x000000ffff137224 */ /* 0x000fca00000e0615 */
[----:B------:R-:W3:Y:S04]  /*0f70*/  LDG.E.U16.CONSTANT R29, desc[UR14][R18.64+0x60] ;  /* 0x0000600e121d7981 */ /* 0x000ee8000c1e9500 */
[----:B------:R-:W3:Y:S01]  /*0f80*/  LDG.E.U16.CONSTANT R34, desc[UR14][R18.64+0x62] ;  /* 0x0000620e12227981 */ /* 0x000ee2000c1e9500 */
[----:B------:R-:W-:Y:S02]  /*0f90*/  IMAD R23, R30, 0x10000, R23 ;  /* 0x000100001e177824 */ /* 0x000fe400078e0217 */
[----:B------:R-:W-:Y:S02]  /*0fa0*/  IMAD R31, R32, 0x10000, R31 ;  /* 0x00010000201f7824 */ /* 0x000fe400078e021f */
[----:B------:R-:W-:-:S03]  /*0fb0*/  IMAD R33, R36, 0x10000, R33 ;  /* 0x0001000024217824 */ /* 0x000fc600078e0221 */
[----:B------:R-:W-:Y:S01]  /*0fc0*/  LOP3.LUT R31, RZ, R31, RZ, 0x33, !PT ;  /* 0x0000001fff1f7212 */ /* 0x000fe200078e33ff */
[----:B------:R-:W-:-:S04]  /*0fd0*/  USHF.L.U32 UR12, UR4, 0x8, URZ ;  /* 0x00000008040c7899 */ /* 0x000fc800080006ff */
[----:B------:R-:W-:Y:S01]  /*0fe0*/  UISETP.GE.AND UP0, UPT, UR12, UR25, UPT ;  /* 0x000000190c00728c */ /* 0x000fe2000bf06270 */
[----:B--2---:R-:W-:-:S05]  /*0ff0*/  IMAD R35, R37, 0x10000, R35 ;  /* 0x0001000025237824 */ /* 0x004fca00078e0223 */
[----:B------:R-:W-:-:S05]  /*1000*/  SHF.R.S32.HI R35, RZ, R26, R35 ;  /* 0x0000001aff237219 */ /* 0x000fca0000011423 */
[----:B------:R-:W-:Y:S02]  /*1010*/  IMAD.SHL.U32 R35, R35, 0x10, RZ ;  /* 0x0000001023237824 */ /* 0x000fe400078e00ff */
[----:B---3--:R-:W-:-:S03]  /*1020*/  IMAD R34, R34, 0x10000, R29 ;  /* 0x0001000022227824 */ /* 0x008fc600078e021d */
[----:B------:R-:W-:Y:S02]  /*1030*/  LOP3.LUT R35, R35, 0x30303030, RZ, 0xc0, !PT ;  /* 0x3030303023237812 */ /* 0x000fe400078ec0ff */
[----:B------:R-:W-:Y:S01]  /*1040*/  SHF.R.S32.HI R34, RZ, R27, R34 ;  /* 0x0000001bff227219 */ /* 0x000fe20000011422 */
[----:B------:R-:W-:-:S03]  /*1050*/  VIADD R27, R28, 0x60606060 ;  /* 0x606060601c1b7836 */ /* 0x000fc60000000000 */
[----:B------:R-:W-:Y:S02]  /*1060*/  LOP3.LUT R35, R35, 0xf0f0f0f, R34, 0xf8, !PT ;  /* 0x0f0f0f0f23237812 */ /* 0x000fe400078ef822 */
[----:B------:R-:W-:-:S03]  /*1070*/  LOP3.LUT R19, R28, 0x20202020, R27, 0x18, !PT ;  /* 0x202020201c137812 */ /* 0x000fc600078e181b */
[----:B------:R-:W-:Y:S01]  /*1080*/  VIADD R18, R35, 0x60606060 ;  /* 0x6060606023127836 */ /* 0x000fe20000000000 */
[----:B------:R-:W-:Y:S02]  /*1090*/  PRMT R20, R19, 0xba98, RZ ;  /* 0x0000ba9813147816 */ /* 0x000fe400000000ff */
[----:B------:R-:W-:Y:S02]  /*10a0*/  PRMT R19, R28, 0xba98, RZ ;  /* 0x0000ba981c137816 */ /* 0x000fe400000000ff */
[----:B------:R-:W-:Y:S02]  /*10b0*/  LOP3.LUT R21, R35, 0x20202020, R18, 0x18, !PT ;  /* 0x2020202023157812 */ /* 0x000fe400078e1812 */
[----:B------:R-:W-:Y:S02]  /*10c0*/  LOP3.LUT R27, R20, 0x80808080, R27, 0x6, !PT ;  /* 0x80808080141b7812 */ /* 0x000fe400078e061b */
[----:B------:R-:W-:Y:S02]  /*10d0*/  PRMT R21, R21, 0xba98, RZ ;  /* 0x0000ba9815157816 */ /* 0x000fe400000000ff */
[----:B------:R-:W-:-:S02]  /*10e0*/  PRMT R28, R35, 0xba98, RZ ;  /* 0x0000ba98231c7816 */ /* 0x000fc400000000ff */
[----:B------:R-:W-:Y:S02]  /*10f0*/  LOP3.LUT R20, R20, 0x7f7f7f7f, R19, 0x60, !PT ;  /* 0x7f7f7f7f14147812 */ /* 0x000fe400078e6013 */
[C---:B------:R-:W-:Y:S02]  /*1100*/  LOP3.LUT R19, R21.reuse, 0x80808080, R18, 0x6, !PT ;  /* 0x8080808015137812 */ /* 0x040fe400078e0612 */
[----:B------:R-:W-:Y:S02]  /*1110*/  LOP3.LUT R28, R21, 0x7f7f7f7f, R28, 0x60, !PT ;  /* 0x7f7f7f7f151c7812 */ /* 0x000fe400078e601c */
[----:B------:R-:W-:Y:S02]  /*1120*/  LOP3.LUT R18, RZ, R23, RZ, 0x33, !PT ;  /* 0x00000017ff127212 */ /* 0x000fe400078e33ff */
[----:B------:R-:W-:Y:S02]  /*1130*/  LOP3.LUT R26, R27, R20, RZ, 0xfc, !PT ;  /* 0x000000141b1a7212 */ /* 0x000fe400078efcff */
[----:B------:R-:W-:Y:S01]  /*1140*/  LOP3.LUT R20, RZ, R33, RZ, 0x33, !PT ;  /* 0x00000021ff147212 */ /* 0x000fe200078e33ff */
[----:B------:R0:W-:Y:S01]  /*1150*/  STS [R13], R18 ;  /* 0x000000120d007388 */ /* 0x0001e20000000800 */
        /* <DEDUP_REMOVED lines=19> */
[----:B------:R-:W-:-:S04]  /*1290*/  LOP3.LUT R18, R22, R21, RZ, 0x3c, !PT ;  /* 0x0000001516127212 */ /* 0x000fc800078e3cff */
[----:B------:R-:W-:Y:S01]  /*12a0*/  ISETP.GE.AND P2, PT, R18, RZ, PT ;  /* 0x000000ff1200720c */ /* 0x000fe20003f46270 */
[----:B------:R-:W-:-:S04]  /*12b0*/  IMAD.HI.U32 R19, R19, R26, RZ ;  /* 0x0000001a13137227 */ /* 0x000fc800078e00ff */
[----:B------:R-:W-:-:S04]  /*12c0*/  IMAD.MOV R20, RZ, RZ, -R19 ;  /* 0x000000ffff147224 */ /* 0x000fc800078e0a13 */
[----:B------:R-:W-:Y:S01]  /*12d0*/  IMAD R20, R23, R20, R26 ;  /* 0x0000001417147224 */ /* 0x000fe200078e021a */
[----:B------:R-:W-:-:S04]  /*12e0*/  SHF.R.U32.HI R26, RZ, 0x3, R2 ;  /* 0x00000003ff1a7819 */ /* 0x000fc80000011602 */
[----:B------:R-:W-:Y:S01]  /*12f0*/  ISETP.GT.U32.AND P1, PT, R23, R20, PT ;  /* 0x000000141700720c */ /* 0x000fe20003f24070 */
[----:B------:R-:W-:-:S12]  /*1300*/  VIADD R26, R26, UR13 ;  /* 0x0000000d1a1a7c36 */ /* 0x000fd80008000000 */
        /* <DEDUP_REMOVED lines=36> */
.L_x_310:
[----:B------:R-:W-:Y:S02]  /*1550*/  USHF.R.U32.HI UR12, URZ, 0x4, UR5 ;  /* 0x00000004ff0c7899 */ /* 0x000fe40008011605 */
[----:B------:R-:W-:Y:S02]  /*1560*/  ULOP3.LUT UR11, UR5, 0x3ffffff0, URZ, 0xc0, !UPT ;  /* 0x3ffffff0050b7892 */ /* 0x000fe4000f8ec0ff */
[----:B------:R-:W-:Y:S02]  /*1570*/  ULOP3.LUT UR21, UR5, 0xe, URZ, 0xc0, !UPT ;  /* 0x0000000e05157892 */ /* 0x000fe4000f8ec0ff */
[----:B0-----:R-:W-:Y:S01]  /*1580*/  IMAD.U32 R21, RZ, RZ, UR12 ;  /* 0x0000000cff157e24 */ /* 0x001fe2000f8e00ff */
[----:B------:R-:W-:Y:S01]  /*1590*/  ULOP3.LUT UR22, UR5, 0x6, URZ, 0xc0, !UPT ;  /* 0x0000000605167892 */ /* 0x000fe2000f8ec0ff */
[----:B------:R-:W-:Y:S01]  /*15a0*/  IMAD.U32 R19, RZ, RZ, UR11 ;  /* 0x0000000bff137e24 */ /* 0x000fe2000f8e00ff */
[----:B------:R-:W-:Y:S01]  /*15b0*/  ULOP3.LUT UR11, UR5, 0x8, URZ, 0xc0, !UPT ;  /* 0x00000008050b7892 */ /* 0x000fe2000f8ec0ff */
[----:B------:R-:W-:Y:S01]  /*15c0*/  IMAD R28, R21, 0x8, R6 ;  /* 0x00000008151c7824 */ /* 0x000fe200078e0206 */
[----:B------:R-:W-:Y:S01]  /*15d0*/  USHF.R.U32.HI UR23, URZ, 0x1, UR21 ;  /* 0x00000001ff177899 */ /* 0x000fe20008011615 */
[----:B------:R-:W-:Y:S01]  /*15e0*/  IMAD R18, R2, 0x21, R19 ;  /* 0x0000002102127824 */ /* 0x000fe200078e0213 */
[----:B------:R-:W-:Y:S01]  /*15f0*/  UISETP.GE.U32.AND UP0, UPT, UR5, 0x6, UPT ;  /* 0x000000060500788c */ /* 0x000fe2000bf06070 */
[----:B------:R-:W-:Y:S01]  /*1600*/  IMAD.U32 R37, RZ, RZ, UR12 ;  /* 0x0000000cff257e24 */ /* 0x000fe2000f8e00ff */
[----:B------:R-:W-:Y:S01]  /*1610*/  LEA R28, R28, UR16, 0x2 ;  /* 0x000000101c1c7c11 */ /* 0x000fe2000f8e10ff */
[----:B------:R-:W-:Y:S01]  /*1620*/  VIADD R18, R18, UR11 ;  /* 0x0000000b12127c36 */ /* 0x000fe20008000000 */
[----:B------:R-:W-:-:S03]  /*1630*/  USHF.L.U32 UR11, UR5, 0x2, URZ ;  /* 0x00000002050b7899 */ /* 0x000fc600080006ff */
[----:B------:R-:W0:Y:S01]  /*1640*/  LDS R19, [R28] ;  /* 0x000000001c137984 */ /* 0x000e220000000800 */
[----:B------:R-:W-:Y:S01]  /*1650*/  LEA R29, R18, UR20, 0x2 ;  /* 0x00000014121d7c11 */ /* 0x000fe2000f8e10ff */
[----:B------:R-:W-:Y:S02]  /*1660*/  ULOP3.LUT UR24, UR11, 0x18, URZ, 0xc0, !UPT ;  /* 0x000000180b187892 */ /* 0x000fe4000f8ec0ff */
[----:B------:R-:W1:Y:S01]  /*1670*/  LDS R31, [R28+0x4] ;  /* 0x000004001c1f7984 */ /* 0x000e620000000800 */
[----:B------:R-:W-:-:S03]  /*1680*/  ULOP3.LUT UR11, UR11, 0x38, URZ, 0xc0, !UPT ;  /* 0x000000380b0b7892 */ /* 0x000fc6000f8ec0ff */
[----:B------:R-:W2:Y:S01]  /*1690*/  LDS R18, [R29] ;  /* 0x000000001d127984 */ /* 0x000ea20000000800 */
[----:B------:R-:W-:-:S03]  /*16a0*/  VIADD R26, R5, UR24 ;  /* 0x00000018051a7c36 */ /* 0x000fc60008000000 */
[----:B------:R-:W3:Y:S02]  /*16b0*/  LDS R30, [R29+0x4] ;  /* 0x000004001d1e7984 */ /* 0x000ee40000000800 */
[----:B------:R-:W-:Y:S02]  /*16c0*/  LEA R27, R26, UR19, 0x2 ;  /* 0x000000131a1b7c11 */ /* 0x000fe4000f8e10ff */
[----:B------:R-:W4:Y:S04]  /*16d0*/  LDS R20, [R28+0x8] ;  /* 0x000008001c147984 */ /* 0x000f280000000800 */
[----:B------:R-:W5:Y:S01]  /*16e0*/  LDS R21, [R29+0x8] ;  /* 0x000008001d157984 */ /* 0x000f620000000800 */
[----:B0-----:R-:W-:Y:S01]  /*16f0*/  SHF.R.S32.HI R19, RZ, UR23, R19 ;  /* 0x00000017ff137c19 */ /* 0x001fe20008011413 */
[----:B------:R-:W-:-:S02]  /*1700*/  USHF.R.U32.HI UR23, URZ, 0x3, UR11 ;  /* 0x00000003ff177899 */ /* 0x000fc4000801160b */
[----:B------:R-:W-:Y:S02]  /*1710*/  UIMAD UR11, UR5, -0x3, UR11 ;  /* 0xfffffffd050b78a4 */ /* 0x000fe4000f8e020b */
[----:B------:R-:W-:Y:S02]  /*1720*/  IMAD.SHL.U32 R19, R19, 0x4, RZ ;  /* 0x0000000413137824 */ /* 0x000fe400078e00ff */
[----:B-1----:R-:W-:Y:S01]  /*1730*/  SHF.R.S32.HI R31, RZ, UR23, R31 ;  /* 0x00000017ff1f7c19 */ /* 0x002fe2000801141f */
[----:B------:R-:W-:Y:S01]  /*1740*/  UIADD3 UR11, UPT, UPT, UR11, 0x2, URZ ;  /* 0x000000020b0b7890 */ /* 0x000fe2000fffe0ff */
[----:B--2---:R-:W-:Y:S02]  /*1750*/  SHF.R.S32.HI R18, RZ, UR22, R18 ;  /* 0x00000016ff127c19 */ /* 0x004fe40008011412 */
[----:B------:R-:W-:Y:S01]  /*1760*/  LOP3.LUT R35, R19, 0x4040404, RZ, 0xc0, !PT ;  /* 0x0404040413237812 */ /* 0x000fe200078ec0ff */
[----:B------:R-:W-:Y:S01]  /*1770*/  IMAD.SHL.U32 R36, R31, 0x4, RZ ;  /* 0x000000041f247824 */ /* 0x000fe200078e00ff */
[----:B------:R-:W-:-:S02]  /*1780*/  LOP3.LUT R32, R18, 0x3030303, RZ, 0xc0, !PT ;  /* 0x0303030312207812 */ /* 0x000fc400078ec0ff */
[----:B------:R-:W0:Y:S01]  /*1790*/  LDS.64 R18, [R27] ;  /* 0x000000001b127984 */ /* 0x000e220000000a00 */
[----:B---3--:R-:W-:Y:S01]  /*17a0*/  SHF.R.S32.HI R30, RZ, UR22, R30 ;  /* 0x00000016ff1e7c19 */ /* 0x008fe2000801141e */
[----:B------:R-:W-:Y:S01]  /*17b0*/  UMOV UR5, UR11 ;  /* 0x0000000b00057c82 */ /* 0x000fe20008000000 */
[C---:B------:R-:W-:Y:S02]  /*17c0*/  IADD3 R33, PT, PT, R32.reuse, -0x7f7f7f80, -R35 ;  /* 0x8080808020217810 */ /* 0x040fe40007ffe823 */
[----:B------:R-:W-:Y:S02]  /*17d0*/  PRMT R31, R32, 0xba98, RZ ;  /* 0x0000ba98201f7816 */ /* 0x000fe400000000ff */
[----:B------:R-:W-:Y:S02]  /*17e0*/  LOP3.LUT R35, R35, R32, R33, 0x64, !PT ;  /* 0x0000002023237212 */ /* 0x000fe400078e6421 */
[----:B------:R-:W-:Y:S02]  /*17f0*/  LOP3.LUT R30, R30, 0x3030303, RZ, 0xc0, !PT ;  /* 0x030303031e1e7812 */ /* 0x000fe400078ec0ff */
[----:B------:R-:W-:-:S02]  /*1800*/  PRMT R34, R35, 0xba98, RZ ;  /* 0x0000ba9823227816 */ /* 0x000fc400000000ff */
[----:B------:R-:W-:Y:S02]  /*1810*/  LOP3.LUT R35, R36, 0x4040404, RZ, 0xc0, !PT ;  /* 0x0404040424237812 */ /* 0x000fe400078ec0ff */
[C---:B------:R-:W-:Y:S02]  /*1820*/  LOP3.LUT R33, R34.reuse, 0x80808080, R33, 0x6, !PT ;  /* 0x8080808022217812 */ /* 0x040fe400078e0621 */
[----:B------:R-:W-:Y:S02]  /*1830*/  LOP3.LUT R34, R34, 0x7f7f7f7f, R31, 0x60, !PT ;  /* 0x7f7f7f7f22227812 */ /* 0x000fe400078e601f */
[----:B------:R-:W-:Y:S02]  /*1840*/  IADD3 R31, PT, PT, R30, -0x7f7f7f80, -R35 ;  /* 0x808080801e1f7810 */ /* 0x000fe40007ffe823 */
[----:B----4-:R-:W-:Y:S02]  /*1850*/  SHF.R.S32.HI R20, RZ, UR23, R20 ;  /* 0x00000017ff147c19 */ /* 0x010fe40008011414 */
[----:B------:R-:W-:-:S02]  /*1860*/  LOP3.LUT R35, R35, R30, R31, 0x64, !PT ;  /* 0x0000001e23237212 */ /* 0x000fc400078e641f */
[----:B-----5:R-:W-:Y:S01]  /*1870*/  SHF.R.S32.HI R21, RZ, UR22, R21 ;  /* 0x00000016ff157c19 */ /* 0x020fe20008011415 */
[----:B------:R-:W-:Y:S01]  /*1880*/  IMAD.SHL.U32 R20, R20, 0x4, RZ ;  /* 0x0000000414147824 */ /* 0x000fe200078e00ff */
[----:B------:R-:W-:Y:S02]  /*1890*/  PRMT R32, R35, 0xba98, RZ ;  /* 0x0000ba9823207816 */ /* 0x000fe400000000ff */
[----:B------:R-:W-:Y:S02]  /*18a0*/  PRMT R35, R30, 0xba98, RZ ;  /* 0x0000ba981e237816 */ /* 0x000fe400000000ff */
[C---:B------:R-:W-:Y:S02]  /*18b0*/  LOP3.LUT R31, R32.reuse, 0x80808080, R31, 0x6, !PT ;  /* 0x80808080201f7812 */ /* 0x040fe400078e061f */
[----:B------:R-:W-:Y:S02]  /*18c0*/  LOP3.LUT R32, R32, 0x7f7f7f7f, R35, 0x60, !PT ;  /* 0x7f7f7f7f20207812 */ /* 0x000fe400078e6023 */
[----:B------:R-:W-:-:S02]  /*18d0*/  LOP3.LUT R33, R33, R34, RZ, 0xfc, !PT ;  /* 0x0000002221217212 */ /* 0x000fc400078efcff */
[----:B------:R-:W-:Y:S02]  /*18e0*/  LOP3.LUT R32, R31, R32, RZ, 0xfc, !PT ;  /* 0x000000201f207212 */ /* 0x000fe400078efcff */
[----:B------:R-:W-:Y:S01]  /*18f0*/  LOP3.LUT R30, R21, 0x3030303, RZ, 0xc0, !PT ;  /* 0x03030303151e7812 */ /* 0x000fe200078ec0ff */
[----:B0-----:R-:W-:Y:S01]  /*1900*/  IDP.4A.S8.S8 R21, R33, R18, RZ ;  /* 0x0000001221157226 */ /* 0x001fe200000006ff */
[----:B------:R-:W-:Y:S02]  /*1910*/  LOP3.LUT R31, R20, 0x4040404, RZ, 0xc0, !PT ;  /* 0x04040404141f7812 */ /* 0x000fe400078ec0ff */
[----:B------:R-:W0:Y:S01]  /*1920*/  LDS R20, [R28+0x10] ;  /* 0x000010001c147984 */ /* 0x000e220000000800 */
[----:B------:R-:W-:Y:S01]  /*1930*/  IDP.4A.S8.S8 R21, R32, R19, R21 ;  /* 0x0000001320157226 */ /* 0x000fe20000000615 */
[----:B------:R-:W-:Y:S02]  /*1940*/  IADD3 R18, PT, PT, R30, -0x7f7f7f80, -R31 ;  /* 0x808080801e127810 */ /* 0x000fe40007ffe81f */
[----:B------:R-:W-:Y:S02]  /*1950*/  LDS R32, [R29+0x14] ;  /* 0x000014001d207984 */ /* 0x000fe40000000800 */
[----:B------:R-:W-:-:S02]  /*1960*/  LOP3.LUT R19, R31, R30, R18, 0x64, !PT ;  /* 0x0000001e1f137212 */ /* 0x000fc400078e6412 */
[----:B------:R-:W1:Y:S01]  /*1970*/  LDS R31, [R29+0x10] ;  /* 0x000010001d1f7984 */ /* 0x000e620000000800 */
[----:B------:R-:W-:Y:S02]  /*1980*/  PRMT R30, R30, 0xba98, RZ ;  /* 0x0000ba981e1e7816 */ /* 0x000fe400000000ff */
[----:B------:R-:W-:-:S04]  /*1990*/  PRMT R19, R19, 0xba98, RZ ;  /* 0x0000ba9813137816 */ /* 0x000fc800000000ff */
[C---:B------:R-:W-:Y:S02]  /*19a0*/  LOP3.LUT R33, R19.reuse, 0x80808080, R18, 0x6, !PT ;  /* 0x8080808013217812 */ /* 0x040fe400078e0612 */
[----:B------:R-:W-:Y:S02]  /*19b0*/  LOP3.LUT R34, R19, 0x7f7f7f7f, R30, 0x60, !PT ;  /* 0x7f7f7f7f13227812 */ /* 0x000fe400078e601e */
[----:B------:R-:W2:Y:S02]  /*19c0*/  LDS.64 R18, [R27+0x8] ;  /* 0x000008001b127984 */ /* 0x000ea40000000a00 */
[----:B------:R-:W-:Y:S02]  /*19d0*/  LOP3.LUT R33, R33, R34, RZ, 0xfc, !PT ;  /* 0x0000002221217212 */ /* 0x000fe400078efcff */
[----:B------:R-:W3:Y:S01]  /*19e0*/  LDS R30, [R28+0x14] ;  /* 0x000014001c1e7984 */ /* 0x000ee20000000800 */
[----:B0-----:R-:W-:-:S05]  /*19f0*/  SHF.R.S32.HI R34, RZ, UR23, R20 ;  /* 0x00000017ff227c19 */ /* 0x001fca0008011414 */
[----:B------:R-:W-:Y:S01]  /*1a00*/  IMAD.SHL.U32 R34, R34, 0x4, RZ ;  /* 0x0000000422227824 */ /* 0x000fe200078e00ff */
[----:B-1----:R-:W-:-:S04]  /*1a10*/  SHF.R.S32.HI R20, RZ, UR22, R31 ;  /* 0x00000016ff147c19 */ /* 0x002fc8000801141f */
[----:B------:R-:W-:Y:S02]  /*1a20*/  LOP3.LUT R31, R34, 0x4040404, RZ, 0xc0, !PT ;  /* 0x04040404221f7812 */ /* 0x000fe400078ec0ff */
[----:B------:R-:W-:Y:S01]  /*1a30*/  LOP3.LUT R20, R20, 0x3030303, RZ, 0xc0, !PT ;  /* 0x0303030314147812 */ /* 0x000fe200078ec0ff */
[----:B------:R-:W0:Y:S01]  /*1a40*/  LDS R34, [R28+0xc] ;  /* 0x00000c001c227984 */ /* 0x000e220000000800 */
[----:B--2---:R-:W-:Y:S02]  /*1a50*/  IDP.4A.S8.S8 R18, R33, R18, R21 ;  /* 0x0000001221127226 */ /* 0x004fe40000000615 */
[----:B------:R-:W-:Y:S02]  /*1a60*/  IADD3 R21, PT, PT, R20, -0x7f7f7f80, -R31 ;  /* 0x8080808014157810 */ /* 0x000fe40007ffe81f */
[----:B---3--:R-:W-:Y:S02]  /*1a70*/  SHF.R.S32.HI R33, RZ, UR23, R30 ;  /* 0x00000017ff217c19 */ /* 0x008fe4000801141e */
[----:B------:R-:W-:-:S02]  /*1a80*/  LOP3.LUT R31, R31, R20, R21, 0x64, !PT ;  /* 0x000000141f1f7212 */ /* 0x000fc400078e6415 */
[----:B------:R-:W-:Y:S01]  /*1a90*/  SHF.R.S32.HI R30, RZ, UR22, R32 ;  /* 0x00000016ff1e7c19 */ /* 0x000fe20008011420 */
[----:B------:R-:W-:Y:S01]  /*1aa0*/  IMAD.SHL.U32 R33, R33, 0x4, RZ ;  /* 0x0000000421217824 */ /* 0x000fe200078e00ff */
[----:B------:R-:W-:Y:S02]  /*1ab0*/  PRMT R32, R31, 0xba98, RZ ;  /* 0x0000ba981f207816 */ /* 0x000fe400000000ff */
[----:B------:R-:W-:Y:S02]  /*1ac0*/  PRMT R31, R20, 0xba98, RZ ;  /* 0x0000ba98141f7816 */ /* 0x000fe400000000ff */
[----:B------:R-:W-:Y:S02]  /*1ad0*/  LOP3.LUT R35, R32, 0x80808080, R21, 0x6, !PT ;  /* 0x8080808020237812 */ /* 0x000fe400078e0615 */
[----:B------:R-:W1:Y:S01]  /*1ae0*/  LDS.64 R20, [R27+0x10] ;  /* 0x000010001b147984 */ /* 0x000e620000000a00 */
[----:B------:R-:W-:Y:S02]  /*1af0*/  LOP3.LUT R30, R30, 0x3030303, RZ, 0xc0, !PT ;  /* 0x030303031e1e7812 */ /* 0x000fe400078ec0ff */
[----:B------:R-:W-:-:S02]  /*1b00*/  LOP3.LUT R33, R33, 0x4040404, RZ, 0xc0, !PT ;  /* 0x0404040421217812 */ /* 0x000fc400078ec0ff */
[----:B------:R-:W-:Y:S02]  /*1b10*/  LOP3.LUT R32, R32, 0x7f7f7f7f, R31, 0x60, !PT ;  /* 0x7f7f7f7f20207812 */ /* 0x000fe400078e601f */
[----:B------:R-:W-:Y:S02]  /*1b20*/  IADD3 R31, PT, PT, R30, -0x7f7f7f80, -R33 ;  /* 0x808080801e1f7810 */ /* 0x000fe40007ffe821 */
[----:B------:R-:W-:Y:S02]  /*1b30*/  LOP3.LUT R35, R35, R32, RZ, 0xfc, !PT ;  /* 0x0000002023237212 */ /* 0x000fe400078efcff */
[----:B------:R-:W-:-:S04]  /*1b40*/  LOP3.LUT R33, R33, R30, R31, 0x64, !PT ;  /* 0x0000001e21217212 */ /* 0x000fc800078e641f */
[----:B------:R-:W-:Y:S02]  /*1b50*/  PRMT R32, R33, 0xba98, RZ ;  /* 0x0000ba9821207816 */ /* 0x000fe400000000ff */
[----:B------:R-:W-:Y:S02]  /*1b60*/  PRMT R33, R30, 0xba98, RZ ;  /* 0x0000ba981e217816 */ /* 0x000fe400000000ff */
[C---:B------:R-:W-:Y:S01]  /*1b70*/  LOP3.LUT R31, R32.reuse, 0x80808080, R31, 0x6, !PT ;  /* 0x80808080201f7812 */ /* 0x040fe200078e061f */
[----:B------:R-:W2:Y:S01]  /*1b80*/  LDS R30, [R28+0x18] ;  /* 0x000018001c1e7984 */ /* 0x000ea20000000800 */
[----:B------:R-:W-:Y:S02]  /*1b90*/  LOP3.LUT R32, R32, 0x7f7f7f7f, R33, 0x60, !PT ;  /* 0x7f7f7f7f20207812 */ /* 0x000fe400078e6021 */
[----:B0-----:R-:W-:Y:S01]  /*1ba0*/  SHF.R.S32.HI R34, RZ, UR23, R34 ;  /* 0x00000017ff227c19 */ /* 0x001fe20008011422 */
[----:B------:R-:W0:Y:S01]  /*1bb0*/  LDS R33, [R29+0xc] ;  /* 0x00000c001d217984 */ /* 0x000e220000000800 */
[----:B------:R-:W-:-:S03]  /*1bc0*/  LOP3.LUT R36, R31, R32, RZ, 0xfc, !PT ;  /* 0x000000201f247212 */ /* 0x000fc600078efcff */
[----:B------:R-:W3:Y:S01]  /*1bd0*/  LDS R32, [R29+0x18] ;  /* 0x000018001d207984 */ /* 0x000ee20000000800 */
[----:B------:R-:W-:-:S05]  /*1be0*/  IMAD.SHL.U32 R34, R34, 0x4, RZ ;  /* 0x0000000422227824 */ /* 0x000fca00078e00ff */
[----:B------:R-:W-:Y:S01]  /*1bf0*/  LOP3.LUT R34, R34, 0x4040404, RZ, 0xc0, !PT ;  /* 0x0404040422227812 */ /* 0x000fe200078ec0ff */
[----:B-1----:R-:W-:-:S04]  /*1c00*/  IDP.4A.S8.S8 R20, R35, R20, RZ ;  /* 0x0000001423147226 */ /* 0x002fc800000006ff */
[----:B------:R-:W-:Y:S02]  /*1c10*/  IDP.4A.S8.S8 R31, R36, R21, R20 ;  /* 0x00000015241f7226 */ /* 0x000fe40000000614 */
[----:B------:R-:W1:Y:S04]  /*1c20*/  LDS R20, [R28+0x1c] ;  /* 0x00001c001c147984 */ /* 0x000e680000000800 */
[----:B------:R3:W4:Y:S01]  /*1c30*/  LDS R21, [R29+0x1c] ;  /* 0x00001c001d157984 */ /* 0x0007220000000800 */
[----:B--2---:R-:W-:Y:S02]  /*1c40*/  SHF.R.S32.HI R30, RZ, UR23, R30 ;  /* 0x00000017ff1e7c19 */ /* 0x004fe4000801141e */
[----:B0-----:R-:W-:-:S03]  /*1c50*/  SHF.R.S32.HI R33, RZ, UR22, R33 ;  /* 0x00000016ff217c19 */ /* 0x001fc60008011421 */
[----:B------:R-:W-:Y:S01]  /*1c60*/  IMAD.SHL.U32 R30, R30, 0x4, RZ ;  /* 0x000000041e1e7824 */ /* 0x000fe200078e00ff */
[----:B------:R-:W-:Y:S02]  /*1c70*/  LOP3.LUT R33, R33, 0x3030303, RZ, 0xc0, !PT ;  /* 0x0303030321217812 */ /* 0x000fe400078ec0ff */
[----:B---3--:R-:W-:Y:S02]  /*1c80*/  SHF.R.S32.HI R29, RZ, UR22, R32 ;  /* 0x00000016ff1d7c19 */ /* 0x008fe40008011420 */
[----:B------:R-:W-:Y:S02]  /*1c90*/  IADD3 R35, PT, PT, R33, -0x7f7f7f80, -R34 ;  /* 0x8080808021237810 */ /* 0x000fe40007ffe822 */
[----:B------:R-:W-:Y:S02]  /*1ca0*/  LOP3.LUT R29, R29, 0x3030303, RZ, 0xc0, !PT ;  /* 0x030303031d1d7812 */ /* 0x000fe400078ec0ff */
[----:B------:R-:W-:Y:S02]  /*1cb0*/  LOP3.LUT R34, R34, R33, R35, 0x64, !PT ;  /* 0x0000002122227212 */ /* 0x000fe400078e6423 */
[----:B------:R-:W-:-:S02]  /*1cc0*/  PRMT R33, R33, 0xba98, RZ ;  /* 0x0000ba9821217816 */ /* 0x000fc400000000ff */
[----:B------:R-:W-:Y:S02]  /*1cd0*/  PRMT R34, R34, 0xba98, RZ ;  /* 0x0000ba9822227816 */ /* 0x000fe400000000ff */
[----:B------:R-:W-:Y:S02]  /*1ce0*/  LOP3.LUT R32, R30, 0x4040404, RZ, 0xc0, !PT ;  /* 0x040404041e207812 */ /* 0x000fe400078ec0ff */
[C---:B------:R-:W-:Y:S02]  /*1cf0*/  LOP3.LUT R28, R34.reuse, 0x80808080, R35, 0x6, !PT ;  /* 0x80808080221c7812 */ /* 0x040fe400078e0623 */
[----:B------:R-:W-:Y:S02]  /*1d00*/  LOP3.LUT R33, R34, 0x7f7f7f7f, R33, 0x60, !PT ;  /* 0x7f7f7f7f22217812 */ /* 0x000fe400078e6021 */
[----:B------:R-:W-:Y:S02]  /*1d10*/  IADD3 R30, PT, PT, R29, -0x7f7f7f80, -R32 ;  /* 0x808080801d1e7810 */ /* 0x000fe40007ffe820 */
[----:B------:R-:W-:-:S02]  /*1d20*/  LOP3.LUT R28, R28, R33, RZ, 0xfc, !PT ;  /* 0x000000211c1c7212 */ /* 0x000fc400078efcff */
[----:B-1----:R-:W-:Y:S02]  /*1d30*/  SHF.R.S32.HI R33, RZ, UR23, R20 ;  /* 0x00000017ff217c19 */ /* 0x002fe40008011414 */
[----:B------:R-:W-:Y:S01]  /*1d40*/  LOP3.LUT R32, R32, R29, R30, 0x64, !PT ;  /* 0x0000001d20207212 */ /* 0x000fe200078e641e */
[----:B------:R-:W-:Y:S01]  /*1d50*/  IDP.4A.S8.S8 R19, R28, R19, R18 ;  /* 0x000000131c137226 */ /* 0x000fe20000000612 */
[----:B----4-:R-:W-:Y:S01]  /*1d60*/  SHF.R.S32.HI R20, RZ, UR22, R21 ;  /* 0x00000016ff147c19 */ /* 0x010fe20008011415 */
[----:B------:R-:W-:Y:S01]  /*1d70*/  IMAD.SHL.U32 R33, R33, 0x4, RZ ;  /* 0x0000000421217824 */ /* 0x000fe200078e00ff */
[----:B------:R-:W-:Y:S02]  /*1d80*/  PRMT R21, R32, 0xba98, RZ ;  /* 0x0000ba9820157816 */ /* 0x000fe400000000ff */
[----:B------:R-:W-:Y:S02]  /*1d90*/  PRMT R32, R29, 0xba98, RZ ;  /* 0x0000ba981d207816 */ /* 0x000fe400000000ff */
[----:B------:R-:W-:-:S02]  /*1da0*/  LOP3.LUT R20, R20, 0x3030303, RZ, 0xc0, !PT ;  /* 0x0303030314147812 */ /* 0x000fc400078ec0ff */
[----:B------:R-:W-:Y:S02]  /*1db0*/  LOP3.LUT R33, R33, 0x4040404, RZ, 0xc0, !PT ;  /* 0x0404040421217812 */ /* 0x000fe400078ec0ff */
[C---:B------:R-:W-:Y:S02]  /*1dc0*/  LOP3.LUT R29, R21.reuse, 0x80808080, R30, 0x6, !PT ;  /* 0x80808080151d7812 */ /* 0x040fe400078e061e */
[----:B------:R-:W-:Y:S02]  /*1dd0*/  LOP3.LUT R32, R21, 0x7f7f7f7f, R32, 0x60, !PT ;  /* 0x7f7f7f7f15207812 */ /* 0x000fe400078e6020 */
[----:B------:R-:W-:Y:S02]  /*1de0*/  IADD3 R21, PT, PT, R20, -0x7f7f7f80, -R33 ;  /* 0x8080808014157810 */ /* 0x000fe40007ffe821 */
[----:B------:R-:W-:Y:S01]  /*1df0*/  LOP3.LUT R29, R29, R32, RZ, 0xfc, !PT ;  /* 0x000000201d1d7212 */ /* 0x000fe200078efcff */
[----:B------:R-:W-:Y:S01]  /*1e00*/  IMAD R32, R37, 0x4, R8 ;  /* 0x0000000425207824 */ /* 0x000fe200078e0208 */
[----:B------:R-:W-:-:S02]  /*1e10*/  LOP3.LUT R33, R33, R20, R21, 0x64, !PT ;  /* 0x0000001421217212 */ /* 0x000fc400078e6415 */
[----:B------:R-:W-:Y:S02]  /*1e20*/  PRMT R35, R20, 0xba98, RZ ;  /* 0x0000ba9814237816 */ /* 0x000fe400000000ff */
[----:B------:R-:W-:Y:S02]  /*1e30*/  PRMT R30, R33, 0xba98, RZ ;  /* 0x0000ba98211e7816 */ /* 0x000fe400000000ff */
[----:B------:R-:W-:Y:S01]  /*1e40*/  LEA R36, R32, UR13, 0x2 ;  /* 0x0000000d20247c11 */ /* 0x000fe2000f8e10ff */
[----:B------:R-:W-:Y:S01]  /*1e50*/  VIADD R32, R7, UR12 ;  /* 0x0000000c07207c36 */ /* 0x000fe20008000000 */
[C---:B------:R-:W-:Y:S02]  /*1e60*/  LOP3.LUT R33, R30.reuse, 0x80808080, R21, 0x6, !PT ;  /* 0x808080801e217812 */ /* 0x040fe400078e0615 */
[----:B------:R-:W-:Y:S01]  /*1e70*/  LOP3.LUT R30, R30, 0x7f7f7f7f, R35, 0x60, !PT ;  /* 0x7f7f7f7f1e1e7812 */ /* 0x000fe200078e6023 */
[----:B------:R-:W0:Y:S01]  /*1e80*/  LDS.64 R20, [R27+0x18] ;  /* 0x000018001b147984 */ /* 0x000e220000000a00 */
[----:B------:R-:W-:-:S02]  /*1e90*/  LOP3.LUT R35, R26, 0xffff, RZ, 0xc0, !PT ;  /* 0x0000ffff1a237812 */ /* 0x000fc400078ec0ff */
[----:B------:R-:W-:Y:S01]  /*1ea0*/  LEA R34, R32, UR17, 0x2 ;  /* 0x0000001120227c11 */ /* 0x000fe2000f8e10ff */
[----:B------:R-:W1:Y:S01]  /*1eb0*/  LDS.S8 R26, [R36+UR21] ;  /* 0x00000015241a7984 */ /* 0x000e620008000200 */
[----:B------:R-:W-:Y:S02]  /*1ec0*/  SHF.R.U32.HI R35, RZ, 0x1, R35 ;  /* 0x00000001ff237819 */ /* 0x000fe40000011623 */
[----:B------:R-:W-:Y:S01]  /*1ed0*/  LOP3.LUT R30, R33, R30, RZ, 0xfc, !PT ;  /* 0x0000001e211e7212 */ /* 0x000fe200078efcff */
[----:B------:R-:W2:Y:S01]  /*1ee0*/  LDS.S8 R32, [R36+UR21+0x1] ;  /* 0x0000011524207984 */ /* 0x000ea20008000200 */
[----:B------:R-:W-:-:S03]  /*1ef0*/  LOP3.LUT R35, R35, 0xffff, RZ, 0xc0, !PT ;  /* 0x0000ffff23237812 */ /* 0x000fc600078ec0ff */
        /* <DEDUP_REMOVED lines=17> */
[----:B------:R-:W-:-:S05]  /*2010*/  VIADD R18, R2, 0x20 ;  /* 0x0000002002127836 */ /* 0x000fca0000000000 */
[----:B------:R-:W-:Y:S01]  /*2020*/  LEA.HI R20, R18, UR5, RZ, 0x1d ;  /* 0x0000000512147c11 */ /* 0x000fe2000f8fe8ff */
[----:B------:R-:W-:-:S03]  /*2030*/  VIADD R18, R2, UR5 ;  /* 0x0000000502127c36 */ /* 0x000fc60008000000 */
[----:B------:R-:W-:Y:S01]  /*2040*/  ISETP.GE.OR P2, PT, R20, UR10, P0 ;  /* 0x0000000a14007c0c */ /* 0x000fe20008746670 */
[----:B------:R-:W-:Y:S01]  /*2050*/  VIADD R21, R18, 0x4 ;  /* 0x0000000412157836 */ /* 0x000fe20000000000 */
[----:B------:R-:W-:-:S04]  /*2060*/  IADD3 R19, P3, PT, R23, R18, RZ ;  /* 0x0000001217137210 */ /* 0x000fc80007f7e0ff */
[----:B------:R-:W-:Y:S02]  /*2070*/  ISETP.GE.OR P1, PT, R21, UR10, P0 ;  /* 0x0000000a15007c0c */ /* 0x000fe40008726670 */
[----:B------:R-:W-:Y:S02]  /*2080*/  LEA.HI.X.SX32 R18, R23, RZ, 0x1, P3 ;  /* 0x000000ff17127211 */ /* 0x000fe400018f0eff */
[----:B------:R-:W-:Y:S01]  /*2090*/  ISETP.GT.U32.OR P1, PT, R2, 0x3, P1 ;  /* 0x000000030200780c */ /* 0x000fe20000f24470 */
[----:B0-----:R-:W-:-:S04]  /*20a0*/  IMAD.WIDE.U32 R26, R19, 0x24, R26 ;  /* 0x00000024131a7825 */ /* 0x001fc800078e001a */
[----:B------:R-:W-:Y:S02]  /*20b0*/  IMAD R21, R18, 0x24, RZ ;  /* 0x0000002412157824 */ /* 0x000fe400078e02ff */
[----:B------:R-:W-:Y:S02]  /*20c0*/  @!P2 IMAD.IADD R19, R23, 0x1, R20 ;  /* 0x000000011713a824 */ /* 0x000fe400078e0214 */
[----:B------:R-:W-:Y:S02]  /*20d0*/  IMAD.IADD R27, R27, 0x1, R21 ;  /* 0x000000011b1b7824 */ /* 0x000fe400078e0215 */
[----:B------:R-:W-:-:S03]  /*20e0*/  @!P2 IMAD.WIDE R18, R19, 0x24, R24 ;  /* 0x000000241312a825 */ /* 0x000fc600078e0218 */
[----:B------:R-:W2:Y:S04]  /*20f0*/  @!P1 LDG.E.U16.CONSTANT R20, desc[UR14][R26.64+0x90] ;  /* 0x0000900e1a149981 */ /* 0x000ea8000c1e9500 */
[----:B------:R-:W3:Y:S01]  /*2100*/  @!P2 LDG.E.CONSTANT R19, desc[UR14][R18.64+0x4] ;  /* 0x0000040e1213a981 */ /* 0x000ee2000c1e9900 */
[----:B------:R-:W-:Y:S01]  /*2110*/  UMOV UR5, 0x8 ;  /* 0x0000000800057882 */ /* 0x000fe20000000000 */
[----:B--2---:R-:W-:Y:S02]  /*2120*/  @!P1 HADD2.F32 R20, -RZ, R20.H0_H0 ;  /* 0x20000014ff149230 */ /* 0x004fe40000004100 */
[----:B---3--:R0:W-:Y:S04]  /*2130*/  @!P2 STS [R10], R19 ;  /* 0x000000130a00a388 */ /* 0x0081e80000000800 */
[----:B------:R0:W-:Y:S01]  /*2140*/  @!P1 STS [R9], R20 ;  /* 0x0000001409009388 */ /* 0x0001e20000000800 */
[----:B------:R-:W-:Y:S06]  /*2150*/  BAR.SYNC.DEFER_BLOCKING 0x0 ;  /* 0x0000000000007b1d */ /* 0x000fec0000010000 */
.L_x_311:
[----:B------:R-:W-:Y:S02]  /*2160*/  USHF.R.U32.HI UR21, URZ, 0x4, UR5 ;  /* 0x00000004ff157899 */ /* 0x000fe40008011605 */
[----:B------:R-:W-:Y:S02]  /*2170*/  ULOP3.LUT UR11, UR5, 0x3ffffff0, URZ, 0xc0, !UPT ;  /* 0x3ffffff0050b7892 */ /* 0x000fe4000f8ec0ff */
[----:B------:R-:W-:Y:S02]  /*2180*/  ULOP3.LUT UR22, UR5, 0xe, URZ, 0xc0, !UPT ;  /* 0x0000000e05167892 */ /* 0x000fe4000f8ec0ff */
[----:B------:R-:W-:Y:S01]  /*2190*/  IMAD.U32 R21, RZ, RZ, UR21 ;  /* 0x00000015ff157e24 */ /* 0x000fe2000f8e00ff */
[----:B------:R-:W-:Y:S01]  /*21a0*/  ULOP3.LUT UR23, UR5, 0x6, URZ, 0xc0, !UPT ;  /* 0x0000000605177892 */ /* 0x000fe2000f8ec0ff */
[----:B0-----:R-:W-:Y:S01]  /*21b0*/  IMAD.U32 R19, RZ, RZ, UR11 ;  /* 0x0000000bff137e24 */ /* 0x001fe2000f8e00ff */
[----:B------:R-:W-:Y:S01]  /*21c0*/  ULOP3.LUT UR11, UR5, 0x8, URZ, 0xc0, !UPT ;  /* 0x00000008050b7892 */ /* 0x000fe2000f8ec0ff */
[----:B------:R-:W-:Y:S01]  /*21d0*/  IMAD R30, R21, 0x8, R6 ;  /* 0x00000008151e7824 */ /* 0x000fe200078e0206 */
[----:B------:R-:W-:Y:S01]  /*21e0*/  USHF.R.U32.HI UR24, URZ, 0x1, UR22 ;  /* 0x00000001ff187899 */ /* 0x000fe20008011616 */
[----:B------:R-:W-:Y:S01]  /*21f0*/  IMAD R18, R2, 0x21, R19 ;  /* 0x0000002102127824 */ /* 0x000fe200078e0213 */
[----:B------:R-:W-:-:S02]  /*2200*/  UISETP.GE.U32.AND UP0, UPT, UR5, 0xe, UPT ;  /* 0x0000000e0500788c */ /* 0x000fc4000bf06070 */
        /* <DEDUP_REMOVED lines=8> */
[----:B------:R-:W2:Y:S04]  /*2290*/  LDS R18, [R29] ;  /* 0x000000001d127984 */ /* 0x000ea80000000800 */
[----:B------:R-:W3:Y:S01]  /*22a0*/  LDS R28, [R29+0x4] ;  /* 0x000004001d1c7984 */ /* 0x000ee20000000800 */
[----:B0-----:R-:W-:Y:S01]  /*22b0*/  SHF.R.S32.HI R19, RZ, UR24, R19 ;  /* 0x00000018ff137c19 */ /* 0x001fe20008011413 */
[----:B------:R-:W-:Y:S02]  /*22c0*/  USHF.R.U32.HI UR24, URZ, 0x3, UR12 ;  /* 0x00000003ff187899 */ /* 0x000fe4000801160c */
[----:B------:R-:W-:Y:S02]  /*22d0*/  UIMAD UR12, UR5, -0x3, UR12 ;  /* 0xfffffffd050c78a4 */ /* 0x000fe4000f8e020c */
[----:B------:R-:W-:-:S02]  /*22e0*/  IMAD.SHL.U32 R19, R19, 0x4, RZ ;  /* 0x0000000413137824 */ /* 0x000fc400078e00ff */
[----:B-1----:R-:W-:Y:S01]  /*22f0*/  SHF.R.S32.HI R31, RZ, UR24, R31 ;  /* 0x00000018ff1f7c19 */ /* 0x002fe2000801141f */
[----:B------:R-:W-:Y:S01]  /*2300*/  UIADD3 UR12, UPT, UPT, UR12, 0x2, URZ ;  /* 0x000000020c0c7890 */ /* 0x000fe2000fffe0ff */
[----:B--2---:R-:W-:Y:S02]  /*2310*/  SHF.R.S32.HI R18, RZ, UR23, R18 ;  /* 0x00000017ff127c19 */ /* 0x004fe40008011412 */
[----:B------:R-:W-:Y:S01]  /*2320*/  LOP3.LUT R20, R19, 0x4040404, RZ, 0xc0, !PT ;  /* 0x0404040413147812 */ /* 0x000fe200078ec0ff */
[----:B------:R-:W-:Y:S01]  /*2330*/  IMAD.SHL.U32 R31, R31, 0x4, RZ ;  /* 0x000000041f1f7824 */ /* 0x000fe200078e00ff */
[----:B------:R-:W-:Y:S02]  /*2340*/  LOP3.LUT R21, R18, 0x3030303, RZ, 0xc0, !PT ;  /* 0x0303030312157812 */ /* 0x000fe400078ec0ff */
[----:B---3--:R-:W-:Y:S01]  /*2350*/  SHF.R.S32.HI R19, RZ, UR23, R28 ;  /* 0x00000017ff137c19 */ /* 0x008fe2000801141c */
[----:B------:R-:W-:Y:S01]  /*2360*/  VIADD R28, R5, UR11 ;  /* 0x0000000b051c7c36 */ /* 0x000fe20008000000 */
[----:B------:R-:W-:Y:S01]  /*2370*/  IADD3 R18, PT, PT, R21, -0x7f7f7f80, -R20 ;  /* 0x8080808015127810 */ /* 0x000fe20007ffe814 */
[----:B------:R-:W-:Y:S01]  /*2380*/  UMOV UR5, UR12 ;  /* 0x0000000c00057c82 */ /* 0x000fe20008000000 */
[----:B------:R-:W-:-:S02]  /*2390*/  LOP3.LUT R34, R31, 0x4040404, RZ, 0xc0, !PT ;  /* 0x040404041f227812 */ /* 0x000fc400078ec0ff */
[----:B------:R-:W-:Y:S02]  /*23a0*/  LOP3.LUT R20, R20, R21, R18, 0x64, !PT ;  /* 0x0000001514147212 */ /* 0x000fe400078e6412 */
[----:B------:R-:W-:Y:S02]  /*23b0*/  LOP3.LUT R19, R19, 0x3030303, RZ, 0xc0, !PT ;  /* 0x0303030313137812 */ /* 0x000fe400078ec0ff */
[----:B------:R-:W-:Y:S02]  /*23c0*/  PRMT R31, R20, 0xba98, RZ ;  /* 0x0000ba98141f7816 */ /* 0x000fe400000000ff */
[----:B------:R-:W-:Y:S02]  /*23d0*/  PRMT R32, R21, 0xba98, RZ ;  /* 0x0000ba9815207816 */ /* 0x000fe400000000ff */
[----:B------:R-:W-:Y:S02]  /*23e0*/  IADD3 R20, PT, PT, R19, -0x7f7f7f80, -R34 ;  /* 0x8080808013147810 */ /* 0x000fe40007ffe822 */
[----:B------:R-:W-:-:S02]  /*23f0*/  LOP3.LUT R21, R31, 0x80808080, R18, 0x6, !PT ;  /* 0x808080801f157812 */ /* 0x000fc400078e0612 */
[----:B------:R-:W-:Y:S02]  /*2400*/  LOP3.LUT R32, R31, 0x7f7f7f7f, R32, 0x60, !PT ;  /* 0x7f7f7f7f1f207812 */ /* 0x000fe400078e6020 */
[----:B------:R-:W-:Y:S02]  /*2410*/  LEA R31, R28, UR19, 0x2 ;  /* 0x000000131c1f7c11 */ /* 0x000fe4000f8e10ff */
[----:B------:R-:W-:Y:S02]  /*2420*/  LOP3.LUT R34, R34, R19, R20, 0x64, !PT ;  /* 0x0000001322227212 */ /* 0x000fe400078e6414 */
[----:B------:R-:W-:Y:S02]  /*2430*/  LOP3.LUT R21, R21, R32, RZ, 0xfc, !PT ;  /* 0x0000002015157212 */ /* 0x000fe400078efcff */
[----:B------:R-:W-:Y:S02]  /*2440*/  PRMT R32, R19, 0xba98, RZ ;  /* 0x0000ba9813207816 */ /* 0x000fe400000000ff */
[----:B------:R-:W0:Y:S01]  /*2450*/  LDS.64 R18, [R31] ;  /* 0x000000001f127984 */ /* 0x000e220000000a00 */
[----:B------:R-:W-:-:S04]  /*2460*/  PRMT R33, R34, 0xba98, RZ ;  /* 0x0000ba9822217816 */ /* 0x000fc800000000ff */
[C---:B------:R-:W-:Y:S02]  /*2470*/  LOP3.LUT R34, R33.reuse, 0x80808080, R20, 0x6, !PT ;  /* 0x8080808021227812 */ /* 0x040fe400078e0614 */
[----:B------:R-:W1:Y:S01]  /*2480*/  LDS R20, [R30+0x8] ;  /* 0x000008001e147984 */ /* 0x000e620000000800 */
[----:B------:R-:W-:-:S03]  /*2490*/  LOP3.LUT R33, R33, 0x7f7f7f7f, R32, 0x60, !PT ;  /* 0x7f7f7f7f21217812 */ /* 0x000fc600078e6020 */
[----:B------:R-:W2:Y:S01]  /*24a0*/  LDS R32, [R29+0x8] ;  /* 0x000008001d207984 */ /* 0x000ea20000000800 */
[----:B------:R-:W-:Y:S01]  /*24b0*/  LOP3.LUT R34, R34, R33, RZ, 0xfc, !PT ;  /* 0x0000002122227212 */ /* 0x000fe200078efcff */
[----:B0-----:R-:W-:-:S04]  /*24c0*/  IDP.4A.S8.S8 R21, R21, R18, RZ ;  /* 0x0000001215157226 */ /* 0x001fc800000006ff */
[----:B------:R-:W-:Y:S02]  /*24d0*/  IDP.4A.S8.S8 R21, R34, R19, R21 ;  /* 0x0000001322157226 */ /* 0x000fe40000000615 */
[----:B------:R-:W0:Y:S01]  /*24e0*/  LDS.64 R18, [R31+0x8] ;  /* 0x000008001f127984 */ /* 0x000e220000000a00 */
[----:B-1----:R-:W-:Y:S02]  /*24f0*/  SHF.R.S32.HI R20, RZ, UR24, R20 ;  /* 0x00000018ff147c19 */ /* 0x002fe40008011414 */
[----:B--2---:R-:W-:-:S03]  /*2500*/  SHF.R.S32.HI R32, RZ, UR23, R32 ;  /* 0x00000017ff207c19 */ /* 0x004fc60008011420 */
[----:B------:R-:W-:Y:S01]  /*2510*/  IMAD.SHL.U32 R20, R20, 0x4, RZ ;  /* 0x0000000414147824 */ /* 0x000fe200078e00ff */
[----:B------:R-:W-:-:S04]  /*2520*/  LOP3.LUT R32, R32, 0x3030303, RZ, 0xc0, !PT ;  /* 0x0303030320207812 */ /* 0x000fc800078ec0ff */
[----:B------:R-:W-:-:S04]  /*2530*/  LOP3.LUT R33, R20, 0x4040404, RZ, 0xc0, !PT ;  /* 0x0404040414217812 */ /* 0x000fc800078ec0ff */
[----:B------:R-:W-:-:S04]  /*2540*/  IADD3 R20, PT, PT, R32, -0x7f7f7f80, -R33 ;  /* 0x8080808020147810 */ /* 0x000fc80007ffe821 */
[----:B------:R-:W-:Y:S02]  /*2550*/  LOP3.LUT R33, R33, R32, R20, 0x64, !PT ;  /* 0x0000002021217212 */ /* 0x000fe400078e6414 */
[----:B------:R-:W-:Y:S02]  /*2560*/  PRMT R32, R32, 0xba98, RZ ;  /* 0x0000ba9820207816 */ /* 0x000fe400000000ff */
[----:B------:R-:W-:-:S04]  /*2570*/  PRMT R33, R33, 0xba98, RZ ;  /* 0x0000ba9821217816 */ /* 0x000fc800000000ff */
[C---:B------:R-:W-:Y:S02]  /*2580*/  LOP3.LUT R34, R33.reuse, 0x80808080, R20, 0x6, !PT ;  /* 0x8080808021227812 */ /* 0x040fe400078e0614 */
[----:B------:R-:W-:Y:S01]  /*2590*/  LOP3.LUT R33, R33, 0x7f7f7f7f, R32, 0x60, !PT ;  /* 0x7f7f7f7f21217812 */ /* 0x000fe200078e6020 */
[----:B------:R-:W1:Y:S03]  /*25a0*/  LDS R20, [R29+0xc] ;  /* 0x00000c001d147984 */ /* 0x000e660000000800 */
[----:B------:R-:W-:Y:S01]  /*25b0*/  LOP3.LUT R33, R34, R33, RZ, 0xfc, !PT ;  /* 0x0000002122217212 */ /* 0x000fe200078efcff */
[----:B------:R-:W2:Y:S04]  /*25c0*/  LDS R32, [R30+0xc] ;  /* 0x00000c001e207984 */ /* 0x000ea80000000800 */
[----:B0-----:R-:W-:-:S02]  /*25d0*/  IDP.4A.S8.S8 R18, R33, R18, R21 ;  /* 0x0000001221127226 */ /* 0x001fc40000000615 */
[----:B------:R-:W0:Y:S04]  /*25e0*/  LDS R21, [R30+0x10] ;  /* 0x000010001e157984 */ /* 0x000e280000000800 */
[----:B------:R-:W3:Y:S01]  /*25f0*/  LDS R33, [R29+0x10] ;  /* 0x000010001d217984 */ /* 0x000ee20000000800 */
[----:B-1----:R-:W-:Y:S02]  /*2600*/  SHF.R.S32.HI R20, RZ, UR23, R20 ;  /* 0x00000017ff147c19 */ /* 0x002fe40008011414 */
[----:B--2---:R-:W-:Y:S02]  /*2610*/  SHF.R.S32.HI R32, RZ, UR24, R32 ;  /* 0x00000018ff207c19 */ /* 0x004fe40008011420 */
[----:B------:R-:W-:-:S03]  /*2620*/  LOP3.LUT R20, R20, 0x3030303, RZ, 0xc0, !PT ;  /* 0x0303030314147812 */ /* 0x000fc600078ec0ff */
[----:B------:R-:W-:-:S05]  /*2630*/  IMAD.SHL.U32 R32, R32, 0x4, RZ ;  /* 0x0000000420207824 */ /* 0x000fca00078e00ff */
[----:B------:R-:W-:Y:S02]  /*2640*/  LOP3.LUT R37, R32, 0x4040404, RZ, 0xc0, !PT ;  /* 0x0404040420257812 */ /* 0x000fe400078ec0ff */
[----:B0-----:R-:W-:Y:S02]  /*2650*/  SHF.R.S32.HI R32, RZ, UR24, R21 ;  /* 0x00000018ff207c19 */ /* 0x001fe40008011415 */
[----:B---3--:R-:W-:Y:S02]  /*2660*/  SHF.R.S32.HI R21, RZ, UR23, R33 ;  /* 0x00000017ff157c19 */ /* 0x008fe40008011421 */
[----:B------:R-:W-:Y:S01]  /*2670*/  IADD3 R35, PT, PT, R20, -0x7f7f7f80, -R37 ;  /* 0x8080808014237810 */ /* 0x000fe20007ffe825 */
[----:B------:R-:W-:Y:S01]  /*2680*/  IMAD.SHL.U32 R34, R32, 0x4, RZ ;  /* 0x0000000420227824 */ /* 0x000fe200078e00ff */
[----:B------:R-:W-:Y:S02]  /*2690*/  LOP3.LUT R21, R21, 0x3030303, RZ, 0xc0, !PT ;  /* 0x0303030315157812 */ /* 0x000fe400078ec0ff */
[----:B------:R-:W-:-:S02]  /*26a0*/  LOP3.LUT R37, R37, R20, R35, 0x64, !PT ;  /* 0x0000001425257212 */ /* 0x000fc400078e6423 */
[----:B------:R-:W-:Y:S02]  /*26b0*/  LOP3.LUT R34, R34, 0x4040404, RZ, 0xc0, !PT ;  /* 0x0404040422227812 */ /* 0x000fe400078ec0ff */
[----:B------:R-:W-:Y:S02]  /*26c0*/  PRMT R33, R20, 0xba98, RZ ;  /* 0x0000ba9814217816 */ /* 0x000fe400000000ff */
[----:B------:R-:W-:Y:S02]  /*26d0*/  IADD3 R20, PT, PT, R21, -0x7f7f7f80, -R34 ;  /* 0x8080808015147810 */ /* 0x000fe40007ffe822 */
[----:B------:R-:W-:Y:S02]  /*26e0*/  PRMT R32, R37, 0xba98, RZ ;  /* 0x0000ba9825207816 */ /* 0x000fe400000000ff */
[----:B------:R-:W-:Y:S02]  /*26f0*/  LOP3.LUT R34, R34, R21, R20, 0x64, !PT ;  /* 0x0000001522227212 */ /* 0x000fe400078e6414 */
[----:B------:R-:W-:-:S02]  /*2700*/  LOP3.LUT R35, R32, 0x80808080, R35, 0x6, !PT ;  /* 0x8080808020237812 */ /* 0x000fc400078e0623 */
[----:B------:R-:W-:Y:S02]  /*2710*/  LOP3.LUT R32, R32, 0x7f7f7f7f, R33, 0x60, !PT ;  /* 0x7f7f7f7f20207812 */ /* 0x000fe400078e6021 */
[----:B------:R-:W-:Y:S02]  /*2720*/  PRMT R33, R34, 0xba98, RZ ;  /* 0x0000ba9822217816 */ /* 0x000fe400000000ff */
[----:B------:R-:W-:Y:S02]  /*2730*/  PRMT R34, R21, 0xba98, RZ ;  /* 0x0000ba9815227816 */ /* 0x000fe400000000ff */
[C---:B------:R-:W-:Y:S02]  /*2740*/  LOP3.LUT R20, R33.reuse, 0x80808080, R20, 0x6, !PT ;  /* 0x8080808021147812 */ /* 0x040fe400078e0614 */
[----:B------:R-:W-:Y:S02]  /*2750*/  LOP3.LUT R21, R33, 0x7f7f7f7f, R34, 0x60, !PT ;  /* 0x7f7f7f7f21157812 */ /* 0x000fe400078e6022 */
[----:B------:R-:W0:Y:S01]  /*2760*/  LDS R34, [R30+0x14] ;  /* 0x000014001e227984 */ /* 0x000e220000000800 */
[----:B------:R-:W-:-:S02]  /*2770*/  LOP3.LUT R32, R35, R32, RZ, 0xfc, !PT ;  /* 0x0000002023207212 */ /* 0x000fc400078efcff */
[----:B------:R-:W-:Y:S01]  /*2780*/  LOP3.LUT R35, R20, R21, RZ, 0xfc, !PT ;  /* 0x0000001514237212 */ /* 0x000fe200078efcff */
[----:B------:R-:W1:Y:S02]  /*2790*/  LDS R33, [R29+0x14] ;  /* 0x000014001d217984 */ /* 0x000e640000000800 */
[----:B------:R-:W-:Y:S01]  /*27a0*/  IDP.4A.S8.S8 R19, R32, R19, R18 ;  /* 0x0000001320137226 */ /* 0x000fe20000000612 */
[----:B0-----:R-:W-:Y:S02]  /*27b0*/  SHF.R.S32.HI R34, RZ, UR24, R34 ;  /* 0x00000018ff227c19 */ /* 0x001fe40008011422 */
[----:B-1----:R-:W-:-:S03]  /*27c0*/  SHF.R.S32.HI R33, RZ, UR23, R33 ;  /* 0x00000017ff217c19 */ /* 0x002fc60008011421 */
[----:B------:R-:W-:Y:S01]  /*27d0*/  IMAD.SHL.U32 R34, R34, 0x4, RZ ;  /* 0x0000000422227824 */ /* 0x000fe200078e00ff */
[----:B------:R-:W-:-:S04]  /*27e0*/  LOP3.LUT R33, R33, 0x3030303, RZ, 0xc0, !PT ;  /* 0x0303030321217812 */ /* 0x000fc800078ec0ff */
[----:B------:R-:W-:-:S04]  /*27f0*/  LOP3.LUT R34, R34, 0x4040404, RZ, 0xc0, !PT ;  /* 0x0404040422227812 */ /* 0x000fc800078ec0ff */
[----:B------:R-:W-:-:S04]  /*2800*/  IADD3 R20, PT, PT, R33, -0x7f7f7f80, -R34 ;  /* 0x8080808021147810 */ /* 0x000fc80007ffe822 */
[----:B------:R-:W-:-:S04]  /*2810*/  LOP3.LUT R34, R34, R33, R20, 0x64, !PT ;  /* 0x0000002122227212 */ /* 0x000fc800078e6414 */
[----:B------:R-:W-:Y:S02]  /*2820*/  PRMT R21, R34, 0xba98, RZ ;  /* 0x0000ba9822157816 */ /* 0x000fe400000000ff */
[----:B------:R-:W-:Y:S02]  /*2830*/  PRMT R34, R33, 0xba98, RZ ;  /* 0x0000ba9821227816 */ /* 0x000fe400000000ff */
[C---:B------:R-:W-:Y:S02]  /*2840*/  LOP3.LUT R20, R21.reuse, 0x80808080, R20, 0x6, !PT ;  /* 0x8080808015147812 */ /* 0x040fe400078e0614 */
[----:B------:R-:W-:-:S04]  /*2850*/  LOP3.LUT R21, R21, 0x7f7f7f7f, R34, 0x60, !PT ;  /* 0x7f7f7f7f15157812 */ /* 0x000fc800078e6022 */
[----:B------:R-:W-:Y:S02]  /*2860*/  LOP3.LUT R34, R20, R21, RZ, 0xfc, !PT ;  /* 0x0000001514227212 */ /* 0x000fe400078efcff */
[----:B------:R-:W0:Y:S02]  /*2870*/  LDS.64 R20, [R31+0x10] ;  /* 0x000010001f147984 */ /* 0x000e240000000a00 */
[----:B0-----:R-:W-:-:S04]  /*2880*/  IDP.4A.S8.S8 R20, R35, R20, RZ ;  /* 0x0000001423147226 */ /* 0x001fc800000006ff */
[----:B------:R-:W-:Y:S02]  /*2890*/  IDP.4A.S8.S8 R33, R34, R21, R20 ;  /* 0x0000001522217226 */ /* 0x000fe40000000614 */
[----:B------:R-:W0:Y:S04]  /*28a0*/  LDS R21, [R30+0x18] ;  /* 0x000018001e157984 */ /* 0x000e280000000800 */
[----:B------:R-:W1:Y:S04]  /*28b0*/  LDS R20, [R29+0x18] ;  /* 0x000018001d147984 */ /* 0x000e680000000800 */
[----:B------:R-:W-:Y:S04]  /*28c0*/  LDS R30, [R30+0x1c] ;  /* 0x00001c001e1e7984 */ /* 0x000fe80000000800 */
[----:B------:R-:W-:Y:S01]  /*28d0*/  LDS R29, [R29+0x1c] ;  /* 0x00001c001d1d7984 */ /* 0x000fe20000000800 */
[----:B0-----:R-:W-:-:S02]  /*28e0*/  SHF.R.S32.HI R21, RZ, UR24, R21 ;  /* 0x00000018ff157c19 */ /* 0x001fc40008011415 */
[----:B-1----:R-:W-:-:S03]  /*28f0*/  SHF.R.S32.HI R20, RZ, UR23, R20 ;  /* 0x00000017ff147c19 */ /* 0x002fc60008011414 */
        /* <DEDUP_REMOVED lines=8> */
[----:B------:R-:W-:Y:S02]  /*2980*/  LOP3.LUT R35, R21, 0x7f7f7f7f, R20, 0x60, !PT ;  /* 0x7f7f7f7f15237812 */ /* 0x000fe400078e6014 */
[----:B------:R0:W1:Y:S02]  /*2990*/  LDS.64 R20, [R31+0x18] ;  /* 0x000018001f147984 */ /* 0x0000640000000a00 */
[----:B------:R-:W-:Y:S01]  /*29a0*/  LOP3.LUT R34, R34, R35, RZ, 0xfc, !PT ;  /* 0x0000002322227212 */ /* 0x000fe200078efcff */
[----:B0-----:R-:W-:-:S04]  /*29b0*/  IMAD.U32 R31, RZ, RZ, UR21 ;  /* 0x00000015ff1f7e24 */ /* 0x001fc8000f8e00ff */
[----:B------:R-:W-:Y:S02]  /*29c0*/  IMAD R31, R31, 0x4, R8 ;  /* 0x000000041f1f7824 */ /* 0x000fe400078e0208 */
[----:B-1----:R-:W-:Y:S01]  /*29d0*/  IDP.4A.S8.S8 R20, R34, R20, R33 ;  /* 0x0000001422147226 */ /* 0x002fe20000000621 */
[----:B------:R-:W-:Y:S02]  /*29e0*/  SHF.R.S32.HI R34, RZ, UR24, R30 ;  /* 0x00000018ff227c19 */ /* 0x000fe4000801141e */
[----:B------:R-:W-:-:S03]  /*29f0*/  SHF.R.S32.HI R33, RZ, UR23, R29 ;  /* 0x00000017ff217c19 */ /* 0x000fc6000801141d */
        /* <DEDUP_REMOVED lines=9> */
[----:B------:R-:W-:Y:S01]  /*2a90*/  LEA R35, R31, UR13, 0x2 ;  /* 0x0000000d1f237c11 */ /* 0x000fe2000f8e10ff */
[----:B------:R-:W-:Y:S01]  /*2aa0*/  VIADD R31, R7, UR21 ;  /* 0x00000015071f7c36 */ /* 0x000fe20008000000 */
[----:B------:R-:W-:Y:S02]  /*2ab0*/  LOP3.LUT R34, R28, 0xffff, RZ, 0xc0, !PT ;  /* 0x0000ffff1c227812 */ /* 0x000fe400078ec0ff */
[----:B------:R-:W-:Y:S01]  /*2ac0*/  LOP3.LUT R29, R29, R30, RZ, 0xfc, !PT ;  /* 0x0000001e1d1d7212 */ /* 0x000fe200078efcff */
[----:B------:R-:W0:Y:S01]  /*2ad0*/  LDS.S8 R28, [R35+UR22] ;  /* 0x00000016231c7984 */ /* 0x000e220008000200 */
[----:B------:R-:W-:-:S02]  /*2ae0*/  SHF.R.U32.HI R34, RZ, 0x1, R34 ;  /* 0x00000001ff227819 */ /* 0x000fc40000011622 */
[----:B------:R-:W-:Y:S01]  /*2af0*/  LEA R33, R31, UR17, 0x2 ;  /* 0x000000111f217c11 */ /* 0x000fe2000f8e10ff */
[----:B------:R-:W-:Y:S01]  /*2b00*/  IDP.4A.S8.S8 R20, R29, R21, R20 ;  /* 0x000000151d147226 */ /* 0x000fe20000000614 */
[----:B------:R-:W-:Y:S01]  /*2b10*/  LOP3.LUT R34, R34, 0xffff, RZ, 0xc0, !PT ;  /* 0x0000ffff22227812 */ /* 0x000fe200078ec0ff */
[----:B------:R-:W1:Y:S04]  /*2b20*/  LDS.S8 R31, [R35+UR22+0x1] ;  /* 0x00000116231f7984 */ /* 0x000e680008000200 */
[----:B------:R-:W-:Y:S04]  /*2b30*/  LDS R33, [R33] ;  /* 0x0000000021217984 */ /* 0x000fe80000000800 */
[----:B------:R-:W2:Y:S01]  /*2b40*/  LDS R34, [R34+UR18] ;  /* 0x0000001222227984 */ /* 0x000ea20008000800 */
[----:B0-----:R-:W-:-:S04]  /*2b50*/  IMAD R28, R19, R28, RZ ;  /* 0x0000001c131c7224 */ /* 0x001fc800078e02ff */
[----:B-1----:R-:W-:-:S05]  /*2b60*/  IMAD R20, R20, R31, R28 ;  /* 0x0000001f14147224 */ /* 0x002fca00078e021c */
[----:B------:R-:W-:Y:S01]  /*2b70*/  I2FP.F32.S32 R20, R20 ;  /* 0x0000001400147245 */ /* 0x000fe20000201400 */
[----:B--2---:R-:W-:-:S04]  /*2b80*/  FMUL.FTZ R18, R33, R34 ;  /* 0x0000002221127220 */ /* 0x004fc80000410000 */
        /* <DEDUP_REMOVED lines=24> */
.L_x_312:
[----:B------:R-:W-:Y:S01]  /*2d10*/  USHF.R.U32.HI UR21, URZ, 0x4, UR12 ;  /* 0x00000004ff157899 */ /* 0x000fe2000801160c */
[----:B0-----:R-:W-:Y:S01]  /*2d20*/  IMAD.MOV.U32 R19, RZ, RZ, 0x21 ;  /* 0x00000021ff137424 */ /* 0x001fe200078e00ff */
[----:B------:R-:W-:Y:S02]  /*2d30*/  ULOP3.LUT UR5, UR12, 0x3ffffff0, URZ, 0xc0, !UPT ;  /* 0x3ffffff00c057892 */ /* 0x000fe4000f8ec0ff */
[----:B------:R-:W-:Y:S02]  /*2d40*/  ULOP3.LUT UR22, UR12, 0x8, URZ, 0xc0, !UPT ;  /* 0x000000080c167892 */ /* 0x000fe4000f8ec0ff */
[----:B------:R-:W-:Y:S01]  /*2d50*/  IMAD.U32 R21, RZ, RZ, UR21 ;  /* 0x00000015ff157e24 */ /* 0x000fe2000f8e00ff */
[----:B------:R-:W-:Y:S01]  /*2d60*/  ULOP3.LUT UR23, UR12, 0x6, URZ, 0xc0, !UPT ;  /* 0x000000060c177892 */ /* 0x000fe2000f8ec0ff */
        /* <DEDUP_REMOVED lines=10> */
[----:B------:R-:W-:-:S03]  /*2e10*/  UIADD3 UR12, UPT, UPT, UR12, 0x2, URZ ;  /* 0x000000020c0c7890 */ /* 0x000fc6000fffe0ff */
[----:B------:R-:W1:Y:S01]  /*2e20*/  LDS R18, [R29] ;  /* 0x000000001d127984 */ /* 0x000e620000000800 */
[----:B------:R-:W-:-:S03]  /*2e30*/  UISETP.GE.U32.AND UP0, UPT, UR12, 0x18, UPT ;  /* 0x000000180c00788c */ /* 0x000fc6000bf06070 */
[----:B------:R-:W2:Y:S04]  /*2e40*/  LDS R31, [R30+0x4] ;  /* 0x000004001e1f7984 */ /* 0x000ea80000000800 */
[----:B------:R-:W3:Y:S01]  /*2e50*/  LDS R28, [R29+0x4] ;  /* 0x000004001d1c7984 */ /* 0x000ee20000000800 */
[----:B0-----:R-:W-:Y:S02]  /*2e60*/  SHF.R.S32.HI R19, RZ, UR24, R19 ;  /* 0x00000018ff137c19 */ /* 0x001fe40008011413 */
[----:B-1----:R-:W-:-:S03]  /*2e70*/  SHF.R.S32.HI R18, RZ, UR23, R18 ;  /* 0x00000017ff127c19 */ /* 0x002fc60008011412 */
[----:B------:R-:W-:Y:S01]  /*2e80*/  IMAD.SHL.U32 R19, R19, 0x4, RZ ;  /* 0x0000000413137824 */ /* 0x000fe200078e00ff */
[----:B------:R-:W-:-:S04]  /*2e90*/  LOP3.LUT R21, R18, 0x3030303, RZ, 0xc0, !PT ;  /* 0x0303030312157812 */ /* 0x000fc800078ec0ff */
[----:B------:R-:W-:Y:S02]  /*2ea0*/  LOP3.LUT R20, R19, 0x4040404, RZ, 0xc0, !PT ;  /* 0x0404040413147812 */ /* 0x000fe400078ec0ff */
[----:B--2---:R-:W-:Y:S02]  /*2eb0*/  SHF.R.S32.HI R31, RZ, UR24, R31 ;  /* 0x00000018ff1f7c19 */ /* 0x004fe4000801141f */
[----:B------:R-:W-:Y:S02]  /*2ec0*/  IADD3 R18, PT, PT, R21, -0x7f7f7f80, -R20 ;  /* 0x8080808015127810 */ /* 0x000fe40007ffe814 */
[----:B---3--:R-:W-:Y:S01]  /*2ed0*/  SHF.R.S32.HI R19, RZ, UR23, R28 ;  /* 0x00000017ff137c19 */ /* 0x008fe2000801141c */
[----:B------:R-:W-:Y:S01]  /*2ee0*/  IMAD.SHL.U32 R31, R31, 0x4, RZ ;  /* 0x000000041f1f7824 */ /* 0x000fe200078e00ff */
[----:B------:R-:W-:Y:S01]  /*2ef0*/  LOP3.LUT R20, R20, R21, R18, 0x64, !PT ;  /* 0x0000001514147212 */ /* 0x000fe200078e6412 */
[----:B------:R-:W-:Y:S01]  /*2f00*/  VIADD R28, R5, UR5 ;  /* 0x00000005051c7c36 */ /* 0x000fe20008000000 */
[----:B------:R-:W-:-:S02]  /*2f10*/  LOP3.LUT R19, R19, 0x3030303, RZ, 0xc0, !PT ;  /* 0x0303030313137812 */ /* 0x000fc400078ec0ff */
[----:B------:R-:W-:Y:S02]  /*2f20*/  LOP3.LUT R34, R31, 0x4040404, RZ, 0xc0, !PT ;  /* 0x040404041f227812 */ /* 0x000fe400078ec0ff */
[----:B------:R-:W-:Y:S02]  /*2f30*/  PRMT R31, R20, 0xba98, RZ ;  /* 0x0000ba98141f7816 */ /* 0x000fe400000000ff */
[----:B------:R-:W-:Y:S02]  /*2f40*/  PRMT R32, R21, 0xba98, RZ ;  /* 0x0000ba9815207816 */ /* 0x000fe400000000ff */
[----:B------:R-:W-:Y:S02]  /*2f50*/  IADD3 R20, PT, PT, R19, -0x7f7f7f80, -R34 ;  /* 0x8080808013147810 */ /* 0x000fe40007ffe822 */
[C---:B------:R-:W-:Y:S02]  /*2f60*/  LOP3.LUT R21, R31.reuse, 0x80808080, R18, 0x6, !PT ;  /* 0x808080801f157812 */ /* 0x040fe400078e0612 */
[----:B------:R-:W-:-:S02]  /*2f70*/  LOP3.LUT R32, R31, 0x7f7f7f7f, R32, 0x60, !PT ;  /* 0x7f7f7f7f1f207812 */ /* 0x000fc400078e6020 */
[----:B------:R-:W-:Y:S02]  /*2f80*/  LEA R31, R28, UR19, 0x2 ;  /* 0x000000131c1f7c11 */ /* 0x000fe4000f8e10ff */
[----:B------:R-:W-:Y:S02]  /*2f90*/  LOP3.LUT R34, R34, R19, R20, 0x64, !PT ;  /* 0x0000001322227212 */ /* 0x000fe400078e6414 */
[----:B------:R-:W-:Y:S02]  /*2fa0*/  LOP3.LUT R21, R21, R32, RZ, 0xfc, !PT ;  /* 0x0000002015157212 */ /* 0x000fe400078efcff */
[----:B------:R-:W-:Y:S02]  /*2fb0*/  PRMT R32, R19, 0xba98, RZ ;  /* 0x0000ba9813207816 */ /* 0x000fe400000000ff */
[----:B------:R-:W0:Y:S01]  /*2fc0*/  LDS.64 R18, [R31] ;  /* 0x000000001f127984 */ /* 0x000e220000000a00 */
[----:B------:R-:W-:Y:S02]  /*2fd0*/  PRMT R33, R34, 0xba98, RZ ;  /* 0x0000ba9822217816 */ /* 0x000fe400000000ff */
[----:B------:R-:W-:-:S02]  /*2fe0*/  LOP3.LUT R28, R28, 0xffff, RZ, 0xc0, !PT ;  /* 0x0000ffff1c1c7812 */ /* 0x000fc400078ec0ff */
        /* <DEDUP_REMOVED lines=39> */
[----:B------:R-:W-:Y:S01]  /*3260*/  PRMT R32, R37, 0xba98, RZ ;  /* 0x0000ba9825207816 */ /* 0x000fe200000000ff */
[----:B------:R-:W-:Y:S01]  /*3270*/  IMAD.U32 R37, RZ, RZ, UR21 ;  /* 0x00000015ff257e24 */ /* 0x000fe2000f8e00ff */
        /* <DEDUP_REMOVED lines=42> */
[----:B------:R-:W0:Y:S02]  /*3520*/  LDS.64 R20, [R31+0x18] ;  /* 0x000018001f147984 */ /* 0x000e240000000a00 */
[----:B------:R-:W-:-:S05]  /*3530*/  LOP3.LUT R34, R34, R35, RZ, 0xfc, !PT ;  /* 0x0000002322227212 */ /* 0x000fca00078efcff */
[----:B0-----:R-:W-:Y:S01]  /*3540*/  IDP.4A.S8.S8 R20, R34, R20, R33 ;  /* 0x0000001422147226 */ /* 0x001fe20000000621 */
[----:B------:R-:W-:Y:S02]  /*3550*/  SHF.R.S32.HI R33, RZ, UR24, R30 ;  /* 0x00000018ff217c19 */ /* 0x000fe4000801141e */
[----:B------:R-:W-:Y:S01]  /*3560*/  SHF.R.S32.HI R34, RZ, UR23, R29 ;  /* 0x00000017ff227c19 */ /* 0x000fe2000801141d */
[----:B------:R-:W-:Y:S02]  /*3570*/  IMAD R29, R37, 0x4, R8 ;  /* 0x00000004251d7824 */ /* 0x000fe400078e0208 */
[----:B------:R-:W-:Y:S01]  /*3580*/  IMAD.SHL.U32 R33, R33, 0x4, RZ ;  /* 0x0000000421217824 */ /* 0x000fe200078e00ff */
[----:B------:R-:W-:Y:S02]  /*3590*/  LOP3.LUT R34, R34, 0x3030303, RZ, 0xc0, !PT ;  /* 0x0303030322227812 */ /* 0x000fe400078ec0ff */
[----:B------:R-:W-:Y:S02]  /*35a0*/  LEA R29, R29, UR13, 0x2 ;  /* 0x0000000d1d1d7c11 */ /* 0x000fe4000f8e10ff */
[----:B------:R-:W-:-:S02]  /*35b0*/  LOP3.LUT R35, R33, 0x4040404, RZ, 0xc0, !PT ;  /* 0x0404040421237812 */ /* 0x000fc400078ec0ff */
[C---:B------:R-:W-:Y:S02]  /*35c0*/  PRMT R31, R34.reuse, 0xba98, RZ ;  /* 0x0000ba98221f7816 */ /* 0x040fe400000000ff */
[----:B------:R-:W-:-:S04]  /*35d0*/  IADD3 R33, PT, PT, R34, -0x7f7f7f80, -R35 ;  /* 0x8080808022217810 */ /* 0x000fc80007ffe823 */
[----:B------:R-:W-:Y:S01]  /*35e0*/  LOP3.LUT R35, R35, R34, R33, 0x64, !PT ;  /* 0x0000002223237212 */ /* 0x000fe200078e6421 */
[----:B------:R-:W-:-:S03]  /*35f0*/  VIADD R34, R7, UR21 ;  /* 0x0000001507227c36 */ /* 0x000fc60008000000 */
[----:B------:R-:W-:Y:S02]  /*3600*/  PRMT R30, R35, 0xba98, RZ ;  /* 0x0000ba98231e7816 */ /* 0x000fe400000000ff */
[----:B------:R-:W-:Y:S02]  /*3610*/  SHF.R.U32.HI R35, RZ, 0x1, R28 ;  /* 0x00000001ff237819 */ /* 0x000fe4000001161c */
[----:B------:R-:W0:Y:S01]  /*3620*/  LDS.S8 R28, [R29+UR22] ;  /* 0x000000161d1c7984 */ /* 0x000e220008000200 */
[C---:B------:R-:W-:Y:S02]  /*3630*/  LOP3.LUT R33, R30.reuse, 0x80808080, R33, 0x6, !PT ;  /* 0x808080801e217812 */ /* 0x040fe400078e0621 */
[----:B------:R-:W-:Y:S02]  /*3640*/  LOP3.LUT R30, R30, 0x7f7f7f7f, R31, 0x60, !PT ;  /* 0x7f7f7f7f1e1e7812 */ /* 0x000fe400078e601f */
[----:B------:R-:W1:Y:S01]  /*3650*/  LDS.S8 R31, [R29+UR22+0x1] ;  /* 0x000001161d1f7984 */ /* 0x000e620008000200 */
[----:B------:R-:W-:-:S02]  /*3660*/  LEA R34, R34, UR17, 0x2 ;  /* 0x0000001122227c11 */ /* 0x000fc4000f8e10ff */
[----:B------:R-:W-:Y:S02]  /*3670*/  LOP3.LUT R35, R35, 0xffff, RZ, 0xc0, !PT ;  /* 0x0000ffff23237812 */ /* 0x000fe400078ec0ff */
[----:B------:R-:W-:Y:S02]  /*3680*/  LOP3.LUT R30, R33, R30, RZ, 0xfc, !PT ;  /* 0x0000001e211e7212 */ /* 0x000fe400078efcff */
[----:B------:R-:W-:Y:S03]  /*3690*/  LDS R34, [R34] ;  /* 0x0000000022227984 */ /* 0x000fe60000000800 */
[----:B------:R-:W-:Y:S01]  /*36a0*/  IDP.4A.S8.S8 R20, R30, R21, R20 ;  /* 0x000000151e147226 */ /* 0x000fe20000000614 */
        /* <DEDUP_REMOVED lines=27> */
.L_x_313:
        /* <DEDUP_REMOVED lines=9> */
[----:B------:R-:W-:-:S03]  /*38f0*/  IMAD R18, R2, 0x21, R19 ;  /* 0x0000002102127824 */ /* 0x000fc600078e0213 */
[----:B------:R-:W-:Y:S01]  /*3900*/  LEA R26, R26, UR16, 0x2 ;  /* 0x000000101a1a7c11 */ /* 0x000fe2000f8e10ff */
[----:B------:R-:W-:Y:S01]  /*3910*/  VIADD R18, R18, UR5 ;  /* 0x0000000512127c36 */ /* 0x000fe20008000000 */
[----:B------:R-:W-:Y:S02]  /*3920*/  USHF.L.U32 UR5, UR11, 0x2, URZ ;  /* 0x000000020b057899 */ /* 0x000fe400080006ff */
[----:B------:R-:W-:Y:S01]  /*3930*/  UIADD3 UR11, UPT, UPT, UR11, 0x2, URZ ;  /* 0x000000020b0b7890 */ /* 0x000fe2000fffe0ff */
[----:B------:R-:W0:Y:S01]  /*3940*/  LDS R19, [R26] ;  /* 0x000000001a137984 */ /* 0x000e220000000800 */
[----:B------:R-:W-:Y:S01]  /*3950*/  LEA R23, R18, UR20, 0x2 ;  /* 0x0000001412177c11 */ /* 0x000fe2000f8e10ff */
[----:B------:R-:W-:Y:S02]  /*3960*/  ULOP3.LUT UR5, UR5, 0x18, URZ, 0xc0, !UPT ;  /* 0x0000001805057892 */ /* 0x000fe4000f8ec0ff */
[----:B------:R-:W1:Y:S01]  /*3970*/  LDS R28, [R26+0x4] ;  /* 0x000004001a1c7984 */ /* 0x000e620000000800 */
[----:B------:R-:W-:-:S03]  /*3980*/  UISETP.GE.U32.AND UP0, UPT, UR11, 0x20, UPT ;  /* 0x000000200b00788c */ /* 0x000fc6000bf06070 */
[----:B------:R-:W2:Y:S01]  /*3990*/  LDS R18, [R23] ;  /* 0x0000000017127984 */ /* 0x000ea20000000800 */
[----:B------:R-:W-:-:S03]  /*39a0*/  VIADD R20, R5, UR5 ;  /* 0x0000000505147c36 */ /* 0x000fc60008000000 */
[----:B------:R-:W3:Y:S02]  /*39b0*/  LDS R27, [R23+0x4] ;  /* 0x00000400171b7984 */ /* 0x000ee40000000800 */
[----:B------:R-:W-:Y:S02]  /*39c0*/  LEA R21, R20, UR19, 0x2 ;  /* 0x0000001314157c11 */ /* 0x000fe4000f8e10ff */
[----:B0-----:R-:W-:Y:S02]  /*39d0*/  SHF.R.S32.HI R19, RZ, UR23, R19 ;  /* 0x00000017ff137c19 */ /* 0x001fe40008011413 */
[----:B-1----:R-:W-:-:S03]  /*39e0*/  SHF.R.S32.HI R28, RZ, UR23, R28 ;  /* 0x00000017ff1c7c19 */ /* 0x002fc6000801141c */
[----:B------:R-:W-:Y:S01]  /*39f0*/  IMAD.SHL.U32 R19, R19, 0x4, RZ ;  /* 0x0000000413137824 */ /* 0x000fe200078e00ff */
[----:B--2---:R-:W-:Y:S01]  /*3a00*/  SHF.R.S32.HI R18, RZ, UR22, R18 ;  /* 0x00000016ff127c19 */ /* 0x004fe20008011412 */
[----:B------:R-:W-:-:S03]  /*3a10*/  IMAD.SHL.U32 R28, R28, 0x4, RZ ;  /* 0x000000041c1c7824 */ /* 0x000fc600078e00ff */
[----:B------:R-:W-:Y:S02]  /*3a20*/  LOP3.LUT R29, R18, 0x3030303, RZ, 0xc0, !PT ;  /* 0x03030303121d7812 */ /* 0x000fe400078ec0ff */
[----:B------:R-:W-:Y:S02]  /*3a30*/  LOP3.LUT R18, R19, 0x4040404, RZ, 0xc0, !PT ;  /* 0x0404040413127812 */ /* 0x000fe400078ec0ff */
[C---:B------:R-:W-:Y:S02]  /*3a40*/  PRMT R32, R29.reuse, 0xba98, RZ ;  /* 0x0000ba981d207816 */ /* 0x040fe400000000ff */
[----:B------:R-:W-:Y:S02]  /*3a50*/  IADD3 R30, PT, PT, R29, -0x7f7f7f80, -R18 ;  /* 0x808080801d1e7810 */ /* 0x000fe40007ffe812 */
[----:B---3--:R-:W-:Y:S02]  /*3a60*/  SHF.R.S32.HI R27, RZ, UR22, R27 ;  /* 0x00000016ff1b7c19 */ /* 0x008fe4000801141b */
[----:B------:R-:W-:-:S02]  /*3a70*/  LOP3.LUT R31, R18, R29, R30, 0x64, !PT ;  /* 0x0000001d121f7212 */ /* 0x000fc400078e641e */
[----:B------:R-:W0:Y:S01]  /*3a80*/  LDS.64 R18, [R21] ;  /* 0x0000000015127984 */ /* 0x000e220000000a00 */
[----:B------:R-:W-:Y:S02]  /*3a90*/  LOP3.LUT R27, R27, 0x3030303, RZ, 0xc0, !PT ;  /* 0x030303031b1b7812 */ /* 0x000fe400078ec0ff */
[----:B------:R-:W-:Y:S01]  /*3aa0*/  PRMT R31, R31, 0xba98, RZ ;  /* 0x0000ba981f1f7816 */ /* 0x000fe200000000ff */
[----:B------:R-:W1:Y:S01]  /*3ab0*/  LDS R29, [R26+0x10] ;  /* 0x000010001a1d7984 */ /* 0x000e620000000800 */
[----:B------:R-:W-:Y:S02]  /*3ac0*/  LOP3.LUT R28, R28, 0x4040404, RZ, 0xc0, !PT ;  /* 0x040404041c1c7812 */ /* 0x000fe400078ec0ff */
[C---:B------:R-:W-:Y:S02]  /*3ad0*/  LOP3.LUT R33, R31.reuse, 0x80808080, R30, 0x6, !PT ;  /* 0x808080801f217812 */ /* 0x040fe400078e061e */
[----:B------:R-:W2:Y:S01]  /*3ae0*/  LDS R30, [R23+0x10] ;  /* 0x00001000171e7984 */ /* 0x000ea20000000800 */
[----:B------:R-:W-:-:S02]  /*3af0*/  LOP3.LUT R32, R31, 0x7f7f7f7f, R32, 0x60, !PT ;  /* 0x7f7f7f7f1f207812 */ /* 0x000fc400078e6020 */
[----:B------:R-:W-:Y:S01]  /*3b00*/  IADD3 R34, PT, PT, R27, -0x7f7f7f80, -R28 ;  /* 0x808080801b227810 */ /* 0x000fe20007ffe81c */
[----:B------:R-:W3:Y:S01]  /*3b10*/  LDS R31, [R26+0x14] ;  /* 0x000014001a1f7984 */ /* 0x000ee20000000800 */
[----:B------:R-:W-:Y:S02]  /*3b20*/  LOP3.LUT R33, R33, R32, RZ, 0xfc, !PT ;  /* 0x0000002021217212 */ /* 0x000fe400078efcff */
[----:B------:R-:W-:Y:S01]  /*3b30*/  LOP3.LUT R28, R28, R27, R34, 0x64, !PT ;  /* 0x0000001b1c1c7212 */ /* 0x000fe200078e6422 */
[----:B------:R-:W4:Y:S03]  /*3b40*/  LDS R32, [R23+0x14] ;  /* 0x0000140017207984 */ /* 0x000f260000000800 */
[----:B------:R-:W-:Y:S02]  /*3b50*/  PRMT R35, R28, 0xba98, RZ ;  /* 0x0000ba981c237816 */ /* 0x000fe400000000ff */
[----:B------:R-:W-:-:S02]  /*3b60*/  PRMT R28, R27, 0xba98, RZ ;  /* 0x0000ba981b1c7816 */ /* 0x000fc400000000ff */
[C---:B------:R-:W-:Y:S01]  /*3b70*/  LOP3.LUT R34, R35.reuse, 0x80808080, R34, 0x6, !PT ;  /* 0x8080808023227812 */ /* 0x040fe200078e0622 */
[----:B------:R-:W5:Y:S01]  /*3b80*/  LDS R27, [R26+0x8] ;  /* 0x000008001a1b7984 */ /* 0x000f620000000800 */
[----:B------:R-:W-:-:S03]  /*3b90*/  LOP3.LUT R35, R35, 0x7f7f7f7f, R28, 0x60, !PT ;  /* 0x7f7f7f7f23237812 */ /* 0x000fc600078e601c */
[----:B------:R-:W5:Y:S01]  /*3ba0*/  LDS R28, [R23+0x8] ;  /* 0x00000800171c7984 */ /* 0x000f620000000800 */
[----:B------:R-:W-:Y:S01]  /*3bb0*/  LOP3.LUT R34, R34, R35, RZ, 0xfc, !PT ;  /* 0x0000002322227212 */ /* 0x000fe200078efcff */
[----:B0-----:R-:W-:Y:S01]  /*3bc0*/  IDP.4A.S8.S8 R33, R33, R18, RZ ;  /* 0x0000001221217226 */ /* 0x001fe200000006ff */
[----:B-1----:R-:W-:-:S03]  /*3bd0*/  SHF.R.S32.HI R18, RZ, UR23, R29 ;  /* 0x00000017ff127c19 */ /* 0x002fc6000801141d */
[----:B------:R-:W-:Y:S02]  /*3be0*/  IDP.4A.S8.S8 R29, R34, R19, R33 ;  /* 0x00000013221d7226 */ /* 0x000fe40000000621 */
[----:B------:R-:W-:Y:S01]  /*3bf0*/  IMAD.SHL.U32 R18, R18, 0x4, RZ ;  /* 0x0000000412127824 */ /* 0x000fe200078e00ff */
[----:B--2---:R-:W-:Y:S02]  /*3c00*/  SHF.R.S32.HI R30, RZ, UR22, R30 ;  /* 0x00000016ff1e7c19 */ /* 0x004fe4000801141e */
[----:B---3--:R-:W-:Y:S02]  /*3c10*/  SHF.R.S32.HI R33, RZ, UR23, R31 ;  /* 0x00000017ff217c19 */ /* 0x008fe4000801141f */
[----:B------:R-:W-:Y:S02]  /*3c20*/  LOP3.LUT R30, R30, 0x3030303, RZ, 0xc0, !PT ;  /* 0x030303031e1e7812 */ /* 0x000fe400078ec0ff */
[----:B------:R-:W-:Y:S01]  /*3c30*/  LOP3.LUT R19, R18, 0x4040404, RZ, 0xc0, !PT ;  /* 0x0404040412137812 */ /* 0x000fe200078ec0ff */
[----:B------:R-:W-:Y:S01]  /*3c40*/  IMAD.SHL.U32 R33, R33, 0x4, RZ ;  /* 0x0000000421217824 */ /* 0x000fe200078e00ff */
[----:B----4-:R-:W-:-:S02]  /*3c50*/  SHF.R.S32.HI R32, RZ, UR22, R32 ;  /* 0x00000016ff207c19 */ /* 0x010fc40008011420 */
[----:B------:R-:W-:Y:S02]  /*3c60*/  IADD3 R31, PT, PT, R30, -0x7f7f7f80, -R19 ;  /* 0x808080801e1f7810 */ /* 0x000fe40007ffe813 */
[----:B------:R-:W-:Y:S02]  /*3c70*/  LOP3.LUT R32, R32, 0x3030303, RZ, 0xc0, !PT ;  /* 0x0303030320207812 */ /* 0x000fe400078ec0ff */
[----:B------:R-:W-:Y:S02]  /*3c80*/  LOP3.LUT R34, R19, R30, R31, 0x64, !PT ;  /* 0x0000001e13227212 */ /* 0x000fe400078e641f */
[----:B------:R-:W0:Y:S01]  /*3c90*/  LDS.64 R18, [R21+0x10] ;  /* 0x0000100015127984 */ /* 0x000e220000000a00 */
[----:B------:R-:W-:Y:S02]  /*3ca0*/  LOP3.LUT R37, R33, 0x4040404, RZ, 0xc0, !PT ;  /* 0x0404040421257812 */ /* 0x000fe400078ec0ff */
[----:B------:R-:W-:Y:S02]  /*3cb0*/  PRMT R34, R34, 0xba98, RZ ;  /* 0x0000ba9822227816 */ /* 0x000fe400000000ff */
[----:B------:R-:W-:-:S02]  /*3cc0*/  IADD3 R33, PT, PT, R32, -0x7f7f7f80, -R37 ;  /* 0x8080808020217810 */ /* 0x000fc40007ffe825 */
[----:B------:R-:W-:Y:S02]  /*3cd0*/  PRMT R35, R30, 0xba98, RZ ;  /* 0x0000ba981e237816 */ /* 0x000fe400000000ff */
[----:B-----5:R-:W-:Y:S02]  /*3ce0*/  SHF.R.S32.HI R27, RZ, UR23, R27 ;  /* 0x00000017ff1b7c19 */ /* 0x020fe4000801141b */
[----:B------:R-:W-:Y:S02]  /*3cf0*/  LOP3.LUT R37, R37, R32, R33, 0x64, !PT ;  /* 0x0000002025257212 */ /* 0x000fe400078e6421 */
[C---:B------:R-:W-:Y:S01]  /*3d00*/  LOP3.LUT R31, R34.reuse, 0x80808080, R31, 0x6, !PT ;  /* 0x80808080221f7812 */ /* 0x040fe200078e061f */
[----:B------:R-:W-:Y:S01]  /*3d10*/  IMAD.SHL.U32 R27, R27, 0x4, RZ ;  /* 0x000000041b1b7824 */ /* 0x000fe200078e00ff */
[----:B------:R-:W-:Y:S02]  /*3d20*/  LOP3.LUT R34, R34, 0x7f7f7f7f, R35, 0x60, !PT ;  /* 0x7f7f7f7f22227812 */ /* 0x000fe400078e6023 */
[----:B------:R-:W-:-:S02]  /*3d30*/  PRMT R30, R37, 0xba98, RZ ;  /* 0x0000ba98251e7816 */ /* 0x000fc400000000ff */
[----:B------:R-:W-:Y:S02]  /*3d40*/  PRMT R35, R32, 0xba98, RZ ;  /* 0x0000ba9820237816 */ /* 0x000fe400000000ff */
[----:B------:R-:W-:Y:S02]  /*3d50*/  SHF.R.S32.HI R28, RZ, UR22, R28 ;  /* 0x00000016ff1c7c19 */ /* 0x000fe4000801141c */
[C---:B------:R-:W-:Y:S02]  /*3d60*/  LOP3.LUT R33, R30.reuse, 0x80808080, R33, 0x6, !PT ;  /* 0x808080801e217812 */ /* 0x040fe400078e0621 */
[----:B------:R-:W-:Y:S02]  /*3d70*/  LOP3.LUT R32, R30, 0x7f7f7f7f, R35, 0x60, !PT ;  /* 0x7f7f7f7f1e207812 */ /* 0x000fe400078e6023 */
[----:B------:R-:W-:Y:S02]  /*3d80*/  LOP3.LUT R30, R28, 0x3030303, RZ, 0xc0, !PT ;  /* 0x030303031c1e7812 */ /* 0x000fe400078ec0ff */
[----:B------:R-:W-:Y:S01]  /*3d90*/  LOP3.LUT R27, R27, 0x4040404, RZ, 0xc0, !PT ;  /* 0x040404041b1b7812 */ /* 0x000fe200078ec0ff */
[----:B------:R-:W1:Y:S01]  /*3da0*/  LDS R28, [R26+0x18] ;  /* 0x000018001a1c7984 */ /* 0x000e620000000800 */
[----:B------:R-:W-:-:S02]  /*3db0*/  LOP3.LUT R31, R31, R34, RZ, 0xfc, !PT ;  /* 0x000000221f1f7212 */ /* 0x000fc400078efcff */
[----:B------:R-:W-:Y:S01]  /*3dc0*/  LOP3.LUT R32, R33, R32, RZ, 0xfc, !PT ;  /* 0x0000002021207212 */ /* 0x000fe200078efcff */
[----:B------:R-:W2:Y:S01]  /*3dd0*/  LDS R34, [R23+0x18] ;  /* 0x0000180017227984 */ /* 0x000ea20000000800 */
[----:B------:R-:W-:Y:S01]  /*3de0*/  IADD3 R33, PT, PT, R30, -0x7f7f7f80, -R27 ;  /* 0x808080801e217810 */ /* 0x000fe20007ffe81b */
[----:B0-----:R-:W-:-:S03]  /*3df0*/  IDP.4A.S8.S8 R31, R31, R18, RZ ;  /* 0x000000121f1f7226 */ /* 0x001fc600000006ff */
[----:B------:R-:W-:Y:S01]  /*3e00*/  LOP3.LUT R18, R27, R30, R33, 0x64, !PT ;  /* 0x0000001e1b127212 */ /* 0x000fe200078e6421 */
[----:B------:R-:W-:-:S03]  /*3e10*/  IDP.4A.S8.S8 R27, R32, R19, R31 ;  /* 0x00000013201b7226 */ /* 0x000fc6000000061f */
[----:B------:R-:W-:Y:S01]  /*3e20*/  PRMT R18, R18, 0xba98, RZ ;  /* 0x0000ba9812127816 */ /* 0x000fe200000000ff */
[----:B------:R-:W0:Y:S01]  /*3e30*/  LDS R31, [R23+0xc] ;  /* 0x00000c00171f7984 */ /* 0x000e220000000800 */
[----:B------:R-:W-:Y:S02]  /*3e40*/  PRMT R19, R30, 0xba98, RZ ;  /* 0x0000ba981e137816 */ /* 0x000fe400000000ff */
[C---:B------:R-:W-:Y:S01]  /*3e50*/  LOP3.LUT R35, R18.reuse, 0x80808080, R33, 0x6, !PT ;  /* 0x8080808012237812 */ /* 0x040fe200078e0621 */
[----:B------:R3:W-:Y:S01]  /*3e60*/  LDS R32, [R23+0x1c] ;  /* 0x00001c0017207984 */ /* 0x0007e20000000800 */
[----:B------:R-:W-:-:S03]  /*3e70*/  LOP3.LUT R30, R18, 0x7f7f7f7f, R19, 0x60, !PT ;  /* 0x7f7f7f7f121e7812 */ /* 0x000fc600078e6013 */
[----:B------:R-:W4:Y:S01]  /*3e80*/  LDS.64 R18, [R21+0x8] ;  /* 0x0000080015127984 */ /* 0x000f220000000a00 */
[----:B------:R-:W-:-:S03]  /*3e90*/  LOP3.LUT R35, R35, R30, RZ, 0xfc, !PT ;  /* 0x0000001e23237212 */ /* 0x000fc600078efcff */
[----:B------:R-:W5:Y:S04]  /*3ea0*/  LDS R33, [R26+0xc] ;  /* 0x00000c001a217984 */ /* 0x000f680000000800 */
[----:B------:R5:W5:Y:S01]  /*3eb0*/  LDS R30, [R26+0x1c] ;  /* 0x00001c001a1e7984 */ /* 0x000b620000000800 */
[----:B-1----:R-:W-:Y:S02]  /*3ec0*/  SHF.R.S32.HI R36, RZ, UR23, R28 ;  /* 0x00000017ff247c19 */ /* 0x002fe4000801141c */
[----:B--2---:R-:W-:-:S03]  /*3ed0*/  SHF.R.S32.HI R28, RZ, UR22, R34 ;  /* 0x00000016ff1c7c19 */ /* 0x004fc60008011422 */
[----:B------:R-:W-:Y:S01]  /*3ee0*/  IMAD.SHL.U32 R36, R36, 0x4, RZ ;  /* 0x0000000424247824 */ /* 0x000fe200078e00ff */
[----:B------:R-:W-:-:S04]  /*3ef0*/  LOP3.LUT R28, R28, 0x3030303, RZ, 0xc0, !PT ;  /* 0x030303031c1c7812 */ /* 0x000fc800078ec0ff */
[----:B------:R-:W-:Y:S02]  /*3f00*/  LOP3.LUT R37, R36, 0x4040404, RZ, 0xc0, !PT ;  /* 0x0404040424257812 */ /* 0x000fe400078ec0ff */
[----:B0-----:R-:W-:-:S04]  /*3f10*/  SHF.R.S32.HI R31, RZ, UR22, R31 ;  /* 0x00000016ff1f7c19 */ /* 0x001fc8000801141f */
[----:B---3--:R-:W-:Y:S02]  /*3f20*/  LOP3.LUT R23, R31, 0x3030303, RZ, 0xc0, !PT ;  /* 0x030303031f177812 */ /* 0x008fe400078ec0ff */
[C---:B------:R-:W-:Y:S01]  /*3f30*/  PRMT R31, R28.reuse, 0xba98, RZ ;  /* 0x0000ba981c1f7816 */ /* 0x040fe200000000ff */
[----:B----4-:R-:W-:Y:S01]  /*3f40*/  IDP.4A.S8.S8 R18, R35, R18, R29 ;  /* 0x0000001223127226 */ /* 0x010fe2000000061d */
[----:B------:R-:W-:Y:S02]  /*3f50*/  IADD3 R29, PT, PT, R28, -0x7f7f7f80, -R37 ;  /* 0x808080801c1d7810 */ /* 0x000fe40007ffe825 */
[----:B-----5:R-:W-:Y:S02]  /*3f60*/  SHF.R.S32.HI R33, RZ, UR23, R33 ;  /* 0x00000017ff217c19 */ /* 0x020fe40008011421 */
[----:B------:R-:W-:-:S03]  /*3f70*/  LOP3.LUT R37, R37, R28, R29, 0x64, !PT ;  /* 0x0000001c25257212 */ /* 0x000fc600078e641d */
[----:B------:R-:W-:Y:S01]  /*3f80*/  IMAD.SHL.U32 R33, R33, 0x4, RZ ;  /* 0x0000000421217824 */ /* 0x000fe200078e00ff */
[----:B------:R-:W-:-:S04]  /*3f90*/  PRMT R26, R37, 0xba98, RZ ;  /* 0x0000ba98251a7816 */ /* 0x000fc800000000ff */
[----:B------:R-:W-:Y:S02]  /*3fa0*/  LOP3.LUT R34, R33, 0x4040404, RZ, 0xc0, !PT ;  /* 0x0404040421227812 */ /* 0x000fe400078ec0ff */
[C---:B------:R-:W-:Y:S02]  /*3fb0*/  LOP3.LUT R28, R26.reuse, 0x7f7f7f7f, R31, 0x60, !PT ;  /* 0x7f7f7f7f1a1c7812 */ /* 0x040fe400078e601f */
[----:B------:R-:W-:Y:S02]  /*3fc0*/  SHF.R.S32.HI R31, RZ, UR23, R30 ;  /* 0x00000017ff1f7c19 */ /* 0x000fe4000801141e */
[----:B------:R-:W-:Y:S02]  /*3fd0*/  LOP3.LUT R29, R26, 0x80808080, R29, 0x6, !PT ;  /* 0x808080801a1d7812 */ /* 0x000fe400078e061d */
[----:B------:R-:W-:Y:S01]  /*3fe0*/  IADD3 R26, PT, PT, R23, -0x7f7f7f80, -R34 ;  /* 0x80808080171a7810 */ /* 0x000fe20007ffe822 */
[----:B------:R-:W-:Y:S01]  /*3ff0*/  IMAD.SHL.U32 R33, R31, 0x4, RZ ;  /* 0x000000041f217824 */ /* 0x000fe200078e00ff */
[----:B------:R-:W-:-:S02]  /*4000*/  SHF.R.S32.HI R30, RZ, UR22, R32 ;  /* 0x00000016ff1e7c19 */ /* 0x000fc40008011420 */
[----:B------:R-:W-:Y:S02]  /*4010*/  LOP3.LUT R34, R34, R23, R26, 0x64, !PT ;  /* 0x0000001722227212 */ /* 0x000fe400078e641a */
[----:B------:R-:W-:Y:S02]  /*4020*/  PRMT R32, R23, 0xba98, RZ ;  /* 0x0000ba9817207816 */ /* 0x000fe400000000ff */
[----:B------:R-:W-:Y:S01]  /*4030*/  PRMT R31, R34, 0xba98, RZ ;  /* 0x0000ba98221f7816 */ /* 0x000fe200000000ff */
[----:B------:R-:W-:Y:S01]  /*4040*/  VIADD R34, R7, UR12 ;  /* 0x0000000c07227c36 */ /* 0x000fe20008000000 */
[----:B------:R-:W-:Y:S02]  /*4050*/  LOP3.LUT R30, R30, 0x3030303, RZ, 0xc0, !PT ;  /* 0x030303031e1e7812 */ /* 0x000fe400078ec0ff */
[----:B------:R-:W-:Y:S02]  /*4060*/  LOP3.LUT R33, R33, 0x4040404, RZ, 0xc0, !PT ;  /* 0x0404040421217812 */ /* 0x000fe400078ec0ff */
[----:B------:R-:W-:-:S02]  /*4070*/  LOP3.LUT R28, R29, R28, RZ, 0xfc, !PT ;  /* 0x0000001c1d1c7212 */ /* 0x000fc400078efcff */
[C---:B------:R-:W-:Y:S02]  /*4080*/  LOP3.LUT R26, R31.reuse, 0x80808080, R26, 0x6, !PT ;  /* 0x808080801f1a7812 */ /* 0x040fe400078e061a */
[----:B------:R-:W-:Y:S01]  /*4090*/  LOP3.LUT R23, R31, 0x7f7f7f7f, R32, 0x60, !PT ;  /* 0x7f7f7f7f1f177812 */ /* 0x000fe200078e6020 */
[----:B------:R-:W-:Y:S01]  /*40a0*/  IMAD.U32 R31, RZ, RZ, UR12 ;  /* 0x0000000cff1f7e24 */ /* 0x000fe2000f8e00ff */
[C---:B------:R-:W-:Y:S02]  /*40b0*/  IADD3 R29, PT, PT, R30.reuse, -0x7f7f7f80, -R33 ;  /* 0x808080801e1d7810 */ /* 0x040fe40007ffe821 */
[----:B------:R-:W-:Y:S02]  /*40c0*/  PRMT R35, R30, 0xba98, RZ ;  /* 0x0000ba981e237816 */ /* 0x000fe400000000ff */
[----:B------:R-:W-:Y:S01]  /*40d0*/  LOP3.LUT R32, R33, R30, R29, 0x64, !PT ;  /* 0x0000001e21207212 */ /* 0x000fe200078e641d */
[----:B------:R-:W-:Y:S01]  /*40e0*/  IMAD R33, R31, 0x4, R8 ;  /* 0x000000041f217824 */ /* 0x000fe200078e0208 */
[----:B------:R-:W-:-:S02]  /*40f0*/  LOP3.LUT R31, R20, 0xffff, RZ, 0xc0, !PT ;  /* 0x0000ffff141f7812 */ /* 0x000fc400078ec0ff */
[----:B------:R-:W-:Y:S01]  /*4100*/  PRMT R32, R32, 0xba98, RZ ;  /* 0x0000ba9820207816 */ /* 0x000fe200000000ff */
[----:B------:R-:W0:Y:S01]  /*4110*/  LDS.64 R20, [R21+0x18] ;  /* 0x0000180015147984 */ /* 0x000e220000000a00 */
[----:B------:R-:W-:Y:S02]  /*4120*/  LEA R33, R33, UR13, 0x2 ;  /* 0x0000000d21217c11 */ /* 0x000fe4000f8e10ff */
[C---:B------:R-:W-:Y:S02]  /*4130*/  LOP3.LUT R29, R32.reuse, 0x80808080, R29, 0x6, !PT ;  /* 0x80808080201d7812 */ /* 0x040fe400078e061d */
[----:B------:R-:W-:Y:S01]  /*4140*/  LOP3.LUT R32, R32, 0x7f7f7f7f, R35, 0x60, !PT ;  /* 0x7f7f7f7f20207812 */ /* 0x000fe200078e6023 */
[----:B------:R-:W1:Y:S01]  /*4150*/  LDS.S8 R30, [R33+UR21] ;  /* 0x00000015211e7984 */ /* 0x000e620008000200 */
[----:B------:R-:W-:Y:S02]  /*4160*/  SHF.R.U32.HI R35, RZ, 0x1, R31 ;  /* 0x00000001ff237819 */ /* 0x000fe4000001161f */
[----:B------:R-:W-:Y:S01]  /*4170*/  LEA R34, R34, UR17, 0x2 ;  /* 0x0000001122227c11 */ /* 0x000fe2000f8e10ff */
[----:B------:R-:W2:Y:S01]  /*4180*/  LDS.S8 R31, [R33+UR21+0x1] ;  /* 0x00000115211f7984 */ /* 0x000ea20008000200 */
[----:B------:R-:W-:-:S02]  /*4190*/  LOP3.LUT R35, R35, 0xffff, RZ, 0xc0, !PT ;  /* 0x0000ffff23237812 */ /* 0x000fc400078ec0ff */
[----:B------:R-:W-:Y:S02]  /*41a0*/  LOP3.LUT R23, R26, R23, RZ, 0xfc, !PT ;  /* 0x000000171a177212 */ /* 0x000fe400078efcff */
[----:B------:R-:W-:Y:S01]  /*41b0*/  LDS R34, [R34] ;  /* 0x0000000022227984 */ /* 0x000fe20000000800 */
[----:B------:R-:W-:Y:S02]  /*41c0*/  LOP3.LUT R32, R29, R32, RZ, 0xfc, !PT ;  /* 0x000000201d207212 */ /* 0x000fe400078efcff */
[----:B------:R-:W-:Y:S01]  /*41d0*/  IDP.4A.S8.S8 R19, R23, R19, R18 ;  /* 0x0000001317137226 */ /* 0x000fe20000000612 */
        /* <DEDUP_REMOVED lines=9> */
[----:B------:R-:W-:Y:S06]  /*4270*/  BAR.SYNC.DEFER_BLOCKING 0x0 ;  /* 0x0000000000007b1d */ /* 0x000fec0000010000 */
.L_x_309:
[----:B------:R-:W-:-:S04]  /*4280*/  UIADD3 UR4, UPT, UPT, UR4, 0x2, URZ ;  /* 0x0000000204047890 */ /* 0x000fc8000fffe0ff */
[----:B------:R-:W-:-:S09]  /*4290*/  UISETP.GE.AND UP0, UPT, UR4, UR7, UPT ;  /* 0x000000070400728c */ /* 0x000fd2000bf06270 */
[----:B------:R-:W-:Y:S05]  /*42a0*/  BRA.U !UP0, `(.L_x_314) ;  /* 0xffffffc5080c7547 */ /* 0x000fea000b83ffff */
.L_x_308:
        /* <DEDUP_REMOVED lines=16> */
.L_x_315:
        /* <DEDUP_REMOVED lines=13> */
.L_x_1200:


//--------------------- .text._Z8moe_q2_KIN3c108BFloat16ELb1EEvPKvS3_PT_PKiS7_S7_iiiiiii --------------------------
	.section	.text._Z8moe_q2_KIN3c108BFloat16ELb1EEvPKvS3_PT_PKiS7_S7_iiiiiii,"ax",@progbits
	.align	128
.text._Z8moe_q2_KIN3c108BFloat16ELb1EEvPKvS3_PT_PKiS7_S7_iiiiiii:
        .type           _Z8moe_q2_KIN3c108BFloat16ELb1EEvPKvS3_PT_PKiS7_S7_iiiiiii,@function
        .size           _Z8moe_q2_KIN3c108BFloat16ELb1EEvPKvS3_PT_PKiS7_S7_iiiiiii,(.L_x_1201 - _Z8moe_q2_KIN3c108BFloat16ELb1EEvPKvS3_PT_PKiS7_S7_iiiiiii)
        .other          _Z8moe_q2_KIN3c108BFloat16ELb1EEvPKvS3_PT_PKiS7_S7_iiiiiii,@"STO_CUDA_ENTRY STV_DEFAULT"
_Z8moe_q2_KIN3c108BFloat16ELb1EEvPKvS3_PT_PKiS7_S7_iiiiiii:
        /* <DEDUP_REMOVED lines=19> */
[----:B------:R0:W5:Y:S01]  /*0130*/  LDG.E.CONSTANT R56, desc[UR20][R56.64] ;  /* 0x0000001438387981 */ /* 0x000162000c1e9900 */
[----:B------:R-:W1:Y:S01]  /*0140*/  LDCU UR7, c[0x0][0x3b4] ;  /* 0x00007680ff0777ac */ /* 0x000e620008000800 */
[----:B------:R-:W2:Y:S01]  /*0150*/  S2UR UR5, SR_CTAID.X ;  /* 0x00000000000579c3 */ /* 0x000ea20000002500 */
[----:B------:R-:W-:Y:S01]  /*0160*/  HFMA2 R59, -RZ, RZ, 0, 0 ;  /* 0x00000000ff3b7431 */ /* 0x000fe200000001ff */
[----:B-1----:R-:W-:Y:S02]  /*0170*/  UISETP.GE.AND UP0, UPT, UR7, 0x100, UPT ;  /* 0x000001000700788c */ /* 0x002fe4000bf06270 */
[----:B------:R-:W-:-:S04]  /*0180*/  USHF.R.S32.HI UR6, URZ, 0x1f, UR7 ;  /* 0x0000001fff067899 */ /* 0x000fc80008011407 */
[----:B------:R-:W-:Y:S02]  /*0190*/  ULEA.HI UR6, UR6, UR7, URZ, 0x8 ;  /* 0x0000000706067291 */ /* 0x000fe4000f8f40ff */
[----:B--2---:R-:W-:Y:S01]  /*01a0*/  USHF.L.U32 UR5, UR5, 0x5, URZ ;  /* 0x0000000505057899 */ /* 0x004fe200080006ff */
[----:B0-----:R-:W-:Y:S11]  /*01b0*/  BRA.U !UP0, `(.L_x_316) ;  /* 0x0000004d08087547 */ /* 0x001ff6000b800000 */
[----:B------:R-:W0:Y:S01]  /*01c0*/  S2R R2, SR_TID.X ;  /* 0x0000000000027919 */ /* 0x000e220000002100 */
[----:B------:R-:W1:Y:S01]  /*01d0*/  LDC R9, c[0x0][0x3b8] ;  /* 0x0000ee00ff097b82 */ /* 0x000e620000000800 */
[----:B------:R-:W-:Y:S01]  /*01e0*/  ULOP3.LUT UR13, URZ, UR5, URZ, 0x33, !UPT ;  /* 0x00000005ff0d7292 */ /* 0x000fe2000f8e33ff */
[C---:B------:R-:W-:Y:S01]  /*01f0*/  IMAD.SHL.U32 R3, R0.reuse, 0x4, RZ ;  /* 0x0000000400037824 */ /* 0x040fe200078e00ff */
[----:B------:R-:W2:Y:S01]  /*0200*/  LDCU UR12, c[0x0][0x3b0] ;  /* 0x00007600ff0c77ac */ /* 0x000ea20008000800 */
[----:B------:R-:W-:Y:S01]  /*0210*/  IMAD.SHL.U32 R55, R0, 0x20, RZ ;  /* 0x0000002000377824 */ /* 0x000fe200078e00ff */
[----:B------:R-:W-:Y:S01]  /*0220*/  MOV R59, RZ ;  /* 0x000000ff003b7202 */ /* 0x000fe20000000f00 */
[----:B------:R-:W3:Y:S02]  /*0230*/  LDCU.128 UR16, c[0x0][0x380] ;  /* 0x00007000ff1077ac */ /* 0x000ee40008000c00 */
[----:B------:R-:W4:Y:S01]  /*0240*/  S2UR UR10, SR_CgaCtaId ;  /* 0x00000000000a79c3 */ /* 0x000f220000008800 */
[----:B------:R-:W-:Y:S01]  /*0250*/  USHF.R.S32.HI UR11, URZ, 0x8, UR6 ;  /* 0x00000008ff0b7899 */ /* 0x000fe20008011406 */
[----:B------:R-:W3:Y:S02]  /*0260*/  LDCU UR14, c[0x0][0x3c0] ;  /* 0x00007800ff0e77ac */ /* 0x000ee40008000800 */
[----:B------:R-:W-:Y:S01]  /*0270*/  UMOV UR6, 0x400 ;  /* 0x0000040000067882 */ /* 0x000fe20000000000 */
[----:B------:R-:W0:Y:S01]  /*0280*/  LDCU UR23, c[0x0][0x3b4] ;  /* 0x00007680ff1777ac */ /* 0x000e220008000800 */
[----:B------:R-:W-:Y:S01]  /*0290*/  UIADD3 UR8, UPT, UPT, UR6, 0x15a8, URZ ;  /* 0x000015a806087890 */ /* 0x000fe2000fffe0ff */
[----:B-1----:R-:W-:Y:S01]  /*02a0*/  VIADD R9, R9, UR13 ;  /* 0x0000000d09097c36 */ /* 0x002fe20008000000 */
[----:B------:R-:W-:-:S02]  /*02b0*/  UIADD3 UR9, UPT, UPT, UR6, 0x17a8, URZ ;  /* 0x000017a806097890 */ /* 0x000fc4000fffe0ff */
[----:B--2---:R-:W-:Y:S02]  /*02c0*/  UIMAD UR4, UR4, UR12, URZ ;  /* 0x0000000c040472a4 */ /* 0x004fe4000f8e02ff */
[--C-:B------:R-:W-:Y:S01]  /*02d0*/  VIADDMNMX R27, R0, 0x1c, R9.reuse, PT ;  /* 0x0000001c001b7846 */ /* 0x100fe20003800109 */
[----:B------:R-:W-:Y:S01]  /*02e0*/  UIADD3 UR7, UPT, UPT, UR6, 0x1080, URZ ;  /* 0x0000108006077890 */ /* 0x000fe2000fffe0ff */
[C---:B0-----:R-:W-:Y:S01]  /*02f0*/  LEA.HI R4, R2.reuse, R3, RZ, 0x1d ;  /* 0x0000000302047211 */ /* 0x041fe200078fe8ff */
[----:B----4-:R-:W-:Y:S01]  /*0300*/  ULEA UR8, UR10, UR8, 0x18 ;  /* 0x000000080a087291 */ /* 0x010fe2000f8ec0ff */
[----:B------:R-:W-:Y:S01]  /*0310*/  LOP3.LUT R5, R2, 0x7, RZ, 0xc0, !PT ;  /* 0x0000000702057812 */ /* 0x000fe200078ec0ff */
[----:B------:R-:W-:Y:S01]  /*0320*/  IMAD R44, R27, UR11, RZ ;  /* 0x0000000b1b2c7c24 */ /* 0x000fe2000f8e02ff */
[----:B------:R-:W-:Y:S01]  /*0330*/  VIMNMX R14, PT, PT, R9, R4, PT ;  /* 0x00000004090e7248 */ /* 0x000fe20003fe0100 */
[----:B------:R-:W-:Y:S01]  /*0340*/  IMAD R18, R27, 0x21, R2 ;  /* 0x000000211b127824 */ /* 0x000fe200078e0202 */
[----:B------:R-:W-:Y:S01]  /*0350*/  VIADDMNMX R16, R4, 0x10, R9, PT ;  /* 0x0000001004107846 */ /* 0x000fe20003800109 */
[----:B------:R-:W-:Y:S01]  /*0360*/  ULEA UR15, UR10, UR6, 0x18 ;  /* 0x000000060a0f7291 */ /* 0x000fe2000f8ec0ff */
[----:B------:R-:W-:Y:S01]  /*0370*/  SHF.R.S32.HI R7, RZ, 0x1f, R14 ;  /* 0x0000001fff077819 */ /* 0x000fe2000001140e */
[----:B------:R-:W-:Y:S01]  /*0380*/  ULEA UR9, UR10, UR9, 0x18 ;  /* 0x000000090a097291 */ /* 0x000fe2000f8ec0ff */
[----:B------:R-:W-:Y:S01]  /*0390*/  SHF.R.S32.HI R11, RZ, 0x1f, R16 ;  /* 0x0000001fff0b7819 */ /* 0x000fe20000011410 */
[----:B------:R-:W-:Y:S01]  /*03a0*/  IMAD R24, R14, UR11, RZ ;  /* 0x0000000b0e187c24 */ /* 0x000fe2000f8e02ff */
[----:B------:R-:W-:Y:S01]  /*03b0*/  LEA.HI R4, R7, R14, RZ, 0x2 ;  /* 0x0000000e07047211 */ /* 0x000fe200078f10ff */
[--C-:B------:R-:W-:Y:S01]  /*03c0*/  IMAD.IADD R12, R3, 0x1, R2.reuse ;  /* 0x00000001030c7824 */ /* 0x100fe200078e0202 */
[----:B------:R-:W-:Y:S01]  /*03d0*/  LEA.HI R8, R11, R16, RZ, 0x2 ;  /* 0x000000100b087211 */ /* 0x000fe200078f10ff */
[----:B------:R-:W-:Y:S01]  /*03e0*/  IMAD R26, R16, UR11, RZ ;  /* 0x0000000b101a7c24 */ /* 0x000fe2000f8e02ff */
[-C--:B------:R-:W-:Y:S01]  /*03f0*/  LEA.HI R29, R4, R5.reuse, RZ, 0x1e ;  /* 0x00000005041d7211 */ /* 0x080fe200078ff0ff */
[----:B---3--:R-:W-:Y:S01]  /*0400*/  UIADD3 UR12, UP0, UPT, UR4, UR16, URZ ;  /* 0x00000010040c7290 */ /* 0x008fe2000ff1e0ff */
[----:B------:R-:W-:Y:S01]  /*0410*/  LEA.HI R33, R8, R5, RZ, 0x1e ;  /* 0x0000000508217211 */ /* 0x000fe200078ff0ff */
[----:B------:R-:W-:Y:S01]  /*0420*/  UIADD3 UR6, UPT, UPT, UR6, 0x1188, URZ ;  /* 0x0000118806067890 */ /* 0x000fe2000fffe0ff */
[--C-:B------:R-:W-:Y:S01]  /*0430*/  SHF.R.U32.HI R5, RZ, 0x1, R2.reuse ;  /* 0x00000001ff057819 */ /* 0x100fe20000011602 */
[----:B------:R-:W-:Y:S01]  /*0440*/  IMAD R39, R14, 0x8, R29 ;  /* 0x000000080e277824 */ /* 0x000fe200078e021d */
[----:B------:R-:W-:Y:S01]  /*0450*/  SHF.L.U32 R6, R2, 0x2, RZ ;  /* 0x0000000202067819 */ /* 0x000fe200000006ff */
[----:B------:R-:W-:Y:S01]  /*0460*/  ULEA.HI.X.SX32 UR13, UR4, UR17, 0x1, UP0 ;  /* 0x00000011040d7291 */ /* 0x000fe200080f0eff */
[C---:B------:R-:W-:Y:S01]  /*0470*/  VIADDMNMX R21, R0.reuse, 0x10, R9, PT ;  /* 0x0000001000157846 */ /* 0x040fe20003800109 */
[----:B------:R-:W-:Y:S01]  /*0480*/  IMAD R8, R0, 0x10, R5 ;  /* 0x0000001000087824 */ /* 0x000fe200078e0205 */
[----:B------:R-:W-:Y:S01]  /*0490*/  VIMNMX R13, PT, PT, R9, R0, PT ;  /* 0x00000000090d7248 */ /* 0x000fe20003fe0100 */
[----:B------:R-:W-:Y:S01]  /*04a0*/  USHF.R.S32.HI UR4, URZ, 0x1f, UR14 ;  /* 0x0000001fff047899 */ /* 0x000fe2000801140e */
[----:B------:R-:W-:Y:S01]  /*04b0*/  LOP3.LUT R68, R6, 0x1c, RZ, 0xc0, !PT ;  /* 0x0000001c06447812 */ /* 0x000fe200078ec0ff */
[----:B------:R-:W-:Y:S01]  /*04c0*/  IMAD R38, R21, UR11, RZ ;  /* 0x0000000b15267c24 */ /* 0x000fe2000f8e02ff */
[----:B------:R-:W-:Y:S01]  /*04d0*/  LOP3.LUT R8, R8, 0x1f, RZ, 0xc0, !PT ;  /* 0x0000001f08087812 */ /* 0x000fe200078ec0ff */
[----:B------:R-:W-:Y:S01]  /*04e0*/  IMAD R28, R13, UR11, RZ ;  /* 0x0000000b0d1c7c24 */ /* 0x000fe2000f8e02ff */
[--C-:B------:R-:W-:Y:S01]  /*04f0*/  SHF.R.U32.HI R7, RZ, 0x2, R2.reuse ;  /* 0x00000002ff077819 */ /* 0x100fe20000011602 */
[----:B------:R-:W-:Y:S01]  /*0500*/  IMAD R21, R21, 0x21, R2 ;  /* 0x0000002115157824 */ /* 0x000fe200078e0202 */
[----:B------:R-:W-:Y:S01]  /*0510*/  VIMNMX R32, PT, PT, R9, R8, PT ;  /* 0x0000000809207248 */ /* 0x000fe20003fe0100 */
[----:B------:R-:W-:Y:S01]  /*0520*/  ULEA UR6, UR10, UR6, 0x18 ;  /* 0x000000060a067291 */ /* 0x000fe2000f8ec0ff */
[C-C-:B------:R-:W-:Y:S01]  /*0530*/  VIADDMNMX R17, R0.reuse, 0x8, R9.reuse, PT ;  /* 0x0000000800117846 */ /* 0x140fe20003800109 */
[----:B------:R-:W-:Y:S01]  /*0540*/  ULEA UR7, UR10, UR7, 0x18 ;  /* 0x000000070a077291 */ /* 0x000fe2000f8ec0ff */
[--C-:B------:R-:W-:Y:S01]  /*0550*/  VIADDMNMX R19, R0, 0xc, R9.reuse, PT ;  /* 0x0000000c00137846 */ /* 0x100fe20003800109 */
[----:B------:R-:W-:Y:S01]  /*0560*/  IMAD R43, R32, UR11, RZ ;  /* 0x0000000b202b7c24 */ /* 0x000fe2000f8e02ff */
[----:B------:R-:W-:Y:S01]  /*0570*/  SHF.R.S32.HI R27, RZ, 0x1f, R32 ;  /* 0x0000001fff1b7819 */ /* 0x000fe20000011420 */
[----:B------:R-:W-:Y:S01]  /*0580*/  IMAD R30, R17, UR11, RZ ;  /* 0x0000000b111e7c24 */ /* 0x000fe2000f8e02ff */
[--C-:B------:R-:W-:Y:S01]  /*0590*/  LOP3.LUT R10, R55, 0x1f, R2.reuse, 0xf8, !PT ;  /* 0x0000001f370a7812 */ /* 0x100fe200078ef802 */
[C---:B------:R-:W-:Y:S01]  /*05a0*/  IMAD R34, R19.reuse, UR11, RZ ;  /* 0x0000000b13227c24 */ /* 0x040fe2000f8e02ff */
[C-C-:B------:R-:W-:Y:S01]  /*05b0*/  VIADDMNMX R23, R0.reuse, 0x14, R9.reuse, PT ;  /* 0x0000001400177846 */ /* 0x140fe20003800109 */
[--C-:B------:R-:W-:Y:S01]  /*05c0*/  IMAD R14, R19, 0x21, R2.reuse ;  /* 0x00000021130e7824 */ /* 0x100fe200078e0202 */
[--C-:B------:R-:W-:Y:S01]  /*05d0*/  VIADDMNMX R15, R0, 0x4, R9.reuse, PT ;  /* 0x00000004000f7846 */ /* 0x100fe20003800109 */
[----:B------:R-:W-:Y:S01]  /*05e0*/  ULEA.HI UR4, UR4, UR14, URZ, 0x5 ;  /* 0x0000000e04047291 */ /* 0x000fe2000f8f28ff */
[----:B------:R-:W-:Y:S01]  /*05f0*/  IADD3 R68, P0, PT, R68, UR18, RZ ;  /* 0x0000001244447c10 */ /* 0x000fe2000ff1e0ff */
[----:B------:R-:W-:Y:S01]  /*0600*/  IMAD R40, R23, UR11, RZ ;  /* 0x0000000b17287c24 */ /* 0x000fe2000f8e02ff */
[----:B------:R-:W-:Y:S01]  /*0610*/  LOP3.LUT R36, R2, 0x1, RZ, 0xc0, !PT ;  /* 0x0000000102247812 */ /* 0x000fe200078ec0ff */
[--C-:B------:R-:W-:Y:S01]  /*0620*/  IMAD R19, R15, 0x21, R2.reuse ;  /* 0x000000210f137824 */ /* 0x100fe200078e0202 */
[----:B------:R-:W-:Y:S01]  /*0630*/  LOP3.LUT R11, R7, 0x1, RZ, 0xc0, !PT ;  /* 0x00000001070b7812 */ /* 0x000fe200078ec0ff */
[----:B------:R-:W-:Y:S01]  /*0640*/  IMAD R46, R15, UR11, RZ ;  /* 0x0000000b0f2e7c24 */ /* 0x000fe2000f8e02ff */
[----:B------:R-:W-:Y:S01]  /*0650*/  VIADDMNMX R25, R0, 0x18, R9, PT ;  /* 0x0000001800197846 */ /* 0x000fe20003800109 */
[----:B------:R-:W-:Y:S01]  /*0660*/  IMAD.X R69, RZ, RZ, UR19, P0 ;  /* 0x00000013ff457e24 */ /* 0x000fe200080e06ff */
[----:B------:R-:W-:Y:S01]  /*0670*/  LEA.HI R29, R27, R32, RZ, 0x4 ;  /* 0x000000201b1d7211 */ /* 0x000fe200078f20ff */
[----:B------:R-:W-:Y:S01]  /*0680*/  IMAD R3, R2, 0x21, RZ ;  /* 0x0000002102037824 */ /* 0x000fe200078e02ff */
[--C-:B------:R-:W-:Y:S01]  /*0690*/  SHF.R.U32.HI R31, RZ, 0x4, R2.reuse ;  /* 0x00000004ff1f7819 */ /* 0x100fe20000011602 */
[----:B------:R-:W-:Y:S01]  /*06a0*/  IMAD R42, R25, UR11, RZ ;  /* 0x0000000b192a7c24 */ /* 0x000fe2000f8e02ff */
[----:B------:R-:W-:Y:S01]  /*06b0*/  LEA R9, R10, UR8, 0x2 ;  /* 0x000000080a097c11 */ /* 0x000fe2000f8e10ff */
[----:B------:R-:W-:Y:S01]  /*06c0*/  USHF.R.S32.HI UR10, URZ, 0x5, UR4 ;  /* 0x00000005ff0a7899 */ /* 0x000fe20008011404 */
[----:B------:R-:W-:Y:S01]  /*06d0*/  LEA R41, R16, R33, 0x3 ;  /* 0x0000002110297211 */ /* 0x000fe200078e18ff */
[----:B------:R-:W-:Y:S01]  /*06e0*/  IMAD R16, R23, 0x21, R2 ;  /* 0x0000002117107824 */ /* 0x000fe200078e0202 */
[----:B------:R-:W-:Y:S01]  /*06f0*/  IADD3 R10, P2, PT, R11, R24, RZ ;  /* 0x000000180b0a7210 */ /* 0x000fe20007f5e0ff */
[----:B------:R-:W0:Y:S01]  /*0700*/  LDCU UR22, c[0x0][0x3bc] ;  /* 0x00007780ff1677ac */ /* 0x000e220008000800 */
[----:B------:R-:W-:-:S02]  /*0710*/  LEA.HI.SX32 R33, R29, R36, 0x1c ;  /* 0x000000241d217211 */ /* 0x000fc400078fe2ff */
[----:B------:R-:W-:Y:S01]  /*0720*/  LEA R8, R12, UR9, 0x2 ;  /* 0x000000090c087c11 */ /* 0x000fe2000f8e10ff */
[--C-:B------:R-:W-:Y:S01]  /*0730*/  IMAD R12, R13, 0x21, R2.reuse ;  /* 0x000000210d0c7824 */ /* 0x100fe200078e0202 */
[----:B------:R-:W-:Y:S01]  /*0740*/  IADD3 R11, P1, PT, R11, R26, RZ ;  /* 0x0000001a0b0b7210 */ /* 0x000fe20007f3e0ff */
[--C-:B------:R-:W-:Y:S01]  /*0750*/  IMAD R13, R17, 0x21, R2.reuse ;  /* 0x00000021110d7824 */ /* 0x100fe200078e0202 */
[----:B------:R-:W-:Y:S01]  /*0760*/  LEA R15, R21, UR15, 0x2 ;  /* 0x0000000f150f7c11 */ /* 0x000fe2000f8e10ff */
[----:B------:R-:W-:Y:S01]  /*0770*/  IMAD R17, R25, 0x21, R2 ;  /* 0x0000002119117824 */ /* 0x000fe200078e0202 */
[C---:B------:R-:W-:Y:S01]  /*0780*/  IADD3 R20, P5, PT, R31.reuse, R28, RZ ;  /* 0x0000001c1f147210 */ /* 0x040fe20007fbe0ff */
[----:B------:R-:W-:Y:S01]  /*0790*/  IMAD R54, R32, 0x2, R33 ;  /* 0x0000000220367824 */ /* 0x000fe200078e0221 */
[C---:B------:R-:W-:Y:S01]  /*07a0*/  IADD3 R21, P4, PT, R31.reuse, R30, RZ ;  /* 0x0000001e1f157210 */ /* 0x040fe20007f9e0ff */
[----:B------:R-:W-:Y:S01]  /*07b0*/  UIMAD UR16, UR5, UR11, URZ ;  /* 0x0000000b051072a4 */ /* 0x000fe2000f8e02ff */
[----:B------:R-:W-:Y:S01]  /*07c0*/  IADD3 R22, P0, PT, R31, R34, RZ ;  /* 0x000000221f167210 */ /* 0x000fe20007f1e0ff */
[----:B------:R-:W-:Y:S01]  /*07d0*/  UMOV UR4, URZ ;  /* 0x000000ff00047c82 */ /* 0x000fe20008000000 */
[----:B------:R-:W-:-:S02]  /*07e0*/  LEA.HI.X.SX32 R24, R24, RZ, 0x1, P2 ;  /* 0x000000ff18187211 */ /* 0x000fc400010f0eff */
[C---:B------:R-:W-:Y:S01]  /*07f0*/  LEA R4, R2.reuse, R7, 0x3 ;  /* 0x0000000702047211 */ /* 0x040fe200078e18ff */
[----:B------:R-:W-:Y:S01]  /*0800*/  IMAD R7, R2, 0x2, R31 ;  /* 0x0000000202077824 */ /* 0x000fe200078e021f */
[C---:B------:R-:W-:Y:S02]  /*0810*/  IADD3 R25, P2, PT, R31.reuse, R40, RZ ;  /* 0x000000281f197210 */ /* 0x040fe40007f5e0ff */
[----:B------:R-:W-:Y:S02]  /*0820*/  LEA.HI.X.SX32 R26, R26, RZ, 0x1, P1 ;  /* 0x000000ff1a1a7211 */ /* 0x000fe400008f0eff */
[----:B------:R-:W-:Y:S02]  /*0830*/  LEA.HI.X.SX32 R28, R28, RZ, 0x1, P5 ;  /* 0x000000ff1c1c7211 */ /* 0x000fe400028f0eff */
[C---:B------:R-:W-:Y:S02]  /*0840*/  IADD3 R23, P3, PT, R31.reuse, R38, RZ ;  /* 0x000000261f177210 */ /* 0x040fe40007f7e0ff */
[----:B------:R-:W-:-:S02]  /*0850*/  IADD3 R27, P1, PT, R31, R42, RZ ;  /* 0x0000002a1f1b7210 */ /* 0x000fc40007f3e0ff */
[C---:B------:R-:W-:Y:S02]  /*0860*/  IADD3 R29, P5, PT, R31.reuse, R44, RZ ;  /* 0x0000002c1f1d7210 */ /* 0x040fe40007fbe0ff */
[----:B------:R-:W-:Y:S02]  /*0870*/  LEA.HI.X.SX32 R30, R30, RZ, 0x1, P4 ;  /* 0x000000ff1e1e7211 */ /* 0x000fe400020f0eff */
[----:B------:R-:W-:Y:S02]  /*0880*/  LEA.HI.X.SX32 R32, R34, RZ, 0x1, P0 ;  /* 0x000000ff22207211 */ /* 0x000fe400000f0eff */
[----:B------:R-:W-:Y:S02]  /*0890*/  IADD3 R31, P4, PT, R31, R46, RZ ;  /* 0x0000002e1f1f7210 */ /* 0x000fe40007f9e0ff */
[----:B------:R-:W-:Y:S02]  /*08a0*/  IADD3 R36, P0, PT, R36, R43, RZ ;  /* 0x0000002b24247210 */ /* 0x000fe40007f1e0ff */
[----:B------:R-:W-:-:S02]  /*08b0*/  LEA.HI.X.SX32 R34, R40, RZ, 0x1, P2 ;  /* 0x000000ff28227211 */ /* 0x000fc400010f0eff */
[----:B------:R-:W-:Y:S02]  /*08c0*/  LOP3.LUT R5, R6, 0xc, RZ, 0xc0, !PT ;  /* 0x0000000c06057812 */ /* 0x000fe400078ec0ff */
[----:B------:R-:W-:Y:S02]  /*08d0*/  LEA.HI.X.SX32 R33, R38, RZ, 0x1, P3 ;  /* 0x000000ff26217211 */ /* 0x000fe400018f0eff */
[----:B------:R-:W-:Y:S02]  /*08e0*/  LEA R40, R41, UR6, 0x2 ;  /* 0x0000000629287c11 */ /* 0x000fe4000f8e10ff */
[----:B------:R-:W-:Y:S02]  /*08f0*/  LOP3.LUT R6, R6, 0x3c, RZ, 0xc0, !PT ;  /* 0x0000003c06067812 */ /* 0x000fe400078ec0ff */
[----:B------:R-:W-:Y:S02]  /*0900*/  LEA R12, R12, UR15, 0x2 ;  /* 0x0000000f0c0c7c11 */ /* 0x000fe4000f8e10ff */
[----:B------:R-:W-:-:S02]  /*0910*/  LEA R13, R13, UR15, 0x2 ;  /* 0x0000000f0d0d7c11 */ /* 0x000fc4000f8e10ff */
[----:B------:R-:W-:Y:S02]  /*0920*/  LEA R14, R14, UR15, 0x2 ;  /* 0x0000000f0e0e7c11 */ /* 0x000fe4000f8e10ff */
[----:B------:R-:W-:Y:S02]  /*0930*/  LEA R16, R16, UR15, 0x2 ;  /* 0x0000000f10107c11 */ /* 0x000fe4000f8e10ff */
[----:B------:R-:W-:Y:S02]  /*0940*/  LEA R17, R17, UR15, 0x2 ;  /* 0x0000000f11117c11 */ /* 0x000fe4000f8e10ff */
[----:B------:R-:W-:Y:S02]  /*0950*/  LEA R18, R18, UR15, 0x2 ;  /* 0x0000000f12127c11 */ /* 0x000fe4000f8e10ff */
[----:B------:R-:W-:Y:S02]  /*0960*/  LEA R19, R19, UR15, 0x2 ;  /* 0x0000000f13137c11 */ /* 0x000fe4000f8e10ff */
[----:B------:R-:W-:-:S02]  /*0970*/  LEA.HI.X.SX32 R35, R42, RZ, 0x1, P1 ;  /* 0x000000ff2a237211 */ /* 0x000fc400008f0eff */
[----:B------:R-:W-:Y:S02]  /*0980*/  LEA.HI.X.SX32 R37, R44, RZ, 0x1, P5 ;  /* 0x000000ff2c257211 */ /* 0x000fe400028f0eff */
[----:B------:R-:W-:Y:S02]  /*0990*/  LEA.HI.X.SX32 R38, R46, RZ, 0x1, P4 ;  /* 0x000000ff2e267211 */ /* 0x000fe400020f0eff */
[----:B------:R-:W-:Y:S02]  /*09a0*/  LEA R39, R39, UR6, 0x2 ;  /* 0x0000000627277c11 */ /* 0x000fe4000f8e10ff */
[----:B------:R-:W-:Y:S02]  /*09b0*/  LEA.HI.X.SX32 R41, R43, RZ, 0x1, P0 ;  /* 0x000000ff2b297211 */ /* 0x000fe400000f0eff */
[----:B0-----:R-:W-:-:S07]  /*09c0*/  LEA R54, R54, UR7, 0x2 ;  /* 0x0000000736367c11 */ /* 0x001fce000f8e10ff */
.L_x_318:
[----:B------:R-:W-:Y:S01]  /*09d0*/  UIADD3 UR8, UP0, UPT, UR16, UR4, URZ ;  /* 0x0000000410087290 */ /* 0x000fe2000ff1e0ff */
[----:B0-----:R-:W-:Y:S01]  /*09e0*/  IMAD R43, R28, 0x54, RZ ;  /* 0x000000541c2b7824 */ /* 0x001fe200078e02ff */
[----:B------:R-:W-:Y:S01]  /*09f0*/  UMOV UR6, UR12 ;  /* 0x0000000c00067c82 */ /* 0x000fe20008000000 */
[----:B------:R-:W-:Y:S01]  /*0a00*/  UMOV UR7, UR13 ;  /* 0x0000000d00077c82 */ /* 0x000fe20008000000 */
[----:B------:R-:W-:Y:S01]  /*0a10*/  ULEA.HI.X.SX32 UR9, UR16, URZ, 0x1, UP0 ;  /* 0x000000ff10097291 */ /* 0x000fe200080f0eff */
[----:B------:R-:W-:Y:S01]  /*0a20*/  IMAD R51, R32, 0x54, RZ ;  /* 0x0000005420337824 */ /* 0x000fe200078e02ff */
[----:B------:R-:W-:Y:S01]  /*0a30*/  UIMAD.WIDE.U32 UR6, UR8, 0x54, UR6 ;  /* 0x00000054080678a5 */ /* 0x000fe2000f8e0006 */
[----:B------:R-:W-:Y:S01]  /*0a40*/  IMAD R57, R33, 0x54, RZ ;  /* 0x0000005421397824 */ /* 0x000fe200078e02ff */
[----:B------:R-:W-:Y:S01]  /*0a50*/  UIMAD UR8, UR9, 0x54, URZ ;  /* 0x00000054090878a4 */ /* 0x000fe2000f8e02ff */
[----:B------:R-:W-:Y:S02]  /*0a60*/  IMAD R73, R34, 0x54, RZ ;  /* 0x0000005422497824 */ /* 0x000fe400078e02ff */
[----:B------:R-:W-:Y:S01]  /*0a70*/  IMAD R45, R30, 0x54, RZ ;  /* 0x000000541e2d7824 */ /* 0x000fe200078e02ff */
[----:B------:R-:W-:Y:S01]  /*0a80*/  UIADD3 UR8, UPT, UPT, UR7, UR8, URZ ;  /* 0x0000000807087290 */ /* 0x000fe2000fffe0ff */
[----:B------:R-:W-:Y:S01]  /*0a90*/  IADD3 R48, P0, PT, R6, UR6, RZ ;  /* 0x0000000606307c10 */ /* 0x000fe2000ff1e0ff */
[----:B------:R-:W-:Y:S01]  /*0aa0*/  IMAD.U32 R47, RZ, RZ, UR7 ;  /* 0x00000007ff2f7e24 */ /* 0x000fe2000f8e00ff */
[----:B------:R-:W-:Y:S01]  /*0ab0*/  MOV R46, UR6 ;  /* 0x00000006002e7c02 */ /* 0x000fe20008000f00 */
[----:B------:R-:W-:-:S02]  /*0ac0*/  IMAD R75, R41, 0x54, RZ ;  /* 0x00000054294b7824 */ /* 0x000fc400078e02ff */
[----:B------:R-:W-:Y:S01]  /*0ad0*/  IMAD.X R49, RZ, RZ, UR8, P0 ;  /* 0x00000008ff317e24 */ /* 0x000fe200080e06ff */
[----:B------:R-:W-:Y:S01]  /*0ae0*/  IADD3 R42, P0, PT, R5, UR6, RZ ;  /* 0x00000006052a7c10 */ /* 0x000fe2000ff1e0ff */
[----:B------:R-:W-:Y:S02]  /*0af0*/  IMAD.U32 R47, RZ, RZ, UR8 ;  /* 0x00000008ff2f7e24 */ /* 0x000fe4000f8e00ff */
[----:B------:R-:W-:-:S04]  /*0b00*/  IMAD.WIDE.U32 R70, R20, 0x54, R48 ;  /* 0x0000005414467825 */ /* 0x000fc800078e0030 */
[----:B------:R-:W-:Y:S01]  /*0b10*/  IMAD.WIDE.U32 R66, R31, 0x54, R48 ;  /* 0x000000541f427825 */ /* 0x000fe200078e0030 */
[----:B------:R-:W-:-:S03]  /*0b20*/  IADD3 R71, PT, PT, R71, R43, RZ ;  /* 0x0000002b47477210 */ /* 0x000fc60007ffe0ff */
[----:B------:R-:W-:Y:S02]  /*0b30*/  IMAD R43, R38, 0x54, RZ ;  /* 0x00000054262b7824 */ /* 0x000fe400078e02ff */
[--C-:B------:R-:W-:Y:S01]  /*0b40*/  IMAD.WIDE.U32 R62, R22, 0x54, R48.reuse ;  /* 0x00000054163e7825 */ /* 0x100fe200078e0030 */
[----:B------:R-:W2:Y:S03]  /*0b50*/  LDG.E.CONSTANT R71, desc[UR20][R70.64+0x10] ;  /* 0x0000101446477981 */ /* 0x000ea6000c1e9900 */
[----:B------:R-:W-:Y:S01]  /*0b60*/  IMAD.WIDE.U32 R60, R23, 0x54, R48 ;  /* 0x00000054173c7825 */ /* 0x000fe200078e0030 */
[----:B------:R-:W-:-:S03]  /*0b70*/  IADD3 R63, PT, PT, R63, R51, RZ ;  /* 0x000000333f3f7210 */ /* 0x000fc60007ffe0ff */
[----:B------:R-:W-:-:S03]  /*0b80*/  IMAD.WIDE.U32 R52, R25, 0x54, R48 ;  /* 0x0000005419347825 */ /* 0x000fc600078e0030 */
[----:B------:R-:W3:Y:S01]  /*0b90*/  LDG.E.CONSTANT R63, desc[UR20][R62.64+0x10] ;  /* 0x000010143e3f7981 */ /* 0x000ee2000c1e9900 */
[----:B------:R-:W-:-:S04]  /*0ba0*/  IMAD.WIDE.U32 R64, R21, 0x54, R48 ;  /* 0x0000005415407825 */ /* 0x000fc800078e0030 */
[----:B------:R-:W-:Y:S01]  /*0bb0*/  IMAD.IADD R67, R67, 0x1, R43 ;  /* 0x0000000143437824 */ /* 0x000fe200078e022b */
[----:B------:R-:W-:Y:S01]  /*0bc0*/  IADD3.X R43, PT, PT, RZ, UR8, RZ, P0, !PT ;  /* 0x00000008ff2b7c10 */ /* 0x000fe200087fe4ff */
[----:B------:R-:W-:Y:S02]  /*0bd0*/  IMAD.IADD R61, R61, 0x1, R57 ;  /* 0x000000013d3d7824 */ /* 0x000fe400078e0239 */
[----:B------:R-:W-:Y:S01]  /*0be0*/  IMAD.IADD R53, R53, 0x1, R73 ;  /* 0x0000000135357824 */ /* 0x000fe200078e0249 */
[----:B------:R-:W4:Y:S01]  /*0bf0*/  LDG.E.CONSTANT R66, desc[UR20][R66.64+0x10] ;  /* 0x0000101442427981 */ /* 0x000f22000c1e9900 */
[----:B------:R-:W-:-:S03]  /*0c00*/  IMAD.WIDE.U32 R50, R27, 0x54, R48 ;  /* 0x000000541b327825 */ /* 0x000fc600078e0030 */
[----:B------:R-:W3:Y:S01]  /*0c10*/  LDG.E.CONSTANT R60, desc[UR20][R60.64+0x10] ;  /* 0x000010143c3c7981 */ /* 0x000ee2000c1e9900 */
[----:B------:R-:W-:Y:S02]  /*0c20*/  IMAD.IADD R65, R65, 0x1, R45 ;  /* 0x0000000141417824 */ /* 0x000fe400078e022d */
[----:B------:R-:W-:Y:S01]  /*0c30*/  IMAD R57, R35, 0x54, RZ ;  /* 0x0000005423397824 */ /* 0x000fe200078e02ff */
[----:B------:R-:W3:Y:S01]  /*0c40*/  LDG.E.CONSTANT R53, desc[UR20][R52.64+0x10] ;  /* 0x0000101434357981 */ /* 0x000ee2000c1e9900 */
[----:B------:R-:W-:Y:S02]  /*0c50*/  IMAD R73, R37, 0x54, RZ ;  /* 0x0000005425497824 */ /* 0x000fe400078e02ff */
[----:B------:R-:W-:Y:S01]  /*0c60*/  IMAD.WIDE.U32 R48, R29, 0x54, R48 ;  /* 0x000000541d307825 */ /* 0x000fe200078e0030 */
[----:B------:R-:W3:Y:S03]  /*0c70*/  LDG.E.CONSTANT R64, desc[UR20][R64.64+0x10] ;  /* 0x0000101440407981 */ /* 0x000ee6000c1e9900 */
[----:B------:R-:W-:-:S04]  /*0c80*/  IMAD.WIDE.U32 R46, R36, 0x54, R46 ;  /* 0x00000054242e7825 */ /* 0x000fc800078e002e */
[----:B------:R-:W-:Y:S02]  /*0c90*/  IMAD R77, R24, 0x54, RZ ;  /* 0x00000054184d7824 */ /* 0x000fe400078e02ff */
[----:B------:R-:W-:-:S04]  /*0ca0*/  IMAD.WIDE.U32 R44, R10, 0x54, R42 ;  /* 0x000000540a2c7825 */ /* 0x000fc800078e002a */
[----:B------:R-:W-:Y:S01]  /*0cb0*/  IMAD R79, R26, 0x54, RZ ;  /* 0x000000541a4f7824 */ /* 0x000fe200078e02ff */
[----:B------:R-:W-:Y:S01]  /*0cc0*/  IADD3 R45, PT, PT, R45, R77, RZ ;  /* 0x0000004d2d2d7210 */ /* 0x000fe20007ffe0ff */
[----:B------:R-:W-:-:S04]  /*0cd0*/  IMAD.WIDE.U32 R42, R11, 0x54, R42 ;  /* 0x000000540b2a7825 */ /* 0x000fc800078e002a */
[----:B------:R-:W-:Y:S01]  /*0ce0*/  IMAD.IADD R51, R51, 0x1, R57 ;  /* 0x0000000133337824 */ /* 0x000fe200078e0239 */
[----:B------:R-:W3:Y:S01]  /*0cf0*/  LDG.E.CONSTANT R44, desc[UR20][R44.64] ;  /* 0x000000142c2c7981 */ /* 0x000ee2000c1e9900 */
[----:B------:R-:W-:Y:S02]  /*0d00*/  IMAD.IADD R49, R49, 0x1, R73 ;  /* 0x0000000131317824 */ /* 0x000fe400078e0249 */
[----:B------:R-:W-:Y:S01]  /*0d10*/  IMAD.IADD R47, R47, 0x1, R75 ;  /* 0x000000012f2f7824 */ /* 0x000fe200078e024b */
[----:B------:R-:W3:Y:S01]  /*0d20*/  LDG.E.CONSTANT R50, desc[UR20][R50.64+0x10] ;  /* 0x0000101432327981 */ /* 0x000ee2000c1e9900 */
[----:B------:R-:W-:-:S03]  /*0d30*/  IMAD.IADD R43, R43, 0x1, R79 ;  /* 0x000000012b2b7824 */ /* 0x000fc600078e024f */
[----:B------:R-:W3:Y:S04]  /*0d40*/  LDG.E.CONSTANT R49, desc[UR20][R48.64+0x10] ;  /* 0x0000101430317981 */ /* 0x000ee8000c1e9900 */
[----:B------:R-:W3:Y:S04]  /*0d50*/  LDG.E.CONSTANT R47, desc[UR20][R46.64+0x50] ;  /* 0x000050142e2f7981 */ /* 0x000ee8000c1e9900 */
[----:B------:R-:W3:Y:S01]  /*0d60*/  LDG.E.CONSTANT R43, desc[UR20][R42.64] ;  /* 0x000000142a2b7981 */ /* 0x000ee2000c1e9900 */
[----:B------:R-:W-:-:S04]  /*0d70*/  USHF.L.U32 UR6, UR4, 0x8, URZ ;  /* 0x0000000804067899 */ /* 0x000fc800080006ff */
[----:B------:R-:W-:Y:S01]  /*0d80*/  UISETP.GE.AND UP0, UPT, UR6, UR23, UPT ;  /* 0x000000170600728c */ /* 0x000fe2000bf06270 */
[----:B--2---:R0:W-:Y:S04]  /*0d90*/  STS [R12], R71 ;  /* 0x000000470c007388 */ /* 0x0041e80000000800 */
[----:B----4-:R0:W-:Y:S04]  /*0da0*/  STS [R19], R66 ;  /* 0x0000004213007388 */ /* 0x0101e80000000800 */
[----:B---3--:R0:W-:Y:S04]  /*0db0*/  STS [R13], R64 ;  /* 0x000000400d007388 */ /* 0x0081e80000000800 */
[----:B------:R0:W-:Y:S04]  /*0dc0*/  STS [R14], R63 ;  /* 0x0000003f0e007388 */ /* 0x0001e80000000800 */
[----:B------:R0:W-:Y:S04]  /*0dd0*/  STS [R15], R60 ;  /* 0x0000003c0f007388 */ /* 0x0001e80000000800 */
[----:B------:R0:W-:Y:S04]  /*0de0*/  STS [R16], R53 ;  /* 0x0000003510007388 */ /* 0x0001e80000000800 */
[----:B------:R0:W-:Y:S04]  /*0df0*/  STS [R17], R50 ;  /* 0x0000003211007388 */ /* 0x0001e80000000800 */
[----:B------:R0:W-:Y:S04]  /*0e00*/  STS [R18], R49 ;  /* 0x0000003112007388 */ /* 0x0001e80000000800 */
[----:B------:R0:W-:Y:S04]  /*0e10*/  STS [R54], R47 ;  /* 0x0000002f36007388 */ /* 0x0001e80000000800 */
[----:B------:R0:W-:Y:S04]  /*0e20*/  STS [R39], R44 ;  /* 0x0000002c27007388 */ /* 0x0001e80000000800 */
[----:B------:R0:W-:Y:S01]  /*0e30*/  STS [R40], R43 ;  /* 0x0000002b28007388 */ /* 0x0001e20000000800 */
[----:B------:R-:W-:Y:S05]  /*0e40*/  BRA.U UP0, `(.L_x_317) ;  /* 0x0000003d00d87547 */ /* 0x000fea000b800000 */
[----:B0-----:R-:W0:Y:S01]  /*0e50*/  LDC R47, c[0x0][0x3c8] ;  /* 0x0000f200ff2f7b82 */ /* 0x001e220000000800 */
[----:B------:R-:W-:-:S06]  /*0e60*/  USHF.L.U32 UR15, UR4, 0x3, URZ ;  /* 0x00000003040f7899 */ /* 0x000fcc00080006ff */
[----:B------:R-:W-:Y:S02]  /*0e70*/  IADD3 R62, PT, PT, R2, UR15, RZ ;  /* 0x0000000f023e7c10 */ /* 0x000fe4000fffe0ff */
[----:B0-----:R-:W-:-:S04]  /*0e80*/  IABS R45, R47 ;  /* 0x0000002f002d7213 */ /* 0x001fc80000000000 */
[----:B------:R-:W0:Y:S08]  /*0e90*/  I2F.RP R44, R45 ;  /* 0x0000002d002c7306 */ /* 0x000e300000209400 */
[----:B0-----:R-:W0:Y:S02]  /*0ea0*/  MUFU.RCP R44, R44 ;  /* 0x0000002c002c7308 */ /* 0x001e240000001000 */
[----:B0-----:R-:W-:-:S06]  /*0eb0*/  IADD3 R42, PT, PT, R44, 0xffffffe, RZ ;  /* 0x0ffffffe2c2a7810 */ /* 0x001fcc0007ffe0ff */
        /* <DEDUP_REMOVED lines=16> */
[----:B------:R-:W-:-:S11]  /*0fc0*/  LEA.HI R44, R2, UR15, RZ, 0x1d ;  /* 0x0000000f022c7c11 */ /* 0x000fd6000f8fe8ff */
[----:B------:R-:W-:-:S05]  /*0fd0*/  @P0 IADD3 R43, PT, PT, R43, 0x1, RZ ;  /* 0x000000012b2b0810 */ /* 0x000fca0007ffe0ff */
[----:B------:R-:W-:-:S04]  /*0fe0*/  IMAD.MOV.U32 R63, RZ, RZ, R43 ;  /* 0x000000ffff3f7224 */ /* 0x000fc800078e002b */
        /* <DEDUP_REMOVED lines=14> */
[----:B------:R-:W0:Y:S01]  /*10d0*/  S2UR UR8, SR_CgaCtaId ;  /* 0x00000000000879c3 */ /* 0x000e220000008800 */
[----:B------:R-:W-:Y:S02]  /*10e0*/  UMOV UR7, 0x400 ;  /* 0x0000040000077882 */ /* 0x000fe40000000000 */
[----:B------:R-:W-:Y:S02]  /*10f0*/  UIADD3 UR9, UPT, UPT, UR7, 0x1188, URZ ;  /* 0x0000118807097890 */ /* 0x000fe4000fffe0ff */
[----:B------:R-:W-:Y:S02]  /*1100*/  UIADD3 UR14, UPT, UPT, UR7, 0x15a8, URZ ;  /* 0x000015a8070e7890 */ /* 0x000fe4000fffe0ff */
[----:B0-----:R-:W-:Y:S02]  /*1110*/  ULEA UR9, UR8, UR9, 0x18 ;  /* 0x0000000908097291 */ /* 0x001fe4000f8ec0ff */
[----:B------:R-:W-:-:S04]  /*1120*/  ULEA UR17, UR8, UR7, 0x18 ;  /* 0x0000000708117291 */ /* 0x000fc8000f8ec0ff */
[----:B------:R-:W-:Y:S02]  /*1130*/  LEA R58, R4, UR9, 0x2 ;  /* 0x00000009043a7c11 */ /* 0x000fe4000f8e10ff */
[----:B------:R-:W-:Y:S01]  /*1140*/  MOV R67, UR17 ;  /* 0x0000001100437c02 */ /* 0x000fe20008000f00 */
[----:B------:R-:W-:-:S04]  /*1150*/  ULEA UR14, UR8, UR14, 0x18 ;  /* 0x0000000e080e7291 */ /* 0x000fc8000f8ec0ff */
[----:B------:R-:W-:Y:S02]  /*1160*/  IMAD R67, R2, 0x84, R67 ;  /* 0x0000008402437824 */ /* 0x000fe400078e0243 */
[----:B------:R-:W-:Y:S02]  /*1170*/  LEA R60, R0, UR14, 0x7 ;  /* 0x0000000e003c7c11 */ /* 0x000fe4000f8e38ff */
[----:B------:R-:W-:Y:S01]  /*1180*/  LEA R57, R55, UR14, 0x2 ;  /* 0x0000000e37397c11 */ /* 0x000fe2000f8e10ff */
[----:B------:R-:W-:-:S04]  /*1190*/  UIADD3 UR9, UPT, UPT, UR7, 0x1080, URZ ;  /* 0x0000108007097890 */ /* 0x000fc8000fffe0ff */
[----:B------:R-:W-:Y:S01]  /*11a0*/  ULEA UR9, UR8, UR9, 0x18 ;  /* 0x0000000908097291 */ /* 0x000fe2000f8ec0ff */
[----:B--2---:R-:W-:Y:S01]  /*11b0*/  @!P2 STS [R9], R44 ;  /* 0x0000002c0900a388 */ /* 0x004fe20000000800 */
[----:B---3--:R-:W-:-:S05]  /*11c0*/  @!P1 HADD2.F32 R49, -RZ, R42.H0_H0 ;  /* 0x2000002aff319230 */ /* 0x008fca0000004100 */
[----:B------:R-:W-:Y:S01]  /*11d0*/  @!P1 STS [R8], R49 ;  /* 0x0000003108009388 */ /* 0x000fe20000000800 */
[----:B------:R-:W-:Y:S06]  /*11e0*/  BAR.SYNC.DEFER_BLOCKING 0x0 ;  /* 0x0000000000007b1d */ /* 0x000fec0000010000 */
[----:B------:R-:W0:Y:S04]  /*11f0*/  LDS.U8 R73, [R58] ;  /* 0x000000003a497984 */ /* 0x000e280000000000 */
[----:B------:R-:W1:Y:S04]  /*1200*/  LDS R72, [R67] ;  /* 0x0000000043487984 */ /* 0x000e680000000800 */
[----:B------:R-:W2:Y:S04]  /*1210*/  LDS R65, [R67+0x4] ;  /* 0x0000040043417984 */ /* 0x000ea80000000800 */
[----:B------:R-:W3:Y:S04]  /*1220*/  LDS.64 R46, [R60] ;  /* 0x000000003c2e7984 */ /* 0x000ee80000000a00 */
[----:B------:R-:W4:Y:S04]  /*1230*/  LDS R70, [R67+0x8] ;  /* 0x0000080043467984 */ /* 0x000f280000000800 */
[----:B------:R-:W4:Y:S04]  /*1240*/  LDS R71, [R67+0xc] ;  /* 0x00000c0043477984 */ /* 0x000f280000000800 */
[----:B------:R-:W4:Y:S04]  /*1250*/  LDS.64 R48, [R60+0x8] ;  /* 0x000008003c307984 */ /* 0x000f280000000a00 */
[----:B------:R-:W4:Y:S04]  /*1260*/  LDS.U8 R52, [R58+0x1] ;  /* 0x000001003a347984 */ /* 0x000f280000000000 */
[----:B------:R-:W4:Y:S04]  /*1270*/  LDS R61, [R67+0x10] ;  /* 0x00001000433d7984 */ /* 0x000f280000000800 */
[----:B------:R-:W4:Y:S04]  /*1280*/  LDS R64, [R67+0x14] ;  /* 0x0000140043407984 */ /* 0x000f280000000800 */
[----:B------:R-:W4:Y:S04]  /*1290*/  LDS.64 R50, [R60+0x10] ;  /* 0x000010003c327984 */ /* 0x000f280000000a00 */
[----:B------:R-:W4:Y:S01]  /*12a0*/  LDS R66, [R67+0x18] ;  /* 0x0000180043427984 */ /* 0x000f220000000800 */
[----:B0-----:R-:W-:-:S03]  /*12b0*/  SHF.R.U32.HI R44, RZ, 0x4, R73 ;  /* 0x00000004ff2c7819 */ /* 0x001fc60000011649 */
[----:B------:R-:W0:Y:S04]  /*12c0*/  LDS.64 R42, [R60+0x18] ;  /* 0x000018003c2a7984 */ /* 0x000e280000000a00 */
[----:B------:R-:W0:Y:S01]  /*12d0*/  LDS.U8 R75, [R58+0x2] ;  /* 0x000002003a4b7984 */ /* 0x000e220000000000 */
[----:B------:R-:W-:Y:S01]  /*12e0*/  IMAD R53, R44, 0x100, R44 ;  /* 0x000001002c357824 */ /* 0x000fe200078e022c */
[----:B-1----:R-:W-:Y:S02]  /*12f0*/  LOP3.LUT R77, R72, 0x3030303, RZ, 0xc0, !PT ;  /* 0x03030303484d7812 */ /* 0x002fe400078ec0ff */
[----:B------:R-:W1:Y:S01]  /*1300*/  LDS.64 R44, [R57+0x20] ;  /* 0x00002000392c7984 */ /* 0x000e620000000a00 */
[----:B------:R-:W-:Y:S01]  /*1310*/  IMAD R53, R53, 0x10000, R53 ;  /* 0x0001000035357824 */ /* 0x000fe200078e0235 */
[----:B--2---:R-:W-:Y:S01]  /*1320*/  LOP3.LUT R74, R65, 0x3030303, RZ, 0xc0, !PT ;  /* 0x03030303414a7812 */ /* 0x004fe200078ec0ff */
[-C--:B---3--:R-:W-:Y:S01]  /*1330*/  IDP.4A.S8.S8 R76, R77, R46.reuse, RZ ;  /* 0x0000002e4d4c7226 */ /* 0x088fe200000006ff */
[----:B------:R-:W2:Y:S01]  /*1340*/  LDS R67, [R67+0x1c] ;  /* 0x00001c0043437984 */ /* 0x000ea20000000800 */
[----:B------:R-:W-:Y:S01]  /*1350*/  IDP.4A.S8.S8 R46, R53, R46, RZ ;  /* 0x0000002e352e7226 */ /* 0x000fe200000006ff */
[----:B----4-:R-:W-:Y:S01]  /*1360*/  LOP3.LUT R77, R70, 0x3030303, RZ, 0xc0, !PT ;  /* 0x03030303464d7812 */ /* 0x010fe200078ec0ff */
[----:B------:R-:W-:-:S02]  /*1370*/  IDP.4A.S8.S8 R76, R74, R47, R76 ;  /* 0x0000002f4a4c7226 */ /* 0x000fc4000000064c */
[----:B------:R-:W-:Y:S01]  /*1380*/  IDP.4A.S8.S8 R46, R53, R47, R46 ;  /* 0x0000002f352e7226 */ /* 0x000fe2000000062e */
[----:B------:R-:W-:Y:S01]  /*1390*/  LOP3.LUT R74, R71, 0x3030303, RZ, 0xc0, !PT ;  /* 0x03030303474a7812 */ /* 0x000fe200078ec0ff */
[-C--:B------:R-:W-:Y:S02]  /*13a0*/  IDP.4A.S8.S8 R76, R77, R48.reuse, R76 ;  /* 0x000000304d4c7226 */ /* 0x080fe4000000064c */
[----:B------:R-:W-:Y:S01]  /*13b0*/  IDP.4A.S8.S8 R78, R53, R48, R46 ;  /* 0x00000030354e7226 */ /* 0x000fe2000000062e */
[----:B------:R-:W-:Y:S01]  /*13c0*/  SHF.R.U32.HI R48, RZ, 0x4, R52 ;  /* 0x00000004ff307819 */ /* 0x000fe20000011634 */
[----:B------:R-:W3:Y:S01]  /*13d0*/  LDS.64 R46, [R57+0x28] ;  /* 0x00002800392e7984 */ /* 0x000ee20000000a00 */
[-C--:B------:R-:W-:Y:S02]  /*13e0*/  IDP.4A.S8.S8 R79, R74, R49.reuse, R76 ;  /* 0x000000314a4f7226 */ /* 0x080fe4000000064c */
[----:B------:R-:W-:Y:S01]  /*13f0*/  LEA R74, R48, R48, 0x8 ;  /* 0x00000030304a7211 */ /* 0x000fe200078e40ff */
[----:B------:R-:W4:Y:S01]  /*1400*/  LDS.U8 R76, [R58+0x3] ;  /* 0x000003003a4c7984 */ /* 0x000f220000000000 */
[----:B------:R-:W-:Y:S01]  /*1410*/  LOP3.LUT R77, R61, 0x3030303, RZ, 0xc0, !PT ;  /* 0x030303033d4d7812 */ /* 0x000fe200078ec0ff */
[----:B------:R-:W-:Y:S01]  /*1420*/  IDP.4A.S8.S8 R49, R53, R49, R78 ;  /* 0x0000003135317226 */ /* 0x000fe2000000064e */
[----:B------:R-:W-:Y:S01]  /*1430*/  LOP3.LUT R48, R64, 0x3030303, RZ, 0xc0, !PT ;  /* 0x0303030340307812 */ /* 0x000fe200078ec0ff */
[----:B------:R-:W-:-:S02]  /*1440*/  IMAD R74, R74, 0x10000, R74 ;  /* 0x000100004a4a7824 */ /* 0x000fc400078e024a */
[-C--:B------:R-:W-:Y:S01]  /*1450*/  IDP.4A.S8.S8 R77, R77, R50.reuse, RZ ;  /* 0x000000324d4d7226 */ /* 0x080fe200000006ff */
[----:B------:R-:W-:Y:S01]  /*1460*/  SHF.R.S32.HI R78, RZ, 0x2, R72 ;  /* 0x00000002ff4e7819 */ /* 0x000fe20000011448 */
[----:B------:R-:W-:Y:S01]  /*1470*/  IDP.4A.S8.S8 R50, R74, R50, R49 ;  /* 0x000000324a327226 */ /* 0x000fe20000000631 */
[----:B------:R-:W-:Y:S01]  /*1480*/  LOP3.LUT R53, R66, 0x3030303, RZ, 0xc0, !PT ;  /* 0x0303030342357812 */ /* 0x000fe200078ec0ff */
[-C--:B------:R-:W-:Y:S01]  /*1490*/  IDP.4A.S8.S8 R77, R48, R51.reuse, R77 ;  /* 0x00000033304d7226 */ /* 0x080fe2000000064d */
[----:B------:R-:W-:Y:S01]  /*14a0*/  LOP3.LUT R80, R73, 0xf, RZ, 0xc0, !PT ;  /* 0x0000000f49507812 */ /* 0x000fe200078ec0ff */
[----:B------:R-:W4:Y:S01]  /*14b0*/  LDS.64 R48, [R57+0x30] ;  /* 0x0000300039307984 */ /* 0x000f220000000a00 */
[----:B------:R-:W-:Y:S01]  /*14c0*/  IDP.4A.S8.S8 R81, R74, R51, R50 ;  /* 0x000000334a517226 */ /* 0x000fe20000000632 */
[----:B------:R-:W-:Y:S01]  /*14d0*/  LOP3.LUT R51, R78, 0x3030303, RZ, 0xc0, !PT ;  /* 0x030303034e337812 */ /* 0x000fe200078ec0ff */
[----:B0-----:R-:W-:Y:S01]  /*14e0*/  IDP.4A.S8.S8 R78, R53, R42, R77 ;  /* 0x0000002a354e7226 */ /* 0x001fe2000000064d */
[----:B------:R-:W-:-:S02]  /*14f0*/  SHF.R.S32.HI R50, RZ, 0x2, R65 ;  /* 0x00000002ff327819 */ /* 0x000fc40000011441 */
[----:B------:R-:W-:Y:S01]  /*1500*/  SHF.R.U32.HI R53, RZ, 0x4, R75 ;  /* 0x00000004ff357819 */ /* 0x000fe2000001164b */
[----:B------:R-:W-:Y:S01]  /*1510*/  IMAD R73, R79, R80, RZ ;  /* 0x000000504f497224 */ /* 0x000fe200078e02ff */
[----:B------:R-:W-:Y:S01]  /*1520*/  LOP3.LUT R80, R50, 0x3030303, RZ, 0xc0, !PT ;  /* 0x0303030332507812 */ /* 0x000fe200078ec0ff */
[----:B-1----:R-:W-:Y:S01]  /*1530*/  IDP.4A.S8.S8 R77, R51, R44, RZ ;  /* 0x0000002c334d7226 */ /* 0x002fe200000006ff */
[----:B------:R-:W0:Y:S01]  /*1540*/  LDS.U8 R79, [R58+0x4] ;  /* 0x000004003a4f7984 */ /* 0x000e220000000000 */
[----:B------:R-:W-:-:S03]  /*1550*/  IMAD R53, R53, 0x100, R53 ;  /* 0x0000010035357824 */ /* 0x000fc600078e0235 */
[----:B------:R-:W1:Y:S01]  /*1560*/  LDS.64 R50, [R57+0x38] ;  /* 0x0000380039327984 */ /* 0x000e620000000a00 */
[----:B------:R-:W-:Y:S01]  /*1570*/  IDP.4A.S8.S8 R84, R80, R45, R77 ;  /* 0x0000002d50547226 */ /* 0x000fe2000000064d */
[----:B------:R-:W-:Y:S02]  /*1580*/  LEA R77, R53, R53, 0x10 ;  /* 0x00000035354d7211 */ /* 0x000fe400078e80ff */
[----:B------:R-:W-:Y:S01]  /*1590*/  SHF.R.S32.HI R53, RZ, 0x2, R70 ;  /* 0x00000002ff357819 */ /* 0x000fe20000011446 */
[----:B------:R-:W-:Y:S01]  /*15a0*/  IDP.4A.S8.S8 R42, R74, R42, R81 ;  /* 0x0000002a4a2a7226 */ /* 0x000fe20000000651 */
[----:B--2---:R-:W-:Y:S01]  /*15b0*/  LOP3.LUT R80, R67, 0x3030303, RZ, 0xc0, !PT ;  /* 0x0303030343507812 */ /* 0x004fe200078ec0ff */
[----:B------:R-:W-:Y:S01]  /*15c0*/  IDP.4A.S8.S8 R44, R77, R44, RZ ;  /* 0x0000002c4d2c7226 */ /* 0x000fe200000006ff */
[----:B------:R-:W-:Y:S02]  /*15d0*/  LOP3.LUT R81, R52, 0xf, RZ, 0xc0, !PT ;  /* 0x0000000f34517812 */ /* 0x000fe400078ec0ff */
[----:B------:R-:W-:-:S02]  /*15e0*/  LOP3.LUT R83, R53, 0x3030303, RZ, 0xc0, !PT ;  /* 0x0303030335537812 */ /* 0x000fc400078ec0ff */
[----:B------:R-:W-:Y:S01]  /*15f0*/  SHF.R.S32.HI R82, RZ, 0x2, R71 ;  /* 0x00000002ff527819 */ /* 0x000fe20000011447 */
[----:B------:R-:W2:Y:S01]  /*1600*/  LDS.64 R52, [R57+0x40] ;  /* 0x0000400039347984 */ /* 0x000ea20000000a00 */
[----:B------:R-:W-:Y:S02]  /*1610*/  IDP.4A.S8.S8 R44, R77, R45, R44 ;  /* 0x0000002d4d2c7226 */ /* 0x000fe4000000062c */
[----:B------:R-:W-:Y:S01]  /*1620*/  IDP.4A.S8.S8 R78, R80, R43, R78 ;  /* 0x0000002b504e7226 */ /* 0x000fe2000000064e */
[----:B------:R-:W-:Y:S01]  /*1630*/  LOP3.LUT R82, R82, 0x3030303, RZ, 0xc0, !PT ;  /* 0x0303030352527812 */ /* 0x000fe200078ec0ff */
[-C--:B---3--:R-:W-:Y:S01]  /*1640*/  IDP.4A.S8.S8 R83, R83, R46.reuse, R84 ;  /* 0x0000002e53537226 */ /* 0x088fe20000000654 */
[----:B----4-:R-:W-:Y:S01]  /*1650*/  SHF.R.U32.HI R45, RZ, 0x4, R76 ;  /* 0x00000004ff2d7819 */ /* 0x010fe2000001164c */
[----:B------:R-:W-:Y:S01]  /*1660*/  IDP.4A.S8.S8 R44, R77, R46, R44 ;  /* 0x0000002e4d2c7226 */ /* 0x000fe2000000062c */
[----:B------:R-:W-:Y:S01]  /*1670*/  LDS.U8 R80, [R58+0x5] ;  /* 0x000005003a507984 */ /* 0x000fe20000000000 */
[----:B------:R-:W-:-:S02]  /*1680*/  IMAD R73, R78, R81, R73 ;  /* 0x000000514e497224 */ /* 0x000fc400078e0249 */
[-C--:B------:R-:W-:Y:S02]  /*1690*/  IDP.4A.S8.S8 R78, R82, R47.reuse, R83 ;  /* 0x0000002f524e7226 */ /* 0x080fe40000000653 */
[----:B------:R-:W-:Y:S01]  /*16a0*/  IDP.4A.S8.S8 R47, R77, R47, R44 ;  /* 0x0000002f4d2f7226 */ /* 0x000fe2000000062c */
[----:B------:R-:W-:Y:S01]  /*16b0*/  SHF.R.S32.HI R44, RZ, 0x2, R61 ;  /* 0x00000002ff2c7819 */ /* 0x000fe2000001143d */
[----:B------:R-:W-:Y:S01]  /*16c0*/  IDP.4A.S8.S8 R74, R74, R43, R42 ;  /* 0x0000002b4a4a7226 */ /* 0x000fe2000000062a */
[----:B------:R-:W-:Y:S01]  /*16d0*/  SHF.R.S32.HI R46, RZ, 0x2, R64 ;  /* 0x00000002ff2e7819 */ /* 0x000fe20000011440 */
[----:B------:R-:W-:Y:S01]  /*16e0*/  IMAD R77, R45, 0x100, R45 ;  /* 0x000001002d4d7824 */ /* 0x000fe200078e022d */
[----:B------:R-:W3:Y:S01]  /*16f0*/  LDS.64 R42, [R57+0x48] ;  /* 0x00004800392a7984 */ /* 0x000ee20000000a00 */
[----:B------:R-:W-:Y:S02]  /*1700*/  LOP3.LUT R45, R44, 0x3030303, RZ, 0xc0, !PT ;  /* 0x030303032c2d7812 */ /* 0x000fe400078ec0ff */
[----:B------:R-:W-:Y:S01]  /*1710*/  IMAD R77, R77, 0x10000, R77 ;  /* 0x000100004d4d7824 */ /* 0x000fe200078e024d */
[----:B------:R-:W-:-:S02]  /*1720*/  LOP3.LUT R75, R75, 0xf, RZ, 0xc0, !PT ;  /* 0x0000000f4b4b7812 */ /* 0x000fc400078ec0ff */
[----:B------:R-:W-:Y:S01]  /*1730*/  LOP3.LUT R46, R46, 0x3030303, RZ, 0xc0, !PT ;  /* 0x030303032e2e7812 */ /* 0x000fe200078ec0ff */
[-C--:B------:R-:W-:Y:S01]  /*1740*/  IDP.4A.S8.S8 R45, R45, R48.reuse, RZ ;  /* 0x000000302d2d7226 */ /* 0x080fe200000006ff */
[----:B------:R-:W-:Y:S01]  /*1750*/  SHF.R.S32.HI R44, RZ, 0x2, R66 ;  /* 0x00000002ff2c7819 */ /* 0x000fe20000011442 */
[C---:B------:R-:W-:Y:S02]  /*1760*/  IDP.4A.S8.S8 R48, R77.reuse, R48, R47 ;  /* 0x000000304d307226 */ /* 0x040fe4000000062f */
[----:B------:R-:W-:Y:S01]  /*1770*/  IMAD R78, R78, R75, RZ ;  /* 0x0000004b4e4e7224 */ /* 0x000fe200078e02ff */
[----:B------:R-:W-:Y:S01]  /*1780*/  LOP3.LUT R47, R44, 0x3030303, RZ, 0xc0, !PT ;  /* 0x030303032c2f7812 */ /* 0x000fe200078ec0ff */
[-C--:B------:R-:W-:Y:S02]  /*1790*/  IDP.4A.S8.S8 R75, R46, R49.reuse, R45 ;  /* 0x000000312e4b7226 */ /* 0x080fe4000000062d */
[----:B------:R-:W-:Y:S01]  /*17a0*/  IDP.4A.S8.S8 R49, R77, R49, R48 ;  /* 0x000000314d317226 */ /* 0x000fe20000000630 */
[----:B------:R-:W4:Y:S01]  /*17b0*/  LDS.64 R44, [R57+0x50] ;  /* 0x00005000392c7984 */ /* 0x000f220000000a00 */
[----:B0-----:R-:W-:Y:S01]  /*17c0*/  SHF.R.U32.HI R48, RZ, 0x4, R79 ;  /* 0x00000004ff307819 */ /* 0x001fe2000001164f */
[----:B-1----:R-:W-:Y:S01]  /*17d0*/  IDP.4A.S8.S8 R75, R47, R50, R75 ;  /* 0x000000322f4b7226 */ /* 0x002fe2000000064b */
[----:B------:R-:W-:-:S02]  /*17e0*/  SHF.R.S32.HI R46, RZ, 0x2, R67 ;  /* 0x00000002ff2e7819 */ /* 0x000fc40000011443 */
[----:B------:R-:W-:Y:S02]  /*17f0*/  SHF.R.S32.HI R47, RZ, 0x4, R72 ;  /* 0x00000004ff2f7819 */ /* 0x000fe40000011448 */
[----:B------:R-:W-:Y:S02]  /*1800*/  LEA R81, R48, R48, 0x8 ;  /* 0x0000003030517211 */ /* 0x000fe400078e40ff */
[----:B------:R-:W-:Y:S02]  /*1810*/  LOP3.LUT R48, R46, 0x3030303, RZ, 0xc0, !PT ;  /* 0x030303032e307812 */ /* 0x000fe400078ec0ff */
[----:B------:R-:W-:Y:S02]  /*1820*/  LOP3.LUT R85, R47, 0x3030303, RZ, 0xc0, !PT ;  /* 0x030303032f557812 */ /* 0x000fe400078ec0ff */
[----:B------:R-:W0:Y:S01]  /*1830*/  LDS.64 R46, [R57+0x58] ;  /* 0x00005800392e7984 */ /* 0x000e220000000a00 */
[----:B------:R-:W-:Y:S01]  /*1840*/  IMAD R81, R81, 0x10000, R81 ;  /* 0x0001000051517824 */ /* 0x000fe200078e0251 */
[----:B------:R-:W-:Y:S01]  /*1850*/  SHF.R.S32.HI R82, RZ, 0x4, R65 ;  /* 0x00000004ff527819 */ /* 0x000fe20000011441 */
[----:B--2---:R-:W-:-:S02]  /*1860*/  IDP.4A.S8.S8 R85, R85, R52, RZ ;  /* 0x0000003455557226 */ /* 0x004fc400000006ff */
[C---:B------:R-:W-:Y:S01]  /*1870*/  IDP.4A.S8.S8 R52, R81.reuse, R52, RZ ;  /* 0x0000003451347226 */ /* 0x040fe200000006ff */
[----:B------:R-:W-:Y:S01]  /*1880*/  LOP3.LUT R82, R82, 0x3030303, RZ, 0xc0, !PT ;  /* 0x0303030352527812 */ /* 0x000fe200078ec0ff */
[----:B------:R-:W-:Y:S02]  /*1890*/  IDP.4A.S8.S8 R83, R48, R51, R75 ;  /* 0x0000003330537226 */ /* 0x000fe4000000064b */
[----:B------:R-:W1:Y:S01]  /*18a0*/  LDS.U8 R75, [R58+0x6] ;  /* 0x000006003a4b7984 */ /* 0x000e620000000000 */
[-C--:B------:R-:W-:Y:S01]  /*18b0*/  IDP.4A.S8.S8 R84, R81, R53.reuse, R52 ;  /* 0x0000003551547226 */ /* 0x080fe20000000634 */
[----:B------:R-:W-:Y:S01]  /*18c0*/  SHF.R.S32.HI R52, RZ, 0x4, R70 ;  /* 0x00000004ff347819 */ /* 0x000fe20000011446 */
[----:B------:R-:W-:Y:S01]  /*18d0*/  IDP.4A.S8.S8 R82, R82, R53, R85 ;  /* 0x0000003552527226 */ /* 0x000fe20000000655 */
[----:B------:R-:W-:Y:S02]  /*18e0*/  LOP3.LUT R76, R76, 0xf, RZ, 0xc0, !PT ;  /* 0x0000000f4c4c7812 */ /* 0x000fe400078ec0ff */
[----:B------:R-:W-:Y:S01]  /*18f0*/  LOP3.LUT R53, R52, 0x3030303, RZ, 0xc0, !PT ;  /* 0x0303030334357812 */ /* 0x000fe200078ec0ff */
[----:B------:R-:W-:-:S02]  /*1900*/  IDP.4A.S8.S8 R50, R77, R50, R49 ;  /* 0x000000324d327226 */ /* 0x000fc40000000631 */
[----:B------:R-:W-:Y:S01]  /*1910*/  IMAD R76, R83, R76, R78 ;  /* 0x0000004c534c7224 */ /* 0x000fe200078e024e */
[----:B------:R-:W2:Y:S01]  /*1920*/  LDS.64 R48, [R57+0x60] ;  /* 0x0000600039307984 */ /* 0x000ea20000000a00 */
[-C--:B---3--:R-:W-:Y:S01]  /*1930*/  IDP.4A.S8.S8 R83, R53, R42.reuse, R82 ;  /* 0x0000002a35537226 */ /* 0x088fe20000000652 */
[----:B------:R-:W-:Y:S01]  /*1940*/  SHF.R.U32.HI R53, RZ, 0x4, R80 ;  /* 0x00000004ff357819 */ /* 0x000fe20000011650 */
[C---:B------:R-:W-:Y:S01]  /*1950*/  IDP.4A.S8.S8 R84, R81.reuse, R42, R84 ;  /* 0x0000002a51547226 */ /* 0x040fe20000000654 */
[----:B------:R-:W-:Y:S02]  /*1960*/  SHF.R.S32.HI R42, RZ, 0x4, R71 ;  /* 0x00000004ff2a7819 */ /* 0x000fe40000011447 */
[----:B------:R-:W-:Y:S01]  /*1970*/  SHF.R.S32.HI R52, RZ, 0x4, R61 ;  /* 0x00000004ff347819 */ /* 0x000fe2000001143d */
[----:B------:R-:W-:Y:S01]  /*1980*/  IDP.4A.S8.S8 R85, R81, R43, R84 ;  /* 0x0000002b51557226 */ /* 0x000fe20000000654 */
[----:B------:R-:W-:Y:S01]  /*1990*/  LOP3.LUT R42, R42, 0x3030303, RZ, 0xc0, !PT ;  /* 0x030303032a2a7812 */ /* 0x000fe200078ec0ff */
[----:B------:R-:W-:Y:S01]  /*19a0*/  IMAD R78, R53, 0x100, R53 ;  /* 0x00000100354e7824 */ /* 0x000fe200078e0235 */
[----:B------:R-:W-:-:S02]  /*19b0*/  SHF.R.S32.HI R81, RZ, 0x4, R64 ;  /* 0x00000004ff517819 */ /* 0x000fc40000011440 */
[----:B------:R-:W-:Y:S01]  /*19c0*/  LOP3.LUT R53, R52, 0x3030303, RZ, 0xc0, !PT ;  /* 0x0303030334357812 */ /* 0x000fe200078ec0ff */
[----:B------:R-:W-:Y:S01]  /*19d0*/  IDP.4A.S8.S8 R77, R77, R51, R50 ;  /* 0x000000334d4d7226 */ /* 0x000fe20000000632 */
[----:B------:R-:W-:Y:S01]  /*19e0*/  LOP3.LUT R79, R79, 0xf, RZ, 0xc0, !PT ;  /* 0x0000000f4f4f7812 */ /* 0x000fe200078ec0ff */
[----:B------:R-:W3:Y:S01]  /*19f0*/  LDS.64 R50, [R57+0x68] ;  /* 0x0000680039327984 */ /* 0x000ee20000000a00 */
[----:B------:R-:W-:Y:S01]  /*1a00*/  SHF.R.S32.HI R82, RZ, 0x4, R66 ;  /* 0x00000004ff527819 */ /* 0x000fe20000011442 */
[----:B------:R-:W-:Y:S01]  /*1a10*/  IDP.4A.S8.S8 R42, R42, R43, R83 ;  /* 0x0000002b2a2a7226 */ /* 0x000fe20000000653 */
[----:B------:R-:W-:Y:S01]  /*1a20*/  LOP3.LUT R52, R81, 0x3030303, RZ, 0xc0, !PT ;  /* 0x0303030351347812 */ /* 0x000fe200078ec0ff */
[----:B----4-:R-:W-:Y:S01]  /*1a30*/  IDP.4A.S8.S8 R53, R53, R44, RZ ;  /* 0x0000002c35357226 */ /* 0x010fe200000006ff */
[----:B------:R-:W-:Y:S01]  /*1a40*/  LOP3.LUT R43, R82, 0x3030303, RZ, 0xc0, !PT ;  /* 0x03030303522b7812 */ /* 0x000fe200078ec0ff */
[----:B------:R-:W-:Y:S01]  /*1a50*/  IMAD R79, R42, R79, RZ ;  /* 0x0000004f2a4f7224 */ /* 0x000fe200078e02ff */
[----:B------:R-:W-:Y:S01]  /*1a60*/  SHF.R.S32.HI R42, RZ, 0x4, R67 ;  /* 0x00000004ff2a7819 */ /* 0x000fe20000011443 */
[----:B------:R-:W-:Y:S01]  /*1a70*/  IDP.4A.S8.S8 R52, R52, R45, R53 ;  /* 0x0000002d34347226 */ /* 0x000fe20000000635 */
[----:B------:R-:W-:-:S03]  /*1a80*/  LEA R78, R78, R78, 0x10 ;  /* 0x0000004e4e4e7211 */ /* 0x000fc600078e80ff */
[----:B0-----:R-:W-:Y:S01]  /*1a90*/  IDP.4A.S8.S8 R81, R43, R46, R52 ;  /* 0x0000002e2b517226 */ /* 0x001fe20000000634 */
[----:B------:R-:W-:Y:S02]  /*1aa0*/  LOP3.LUT R52, R42, 0x3030303, RZ, 0xc0, !PT ;  /* 0x030303032a347812 */ /* 0x000fe400078ec0ff */
[----:B------:R-:W0:Y:S01]  /*1ab0*/  LDS.64 R42, [R57+0x70] ;  /* 0x00007000392a7984 */ /* 0x000e220000000a00 */
[----:B------:R-:W-:Y:S01]  /*1ac0*/  IDP.4A.S8.S8 R85, R78, R44, R85 ;  /* 0x0000002c4e557226 */ /* 0x000fe20000000655 */
[----:B-1----:R-:W-:Y:S02]  /*1ad0*/  SHF.R.U32.HI R44, RZ, 0x4, R75 ;  /* 0x00000004ff2c7819 */ /* 0x002fe4000001164b */
[----:B------:R-:W-:Y:S01]  /*1ae0*/  SHF.R.S32.HI R72, RZ, 0x6, R72 ;  /* 0x00000006ff487819 */ /* 0x000fe20000011448 */
[----:B------:R-:W-:Y:S01]  /*1af0*/  IDP.4A.S8.S8 R82, R52, R47, R81 ;  /* 0x0000002f34527226 */ /* 0x000fe20000000651 */
[----:B------:R-:W-:Y:S01]  /*1b00*/  SHF.R.S32.HI R65, RZ, 0x6, R65 ;  /* 0x00000006ff417819 */ /* 0x000fe20000011441 */
[----:B------:R-:W-:Y:S01]  /*1b10*/  IMAD R52, R44, 0x100, R44 ;  /* 0x000001002c347824 */ /* 0x000fe200078e022c */
[----:B------:R-:W-:-:S02]  /*1b20*/  LOP3.LUT R53, R72, 0x3030303, RZ, 0xc0, !PT ;  /* 0x0303030348357812 */ /* 0x000fc400078ec0ff */
[----:B------:R-:W1:Y:S01]  /*1b30*/  LDS.U8 R72, [R58+0x7] ;  /* 0x000007003a487984 */ /* 0x000e620000000000 */
[----:B------:R-:W-:Y:S01]  /*1b40*/  IMAD R52, R52, 0x10000, R52 ;  /* 0x0001000034347824 */ /* 0x000fe200078e0234 */
[----:B------:R-:W-:Y:S01]  /*1b50*/  LOP3.LUT R44, R65, 0x3030303, RZ, 0xc0, !PT ;  /* 0x03030303412c7812 */ /* 0x000fe200078ec0ff */
[-C--:B--2---:R-:W-:Y:S01]  /*1b60*/  IDP.4A.S8.S8 R53, R53, R48.reuse, RZ ;  /* 0x0000003035357226 */ /* 0x084fe200000006ff */
[----:B------:R-:W-:Y:S01]  /*1b70*/  SHF.R.S32.HI R70, RZ, 0x6, R70 ;  /* 0x00000006ff467819 */ /* 0x000fe20000011446 */
[----:B------:R-:W-:Y:S01]  /*1b80*/  IDP.4A.S8.S8 R48, R52, R48, RZ ;  /* 0x0000003034307226 */ /* 0x000fe200000006ff */
[----:B------:R-:W-:Y:S01]  /*1b90*/  SHF.R.S32.HI R71, RZ, 0x6, R71 ;  /* 0x00000006ff477819 */ /* 0x000fe20000011447 */
[-C--:B------:R-:W-:Y:S01]  /*1ba0*/  IDP.4A.S8.S8 R44, R44, R49.reuse, R53 ;  /* 0x000000312c2c7226 */ /* 0x080fe20000000635 */
[----:B------:R-:W-:Y:S01]  /*1bb0*/  LOP3.LUT R53, R70, 0x3030303, RZ, 0xc0, !PT ;  /* 0x0303030346357812 */ /* 0x000fe200078ec0ff */
[----:B------:R-:W-:Y:S01]  /*1bc0*/  IDP.4A.S8.S8 R49, R52, R49, R48 ;  /* 0x0000003134317226 */ /* 0x000fe20000000630 */
[----:B------:R-:W-:Y:S01]  /*1bd0*/  LOP3.LUT R48, R71, 0x3030303, RZ, 0xc0, !PT ;  /* 0x0303030347307812 */ /* 0x000fe200078ec0ff */
[----:B------:R-:W-:Y:S01]  /*1be0*/  IDP.4A.S8.S8 R45, R78, R45, R85 ;  /* 0x0000002d4e2d7226 */ /* 0x000fe20000000655 */
[----:B------:R-:W-:Y:S01]  /*1bf0*/  LEA R65, R7, UR9, 0x2 ;  /* 0x0000000907417c11 */ /* 0x000fe2000f8e10ff */
[----:B---3--:R-:W-:-:S02]  /*1c00*/  IDP.4A.S8.S8 R53, R53, R50, R44 ;  /* 0x0000003235357226 */ /* 0x008fc4000000062c */
[----:B------:R-:W-:Y:S01]  /*1c10*/  IDP.4A.S8.S8 R49, R52, R50, R49 ;  /* 0x0000003234317226 */ /* 0x000fe20000000631 */
[----:B------:R-:W-:Y:S01]  /*1c20*/  SHF.R.S32.HI R61, RZ, 0x6, R61 ;  /* 0x00000006ff3d7819 */ /* 0x000fe2000001143d */
[-C--:B------:R-:W-:Y:S01]  /*1c30*/  IDP.4A.S8.S8 R48, R48, R51.reuse, R53 ;  /* 0x0000003330307226 */ /* 0x080fe20000000635 */
[C---:B------:R-:W-:Y:S01]  /*1c40*/  LOP3.LUT R50, R55.reuse, 0xffff, RZ, 0xc0, !PT ;  /* 0x0000ffff37327812 */ /* 0x040fe200078ec0ff */
[----:B------:R-:W-:Y:S01]  /*1c50*/  IDP.4A.S8.S8 R46, R78, R46, R45 ;  /* 0x0000002e4e2e7226 */ /* 0x000fe2000000062d */
[C---:B------:R-:W-:Y:S01]  /*1c60*/  IADD3 R70, PT, PT, R55.reuse, 0x8, RZ ;  /* 0x0000000837467810 */ /* 0x040fe20007ffe0ff */
[----:B------:R-:W-:Y:S01]  /*1c70*/  IDP.4A.S8.S8 R51, R52, R51, R49 ;  /* 0x0000003334337226 */ /* 0x000fe20000000631 */
[----:B------:R-:W2:Y:S01]  /*1c80*/  LDS.64 R44, [R57+0x78] ;  /* 0x00007800392c7984 */ /* 0x000ea20000000a00 */
[----:B------:R-:W-:Y:S01]  /*1c90*/  UIADD3 UR7, UPT, UPT, UR7, 0x17a8, URZ ;  /* 0x000017a807077890 */ /* 0x000fe2000fffe0ff */
[----:B------:R-:W-:Y:S02]  /*1ca0*/  LOP3.LUT R80, R80, 0xf, RZ, 0xc0, !PT ;  /* 0x0000000f50507812 */ /* 0x000fe400078ec0ff */
[----:B------:R-:W3:Y:S01]  /*1cb0*/  LDS R49, [R65] ;  /* 0x0000000041317984 */ /* 0x000ee20000000800 */
[----:B------:R-:W-:Y:S01]  /*1cc0*/  SHF.R.S32.HI R64, RZ, 0x6, R64 ;  /* 0x00000006ff407819 */ /* 0x000fe20000011440 */
[----:B------:R-:W-:Y:S01]  /*1cd0*/  VIADD R71, R55, 0x10 ;  /* 0x0000001037477836 */ /* 0x000fe20000000000 */
[----:B------:R-:W-:Y:S01]  /*1ce0*/  LOP3.LUT R61, R61, 0x3030303, RZ, 0xc0, !PT ;  /* 0x030303033d3d7812 */ /* 0x000fe200078ec0ff */
[----:B------:R-:W-:Y:S01]  /*1cf0*/  ULEA UR7, UR8, UR7, 0x18 ;  /* 0x0000000708077291 */ /* 0x000fe2000f8ec0ff */
[----:B------:R-:W-:-:S02]  /*1d00*/  SHF.R.U32.HI R53, RZ, 0x1, R50 ;  /* 0x00000001ff357819 */ /* 0x000fc40000011632 */
[----:B------:R-:W-:Y:S01]  /*1d10*/  LOP3.LUT R70, R70, 0xffff, RZ, 0xc0, !PT ;  /* 0x0000ffff46467812 */ /* 0x000fe200078ec0ff */
[----:B------:R-:W-:Y:S01]  /*1d20*/  IMAD R79, R82, R80, R79 ;  /* 0x00000050524f7224 */ /* 0x000fe200078e024f */
[----:B------:R-:W-:Y:S01]  /*1d30*/  LOP3.LUT R50, R64, 0x3030303, RZ, 0xc0, !PT ;  /* 0x0303030340327812 */ /* 0x000fe200078ec0ff */
[----:B------:R-:W-:Y:S01]  /*1d40*/  VIADD R52, R55, 0x18 ;  /* 0x0000001837347836 */ /* 0x000fe20000000000 */
[----:B------:R-:W-:Y:S01]  /*1d50*/  LOP3.LUT R80, R71, 0xffff, RZ, 0xc0, !PT ;  /* 0x0000ffff47507812 */ /* 0x000fe200078ec0ff */
[----:B0-----:R-:W-:Y:S01]  /*1d60*/  IDP.4A.S8.S8 R61, R61, R42, RZ ;  /* 0x0000002a3d3d7226 */ /* 0x001fe200000006ff */
[----:B------:R-:W-:Y:S02]  /*1d70*/  LOP3.LUT R64, R53, 0xffff, RZ, 0xc0, !PT ;  /* 0x0000ffff35407812 */ /* 0x000fe400078ec0ff */
[----:B------:R-:W-:Y:S01]  /*1d80*/  SHF.R.U32.HI R53, RZ, 0x1, R70 ;  /* 0x00000001ff357819 */ /* 0x000fe20000011646 */
[----:B------:R-:W-:Y:S01]  /*1d90*/  IDP.4A.S8.S8 R71, R50, R43, R61 ;  /* 0x0000002b32477226 */ /* 0x000fe2000000063d */
[----:B------:R-:W-:Y:S01]  /*1da0*/  LOP3.LUT R52, R52, 0xffff, RZ, 0xc0, !PT ;  /* 0x0000ffff34347812 */ /* 0x000fe200078ec0ff */
[----:B------:R-:W0:Y:S01]  /*1db0*/  LDS R70, [R64+UR7] ;  /* 0x0000000740467984 */ /* 0x000e220008000800 */
[----:B------:R-:W-:-:S02]  /*1dc0*/  SHF.R.U32.HI R50, RZ, 0x1, R80 ;  /* 0x00000001ff327819 */ /* 0x000fc40000011650 */
[----:B------:R-:W-:Y:S02]  /*1dd0*/  LOP3.LUT R53, R53, 0xffff, RZ, 0xc0, !PT ;  /* 0x0000ffff35357812 */ /* 0x000fe400078ec0ff */
[----:B------:R-:W-:Y:S02]  /*1de0*/  SHF.R.U32.HI R61, RZ, 0x1, R52 ;  /* 0x00000001ff3d7819 */ /* 0x000fe40000011634 */
[----:B------:R-:W-:Y:S02]  /*1df0*/  LOP3.LUT R52, R50, 0xffff, RZ, 0xc0, !PT ;  /* 0x0000ffff32347812 */ /* 0x000fe400078ec0ff */
[----:B------:R-:W4:Y:S01]  /*1e00*/  LDS R50, [R53+UR7] ;  /* 0x0000000735327984 */ /* 0x000f220008000800 */
[----:B------:R-:W-:Y:S02]  /*1e10*/  LOP3.LUT R61, R61, 0xffff, RZ, 0xc0, !PT ;  /* 0x0000ffff3d3d7812 */ /* 0x000fe400078ec0ff */
[----:B------:R-:W-:Y:S02]  /*1e20*/  SHF.R.S32.HI R81, RZ, 0x6, R66 ;  /* 0x00000006ff517819 */ /* 0x000fe40000011442 */
[----:B------:R-:W4:Y:S01]  /*1e30*/  LDS R66, [R52+UR7] ;  /* 0x0000000734427984 */ /* 0x000f220008000800 */
[----:B-1----:R-:W-:-:S02]  /*1e40*/  SHF.R.U32.HI R80, RZ, 0x4, R72 ;  /* 0x00000004ff507819 */ /* 0x002fc40000011648 */
[----:B------:R-:W-:Y:S02]  /*1e50*/  SHF.R.S32.HI R82, RZ, 0x6, R67 ;  /* 0x00000006ff527819 */ /* 0x000fe40000011443 */
[----:B------:R-:W1:Y:S01]  /*1e60*/  LDS R67, [R61+UR7] ;  /* 0x000000073d437984 */ /* 0x000e620008000800 */
[----:B------:R-:W-:-:S05]  /*1e70*/  LEA R80, R80, R80, 0x8 ;  /* 0x0000005050507211 */ /* 0x000fca00078e40ff */
[----:B------:R-:W-:Y:S01]  /*1e80*/  IMAD R80, R80, 0x10000, R80 ;  /* 0x0001000050507824 */ /* 0x000fe200078e0250 */
[----:B------:R-:W-:-:S03]  /*1e90*/  LOP3.LUT R81, R81, 0x3030303, RZ, 0xc0, !PT ;  /* 0x0303030351517812 */ /* 0x000fc600078ec0ff */
[----:B------:R-:W-:Y:S01]  /*1ea0*/  IDP.4A.S8.S8 R51, R80, R42, R51 ;  /* 0x0000002a50337226 */ /* 0x000fe20000000633 */
[----:B------:R-:W-:Y:S01]  /*1eb0*/  LOP3.LUT R75, R75, 0xf, RZ, 0xc0, !PT ;  /* 0x0000000f4b4b7812 */ /* 0x000fe200078ec0ff */
[----:B--2---:R-:W-:Y:S01]  /*1ec0*/  IDP.4A.S8.S8 R71, R81, R44, R71 ;  /* 0x0000002c51477226 */ /* 0x004fe20000000647 */
[----:B------:R-:W-:Y:S01]  /*1ed0*/  LOP3.LUT R82, R82, 0x3030303, RZ, 0xc0, !PT ;  /* 0x0303030352527812 */ /* 0x000fe200078ec0ff */
[----:B------:R-:W-:Y:S01]  /*1ee0*/  IDP.4A.S8.S8 R51, R80, R43, R51 ;  /* 0x0000002b50337226 */ /* 0x000fe20000000633 */
[----:B------:R-:W-:Y:S01]  /*1ef0*/  I2FP.F32.S32 R43, R74 ;  /* 0x0000004a002b7245 */ /* 0x000fe20000201400 */
[----:B---3--:R-:W-:Y:S01]  /*1f00*/  HADD2.F32 R42, -RZ, R49.H1_H1 ;  /* 0x30000031ff2a7230 */ /* 0x008fe20000004100 */
[----:B------:R-:W-:Y:S01]  /*1f10*/  LOP3.LUT R72, R72, 0xf, RZ, 0xc0, !PT ;  /* 0x0000000f48487812 */ /* 0x000fe200078ec0ff */
[----:B------:R-:W-:Y:S01]  /*1f20*/  IDP.4A.S8.S8 R46, R78, R47, R46 ;  /* 0x0000002f4e2e7226 */ /* 0x000fe2000000062e */
[----:B------:R-:W-:Y:S01]  /*1f30*/  I2FP.F32.S32 R77, R77 ;  /* 0x0000004d004d7245 */ /* 0x000fe20000201400 */
[----:B------:R-:W-:Y:S01]  /*1f40*/  IDP.4A.S8.S8 R51, R80, R44, R51 ;  /* 0x0000002c50337226 */ /* 0x000fe20000000633 */
[----:B------:R-:W-:Y:S01]  /*1f50*/  I2FP.F32.S32 R44, R73 ;  /* 0x00000049002c7245 */ /* 0x000fe20000201400 */
[----:B------:R-:W-:-:S02]  /*1f60*/  IMAD R48, R48, R75, RZ ;  /* 0x0000004b30307224 */ /* 0x000fc400078e02ff */
[----:B------:R-:W-:Y:S01]  /*1f70*/  FMUL.FTZ R74, R42, R43 ;  /* 0x0000002b2a4a7220 */ /* 0x000fe20000410000 */
[-C--:B------:R-:W-:Y:S02]  /*1f80*/  IDP.4A.S8.S8 R71, R82, R45.reuse, R71 ;  /* 0x0000002d52477226 */ /* 0x080fe40000000647 */
[----:B------:R-:W-:Y:S01]  /*1f90*/  HADD2.F32 R49, -RZ, R49.H0_H0 ;  /* 0x20000031ff317230 */ /* 0x000fe20000004100 */
[----:B------:R-:W-:Y:S01]  /*1fa0*/  I2FP.F32.S32 R76, R76 ;  /* 0x0000004c004c7245 */ /* 0x000fe20000201400 */
[----:B------:R-:W-:Y:S01]  /*1fb0*/  IDP.4A.S8.S8 R51, R80, R45, R51 ;  /* 0x0000002d50337226 */ /* 0x000fe20000000633 */
[----:B------:R-:W-:Y:S01]  /*1fc0*/  I2FP.F32.S32 R43, R46 ;  /* 0x0000002e002b7245 */ /* 0x000fe20000201400 */
[----:B------:R-:W-:Y:S02]  /*1fd0*/  IMAD R48, R71, R72, R48 ;  /* 0x0000004847307224 */ /* 0x000fe400078e0230 */
[C---:B------:R-:W-:Y:S01]  /*1fe0*/  FFMA.FTZ R44, R49.reuse, R44, -R74 ;  /* 0x0000002c312c7223 */ /* 0x040fe2000001084a */
[C---:B------:R-:W-:Y:S01]  /*1ff0*/  FMUL.FTZ R72, R42.reuse, R77 ;  /* 0x0000004d2a487220 */ /* 0x040fe20000410000 */
[----:B------:R-:W-:Y:S01]  /*2000*/  UIADD3 UR8, UPT, UPT, UR6, 0x80, URZ ;  /* 0x0000008006087890 */ /* 0x000fe2000fffe0ff */
[----:B------:R-:W-:Y:S01]  /*2010*/  I2FP.F32.S32 R51, R51 ;  /* 0x0000003300337245 */ /* 0x000fe20000201400 */
[----:B------:R-:W-:Y:S01]  /*2020*/  FMUL.FTZ R74, R42, R43 ;  /* 0x0000002b2a4a7220 */ /* 0x000fe20000410000 */
[----:B------:R-:W-:Y:S01]  /*2030*/  I2FP.F32.S32 R46, R79 ;  /* 0x0000004f002e7245 */ /* 0x000fe20000201400 */
[----:B------:R-:W-:Y:S01]  /*2040*/  FFMA.FTZ R72, R49, R76, -R72 ;  /* 0x0000004c31487223 */ /* 0x000fe20000010848 */
[----:B0-----:R-:W-:Y:S01]  /*2050*/  FFMA.FTZ R59, R70, R44, R59 ;  /* 0x0000002c463b7223 */ /* 0x001fe2000001003b */
[----:B------:R-:W-:Y:S01]  /*2060*/  UISETP.GE.AND UP0, UPT, UR8, UR23, UPT ;  /* 0x000000170800728c */ /* 0x000fe2000bf06270 */
[----:B------:R-:W-:Y:S01]  /*2070*/  I2FP.F32.S32 R48, R48 ;  /* 0x0000003000307245 */ /* 0x000fe20000201400 */
[----:B------:R-:W-:Y:S01]  /*2080*/  FMUL.FTZ R51, R51, R42 ;  /* 0x0000002a33337220 */ /* 0x000fe20000410000 */
[----:B------:R-:W-:Y:S01]  /*2090*/  FFMA.FTZ R46, R49, R46, -R74 ;  /* 0x0000002e312e7223 */ /* 0x000fe2000001084a */
[----:B----4-:R-:W-:-:S02]  /*20a0*/  FFMA.FTZ R59, R50, R72, R59 ;  /* 0x00000048323b7223 */ /* 0x010fc4000001003b */
[----:B------:R-:W-:Y:S02]  /*20b0*/  FFMA.FTZ R48, R48, R49, -R51 ;  /* 0x0000003130307223 */ /* 0x000fe40000010833 */
[----:B------:R-:W-:-:S04]  /*20c0*/  FFMA.FTZ R46, R66, R46, R59 ;  /* 0x0000002e422e7223 */ /* 0x000fc8000001003b */
[----:B-1----:R-:W-:Y:S01]  /*20d0*/  FFMA.FTZ R59, R67, R48, R46 ;  /* 0x00000030433b7223 */ /* 0x002fe2000001002e */
[----:B------:R-:W-:Y:S06]  /*20e0*/  BAR.SYNC.DEFER_BLOCKING 0x0 ;  /* 0x0000000000007b1d */ /* 0x000fec0000010000 */
[----:B------:R-:W-:Y:S05]  /*20f0*/  BRA.U UP0, `(.L_x_317) ;  /* 0x0000002d002c7547 */ /* 0x000fea000b800000 */
[----:B------:R-:W0:Y:S01]  /*2100*/  LDC.64 R42, c[0x0][0x388] ;  /* 0x0000e200ff2a7b82 */ /* 0x000e220000000a00 */
[----:B------:R-:W-:Y:S01]  /*2110*/  VIADD R44, R2, 0x20 ;  /* 0x00000020022c7836 */ /* 0x000fe20000000000 */
[----:B------:R-:W-:-:S04]  /*2120*/  IADD3 R75, P3, PT, R63, R62, RZ ;  /* 0x0000003e3f4b7210 */ /* 0x000fc80007f7e0ff */
[----:B------:R-:W-:Y:S02]  /*2130*/  LEA.HI R46, R44, UR15, RZ, 0x1d ;  /* 0x0000000f2c2e7c11 */ /* 0x000fe4000f8fe8ff */
[----:B------:R-:W-:Y:S02]  /*2140*/  IADD3 R44, PT, PT, R62, 0x4, RZ ;  /* 0x000000043e2c7810 */ /* 0x000fe40007ffe0ff */
        /* <DEDUP_REMOVED lines=11> */
[----:B------:R-:W-:Y:S01]  /*2200*/  LEA R66, R3, UR17, 0x2 ;  /* 0x0000001103427c11 */ /* 0x000fe2000f8e10ff */
[----:B--2---:R-:W-:Y:S02]  /*2210*/  @!P1 HADD2.F32 R45, -RZ, R44.H0_H0 ;  /* 0x2000002cff2d9230 */ /* 0x004fe40000004100 */
[----:B---3--:R-:W-:Y:S04]  /*2220*/  @!P2 STS [R9], R42 ;  /* 0x0000002a0900a388 */ /* 0x008fe80000000800 */
[----:B------:R-:W-:Y:S01]  /*2230*/  @!P1 STS [R8], R45 ;  /* 0x0000002d08009388 */ /* 0x000fe20000000800 */
[----:B------:R-:W-:Y:S06]  /*2240*/  BAR.SYNC.DEFER_BLOCKING 0x0 ;  /* 0x0000000000007b1d */ /* 0x000fec0000010000 */
[----:B------:R-:W0:Y:S04]  /*2250*/  LDS.U8 R78, [R58+0x8] ;  /* 0x000008003a4e7984 */ /* 0x000e280000000000 */
[----:B------:R-:W1:Y:S04]  /*2260*/  LDS R76, [R66+0x20] ;  /* 0x00002000424c7984 */ /* 0x000e680000000800 */
[----:B------:R-:W2:Y:S04]  /*2270*/  LDS.64 R46, [R60] ;  /* 0x000000003c2e7984 */ /* 0x000ea80000000a00 */
[----:B------:R-:W3:Y:S04]  /*2280*/  LDS R73, [R66+0x24] ;  /* 0x0000240042497984 */ /* 0x000ee80000000800 */
[----:B------:R-:W4:Y:S04]  /*2290*/  LDS.U8 R77, [R58+0x9] ;  /* 0x000009003a4d7984 */ /* 0x000f280000000000 */
[----:B------:R-:W5:Y:S04]  /*22a0*/  LDS.64 R48, [R60+0x8] ;  /* 0x000008003c307984 */ /* 0x000f680000000a00 */
[----:B------:R-:W5:Y:S04]  /*22b0*/  LDS R51, [R66+0x28] ;  /* 0x0000280042337984 */ /* 0x000f680000000800 */
[----:B------:R-:W5:Y:S04]  /*22c0*/  LDS R72, [R66+0x30] ;  /* 0x0000300042487984 */ /* 0x000f680000000800 */
[----:B------:R-:W5:Y:S04]  /*22d0*/  LDS R50, [R66+0x2c] ;  /* 0x00002c0042327984 */ /* 0x000f680000000800 */
[----:B------:R-:W5:Y:S04]  /*22e0*/  LDS.64 R42, [R60+0x10] ;  /* 0x000010003c2a7984 */ /* 0x000f680000000a00 */
[----:B------:R-:W5:Y:S01]  /*22f0*/  LDS R67, [R66+0x34] ;  /* 0x0000340042437984 */ /* 0x000f620000000800 */
[----:B0-----:R-:W-:-:S03]  /*2300*/  SHF.R.U32.HI R44, RZ, 0x4, R78 ;  /* 0x00000004ff2c7819 */ /* 0x001fc6000001164e */
[----:B------:R-:W0:Y:S01]  /*2310*/  LDS R70, [R66+0x38] ;  /* 0x0000380042467984 */ /* 0x000e220000000800 */
[----:B------:R-:W-:-:S03]  /*2320*/  LEA R79, R44, R44, 0x8 ;  /* 0x0000002c2c4f7211 */ /* 0x000fc600078e40ff */
[----:B------:R-:W0:Y:S04]  /*2330*/  LDS R71, [R66+0x3c] ;  /* 0x00003c0042477984 */ /* 0x000e280000000800 */
[----:B------:R-:W0:Y:S01]  /*2340*/  LDS.64 R44, [R60+0x18] ;  /* 0x000018003c2c7984 */ /* 0x000e220000000a00 */
[----:B------:R-:W-:Y:S01]  /*2350*/  IMAD R82, R79, 0x10000, R79 ;  /* 0x000100004f527824 */ /* 0x000fe200078e024f */
[----:B-1----:R-:W-:-:S03]  /*2360*/  LOP3.LUT R79, R76, 0x3030303, RZ, 0xc0, !PT ;  /* 0x030303034c4f7812 */ /* 0x002fc600078ec0ff */
[CC--:B--2---:R-:W-:Y:S02]  /*2370*/  IDP.4A.S8.S8 R81, R82.reuse, R46.reuse, RZ ;  /* 0x0000002e52517226 */ /* 0x0c4fe400000006ff */
[----:B------:R-:W-:Y:S02]  /*2380*/  IDP.4A.S8.S8 R46, R79, R46, RZ ;  /* 0x0000002e4f2e7226 */ /* 0x000fe400000006ff */
[----:B------:R-:W1:Y:S01]  /*2390*/  LDS.U8 R79, [R58+0xa] ;  /* 0x00000a003a4f7984 */ /* 0x000e620000000000 */
[CC--:B------:R-:W-:Y:S01]  /*23a0*/  IDP.4A.S8.S8 R81, R82.reuse, R47.reuse, R81 ;  /* 0x0000002f52517226 */ /* 0x0c0fe20000000651 */
[----:B---3--:R-:W-:Y:S02]  /*23b0*/  LOP3.LUT R80, R73, 0x3030303, RZ, 0xc0, !PT ;  /* 0x0303030349507812 */ /* 0x008fe400078ec0ff */
[----:B----4-:R-:W-:Y:S01]  /*23c0*/  SHF.R.U32.HI R84, RZ, 0x4, R77 ;  /* 0x00000004ff547819 */ /* 0x010fe2000001164d */
[----:B-----5:R-:W-:Y:S01]  /*23d0*/  IDP.4A.S8.S8 R83, R82, R48, R81 ;  /* 0x0000003052537226 */ /* 0x020fe20000000651 */
[----:B------:R-:W-:Y:S01]  /*23e0*/  LOP3.LUT R81, R51, 0x3030303, RZ, 0xc0, !PT ;  /* 0x0303030333517812 */ /* 0x000fe200078ec0ff */
[----:B------:R-:W-:-:S02]  /*23f0*/  IDP.4A.S8.S8 R80, R80, R47, R46 ;  /* 0x0000002f50507226 */ /* 0x000fc4000000062e */
[----:B------:R-:W-:Y:S01]  /*2400*/  IMAD R84, R84, 0x100, R84 ;  /* 0x0000010054547824 */ /* 0x000fe200078e0254 */
[----:B------:R-:W2:Y:S01]  /*2410*/  LDS.64 R46, [R57+0x20] ;  /* 0x00002000392e7984 */ /* 0x000ea20000000a00 */
[----:B------:R-:W-:Y:S02]  /*2420*/  IDP.4A.S8.S8 R83, R82, R49, R83 ;  /* 0x0000003152537226 */ /* 0x000fe40000000653 */
[----:B------:R-:W-:Y:S01]  /*2430*/  IDP.4A.S8.S8 R82, R81, R48, R80 ;  /* 0x0000003051527226 */ /* 0x000fe20000000650 */
[----:B------:R-:W-:Y:S02]  /*2440*/  LOP3.LUT R81, R72, 0x3030303, RZ, 0xc0, !PT ;  /* 0x0303030348517812 */ /* 0x000fe400078ec0ff */
[----:B------:R-:W-:Y:S02]  /*2450*/  LEA R80, R84, R84, 0x10 ;  /* 0x0000005454507211 */ /* 0x000fe400078e80ff */
[----:B------:R-:W-:Y:S01]  /*2460*/  LOP3.LUT R48, R50, 0x3030303, RZ, 0xc0, !PT ;  /* 0x0303030332307812 */ /* 0x000fe200078ec0ff */
[----:B------:R-:W-:-:S02]  /*2470*/  IDP.4A.S8.S8 R84, R81, R42, RZ ;  /* 0x0000002a51547226 */ /* 0x000fc400000006ff */
[----:B------:R-:W-:Y:S01]  /*2480*/  IDP.4A.S8.S8 R85, R80, R42, R83 ;  /* 0x0000002a50557226 */ /* 0x000fe20000000653 */
[----:B------:R-:W-:Y:S01]  /*2490*/  LOP3.LUT R42, R67, 0x3030303, RZ, 0xc0, !PT ;  /* 0x03030303432a7812 */ /* 0x000fe200078ec0ff */
[----:B------:R-:W-:Y:S02]  /*24a0*/  IDP.4A.S8.S8 R82, R48, R49, R82 ;  /* 0x0000003130527226 */ /* 0x000fe40000000652 */
[----:B------:R-:W3:Y:S01]  /*24b0*/  LDS.64 R48, [R57+0x28] ;  /* 0x0000280039307984 */ /* 0x000ee20000000a00 */
[----:B0-----:R-:W-:Y:S01]  /*24c0*/  LOP3.LUT R81, R70, 0x3030303, RZ, 0xc0, !PT ;  /* 0x0303030346517812 */ /* 0x001fe200078ec0ff */
[-C--:B------:R-:W-:Y:S01]  /*24d0*/  IDP.4A.S8.S8 R42, R42, R43.reuse, R84 ;  /* 0x0000002b2a2a7226 */ /* 0x080fe20000000654 */
[----:B------:R-:W-:Y:S01]  /*24e0*/  LOP3.LUT R83, R78, 0xf, RZ, 0xc0, !PT ;  /* 0x0000000f4e537812 */ /* 0x000fe200078ec0ff */
[----:B------:R-:W-:Y:S01]  /*24f0*/  IDP.4A.S8.S8 R85, R80, R43, R85 ;  /* 0x0000002b50557226 */ /* 0x000fe20000000655 */
[----:B------:R-:W-:Y:S01]  /*2500*/  LOP3.LUT R78, R71, 0x3030303, RZ, 0xc0, !PT ;  /* 0x03030303474e7812 */ /* 0x000fe200078ec0ff */
[----:B------:R-:W-:-:S02]  /*2510*/  IDP.4A.S8.S8 R81, R81, R44, R42 ;  /* 0x0000002c51517226 */ /* 0x000fc4000000062a */
[----:B------:R-:W-:Y:S01]  /*2520*/  IDP.4A.S8.S8 R85, R80, R44, R85 ;  /* 0x0000002c50557226 */ /* 0x000fe20000000655 */
[----:B------:R-:W0:Y:S01]  /*2530*/  LDS.64 R42, [R57+0x30] ;  /* 0x00003000392a7984 */ /* 0x000e220000000a00 */
[----:B------:R-:W-:Y:S01]  /*2540*/  LOP3.LUT R44, R77, 0xf, RZ, 0xc0, !PT ;  /* 0x0000000f4d2c7812 */ /* 0x000fe200078ec0ff */
[-C--:B------:R-:W-:Y:S02]  /*2550*/  IDP.4A.S8.S8 R77, R78, R45.reuse, R81 ;  /* 0x0000002d4e4d7226 */ /* 0x080fe40000000651 */
[----:B------:R-:W-:Y:S02]  /*2560*/  IDP.4A.S8.S8 R78, R80, R45, R85 ;  /* 0x0000002d504e7226 */ /* 0x000fe40000000655 */
[----:B------:R-:W-:Y:S01]  /*2570*/  IMAD R82, R82, R83, RZ ;  /* 0x0000005352527224 */ /* 0x000fe200078e02ff */
[----:B------:R-:W4:Y:S01]  /*2580*/  LDS.U8 R80, [R58+0xb] ;  /* 0x00000b003a507984 */ /* 0x000f220000000000 */
[----:B-1----:R-:W-:Y:S02]  /*2590*/  SHF.R.U32.HI R83, RZ, 0x4, R79 ;  /* 0x00000004ff537819 */ /* 0x002fe4000001164f */
[----:B------:R-:W-:-:S02]  /*25a0*/  IMAD R77, R77, R44, R82 ;  /* 0x0000002c4d4d7224 */ /* 0x000fc400078e0252 */
[----:B------:R-:W1:Y:S01]  /*25b0*/  LDS.64 R44, [R57+0x38] ;  /* 0x00003800392c7984 */ /* 0x000e620000000a00 */
[----:B------:R-:W-:Y:S01]  /*25c0*/  SHF.R.S32.HI R82, RZ, 0x2, R73 ;  /* 0x00000002ff527819 */ /* 0x000fe20000011449 */
[----:B------:R-:W-:Y:S01]  /*25d0*/  IMAD R83, R83, 0x100, R83 ;  /* 0x0000010053537824 */ /* 0x000fe200078e0253 */
[----:B------:R-:W-:Y:S02]  /*25e0*/  SHF.R.S32.HI R81, RZ, 0x2, R76 ;  /* 0x00000002ff517819 */ /* 0x000fe4000001144c */
[----:B------:R-:W-:Y:S01]  /*25f0*/  LOP3.LUT R84, R82, 0x3030303, RZ, 0xc0, !PT ;  /* 0x0303030352547812 */ /* 0x000fe200078ec0ff */
[----:B------:R-:W-:Y:S01]  /*2600*/  IMAD R82, R83, 0x10000, R83 ;  /* 0x0001000053527824 */ /* 0x000fe200078e0253 */
[----:B------:R-:W-:-:S03]  /*2610*/  LOP3.LUT R81, R81, 0x3030303, RZ, 0xc0, !PT ;  /* 0x0303030351517812 */ /* 0x000fc600078ec0ff */
[CC--:B--2---:R-:W-:Y:S02]  /*2620*/  IDP.4A.S8.S8 R83, R82.reuse, R46.reuse, RZ ;  /* 0x0000002e52537226 */ /* 0x0c4fe400000006ff */
[----:B------:R-:W-:Y:S01]  /*2630*/  IDP.4A.S8.S8 R85, R81, R46, RZ ;  /* 0x0000002e51557226 */ /* 0x000fe200000006ff */
[----:B------:R-:W-:Y:S01]  /*2640*/  SHF.R.S32.HI R81, RZ, 0x2, R51 ;  /* 0x00000002ff517819 */ /* 0x000fe20000011433 */
[-C--:B------:R-:W-:Y:S01]  /*2650*/  IDP.4A.S8.S8 R83, R82, R47.reuse, R83 ;  /* 0x0000002f52537226 */ /* 0x080fe20000000653 */
[----:B------:R-:W-:Y:S01]  /*2660*/  SHF.R.S32.HI R46, RZ, 0x2, R50 ;  /* 0x00000002ff2e7819 */ /* 0x000fe20000011432 */
[----:B------:R-:W-:Y:S01]  /*2670*/  IDP.4A.S8.S8 R84, R84, R47, R85 ;  /* 0x0000002f54547226 */ /* 0x000fe20000000655 */
[----:B------:R-:W-:Y:S01]  /*2680*/  LOP3.LUT R81, R81, 0x3030303, RZ, 0xc0, !PT ;  /* 0x0303030351517812 */ /* 0x000fe200078ec0ff */
[-C--:B---3--:R-:W-:Y:S01]  /*2690*/  IDP.4A.S8.S8 R83, R82, R48.reuse, R83 ;  /* 0x0000003052537226 */ /* 0x088fe20000000653 */
[----:B------:R-:W-:Y:S02]  /*26a0*/  SHF.R.S32.HI R47, RZ, 0x2, R72 ;  /* 0x00000002ff2f7819 */ /* 0x000fe40000011448 */
[----:B------:R-:W-:Y:S01]  /*26b0*/  LOP3.LUT R46, R46, 0x3030303, RZ, 0xc0, !PT ;  /* 0x030303032e2e7812 */ /* 0x000fe200078ec0ff */
[----:B------:R-:W-:Y:S01]  /*26c0*/  IDP.4A.S8.S8 R81, R81, R48, R84 ;  /* 0x0000003051517226 */ /* 0x000fe20000000654 */
[----:B------:R-:W-:Y:S01]  /*26d0*/  SHF.R.S32.HI R48, RZ, 0x2, R67 ;  /* 0x00000002ff307819 */ /* 0x000fe20000011443 */
[-C--:B------:R-:W-:Y:S01]  /*26e0*/  IDP.4A.S8.S8 R83, R82, R49.reuse, R83 ;  /* 0x0000003152537226 */ /* 0x080fe20000000653 */
[----:B------:R-:W-:Y:S01]  /*26f0*/  LOP3.LUT R85, R47, 0x3030303, RZ, 0xc0, !PT ;  /* 0x030303032f557812 */ /* 0x000fe200078ec0ff */
[----:B------:R-:W2:Y:S01]  /*2700*/  LDS.U8 R82, [R58+0xc] ;  /* 0x00000c003a527984 */ /* 0x000ea20000000000 */
[----:B------:R-:W-:Y:S01]  /*2710*/  IDP.4A.S8.S8 R81, R46, R49, R81 ;  /* 0x000000312e517226 */ /* 0x000fe20000000651 */
[----:B------:R-:W-:-:S02]  /*2720*/  LOP3.LUT R48, R48, 0x3030303, RZ, 0xc0, !PT ;  /* 0x0303030330307812 */ /* 0x000fc400078ec0ff */
[----:B------:R-:W3:Y:S01]  /*2730*/  LDS.64 R46, [R57+0x40] ;  /* 0x00004000392e7984 */ /* 0x000ee20000000a00 */
[----:B0-----:R-:W-:Y:S01]  /*2740*/  IDP.4A.S8.S8 R85, R85, R42, RZ ;  /* 0x0000002a55557226 */ /* 0x001fe200000006ff */
[----:B------:R-:W-:-:S03]  /*2750*/  SHF.R.S32.HI R49, RZ, 0x2, R70 ;  /* 0x00000002ff317819 */ /* 0x000fc60000011446 */
[----:B------:R-:W-:Y:S01]  /*2760*/  IDP.4A.S8.S8 R85, R48, R43, R85 ;  /* 0x0000002b30557226 */ /* 0x000fe20000000655 */
[----:B------:R-:W-:Y:S02]  /*2770*/  LOP3.LUT R49, R49, 0x3030303, RZ, 0xc0, !PT ;  /* 0x0303030331317812 */ /* 0x000fe400078ec0ff */
[----:B----4-:R-:W-:-:S03]  /*2780*/  SHF.R.U32.HI R48, RZ, 0x4, R80 ;  /* 0x00000004ff307819 */ /* 0x010fc60000011650 */
[----:B-1----:R-:W-:Y:S01]  /*2790*/  IDP.4A.S8.S8 R87, R49, R44, R85 ;  /* 0x0000002c31577226 */ /* 0x002fe20000000655 */
[----:B------:R-:W-:Y:S02]  /*27a0*/  LEA R84, R48, R48, 0x8 ;  /* 0x0000003030547211 */ /* 0x000fe400078e40ff */
[----:B------:R-:W0:Y:S03]  /*27b0*/  LDS.64 R48, [R57+0x48] ;  /* 0x0000480039307984 */ /* 0x000e260000000a00 */
[----:B------:R-:W-:Y:S01]  /*27c0*/  IMAD R84, R84, 0x10000, R84 ;  /* 0x0001000054547824 */ /* 0x000fe200078e0254 */
[----:B------:R-:W-:-:S03]  /*27d0*/  SHF.R.S32.HI R85, RZ, 0x2, R71 ;  /* 0x00000002ff557819 */ /* 0x000fc60000011447 */
[C---:B------:R-:W-:Y:S01]  /*27e0*/  IDP.4A.S8.S8 R83, R84.reuse, R42, R83 ;  /* 0x0000002a54537226 */ /* 0x040fe20000000653 */
[----:B------:R-:W-:Y:S02]  /*27f0*/  LOP3.LUT R88, R79, 0xf, RZ, 0xc0, !PT ;  /* 0x0000000f4f587812 */ /* 0x000fe400078ec0ff */
[----:B------:R-:W-:Y:S01]  /*2800*/  LOP3.LUT R86, R85, 0x3030303, RZ, 0xc0, !PT ;  /* 0x0303030355567812 */ /* 0x000fe200078ec0ff */
[----:B------:R-:W-:Y:S02]  /*2810*/  IDP.4A.S8.S8 R83, R84, R43, R83 ;  /* 0x0000002b54537226 */ /* 0x000fe40000000653 */
[----:B------:R-:W1:Y:S01]  /*2820*/  LDS.64 R42, [R57+0x50] ;  /* 0x00005000392a7984 */ /* 0x000e620000000a00 */
[----:B------:R-:W-:Y:S01]  /*2830*/  LOP3.LUT R80, R80, 0xf, RZ, 0xc0, !PT ;  /* 0x0000000f50507812 */ /* 0x000fe200078ec0ff */
[----:B------:R-:W-:Y:S02]  /*2840*/  IMAD R79, R81, R88, RZ ;  /* 0x00000058514f7224 */ /* 0x000fe400078e02ff */
[----:B------:R-:W-:Y:S01]  /*2850*/  IDP.4A.S8.S8 R86, R86, R45, R87 ;  /* 0x0000002d56567226 */ /* 0x000fe20000000657 */
[----:B------:R-:W-:-:S03]  /*2860*/  SHF.R.S32.HI R81, RZ, 0x4, R76 ;  /* 0x00000004ff517819 */ /* 0x000fc6000001144c */
[----:B------:R-:W-:Y:S01]  /*2870*/  IMAD R79, R86, R80, R79 ;  /* 0x00000050564f7224 */ /* 0x000fe200078e024f */
[----:B------:R-:W-:Y:S01]  /*2880*/  LOP3.LUT R81, R81, 0x3030303, RZ, 0xc0, !PT ;  /* 0x0303030351517812 */ /* 0x000fe200078ec0ff */
[C---:B------:R-:W-:Y:S01]  /*2890*/  IDP.4A.S8.S8 R80, R84.reuse, R44, R83 ;  /* 0x0000002c54507226 */ /* 0x040fe20000000653 */
[----:B------:R-:W-:Y:S02]  /*28a0*/  SHF.R.S32.HI R44, RZ, 0x4, R73 ;  /* 0x00000004ff2c7819 */ /* 0x000fe40000011449 */
[----:B--2---:R-:W-:Y:S01]  /*28b0*/  SHF.R.U32.HI R83, RZ, 0x4, R82 ;  /* 0x00000004ff537819 */ /* 0x004fe20000011652 */
[----:B------:R-:W-:Y:S01]  /*28c0*/  IDP.4A.S8.S8 R80, R84, R45, R80 ;  /* 0x0000002d54507226 */ /* 0x000fe20000000650 */
[----:B------:R-:W-:Y:S01]  /*28d0*/  LOP3.LUT R44, R44, 0x3030303, RZ, 0xc0, !PT ;  /* 0x030303032c2c7812 */ /* 0x000fe200078ec0ff */
[----:B---3--:R-:W-:Y:S01]  /*28e0*/  IDP.4A.S8.S8 R81, R81, R46, RZ ;  /* 0x0000002e51517226 */ /* 0x008fe200000006ff */
[----:B------:R-:W-:Y:S01]  /*28f0*/  SHF.R.S32.HI R45, RZ, 0x4, R51 ;  /* 0x00000004ff2d7819 */ /* 0x000fe20000011433 */
[----:B------:R-:W-:-:S02]  /*2900*/  IMAD R83, R83, 0x100, R83 ;  /* 0x0000010053537824 */ /* 0x000fc400078e0253 */
[----:B------:R-:W-:Y:S01]  /*2910*/  IDP.4A.S8.S8 R85, R44, R47, R81 ;  /* 0x0000002f2c557226 */ /* 0x000fe20000000651 */
[----:B------:R-:W-:Y:S02]  /*2920*/  LOP3.LUT R81, R45, 0x3030303, RZ, 0xc0, !PT ;  /* 0x030303032d517812 */ /* 0x000fe400078ec0ff */
[----:B------:R-:W-:Y:S01]  /*2930*/  LEA R83, R83, R83, 0x10 ;  /* 0x0000005353537211 */ /* 0x000fe200078e80ff */
[----:B------:R-:W2:Y:S01]  /*2940*/  LDS.64 R44, [R57+0x58] ;  /* 0x00005800392c7984 */ /* 0x000ea20000000a00 */
[----:B------:R-:W-:Y:S01]  /*2950*/  SHF.R.S32.HI R84, RZ, 0x4, R50 ;  /* 0x00000004ff547819 */ /* 0x000fe20000011432 */
[----:B0-----:R-:W-:-:S03]  /*2960*/  IDP.4A.S8.S8 R81, R81, R48, R85 ;  /* 0x0000003051517226 */ /* 0x001fc60000000655 */
[----:B------:R-:W-:Y:S01]  /*2970*/  LOP3.LUT R84, R84, 0x3030303, RZ, 0xc0, !PT ;  /* 0x0303030354547812 */ /* 0x000fe200078ec0ff */
[----:B------:R-:W-:-:S04]  /*2980*/  IDP.4A.S8.S8 R86, R83, R46, RZ ;  /* 0x0000002e53567226 */ /* 0x000fc800000006ff */
[C---:B------:R-:W-:Y:S01]  /*2990*/  IDP.4A.S8.S8 R86, R83.reuse, R47, R86 ;  /* 0x0000002f53567226 */ /* 0x040fe20000000656 */
[----:B------:R-:W-:Y:S01]  /*29a0*/  SHF.R.S32.HI R47, RZ, 0x4, R72 ;  /* 0x00000004ff2f7819 */ /* 0x000fe20000011448 */
[-C--:B------:R-:W-:Y:S02]  /*29b0*/  IDP.4A.S8.S8 R46, R84, R49.reuse, R81 ;  /* 0x00000031542e7226 */ /* 0x080fe40000000651 */
[----:B------:R-:W0:Y:S01]  /*29c0*/  LDS.U8 R84, [R58+0xd] ;  /* 0x00000d003a547984 */ /* 0x000e220000000000 */
[----:B------:R-:W-:Y:S01]  /*29d0*/  IDP.4A.S8.S8 R86, R83, R48, R86 ;  /* 0x0000003053567226 */ /* 0x000fe20000000656 */
[----:B------:R-:W-:Y:S02]  /*29e0*/  LOP3.LUT R47, R47, 0x3030303, RZ, 0xc0, !PT ;  /* 0x030303032f2f7812 */ /* 0x000fe400078ec0ff */
[----:B------:R-:W-:Y:S01]  /*29f0*/  SHF.R.S32.HI R48, RZ, 0x4, R67 ;  /* 0x00000004ff307819 */ /* 0x000fe20000011443 */
[----:B------:R-:W3:Y:S02]  /*2a00*/  LDS.U8 R81, [R58+0xe] ;  /* 0x00000e003a517984 */ /* 0x000ee40000000000 */
[----:B-1----:R-:W-:Y:S01]  /*2a10*/  IDP.4A.S8.S8 R47, R47, R42, RZ ;  /* 0x0000002a2f2f7226 */ /* 0x002fe200000006ff */
[----:B------:R-:W-:Y:S01]  /*2a20*/  LOP3.LUT R48, R48, 0x3030303, RZ, 0xc0, !PT ;  /* 0x0303030330307812 */ /* 0x000fe200078ec0ff */
[----:B------:R-:W-:-:S04]  /*2a30*/  IDP.4A.S8.S8 R83, R83, R49, R86 ;  /* 0x0000003153537226 */ /* 0x000fc80000000656 */
[----:B------:R-:W-:Y:S02]  /*2a40*/  IDP.4A.S8.S8 R85, R48, R43, R47 ;  /* 0x0000002b30557226 */ /* 0x000fe4000000062f */
[----:B------:R-:W1:Y:S01]  /*2a50*/  LDS.64 R48, [R57+0x60] ;  /* 0x0000600039307984 */ /* 0x000e620000000a00 */
[----:B------:R-:W-:-:S04]  /*2a60*/  SHF.R.S32.HI R47, RZ, 0x4, R70 ;  /* 0x00000004ff2f7819 */ /* 0x000fc80000011446 */
[----:B------:R-:W-:-:S05]  /*2a70*/  LOP3.LUT R47, R47, 0x3030303, RZ, 0xc0, !PT ;  /* 0x030303032f2f7812 */ /* 0x000fca00078ec0ff */
[----:B--2---:R-:W-:Y:S01]  /*2a80*/  IDP.4A.S8.S8 R86, R47, R44, R85 ;  /* 0x0000002c2f567226 */ /* 0x004fe20000000655 */
[----:B------:R-:W-:Y:S02]  /*2a90*/  SHF.R.S32.HI R47, RZ, 0x4, R71 ;  /* 0x00000004ff2f7819 */ /* 0x000fe40000011447 */
[----:B------:R-:W-:Y:S02]  /*2aa0*/  LOP3.LUT R85, R82, 0xf, RZ, 0xc0, !PT ;  /* 0x0000000f52557812 */ /* 0x000fe400078ec0ff */
[----:B------:R-:W-:-:S03]  /*2ab0*/  LOP3.LUT R82, R47, 0x3030303, RZ, 0xc0, !PT ;  /* 0x030303032f527812 */ /* 0x000fc600078ec0ff */
[----:B------:R-:W-:Y:S02]  /*2ac0*/  IMAD R85, R46, R85, RZ ;  /* 0x000000552e557224 */ /* 0x000fe400078e02ff */
[----:B------:R-:W-:Y:S01]  /*2ad0*/  IDP.4A.S8.S8 R82, R82, R45, R86 ;  /* 0x0000002d52527226 */ /* 0x000fe20000000656 */
[----:B------:R-:W2:Y:S01]  /*2ae0*/  LDS.64 R46, [R57+0x68] ;  /* 0x00006800392e7984 */ /* 0x000ea20000000a00 */
[----:B0-----:R-:W-:Y:S02]  /*2af0*/  LOP3.LUT R86, R84, 0xf, RZ, 0xc0, !PT ;  /* 0x0000000f54567812 */ /* 0x001fe400078ec0ff */
[----:B------:R-:W-:-:S03]  /*2b00*/  SHF.R.S32.HI R76, RZ, 0x6, R76 ;  /* 0x00000006ff4c7819 */ /* 0x000fc6000001144c */
[----:B------:R-:W-:Y:S01]  /*2b10*/  IMAD R82, R82, R86, R85 ;  /* 0x0000005652527224 */ /* 0x000fe200078e0255 */
[----:B---3--:R-:W-:Y:S02]  /*2b20*/  SHF.R.U32.HI R86, RZ, 0x4, R81 ;  /* 0x00000004ff567819 */ /* 0x008fe40000011651 */
[----:B------:R-:W-:Y:S02]  /*2b30*/  SHF.R.S32.HI R85, RZ, 0x6, R73 ;  /* 0x00000006ff557819 */ /* 0x000fe40000011449 */
[----:B------:R-:W-:Y:S01]  /*2b40*/  LOP3.LUT R73, R76, 0x3030303, RZ, 0xc0, !PT ;  /* 0x030303034c497812 */ /* 0x000fe200078ec0ff */
[----:B------:R-:W-:Y:S01]  /*2b50*/  IMAD R86, R86, 0x100, R86 ;  /* 0x0000010056567824 */ /* 0x000fe200078e0256 */
[----:B------:R-:W-:-:S03]  /*2b60*/  LOP3.LUT R76, R85, 0x3030303, RZ, 0xc0, !PT ;  /* 0x03030303554c7812 */ /* 0x000fc600078ec0ff */
[-C--:B-1----:R-:W-:Y:S02]  /*2b70*/  IDP.4A.S8.S8 R73, R73, R48.reuse, RZ ;  /* 0x0000003049497226 */ /* 0x082fe400000006ff */
[----:B------:R-:W-:Y:S02]  /*2b80*/  IMAD R85, R86, 0x10000, R86 ;  /* 0x0001000056557824 */ /* 0x000fe400078e0256 */
[-C--:B------:R-:W-:Y:S02]  /*2b90*/  IDP.4A.S8.S8 R76, R76, R49.reuse, R73 ;  /* 0x000000314c4c7226 */ /* 0x080fe40000000649 */
[C---:B------:R-:W-:Y:S01]  /*2ba0*/  IDP.4A.S8.S8 R48, R85.reuse, R48, RZ ;  /* 0x0000003055307226 */ /* 0x040fe200000006ff */
[----:B------:R-:W0:Y:S03]  /*2bb0*/  LDS.U8 R73, [R58+0xf] ;  /* 0x00000f003a497984 */ /* 0x000e260000000000 */
[----:B------:R-:W-:-:S02]  /*2bc0*/  IDP.4A.S8.S8 R88, R85, R49, R48 ;  /* 0x0000003155587226 */ /* 0x000fc40000000630 */
[----:B------:R-:W1:Y:S01]  /*2bd0*/  LDS.64 R48, [R57+0x70] ;  /* 0x0000700039307984 */ /* 0x000e620000000a00 */
[----:B------:R-:W-:-:S04]  /*2be0*/  SHF.R.S32.HI R51, RZ, 0x6, R51 ;  /* 0x00000006ff337819 */ /* 0x000fc80000011433 */
[----:B------:R-:W-:-:S05]  /*2bf0*/  LOP3.LUT R51, R51, 0x3030303, RZ, 0xc0, !PT ;  /* 0x0303030333337812 */ /* 0x000fca00078ec0ff */
[-C--:B--2---:R-:W-:Y:S02]  /*2c00*/  IDP.4A.S8.S8 R86, R51, R46.reuse, R76 ;  /* 0x0000002e33567226 */ /* 0x084fe4000000064c */
[----:B------:R-:W-:Y:S01]  /*2c10*/  IDP.4A.S8.S8 R88, R85, R46, R88 ;  /* 0x0000002e55587226 */ /* 0x000fe20000000658 */
[----:B------:R-:W-:-:S04]  /*2c20*/  SHF.R.U32.HI R46, RZ, 0x4, R84 ;  /* 0x00000004ff2e7819 */ /* 0x000fc80000011654 */
[----:B------:R-:W-:Y:S02]  /*2c30*/  LEA R46, R46, R46, 0x8 ;  /* 0x0000002e2e2e7211 */ /* 0x000fe400078e40ff */
[----:B------:R-:W-:Y:S02]  /*2c40*/  SHF.R.S32.HI R84, RZ, 0x6, R50 ;  /* 0x00000006ff547819 */ /* 0x000fe40000011432 */
[----:B------:R-:W-:Y:S01]  /*2c50*/  LDS.64 R50, [R57+0x78] ;  /* 0x0000780039327984 */ /* 0x000fe20000000a00 */
[----:B------:R-:W-:Y:S01]  /*2c60*/  IMAD R76, R46, 0x10000, R46 ;  /* 0x000100002e4c7824 */ /* 0x000fe200078e022e */
[----:B------:R-:W-:Y:S02]  /*2c70*/  LOP3.LUT R84, R84, 0x3030303, RZ, 0xc0, !PT ;  /* 0x0303030354547812 */ /* 0x000fe400078ec0ff */
[----:B------:R-:W2:Y:S01]  /*2c80*/  LDS R46, [R65] ;  /* 0x00000000412e7984 */ /* 0x000ea20000000800 */
[----:B------:R-:W-:Y:S01]  /*2c90*/  IDP.4A.S8.S8 R83, R76, R42, R83 ;  /* 0x0000002a4c537226 */ /* 0x000fe20000000653 */
[----:B------:R-:W-:Y:S01]  /*2ca0*/  SHF.R.S32.HI R72, RZ, 0x6, R72 ;  /* 0x00000006ff487819 */ /* 0x000fe20000011448 */
[----:B------:R-:W-:-:S02]  /*2cb0*/  IDP.4A.S8.S8 R42, R84, R47, R86 ;  /* 0x0000002f542a7226 */ /* 0x000fc40000000656 */
[----:B------:R-:W-:Y:S02]  /*2cc0*/  IDP.4A.S8.S8 R85, R85, R47, R88 ;  /* 0x0000002f55557226 */ /* 0x000fe40000000658 */
[----:B------:R-:W-:Y:S01]  /*2cd0*/  IDP.4A.S8.S8 R47, R76, R43, R83 ;  /* 0x0000002b4c2f7226 */ /* 0x000fe20000000653 */
[----:B------:R-:W-:Y:S02]  /*2ce0*/  SHF.R.S32.HI R67, RZ, 0x6, R67 ;  /* 0x00000006ff437819 */ /* 0x000fe40000011443 */
[----:B0-----:R-:W-:Y:S02]  /*2cf0*/  SHF.R.U32.HI R83, RZ, 0x4, R73 ;  /* 0x00000004ff537819 */ /* 0x001fe40000011649 */
[----:B------:R-:W-:Y:S02]  /*2d00*/  LOP3.LUT R43, R72, 0x3030303, RZ, 0xc0, !PT ;  /* 0x03030303482b7812 */ /* 0x000fe400078ec0ff */
[----:B------:R-:W-:Y:S01]  /*2d10*/  LOP3.LUT R72, R67, 0x3030303, RZ, 0xc0, !PT ;  /* 0x0303030343487812 */ /* 0x000fe200078ec0ff */
[----:B------:R-:W-:-:S02]  /*2d20*/  IMAD R83, R83, 0x100, R83 ;  /* 0x0000010053537824 */ /* 0x000fc400078e0253 */
[----:B-1----:R-:W-:Y:S02]  /*2d30*/  IDP.4A.S8.S8 R67, R43, R48, RZ ;  /* 0x000000302b437226 */ /* 0x002fe400000006ff */
[----:B------:R-:W-:Y:S02]  /*2d40*/  IDP.4A.S8.S8 R47, R76, R44, R47 ;  /* 0x0000002c4c2f7226 */ /* 0x000fe4000000062f */
[----:B------:R-:W0:Y:S01]  /*2d50*/  LDS R44, [R64+UR7] ;  /* 0x00000007402c7984 */ /* 0x000e220008000800 */
[----:B------:R-:W-:Y:S01]  /*2d60*/  LEA R43, R83, R83, 0x10 ;  /* 0x00000053532b7211 */ /* 0x000fe200078e80ff */
[----:B------:R-:W-:Y:S02]  /*2d70*/  IDP.4A.S8.S8 R83, R72, R49, R67 ;  /* 0x0000003148537226 */ /* 0x000fe40000000643 */
[----:B------:R-:W1:Y:S01]  /*2d80*/  LDS R67, [R53+UR7] ;  /* 0x0000000735437984 */ /* 0x000e620008000800 */
[----:B------:R-:W-:Y:S01]  /*2d90*/  SHF.R.S32.HI R70, RZ, 0x6, R70 ;  /* 0x00000006ff467819 */ /* 0x000fe20000011446 */
[----:B------:R-:W-:-:S02]  /*2da0*/  IDP.4A.S8.S8 R84, R43, R48, R85 ;  /* 0x000000302b547226 */ /* 0x000fc40000000655 */
[----:B------:R-:W3:Y:S01]  /*2db0*/  LDS R48, [R52+UR7] ;  /* 0x0000000734307984 */ /* 0x000ee20008000800 */
[----:B------:R-:W-:Y:S02]  /*2dc0*/  SHF.R.S32.HI R72, RZ, 0x6, R71 ;  /* 0x00000006ff487819 */ /* 0x000fe40000011447 */
[----:B------:R-:W-:Y:S02]  /*2dd0*/  LOP3.LUT R71, R70, 0x3030303, RZ, 0xc0, !PT ;  /* 0x0303030346477812 */ /* 0x000fe400078ec0ff */
[----:B------:R-:W4:Y:S01]  /*2de0*/  LDS R70, [R61+UR7] ;  /* 0x000000073d467984 */ /* 0x000f220008000800 */
[----:B------:R-:W-:Y:S01]  /*2df0*/  LOP3.LUT R81, R81, 0xf, RZ, 0xc0, !PT ;  /* 0x0000000f51517812 */ /* 0x000fe200078ec0ff */
[----:B------:R-:W-:Y:S02]  /*2e00*/  IDP.4A.S8.S8 R84, R43, R49, R84 ;  /* 0x000000312b547226 */ /* 0x000fe40000000654 */
[----:B------:R-:W-:Y:S01]  /*2e10*/  IDP.4A.S8.S8 R47, R76, R45, R47 ;  /* 0x0000002d4c2f7226 */ /* 0x000fe2000000062f */
[----:B------:R-:W-:Y:S01]  /*2e20*/  I2FP.F32.S32 R45, R78 ;  /* 0x0000004e002d7245 */ /* 0x000fe20000201400 */
[----:B------:R-:W-:-:S02]  /*2e30*/  IMAD R81, R42, R81, RZ ;  /* 0x000000512a517224 */ /* 0x000fc400078e02ff */
[--C-:B--2---:R-:W-:Y:S01]  /*2e40*/  HADD2.F32 R42, -RZ, R46.reuse.H1_H1 ;  /* 0x3000002eff2a7230 */ /* 0x104fe20000004100 */
[----:B------:R-:W-:Y:S01]  /*2e50*/  LOP3.LUT R72, R72, 0x3030303, RZ, 0xc0, !PT ;  /* 0x0303030348487812 */ /* 0x000fe200078ec0ff */
[-C--:B------:R-:W-:Y:S01]  /*2e60*/  IDP.4A.S8.S8 R84, R43, R50.reuse, R84 ;  /* 0x000000322b547226 */ /* 0x080fe20000000654 */
[----:B------:R-:W-:Y:S01]  /*2e70*/  I2FP.F32.S32 R77, R77 ;  /* 0x0000004d004d7245 */ /* 0x000fe20000201400 */
[----:B------:R-:W-:Y:S01]  /*2e80*/  IDP.4A.S8.S8 R71, R71, R50, R83 ;  /* 0x0000003247477226 */ /* 0x000fe20000000653 */
[----:B------:R-:W-:Y:S01]  /*2e90*/  I2FP.F32.S32 R49, R80 ;  /* 0x0000005000317245 */ /* 0x000fe20000201400 */
[----:B------:R-:W-:Y:S02]  /*2ea0*/  HADD2.F32 R46, -RZ, R46.H0_H0 ;  /* 0x2000002eff2e7230 */ /* 0x000fe40000004100 */
[----:B------:R-:W-:Y:S01]  /*2eb0*/  FMUL.FTZ R45, R42, R45 ;  /* 0x0000002d2a2d7220 */ /* 0x000fe20000410000 */
[-C--:B------:R-:W-:Y:S01]  /*2ec0*/  IDP.4A.S8.S8 R84, R43, R51.reuse, R84 ;  /* 0x000000332b547226 */ /* 0x080fe20000000654 */
[----:B------:R-:W-:Y:S01]  /*2ed0*/  LOP3.LUT R73, R73, 0xf, RZ, 0xc0, !PT ;  /* 0x0000000f49497812 */ /* 0x000fe200078ec0ff */
[----:B------:R-:W-:Y:S01]  /*2ee0*/  IDP.4A.S8.S8 R72, R72, R51, R71 ;  /* 0x0000003348487226 */ /* 0x000fe20000000647 */
[----:B------:R-:W-:Y:S01]  /*2ef0*/  I2FP.F32.S32 R79, R79 ;  /* 0x0000004f004f7245 */ /* 0x000fe20000201400 */
[----:B------:R-:W-:Y:S01]  /*2f00*/  FFMA.FTZ R45, R46, R77, -R45 ;  /* 0x0000004d2e2d7223 */ /* 0x000fe2000001082d */
[----:B------:R-:W-:Y:S01]  /*2f10*/  I2FP.F32.S32 R51, R47 ;  /* 0x0000002f00337245 */ /* 0x000fe20000201400 */
[----:B------:R-:W-:Y:S01]  /*2f20*/  FMUL.FTZ R49, R42, R49 ;  /* 0x000000312a317220 */ /* 0x000fe20000410000 */
[----:B------:R-:W-:Y:S01]  /*2f30*/  I2FP.F32.S32 R43, R84 ;  /* 0x00000054002b7245 */ /* 0x000fe20000201400 */
[----:B------:R-:W-:Y:S01]  /*2f40*/  UIADD3 UR8, UPT, UPT, UR6, 0x100, URZ ;  /* 0x0000010006087890 */ /* 0x000fe2000fffe0ff */
[----:B------:R-:W-:Y:S01]  /*2f50*/  IMAD R72, R72, R73, R81 ;  /* 0x0000004948487224 */ /* 0x000fe200078e0251 */
[----:B------:R-:W-:Y:S01]  /*2f60*/  I2FP.F32.S32 R47, R82 ;  /* 0x00000052002f7245 */ /* 0x000fe20000201400 */
[----:B------:R-:W-:Y:S01]  /*2f70*/  FFMA.FTZ R49, R46, R79, -R49 ;  /* 0x0000004f2e317223 */ /* 0x000fe20000010831 */
[----:B------:R-:W-:Y:S01]  /*2f80*/  FMUL.FTZ R51, R42, R51 ;  /* 0x000000332a337220 */ /* 0x000fe20000410000 */
[----:B0-----:R-:W-:Y:S01]  /*2f90*/  FFMA.FTZ R44, R44, R45, R59 ;  /* 0x0000002d2c2c7223 */ /* 0x001fe2000001003b */
[----:B------:R-:W-:Y:S01]  /*2fa0*/  UISETP.GE.AND UP0, UPT, UR8, UR23, UPT ;  /* 0x000000170800728c */ /* 0x000fe2000bf06270 */
[----:B------:R-:W-:Y:S01]  /*2fb0*/  FMUL.FTZ R42, R43, R42 ;  /* 0x0000002a2b2a7220 */ /* 0x000fe20000410000 */
[----:B------:R-:W-:Y:S01]  /*2fc0*/  I2FP.F32.S32 R43, R72 ;  /* 0x00000048002b7245 */ /* 0x000fe20000201400 */
[----:B------:R-:W-:Y:S01]  /*2fd0*/  FFMA.FTZ R47, R46, R47, -R51 ;  /* 0x0000002f2e2f7223 */ /* 0x000fe20000010833 */
[----:B-1----:R-:W-:-:S03]  /*2fe0*/  FFMA.FTZ R49, R67, R49, R44 ;  /* 0x0000003143317223 */ /* 0x002fc6000001002c */
[----:B------:R-:W-:Y:S01]  /*2ff0*/  FFMA.FTZ R43, R43, R46, -R42 ;  /* 0x0000002e2b2b7223 */ /* 0x000fe2000001082a */
[----:B---3--:R-:W-:-:S04]  /*3000*/  FFMA.FTZ R47, R48, R47, R49 ;  /* 0x0000002f302f7223 */ /* 0x008fc80000010031 */
[----:B----4-:R-:W-:Y:S01]  /*3010*/  FFMA.FTZ R59, R70, R43, R47 ;  /* 0x0000002b463b7223 */ /* 0x010fe2000001002f */
[----:B------:R-:W-:Y:S06]  /*3020*/  BAR.SYNC.DEFER_BLOCKING 0x0 ;  /* 0x0000000000007b1d */ /* 0x000fec0000010000 */
[----:B------:R-:W-:Y:S05]  /*3030*/  BRA.U UP0, `(.L_x_317) ;  /* 0x0000001d005c7547 */ /* 0x000fea000b800000 */
[----:B------:R-:W-:Y:S02]  /*3040*/  VIADD R42, R2, 0x40 ;  /* 0x00000040022a7836 */ /* 0x000fe40000000000 */
[----:B------:R-:W-:-:S03]  /*3050*/  VIADD R43, R62, 0x8 ;  /* 0x000000083e2b7836 */ /* 0x000fc60000000000 */
[----:B------:R-:W-:Y:S02]  /*3060*/  LEA.HI R42, R42, UR15, RZ, 0x1d ;  /* 0x0000000f2a2a7c11 */ /* 0x000fe4000f8fe8ff */
[----:B------:R-:W-:Y:S02]  /*3070*/  ISETP.GE.OR P1, PT, R43, UR10, P0 ;  /* 0x0000000a2b007c0c */ /* 0x000fe40008726670 */
[----:B------:R-:W-:Y:S02]  /*3080*/  ISETP.GE.OR P2, PT, R42, UR10, P0 ;  /* 0x0000000a2a007c0c */ /* 0x000fe40008746670 */
[----:B------:R-:W-:-:S11]  /*3090*/  ISETP.GT.U32.OR P1, PT, R2, 0x3, P1 ;  /* 0x000000030200780c */ /* 0x000fd60000f24470 */
[----:B------:R-:W-:Y:S02]  /*30a0*/  @!P2 IADD3 R43, PT, PT, R63, R42, RZ ;  /* 0x0000002a3f2ba210 */ /* 0x000fe40007ffe0ff */
[----:B------:R-:W2:Y:S03]  /*30b0*/  @!P1 LDG.E.U16.CONSTANT R44, desc[UR20][R74.64+0x120] ;  /* 0x000120144a2c9981 */ /* 0x000ea6000c1e9500 */
[----:B------:R-:W-:-:S06]  /*30c0*/  @!P2 IMAD.WIDE R42, R43, 0x24, R68 ;  /* 0x000000242b2aa825 */ /* 0x000fcc00078e0244 */
[----:B------:R-:W3:Y:S01]  /*30d0*/  @!P2 LDG.E.CONSTANT R42, desc[UR20][R42.64+0x4] ;  /* 0x000004142a2aa981 */ /* 0x000ee2000c1e9900 */
[----:B--2---:R-:W-:-:S03]  /*30e0*/  @!P1 HADD2.F32 R45, -RZ, R44.H0_H0 ;  /* 0x2000002cff2d9230 */ /* 0x004fc60000004100 */
[----:B---3--:R-:W-:Y:S04]  /*30f0*/  @!P2 STS [R9], R42 ;  /* 0x0000002a0900a388 */ /* 0x008fe80000000800 */
[----:B------:R-:W-:Y:S01]  /*3100*/  @!P1 STS [R8], R45 ;  /* 0x0000002d08009388 */ /* 0x000fe20000000800 */
[----:B------:R-:W-:Y:S06]  /*3110*/  BAR.SYNC.DEFER_BLOCKING 0x0 ;  /* 0x0000000000007b1d */ /* 0x000fec0000010000 */
[----:B------:R-:W0:Y:S04]  /*3120*/  LDS.U8 R78, [R58+0x10] ;  /* 0x000010003a4e7984 */ /* 0x000e280000000000 */
[----:B------:R-:W1:Y:S04]  /*3130*/  LDS R76, [R66+0x40] ;  /* 0x00004000424c7984 */ /* 0x000e680000000800 */
[----:B------:R-:W2:Y:S04]  /*3140*/  LDS R73, [R66+0x44] ;  /* 0x0000440042497984 */ /* 0x000ea80000000800 */
[----:B------:R-:W3:Y:S04]  /*3150*/  LDS.64 R46, [R60] ;  /* 0x000000003c2e7984 */ /* 0x000ee80000000a00 */
[----:B------:R-:W4:Y:S04]  /*3160*/  LDS R51, [R66+0x48] ;  /* 0x0000480042337984 */ /* 0x000f280000000800 */
[----:B------:R-:W5:Y:S04]  /*3170*/  LDS.64 R48, [R60+0x8] ;  /* 0x000008003c307984 */ /* 0x000f680000000a00 */
[----:B------:R-:W5:Y:S04]  /*3180*/  LDS.U8 R77, [R58+0x11] ;  /* 0x000011003a4d7984 */ /* 0x000f680000000000 */
[----:B------:R-:W5:Y:S04]  /*3190*/  LDS R72, [R66+0x50] ;  /* 0x0000500042487984 */ /* 0x000f680000000800 */
[----:B------:R-:W5:Y:S04]  /*31a0*/  LDS R50, [R66+0x4c] ;  /* 0x00004c0042327984 */ /* 0x000f680000000800 */
[----:B------:R-:W5:Y:S04]  /*31b0*/  LDS.64 R42, [R60+0x10] ;  /* 0x000010003c2a7984 */ /* 0x000f680000000a00 */
[----:B------:R-:W5:Y:S01]  /*31c0*/  LDS R71, [R66+0x54] ;  /* 0x0000540042477984 */ /* 0x000f620000000800 */
[----:B0-----:R-:W-:-:S03]  /*31d0*/  SHF.R.U32.HI R80, RZ, 0x4, R78 ;  /* 0x00000004ff507819 */ /* 0x001fc6000001164e */
[----:B------:R-:W0:Y:S01]  /*31e0*/  LDS R70, [R66+0x58] ;  /* 0x0000580042467984 */ /* 0x000e220000000800 */
[----:B-1----:R-:W-:-:S03]  /*31f0*/  LOP3.LUT R79, R76, 0x3030303, RZ, 0xc0, !PT ;  /* 0x030303034c4f7812 */ /* 0x002fc600078ec0ff */
[----:B------:R-:W1:Y:S01]  /*3200*/  LDS R67, [R66+0x5c] ;  /* 0x00005c0042437984 */ /* 0x000e620000000800 */
[----:B------:R-:W-:-:S03]  /*3210*/  IMAD R81, R80, 0x100, R80 ;  /* 0x0000010050517824 */ /* 0x000fc600078e0250 */
[----:B------:R-:W1:Y:S01]  /*3220*/  LDS.64 R44, [R60+0x18] ;  /* 0x000018003c2c7984 */ /* 0x000e620000000a00 */
[----:B--2---:R-:W-:Y:S01]  /*3230*/  LOP3.LUT R80, R73, 0x3030303, RZ, 0xc0, !PT ;  /* 0x0303030349507812 */ /* 0x004fe200078ec0ff */
[-C--:B---3--:R-:W-:Y:S02]  /*3240*/  IDP.4A.S8.S8 R79, R79, R46.reuse, RZ ;  /* 0x0000002e4f4f7226 */ /* 0x088fe400000006ff */
[----:B------:R-:W-:Y:S01]  /*3250*/  IMAD R82, R81, 0x10000, R81 ;  /* 0x0001000051527824 */ /* 0x000fe200078e0251 */
[----:B----4-:R-:W-:Y:S01]  /*3260*/  LOP3.LUT R81, R51, 0x3030303, RZ, 0xc0, !PT ;  /* 0x0303030333517812 */ /* 0x010fe200078ec0ff */
[-C--:B------:R-:W-:Y:S02]  /*3270*/  IDP.4A.S8.S8 R80, R80, R47.reuse, R79 ;  /* 0x0000002f50507226 */ /* 0x080fe4000000064f */
[----:B------:R-:W2:Y:S01]  /*3280*/  LDS.U8 R79, [R58+0x12] ;  /* 0x000012003a4f7984 */ /* 0x000ea20000000000 */
[C---:B------:R-:W-:Y:S02]  /*3290*/  IDP.4A.S8.S8 R46, R82.reuse, R46, RZ ;  /* 0x0000002e522e7226 */ /* 0x040fe400000006ff */
[----:B-----5:R-:W-:Y:S01]  /*32a0*/  IDP.4A.S8.S8 R83, R81, R48, R80 ;  /* 0x0000003051537226 */ /* 0x020fe20000000650 */
[----:B------:R-:W-:Y:S01]  /*32b0*/  SHF.R.U32.HI R80, RZ, 0x4, R77 ;  /* 0x00000004ff507819 */ /* 0x000fe2000001164d */
[----:B------:R-:W-:-:S03]  /*32c0*/  IDP.4A.S8.S8 R47, R82, R47, R46 ;  /* 0x0000002f522f7226 */ /* 0x000fc6000000062e */
[----:B------:R-:W-:Y:S01]  /*32d0*/  LEA R80, R80, R80, 0x8 ;  /* 0x0000005050507211 */ /* 0x000fe200078e40ff */
[----:B------:R-:W-:Y:S01]  /*32e0*/  IDP.4A.S8.S8 R48, R82, R48, R47 ;  /* 0x0000003052307226 */ /* 0x000fe2000000062f */
[----:B------:R-:W-:Y:S01]  /*32f0*/  LOP3.LUT R81, R72, 0x3030303, RZ, 0xc0, !PT ;  /* 0x0303030348517812 */ /* 0x000fe200078ec0ff */
[----:B------:R-:W3:Y:S02]  /*3300*/  LDS.64 R46, [R57+0x20] ;  /* 0x00002000392e7984 */ /* 0x000ee40000000a00 */
[-C--:B------:R-:W-:Y:S02]  /*3310*/  IDP.4A.S8.S8 R85, R82, R49.reuse, R48 ;  /* 0x0000003152557226 */ /* 0x080fe40000000630 */
[----:B------:R-:W-:Y:S01]  /*3320*/  IMAD R80, R80, 0x10000, R80 ;  /* 0x0001000050507824 */ /* 0x000fe200078e0250 */
[----:B------:R-:W-:Y:S01]  /*3330*/  LOP3.LUT R48, R50, 0x3030303, RZ, 0xc0, !PT ;  /* 0x0303030332307812 */ /* 0x000fe200078ec0ff */
[-C--:B------:R-:W-:Y:S02]  /*3340*/  IDP.4A.S8.S8 R82, R81, R42.reuse, RZ ;  /* 0x0000002a51527226 */ /* 0x080fe400000006ff */
[----:B------:R-:W-:Y:S01]  /*3350*/  IDP.4A.S8.S8 R85, R80, R42, R85 ;  /* 0x0000002a50557226 */ /* 0x000fe20000000655 */
[----:B------:R-:W-:Y:S01]  /*3360*/  LOP3.LUT R42, R71, 0x3030303, RZ, 0xc0, !PT ;  /* 0x03030303472a7812 */ /* 0x000fe200078ec0ff */
[----:B------:R-:W-:Y:S01]  /*3370*/  IDP.4A.S8.S8 R83, R48, R49, R83 ;  /* 0x0000003130537226 */ /* 0x000fe20000000653 */
[----:B------:R-:W-:Y:S01]  /*3380*/  LOP3.LUT R78, R78, 0xf, RZ, 0xc0, !PT ;  /* 0x0000000f4e4e7812 */ /* 0x000fe200078ec0ff */
[----:B------:R-:W4:Y:S01]  /*3390*/  LDS.64 R48, [R57+0x28] ;  /* 0x0000280039307984 */ /* 0x000f220000000a00 */
[----:B0-----:R-:W-:Y:S01]  /*33a0*/  LOP3.LUT R81, R70, 0x3030303, RZ, 0xc0, !PT ;  /* 0x0303030346517812 */ /* 0x001fe200078ec0ff */
[----:B------:R-:W-:-:S02]  /*33b0*/  IDP.4A.S8.S8 R42, R42, R43, R82 ;  /* 0x0000002b2a2a7226 */ /* 0x000fc40000000652 */
[C---:B------:R-:W-:Y:S02]  /*33c0*/  IDP.4A.S8.S8 R85, R80.reuse, R43, R85 ;  /* 0x0000002b50557226 */ /* 0x040fe40000000655 */
[----:B------:R-:W-:Y:S01]  /*33d0*/  IMAD R83, R83, R78, RZ ;  /* 0x0000004e53537224 */ /* 0x000fe200078e02ff */
[----:B-1----:R-:W-:Y:S01]  /*33e0*/  LOP3.LUT R78, R67, 0x3030303, RZ, 0xc0, !PT ;  /* 0x03030303434e7812 */ /* 0x002fe200078ec0ff */
[-C--:B------:R-:W-:Y:S02]  /*33f0*/  IDP.4A.S8.S8 R81, R81, R44.reuse, R42 ;  /* 0x0000002c51517226 */ /* 0x080fe4000000062a */
[----:B------:R-:W-:Y:S01]  /*3400*/  IDP.4A.S8.S8 R85, R80, R44, R85 ;  /* 0x0000002c50557226 */ /* 0x000fe20000000655 */
[----:B------:R-:W0:Y:S01]  /*3410*/  LDS.64 R42, [R57+0x30] ;  /* 0x00003000392a7984 */ /* 0x000e220000000a00 */
[----:B------:R-:W-:Y:S01]  /*3420*/  LOP3.LUT R77, R77, 0xf, RZ, 0xc0, !PT ;  /* 0x0000000f4d4d7812 */ /* 0x000fe200078ec0ff */
[-C--:B------:R-:W-:Y:S02]  /*3430*/  IDP.4A.S8.S8 R44, R78, R45.reuse, R81 ;  /* 0x0000002d4e2c7226 */ /* 0x080fe40000000651 */
[----:B------:R-:W-:-:S02]  /*3440*/  IDP.4A.S8.S8 R78, R80, R45, R85 ;  /* 0x0000002d504e7226 */ /* 0x000fc40000000655 */
[----:B------:R-:W1:Y:S01]  /*3450*/  LDS.U8 R80, [R58+0x13] ;  /* 0x000013003a507984 */ /* 0x000e620000000000 */
[----:B------:R-:W-:Y:S01]  /*3460*/  IMAD R77, R44, R77, R83 ;  /* 0x0000004d2c4d7224 */ /* 0x000fe200078e0253 */
[----:B--2---:R-:W-:Y:S02]  /*3470*/  SHF.R.U32.HI R83, RZ, 0x4, R79 ;  /* 0x00000004ff537819 */ /* 0x004fe4000001164f */
[----:B------:R-:W2:Y:S01]  /*3480*/  LDS.64 R44, [R57+0x38] ;  /* 0x00003800392c7984 */ /* 0x000ea20000000a00 */
[----:B------:R-:W-:Y:S02]  /*3490*/  SHF.R.S32.HI R82, RZ, 0x2, R73 ;  /* 0x00000002ff527819 */ /* 0x000fe40000011449 */
[----:B------:R-:W-:Y:S01]  /*34a0*/  IMAD R83, R83, 0x100, R83 ;  /* 0x0000010053537824 */ /* 0x000fe200078e0253 */
[----:B------:R-:W-:Y:S02]  /*34b0*/  SHF.R.S32.HI R81, RZ, 0x2, R76 ;  /* 0x00000002ff517819 */ /* 0x000fe4000001144c */
[----:B------:R-:W-:-:S02]  /*34c0*/  LOP3.LUT R84, R82, 0x3030303, RZ, 0xc0, !PT ;  /* 0x0303030352547812 */ /* 0x000fc400078ec0ff */
[----:B------:R-:W-:Y:S02]  /*34d0*/  LOP3.LUT R81, R81, 0x3030303, RZ, 0xc0, !PT ;  /* 0x0303030351517812 */ /* 0x000fe400078ec0ff */
[----:B------:R-:W-:-:S03]  /*34e0*/  LEA R82, R83, R83, 0x10 ;  /* 0x0000005353527211 */ /* 0x000fc600078e80ff */
[-C--:B---3--:R-:W-:Y:S01]  /*34f0*/  IDP.4A.S8.S8 R85, R81, R46.reuse, RZ ;  /* 0x0000002e51557226 */ /* 0x088fe200000006ff */
[----:B------:R-:W-:Y:S01]  /*3500*/  SHF.R.S32.HI R81, RZ, 0x2, R51 ;  /* 0x00000002ff517819 */ /* 0x000fe20000011433 */
[----:B------:R-:W-:Y:S01]  /*3510*/  IDP.4A.S8.S8 R83, R82, R46, RZ ;  /* 0x0000002e52537226 */ /* 0x000fe200000006ff */
[----:B------:R-:W-:Y:S01]  /*3520*/  SHF.R.S32.HI R46, RZ, 0x2, R50 ;  /* 0x00000002ff2e7819 */ /* 0x000fe20000011432 */
[-C--:B------:R-:W-:Y:S01]  /*3530*/  IDP.4A.S8.S8 R84, R84, R47.reuse, R85 ;  /* 0x0000002f54547226 */ /* 0x080fe20000000655 */
[----:B------:R-:W-:Y:S01]  /*3540*/  LOP3.LUT R81, R81, 0x3030303, RZ, 0xc0, !PT ;  /* 0x0303030351517812 */ /* 0x000fe200078ec0ff */
[----:B------:R-:W-:Y:S01]  /*3550*/  IDP.4A.S8.S8 R83, R82, R47, R83 ;  /* 0x0000002f52537226 */ /* 0x000fe20000000653 */
[----:B------:R-:W-:Y:S02]  /*3560*/  SHF.R.S32.HI R47, RZ, 0x2, R72 ;  /* 0x00000002ff2f7819 */ /* 0x000fe40000011448 */
[----:B------:R-:W-:Y:S01]  /*3570*/  LOP3.LUT R46, R46, 0x3030303, RZ, 0xc0, !PT ;  /* 0x030303032e2e7812 */ /* 0x000fe200078ec0ff */
[CC--:B----4-:R-:W-:Y:S01]  /*3580*/  IDP.4A.S8.S8 R83, R82.reuse, R48.reuse, R83 ;  /* 0x0000003052537226 */ /* 0x0d0fe20000000653 */
[----:B------:R-:W-:Y:S01]  /*3590*/  LOP3.LUT R85, R47, 0x3030303, RZ, 0xc0, !PT ;  /* 0x030303032f557812 */ /* 0x000fe200078ec0ff */
[----:B------:R-:W-:Y:S01]  /*35a0*/  IDP.4A.S8.S8 R81, R81, R48, R84 ;  /* 0x0000003051517226 */ /* 0x000fe20000000654 */
[----:B------:R-:W-:Y:S01]  /*35b0*/  SHF.R.S32.HI R48, RZ, 0x2, R71 ;  /* 0x00000002ff307819 */ /* 0x000fe20000011447 */
[----:B------:R-:W-:-:S02]  /*35c0*/  IDP.4A.S8.S8 R83, R82, R49, R83 ;  /* 0x0000003152537226 */ /* 0x000fc40000000653 */
[----:B------:R-:W3:Y:S01]  /*35d0*/  LDS.U8 R82, [R58+0x14] ;  /* 0x000014003a527984 */ /* 0x000ee20000000000 */
[----:B------:R-:W-:Y:S01]  /*35e0*/  IDP.4A.S8.S8 R81, R46, R49, R81 ;  /* 0x000000312e517226 */ /* 0x000fe20000000651 */
[----:B------:R-:W-:Y:S01]  /*35f0*/  LOP3.LUT R48, R48, 0x3030303, RZ, 0xc0, !PT ;  /* 0x0303030330307812 */ /* 0x000fe200078ec0ff */
[----:B0-----:R-:W-:Y:S01]  /*3600*/  IDP.4A.S8.S8 R85, R85, R42, RZ ;  /* 0x0000002a55557226 */ /* 0x001fe200000006ff */
[----:B------:R-:W0:Y:S01]  /*3610*/  LDS.64 R46, [R57+0x40] ;  /* 0x00004000392e7984 */ /* 0x000e220000000a00 */
[----:B------:R-:W-:Y:S02]  /*3620*/  SHF.R.S32.HI R49, RZ, 0x2, R70 ;  /* 0x00000002ff317819 */ /* 0x000fe40000011446 */
[----:B------:R-:W-:Y:S01]  /*3630*/  IDP.4A.S8.S8 R85, R48, R43, R85 ;  /* 0x0000002b30557226 */ /* 0x000fe20000000655 */
[----:B-1----:R-:W-:Y:S02]  /*3640*/  SHF.R.U32.HI R48, RZ, 0x4, R80 ;  /* 0x00000004ff307819 */ /* 0x002fe40000011650 */
[----:B------:R-:W-:-:S03]  /*3650*/  LOP3.LUT R49, R49, 0x3030303, RZ, 0xc0, !PT ;  /* 0x0303030331317812 */ /* 0x000fc600078ec0ff */
[----:B------:R-:W-:Y:S02]  /*3660*/  IMAD R84, R48, 0x100, R48 ;  /* 0x0000010030547824 */ /* 0x000fe400078e0230 */
[----:B--2---:R-:W-:Y:S02]  /*3670*/  IDP.4A.S8.S8 R87, R49, R44, R85 ;  /* 0x0000002c31577226 */ /* 0x004fe40000000655 */
[----:B------:R-:W1:Y:S01]  /*3680*/  LDS.64 R48, [R57+0x48] ;  /* 0x0000480039307984 */ /* 0x000e620000000a00 */
[----:B------:R-:W-:Y:S02]  /*3690*/  LEA R84, R84, R84, 0x10 ;  /* 0x0000005454547211 */ /* 0x000fe400078e80ff */
[----:B------:R-:W-:-:S03]  /*36a0*/  SHF.R.S32.HI R85, RZ, 0x2, R67 ;  /* 0x00000002ff557819 */ /* 0x000fc60000011443 */
[C---:B------:R-:W-:Y:S01]  /*36b0*/  IDP.4A.S8.S8 R83, R84.reuse, R42, R83 ;  /* 0x0000002a54537226 */ /* 0x040fe20000000653 */
[----:B------:R-:W-:Y:S02]  /*36c0*/  LOP3.LUT R88, R79, 0xf, RZ, 0xc0, !PT ;  /* 0x0000000f4f587812 */ /* 0x000fe400078ec0ff */
[----:B------:R-:W-:Y:S01]  /*36d0*/  LOP3.LUT R86, R85, 0x3030303, RZ, 0xc0, !PT ;  /* 0x0303030355567812 */ /* 0x000fe200078ec0ff */
[----:B------:R-:W-:Y:S01]  /*36e0*/  IDP.4A.S8.S8 R83, R84, R43, R83 ;  /* 0x0000002b54537226 */ /* 0x000fe20000000653 */
[----:B------:R-:W-:Y:S01]  /*36f0*/  LOP3.LUT R80, R80, 0xf, RZ, 0xc0, !PT ;  /* 0x0000000f50507812 */ /* 0x000fe200078ec0ff */
[----:B------:R-:W2:Y:S01]  /*3700*/  LDS.64 R42, [R57+0x50] ;  /* 0x00005000392a7984 */ /* 0x000ea20000000a00 */
[----:B------:R-:W-:Y:S02]  /*3710*/  IMAD R79, R81, R88, RZ ;  /* 0x00000058514f7224 */ /* 0x000fe400078e02ff */
[----:B------:R-:W-:Y:S01]  /*3720*/  IDP.4A.S8.S8 R86, R86, R45, R87 ;  /* 0x0000002d56567226 */ /* 0x000fe20000000657 */
[----:B------:R-:W-:-:S03]  /*3730*/  SHF.R.S32.HI R81, RZ, 0x4, R76 ;  /* 0x00000004ff517819 */ /* 0x000fc6000001144c */
[----:B------:R-:W-:Y:S01]  /*3740*/  IMAD R79, R86, R80, R79 ;  /* 0x00000050564f7224 */ /* 0x000fe200078e024f */
[----:B------:R-:W-:Y:S01]  /*3750*/  LOP3.LUT R81, R81, 0x3030303, RZ, 0xc0, !PT ;  /* 0x0303030351517812 */ /* 0x000fe200078ec0ff */
[C---:B------:R-:W-:Y:S01]  /*3760*/  IDP.4A.S8.S8 R80, R84.reuse, R44, R83 ;  /* 0x0000002c54507226 */ /* 0x040fe20000000653 */
[----:B------:R-:W-:Y:S02]  /*3770*/  SHF.R.S32.HI R44, RZ, 0x4, R73 ;  /* 0x00000004ff2c7819 */ /* 0x000fe40000011449 */
[----:B---3--:R-:W-:Y:S01]  /*3780*/  SHF.R.U32.HI R83, RZ, 0x4, R82 ;  /* 0x00000004ff537819 */ /* 0x008fe20000011652 */
[----:B------:R-:W-:Y:S01]  /*3790*/  IDP.4A.S8.S8 R80, R84, R45, R80 ;  /* 0x0000002d54507226 */ /* 0x000fe20000000650 */
[----:B------:R-:W-:Y:S01]  /*37a0*/  LOP3.LUT R44, R44, 0x3030303, RZ, 0xc0, !PT ;  /* 0x030303032c2c7812 */ /* 0x000fe200078ec0ff */
[----:B0-----:R-:W-:Y:S01]  /*37b0*/  IDP.4A.S8.S8 R81, R81, R46, RZ ;  /* 0x0000002e51517226 */ /* 0x001fe200000006ff */
[----:B------:R-:W-:Y:S01]  /*37c0*/  SHF.R.S32.HI R45, RZ, 0x4, R51 ;  /* 0x00000004ff2d7819 */ /* 0x000fe20000011433 */
[----:B------:R-:W-:-:S02]  /*37d0*/  IMAD R83, R83, 0x100, R83 ;  /* 0x0000010053537824 */ /* 0x000fc400078e0253 */
[----:B------:R-:W-:Y:S01]  /*37e0*/  IDP.4A.S8.S8 R85, R44, R47, R81 ;  /* 0x0000002f2c557226 */ /* 0x000fe20000000651 */
[----:B------:R-:W-:Y:S02]  /*37f0*/  LOP3.LUT R81, R45, 0x3030303, RZ, 0xc0, !PT ;  /* 0x030303032d517812 */ /* 0x000fe400078ec0ff */
[----:B------:R-:W0:Y:S01]  /*3800*/  LDS.64 R44, [R57+0x58] ;  /* 0x00005800392c7984 */ /* 0x000e220000000a00 */
[----:B------:R-:W-:Y:S02]  /*3810*/  SHF.R.S32.HI R84, RZ, 0x4, R50 ;  /* 0x00000004ff547819 */ /* 0x000fe40000011432 */
[----:B------:R-:W-:Y:S02]  /*3820*/  LEA R83, R83, R83, 0x10 ;  /* 0x0000005353537211 */ /* 0x000fe400078e80ff */
[----:B------:R-:W-:Y:S01]  /*3830*/  LOP3.LUT R84, R84, 0x3030303, RZ, 0xc0, !PT ;  /* 0x0303030354547812 */ /* 0x000fe200078ec0ff */
[----:B-1----:R-:W-:Y:S02]  /*3840*/  IDP.4A.S8.S8 R81, R81, R48, R85 ;  /* 0x0000003051517226 */ /* 0x002fe40000000655 */
[----:B------:R-:W-:-:S02]  /*3850*/  IDP.4A.S8.S8 R86, R83, R46, RZ ;  /* 0x0000002e53567226 */ /* 0x000fc400000006ff */
[----:B------:R-:W-:Y:S02]  /*3860*/  IDP.4A.S8.S8 R46, R84, R49, R81 ;  /* 0x00000031542e7226 */ /* 0x000fe40000000651 */
[C---:B------:R-:W-:Y:S01]  /*3870*/  IDP.4A.S8.S8 R86, R83.reuse, R47, R86 ;  /* 0x0000002f53567226 */ /* 0x040fe20000000656 */
[----:B------:R-:W1:Y:S01]  /*3880*/  LDS.U8 R84, [R58+0x15] ;  /* 0x000015003a547984 */ /* 0x000e620000000000 */
[----:B------:R-:W-:Y:S02]  /*3890*/  SHF.R.S32.HI R47, RZ, 0x4, R72 ;  /* 0x00000004ff2f7819 */ /* 0x000fe40000011448 */
[----:B------:R-:W-:Y:S01]  /*38a0*/  IDP.4A.S8.S8 R86, R83, R48, R86 ;  /* 0x0000003053567226 */ /* 0x000fe20000000656 */
[----:B------:R-:W-:Y:S01]  /*38b0*/  SHF.R.S32.HI R48, RZ, 0x4, R71 ;  /* 0x00000004ff307819 */ /* 0x000fe20000011447 */
[----:B------:R-:W3:Y:S01]  /*38c0*/  LDS.U8 R81, [R58+0x16] ;  /* 0x000016003a517984 */ /* 0x000ee20000000000 */
[----:B------:R-:W-:Y:S02]  /*38d0*/  LOP3.LUT R47, R47, 0x3030303, RZ, 0xc0, !PT ;  /* 0x030303032f2f7812 */ /* 0x000fe400078ec0ff */
[----:B------:R-:W-:-:S03]  /*38e0*/  LOP3.LUT R48, R48, 0x3030303, RZ, 0xc0, !PT ;  /* 0x0303030330307812 */ /* 0x000fc600078ec0ff */
[----:B--2---:R-:W-:Y:S02]  /*38f0*/  IDP.4A.S8.S8 R47, R47, R42, RZ ;  /* 0x0000002a2f2f7226 */ /* 0x004fe400000006ff */
[----:B------:R-:W-:Y:S02]  /*3900*/  IDP.4A.S8.S8 R83, R83, R49, R86 ;  /* 0x0000003153537226 */ /* 0x000fe40000000656 */
[----:B------:R-:W-:Y:S02]  /*3910*/  IDP.4A.S8.S8 R85, R48, R43, R47 ;  /* 0x0000002b30557226 */ /* 0x000fe4000000062f */
[----:B------:R-:W2:Y:S01]  /*3920*/  LDS.64 R48, [R57+0x60] ;  /* 0x0000600039307984 */ /* 0x000ea20000000a00 */
[----:B------:R-:W-:-:S04]  /*3930*/  SHF.R.S32.HI R47, RZ, 0x4, R70 ;  /* 0x00000004ff2f7819 */ /* 0x000fc80000011446 */
[----:B------:R-:W-:-:S05]  /*3940*/  LOP3.LUT R47, R47, 0x3030303, RZ, 0xc0, !PT ;  /* 0x030303032f2f7812 */ /* 0x000fca00078ec0ff */
[----:B0-----:R-:W-:Y:S01]  /*3950*/  IDP.4A.S8.S8 R86, R47, R44, R85 ;  /* 0x0000002c2f567226 */ /* 0x001fe20000000655 */
[----:B------:R-:W-:Y:S02]  /*3960*/  SHF.R.S32.HI R47, RZ, 0x4, R67 ;  /* 0x00000004ff2f7819 */ /* 0x000fe40000011443 */
[----:B------:R-:W-:Y:S02]  /*3970*/  LOP3.LUT R85, R82, 0xf, RZ, 0xc0, !PT ;  /* 0x0000000f52557812 */ /* 0x000fe400078ec0ff */
[----:B------:R-:W-:-:S03]  /*3980*/  LOP3.LUT R82, R47, 0x3030303, RZ, 0xc0, !PT ;  /* 0x030303032f527812 */ /* 0x000fc600078ec0ff */
[----:B------:R-:W-:Y:S02]  /*3990*/  IMAD R85, R46, R85, RZ ;  /* 0x000000552e557224 */ /* 0x000fe400078e02ff */
[----:B------:R-:W-:Y:S01]  /*39a0*/  IDP.4A.S8.S8 R82, R82, R45, R86 ;  /* 0x0000002d52527226 */ /* 0x000fe20000000656 */
[----:B------:R-:W0:Y:S01]  /*39b0*/  LDS.64 R46, [R57+0x68] ;  /* 0x00006800392e7984 */ /* 0x000e220000000a00 */
[----:B-1----:R-:W-:Y:S02]  /*39c0*/  LOP3.LUT R86, R84, 0xf, RZ, 0xc0, !PT ;  /* 0x0000000f54567812 */ /* 0x002fe400078ec0ff */
[----:B------:R-:W-:-:S03]  /*39d0*/  SHF.R.S32.HI R76, RZ, 0x6, R76 ;  /* 0x00000006ff4c7819 */ /* 0x000fc6000001144c */
[----:B------:R-:W-:Y:S01]  /*39e0*/  IMAD R82, R82, R86, R85 ;  /* 0x0000005652527224 */ /* 0x000fe200078e0255 */
[----:B---3--:R-:W-:Y:S02]  /*39f0*/  SHF.R.U32.HI R86, RZ, 0x4, R81 ;  /* 0x00000004ff567819 */ /* 0x008fe40000011651 */
[----:B------:R-:W-:Y:S02]  /*3a00*/  SHF.R.S32.HI R85, RZ, 0x6, R73 ;  /* 0x00000006ff557819 */ /* 0x000fe40000011449 */
[----:B------:R-:W-:Y:S01]  /*3a10*/  LOP3.LUT R73, R76, 0x3030303, RZ, 0xc0, !PT ;  /* 0x030303034c497812 */ /* 0x000fe200078ec0ff */
[----:B------:R-:W-:Y:S01]  /*3a20*/  IMAD R86, R86, 0x100, R86 ;  /* 0x0000010056567824 */ /* 0x000fe200078e0256 */
[----:B------:R-:W-:-:S04]  /*3a30*/  LOP3.LUT R76, R85, 0x3030303, RZ, 0xc0, !PT ;  /* 0x03030303554c7812 */ /* 0x000fc800078ec0ff */
[----:B------:R-:W-:Y:S01]  /*3a40*/  LEA R85, R86, R86, 0x10 ;  /* 0x0000005656557211 */ /* 0x000fe200078e80ff */
[----:B--2---:R-:W-:-:S04]  /*3a50*/  IDP.4A.S8.S8 R73, R73, R48, RZ ;  /* 0x0000003049497226 */ /* 0x004fc800000006ff */
[-C--:B------:R-:W-:Y:S02]  /*3a60*/  IDP.4A.S8.S8 R76, R76, R49.reuse, R73 ;  /* 0x000000314c4c7226 */ /* 0x080fe40000000649 */
[C---:B------:R-:W-:Y:S01]  /*3a70*/  IDP.4A.S8.S8 R48, R85.reuse, R48, RZ ;  /* 0x0000003055307226 */ /* 0x040fe200000006ff */
[----:B------:R-:W1:Y:S03]  /*3a80*/  LDS.U8 R73, [R58+0x17] ;  /* 0x000017003a497984 */ /* 0x000e660000000000 */
[----:B------:R-:W-:Y:S02]  /*3a90*/  IDP.4A.S8.S8 R88, R85, R49, R48 ;  /* 0x0000003155587226 */ /* 0x000fe40000000630 */
[----:B------:R-:W2:Y:S01]  /*3aa0*/  LDS.64 R48, [R57+0x70] ;  /* 0x0000700039307984 */ /* 0x000ea20000000a00 */
[----:B------:R-:W-:-:S04]  /*3ab0*/  SHF.R.S32.HI R51, RZ, 0x6, R51 ;  /* 0x00000006ff337819 */ /* 0x000fc80000011433 */
[----:B------:R-:W-:Y:S01]  /*3ac0*/  LOP3.LUT R51, R51, 0x3030303, RZ, 0xc0, !PT ;  /* 0x0303030333337812 */ /* 0x000fe200078ec0ff */
[----:B0-----:R-:W-:-:S04]  /*3ad0*/  IDP.4A.S8.S8 R88, R85, R46, R88 ;  /* 0x0000002e55587226 */ /* 0x001fc80000000658 */
[----:B------:R-:W-:Y:S01]  /*3ae0*/  IDP.4A.S8.S8 R86, R51, R46, R76 ;  /* 0x0000002e33567226 */ /* 0x000fe2000000064c */
[----:B------:R-:W-:-:S05]  /*3af0*/  SHF.R.U32.HI R46, RZ, 0x4, R84 ;  /* 0x00000004ff2e7819 */ /* 0x000fca0000011654 */
[----:B------:R-:W-:Y:S01]  /*3b00*/  IMAD R46, R46, 0x100, R46 ;  /* 0x000001002e2e7824 */ /* 0x000fe200078e022e */
[----:B------:R-:W-:Y:S02]  /*3b10*/  SHF.R.S32.HI R84, RZ, 0x6, R50 ;  /* 0x00000006ff547819 */ /* 0x000fe40000011432 */
[----:B------:R-:W-:Y:S02]  /*3b20*/  LDS.64 R50, [R57+0x78] ;  /* 0x0000780039327984 */ /* 0x000fe40000000a00 */
[----:B------:R-:W-:Y:S02]  /*3b30*/  LEA R76, R46, R46, 0x10 ;  /* 0x0000002e2e4c7211 */ /* 0x000fe400078e80ff */
[----:B------:R-:W-:Y:S01]  /*3b40*/  LOP3.LUT R84, R84, 0x3030303, RZ, 0xc0, !PT ;  /* 0x0303030354547812 */ /* 0x000fe200078ec0ff */
[----:B------:R-:W0:Y:S02]  /*3b50*/  LDS R46, [R65+0x4] ;  /* 0x00000400412e7984 */ /* 0x000e240000000800 */
[----:B------:R-:W-:Y:S01]  /*3b60*/  IDP.4A.S8.S8 R83, R76, R42, R83 ;  /* 0x0000002a4c537226 */ /* 0x000fe20000000653 */
[----:B------:R-:W-:Y:S01]  /*3b70*/  SHF.R.S32.HI R72, RZ, 0x6, R72 ;  /* 0x00000006ff487819 */ /* 0x000fe20000011448 */
[----:B------:R-:W-:-:S02]  /*3b80*/  IDP.4A.S8.S8 R42, R84, R47, R86 ;  /* 0x0000002f542a7226 */ /* 0x000fc40000000656 */
[----:B------:R-:W-:Y:S02]  /*3b90*/  IDP.4A.S8.S8 R85, R85, R47, R88 ;  /* 0x0000002f55557226 */ /* 0x000fe40000000658 */
[----:B------:R-:W-:Y:S01]  /*3ba0*/  IDP.4A.S8.S8 R47, R76, R43, R83 ;  /* 0x0000002b4c2f7226 */ /* 0x000fe20000000653 */
[----:B------:R-:W-:Y:S02]  /*3bb0*/  SHF.R.S32.HI R71, RZ, 0x6, R71 ;  /* 0x00000006ff477819 */ /* 0x000fe40000011447 */
[----:B-1----:R-:W-:Y:S02]  /*3bc0*/  SHF.R.U32.HI R83, RZ, 0x4, R73 ;  /* 0x00000004ff537819 */ /* 0x002fe40000011649 */
[----:B------:R-:W-:Y:S02]  /*3bd0*/  LOP3.LUT R43, R72, 0x3030303, RZ, 0xc0, !PT ;  /* 0x03030303482b7812 */ /* 0x000fe400078ec0ff */
[----:B------:R-:W-:Y:S01]  /*3be0*/  LOP3.LUT R72, R71, 0x3030303, RZ, 0xc0, !PT ;  /* 0x0303030347487812 */ /* 0x000fe200078ec0ff */
[----:B------:R-:W-:-:S02]  /*3bf0*/  IMAD R83, R83, 0x100, R83 ;  /* 0x0000010053537824 */ /* 0x000fc400078e0253 */
[----:B--2---:R-:W-:Y:S02]  /*3c00*/  IDP.4A.S8.S8 R71, R43, R48, RZ ;  /* 0x000000302b477226 */ /* 0x004fe400000006ff */
[----:B------:R-:W-:Y:S02]  /*3c10*/  IDP.4A.S8.S8 R47, R76, R44, R47 ;  /* 0x0000002c4c2f7226 */ /* 0x000fe4000000062f */
[----:B------:R-:W1:Y:S01]  /*3c20*/  LDS R44, [R64+UR7] ;  /* 0x00000007402c7984 */ /* 0x000e620008000800 */
[----:B------:R-:W-:Y:S01]  /*3c30*/  LEA R43, R83, R83, 0x10 ;  /* 0x00000053532b7211 */ /* 0x000fe200078e80ff */
[----:B------:R-:W-:Y:S02]  /*3c40*/  IDP.4A.S8.S8 R86, R72, R49, R71 ;  /* 0x0000003148567226 */ /* 0x000fe40000000647 */
[----:B------:R-:W2:Y:S02]  /*3c50*/  LDS R71, [R53+UR7] ;  /* 0x0000000735477984 */ /* 0x000ea40008000800 */
[----:B------:R-:W-:-:S02]  /*3c60*/  IDP.4A.S8.S8 R84, R43, R48, R85 ;  /* 0x000000302b547226 */ /* 0x000fc40000000655 */
[----:B------:R-:W3:Y:S01]  /*3c70*/  LDS R48, [R52+UR7] ;  /* 0x0000000734307984 */ /* 0x000ee20008000800 */
[----:B------:R-:W-:-:S03]  /*3c80*/  SHF.R.S32.HI R72, RZ, 0x6, R67 ;  /* 0x00000006ff487819 */ /* 0x000fc60000011443 */
[----:B------:R-:W4:Y:S01]  /*3c90*/  LDS R67, [R61+UR7] ;  /* 0x000000073d437984 */ /* 0x000f220008000800 */
[----:B------:R-:W-:Y:S02]  /*3ca0*/  SHF.R.S32.HI R70, RZ, 0x6, R70 ;  /* 0x00000006ff467819 */ /* 0x000fe40000011446 */
[----:B------:R-:W-:Y:S01]  /*3cb0*/  LOP3.LUT R81, R81, 0xf, RZ, 0xc0, !PT ;  /* 0x0000000f51517812 */ /* 0x000fe200078ec0ff */
[C---:B------:R-:W-:Y:S01]  /*3cc0*/  IDP.4A.S8.S8 R84, R43.reuse, R49, R84 ;  /* 0x000000312b547226 */ /* 0x040fe20000000654 */
[----:B------:R-:W-:Y:S01]  /*3cd0*/  LOP3.LUT R83, R70, 0x3030303, RZ, 0xc0, !PT ;  /* 0x0303030346537812 */ /* 0x000fe200078ec0ff */
[----:B------:R-:W-:Y:S01]  /*3ce0*/  IDP.4A.S8.S8 R47, R76, R45, R47 ;  /* 0x0000002d4c2f7226 */ /* 0x000fe2000000062f */
[----:B------:R-:W-:Y:S01]  /*3cf0*/  I2FP.F32.S32 R45, R78 ;  /* 0x0000004e002d7245 */ /* 0x000fe20000201400 */
[----:B------:R-:W-:Y:S02]  /*3d00*/  IMAD R81, R42, R81, RZ ;  /* 0x000000512a517224 */ /* 0x000fe400078e02ff */
[--C-:B0-----:R-:W-:Y:S01]  /*3d10*/  HADD2.F32 R42, -RZ, R46.reuse.H1_H1 ;  /* 0x3000002eff2a7230 */ /* 0x101fe20000004100 */
[----:B------:R-:W-:Y:S01]  /*3d20*/  LOP3.LUT R72, R72, 0x3030303, RZ, 0xc0, !PT ;  /* 0x0303030348487812 */ /* 0x000fe200078ec0ff */
[-C--:B------:R-:W-:Y:S01]  /*3d30*/  IDP.4A.S8.S8 R84, R43, R50.reuse, R84 ;  /* 0x000000322b547226 */ /* 0x080fe20000000654 */
[----:B------:R-:W-:Y:S01]  /*3d40*/  I2FP.F32.S32 R77, R77 ;  /* 0x0000004d004d7245 */ /* 0x000fe20000201400 */
[----:B------:R-:W-:Y:S01]  /*3d50*/  IDP.4A.S8.S8 R83, R83, R50, R86 ;  /* 0x0000003253537226 */ /* 0x000fe20000000656 */
[----:B------:R-:W-:Y:S01]  /*3d60*/  I2FP.F32.S32 R49, R80 ;  /* 0x0000005000317245 */ /* 0x000fe20000201400 */
[----:B------:R-:W-:-:S02]  /*3d70*/  HADD2.F32 R46, -RZ, R46.H0_H0 ;  /* 0x2000002eff2e7230 */ /* 0x000fc40000004100 */
        /* <DEDUP_REMOVED lines=14> */
[----:B-1----:R-:W-:Y:S01]  /*3e60*/  FFMA.FTZ R44, R44, R45, R59 ;  /* 0x0000002d2c2c7223 */ /* 0x002fe2000001003b */
[----:B------:R-:W-:Y:S01]  /*3e70*/  UISETP.GE.AND UP0, UPT, UR6, UR23, UPT ;  /* 0x000000170600728c */ /* 0x000fe2000bf06270 */
[----:B------:R-:W-:Y:S01]  /*3e80*/  FMUL.FTZ R42, R43, R42 ;  /* 0x0000002a2b2a7220 */ /* 0x000fe20000410000 */
[----:B------:R-:W-:Y:S01]  /*3e90*/  I2FP.F32.S32 R43, R72 ;  /* 0x00000048002b7245 */ /* 0x000fe20000201400 */
[----:B------:R-:W-:Y:S01]  /*3ea0*/  FFMA.FTZ R47, R46, R47, -R51 ;  /* 0x0000002f2e2f7223 */ /* 0x000fe20000010833 */
[----:B--2---:R-:W-:-:S03]  /*3eb0*/  FFMA.FTZ R49, R71, R49, R44 ;  /* 0x0000003147317223 */ /* 0x004fc6000001002c */
[----:B------:R-:W-:Y:S01]  /*3ec0*/  FFMA.FTZ R42, R43, R46, -R42 ;  /* 0x0000002e2b2a7223 */ /* 0x000fe2000001082a */
[----:B---3--:R-:W-:-:S04]  /*3ed0*/  FFMA.FTZ R48, R48, R47, R49 ;  /* 0x0000002f30307223 */ /* 0x008fc80000010031 */
[----:B----4-:R-:W-:Y:S01]  /*3ee0*/  FFMA.FTZ R59, R67, R42, R48 ;  /* 0x0000002a433b7223 */ /* 0x010fe20000010030 */
[----:B------:R-:W-:Y:S06]  /*3ef0*/  BAR.SYNC.DEFER_BLOCKING 0x0 ;  /* 0x0000000000007b1d */ /* 0x000fec0000010000 */
[----:B------:R-:W-:Y:S05]  /*3f00*/  BRA.U UP0, `(.L_x_317) ;  /* 0x0000000d00a87547 */ /* 0x000fea000b800000 */
[----:B------:R-:W-:Y:S01]  /*3f10*/  VIADD R42, R2, 0x60 ;  /* 0x00000060022a7836 */ /* 0x000fe20000000000 */
[----:B------:R-:W-:-:S04]  /*3f20*/  IADD3 R62, PT, PT, R62, 0xc, RZ ;  /* 0x0000000c3e3e7810 */ /* 0x000fc80007ffe0ff */
[----:B------:R-:W-:-:S04]  /*3f30*/  LEA.HI R42, R42, UR15, RZ, 0x1d ;  /* 0x0000000f2a2a7c11 */ /* 0x000fc8000f8fe8ff */
[----:B------:R-:W-:Y:S02]  /*3f40*/  ISETP.GE.OR P1, PT, R42, UR10, P0 ;  /* 0x0000000a2a007c0c */ /* 0x000fe40008726670 */
[----:B------:R-:W-:-:S04]  /*3f50*/  ISETP.GE.OR P0, PT, R62, UR10, P0 ;  /* 0x0000000a3e007c0c */ /* 0x000fc80008706670 */
[----:B------:R-:W-:-:S07]  /*3f60*/  ISETP.GT.U32.OR P0, PT, R2, 0x3, P0 ;  /* 0x000000030200780c */ /* 0x000fce0000704470 */
[----:B------:R-:W-:-:S04]  /*3f70*/  @!P1 IMAD.IADD R43, R63, 0x1, R42 ;  /* 0x000000013f2b9824 */ /* 0x000fc800078e022a */
[----:B------:R-:W-:Y:S02]  /*3f80*/  @!P1 IMAD.WIDE R42, R43, 0x24, R68 ;  /* 0x000000242b2a9825 */ /* 0x000fe400078e0244 */
[----:B------:R-:W2:Y:S04]  /*3f90*/  @!P0 LDG.E.U16.CONSTANT R74, desc[UR20][R74.64+0x1b0] ;  /* 0x0001b0144a4a8981 */ /* 0x000ea8000c1e9500 */
[----:B------:R-:W3:Y:S01]  /*3fa0*/  @!P1 LDG.E.CONSTANT R42, desc[UR20][R42.64+0x4] ;  /* 0x000004142a2a9981 */ /* 0x000ee2000c1e9900 */
[----:B--2---:R-:W-:-:S03]  /*3fb0*/  @!P0 HADD2.F32 R47, -RZ, R74.H0_H0 ;  /* 0x2000004aff2f8230 */ /* 0x004fc60000004100 */
[----:B---3--:R-:W-:Y:S04]  /*3fc0*/  @!P1 STS [R9], R42 ;  /* 0x0000002a09009388 */ /* 0x008fe80000000800 */
[----:B------:R-:W-:Y:S01]  /*3fd0*/  @!P0 STS [R8], R47 ;  /* 0x0000002f08008388 */ /* 0x000fe20000000800 */
[----:B------:R-:W-:Y:S06]  /*3fe0*/  BAR.SYNC.DEFER_BLOCKING 0x0 ;  /* 0x0000000000007b1d */ /* 0x000fec0000010000 */
[----:B------:R-:W0:Y:S04]  /*3ff0*/  LDS R73, [R66+0x60] ;  /* 0x0000600042497984 */ /* 0x000e280000000800 */
[----:B------:R-:W1:Y:S04]  /*4000*/  LDS.U8 R76, [R58+0x18] ;  /* 0x000018003a4c7984 */ /* 0x000e680000000000 */
[----:B------:R-:W2:Y:S04]  /*4010*/  LDS R72, [R66+0x64] ;  /* 0x0000640042487984 */ /* 0x000ea80000000800 */
[----:B------:R-:W3:Y:S04]  /*4020*/  LDS.64 R44, [R60] ;  /* 0x000000003c2c7984 */ /* 0x000ee80000000a00 */
[----:B------:R-:W4:Y:S04]  /*4030*/  LDS R62, [R66+0x68] ;  /* 0x00006800423e7984 */ /* 0x000f280000000800 */
[----:B------:R-:W-:Y:S04]  /*4040*/  LDS.64 R48, [R60+0x8] ;  /* 0x000008003c307984 */ /* 0x000fe80000000a00 */
[----:B------:R-:W5:Y:S04]  /*4050*/  LDS.U8 R50, [R58+0x19] ;  /* 0x000019003a327984 */ /* 0x000f680000000000 */
[----:B------:R-:W5:Y:S04]  /*4060*/  LDS R63, [R66+0x70] ;  /* 0x00007000423f7984 */ /* 0x000f680000000800 */
[----:B------:R-:W5:Y:S04]  /*4070*/  LDS R70, [R66+0x74] ;  /* 0x0000740042467984 */ /* 0x000f680000000800 */
[----:B------:R-:W5:Y:S04]  /*4080*/  LDS R67, [R66+0x6c] ;  /* 0x00006c0042437984 */ /* 0x000f680000000800 */
[----:B------:R-:W5:Y:S01]  /*4090*/  LDS.64 R42, [R60+0x10] ;  /* 0x000010003c2a7984 */ /* 0x000f620000000a00 */
[----:B0-----:R-:W-:-:S03]  /*40a0*/  LOP3.LUT R51, R73, 0x3030303, RZ, 0xc0, !PT ;  /* 0x0303030349337812 */ /* 0x001fc600078ec0ff */
[----:B------:R-:W0:Y:S01]  /*40b0*/  LDS R71, [R66+0x78] ;  /* 0x0000780042477984 */ /* 0x000e220000000800 */
[----:B-1----:R-:W-:-:S03]  /*40c0*/  SHF.R.U32.HI R75, RZ, 0x4, R76 ;  /* 0x00000004ff4b7819 */ /* 0x002fc6000001164c */
[----:B------:R5:W1:Y:S01]  /*40d0*/  LDS.64 R46, [R60+0x18] ;  /* 0x000018003c2e7984 */ /* 0x000a620000000a00 */
[----:B------:R-:W-:Y:S02]  /*40e0*/  LEA R75, R75, R75, 0x8 ;  /* 0x0000004b4b4b7211 */ /* 0x000fe400078e40ff */
[----:B--2---:R-:W-:Y:S01]  /*40f0*/  LOP3.LUT R78, R72, 0x3030303, RZ, 0xc0, !PT ;  /* 0x03030303484e7812 */ /* 0x004fe200078ec0ff */
[----:B------:R-:W2:Y:S01]  /*4100*/  LDS R74, [R66+0x7c] ;  /* 0x00007c00424a7984 */ /* 0x000ea20000000800 */
[-C--:B---3--:R-:W-:Y:S01]  /*4110*/  IDP.4A.S8.S8 R51, R51, R44.reuse, RZ ;  /* 0x0000002c33337226 */ /* 0x088fe200000006ff */
[----:B------:R-:W-:Y:S01]  /*4120*/  SHF.R.S32.HI R82, RZ, 0x4, R72 ;  /* 0x00000004ff527819 */ /* 0x000fe20000011448 */
[----:B------:R-:W-:Y:S01]  /*4130*/  IMAD R77, R75, 0x10000, R75 ;  /* 0x000100004b4d7824 */ /* 0x000fe200078e024b */
[----:B------:R-:W3:Y:S01]  /*4140*/  LDS.U8 R66, [R58+0x1a] ;  /* 0x00001a003a427984 */ /* 0x000ee20000000000 */
[----:B------:R-:W-:Y:S01]  /*4150*/  IDP.4A.S8.S8 R78, R78, R45, R51 ;  /* 0x0000002d4e4e7226 */ /* 0x000fe20000000633 */
[----:B----4-:R-:W-:Y:S01]  /*4160*/  LOP3.LUT R75, R62, 0x3030303, RZ, 0xc0, !PT ;  /* 0x030303033e4b7812 */ /* 0x010fe200078ec0ff */
[----:B------:R-:W-:Y:S01]  /*4170*/  IDP.4A.S8.S8 R44, R77, R44, RZ ;  /* 0x0000002c4d2c7226 */ /* 0x000fe200000006ff */
[----:B------:R0:W4:Y:S01]  /*4180*/  LDS R51, [R65+0x4] ;  /* 0x0000040041337984 */ /* 0x0001220000000800 */
[----:B------:R-:W-:-:S02]  /*4190*/  LOP3.LUT R82, R82, 0x3030303, RZ, 0xc0, !PT ;  /* 0x0303030352527812 */ /* 0x000fc400078ec0ff */
[----:B------:R-:W-:Y:S01]  /*41a0*/  IDP.4A.S8.S8 R44, R77, R45, R44 ;  /* 0x0000002d4d2c7226 */ /* 0x000fe2000000062c */
[----:B-----5:R-:W-:Y:S01]  /*41b0*/  SHF.R.U32.HI R60, RZ, 0x4, R50 ;  /* 0x00000004ff3c7819 */ /* 0x020fe20000011632 */
[-C--:B------:R-:W-:Y:S01]  /*41c0*/  IDP.4A.S8.S8 R79, R75, R48.reuse, R78 ;  /* 0x000000304b4f7226 */ /* 0x080fe2000000064e */
[----:B------:R-:W-:Y:S01]  /*41d0*/  LOP3.LUT R50, R50, 0xf, RZ, 0xc0, !PT ;  /* 0x0000000f32327812 */ /* 0x000fe200078ec0ff */
[----:B------:R-:W-:Y:S01]  /*41e0*/  IDP.4A.S8.S8 R80, R77, R48, R44 ;  /* 0x000000304d507226 */ /* 0x000fe2000000062c */
[----:B------:R-:W-:Y:S01]  /*41f0*/  LOP3.LUT R75, R63, 0x3030303, RZ, 0xc0, !PT ;  /* 0x030303033f4b7812 */ /* 0x000fe200078ec0ff */
[----:B------:R-:W5:Y:S01]  /*4200*/  LDS.64 R44, [R57+0x20] ;  /* 0x00002000392c7984 */ /* 0x000f620000000a00 */
[----:B------:R-:W-:Y:S01]  /*4210*/  LEA R60, R60, R60, 0x8 ;  /* 0x0000003c3c3c7211 */ /* 0x000fe200078e40ff */
[----:B------:R-:W-:Y:S01]  /*4220*/  IDP.4A.S8.S8 R77, R77, R49, R80 ;  /* 0x000000314d4d7226 */ /* 0x000fe20000000650 */
[----:B------:R-:W-:Y:S01]  /*4230*/  LOP3.LUT R78, R70, 0x3030303, RZ, 0xc0, !PT ;  /* 0x03030303464e7812 */ /* 0x000fe200078ec0ff */
[----:B------:R-:W-:Y:S02]  /*4240*/  LDS R52, [R52+UR7] ;  /* 0x0000000734347984 */ /* 0x000fe40008000800 */
[----:B------:R-:W-:Y:S01]  /*4250*/  IMAD R60, R60, 0x10000, R60 ;  /* 0x000100003c3c7824 */ /* 0x000fe200078e023c */
[----:B------:R-:W-:Y:S01]  /*4260*/  LOP3.LUT R48, R67, 0x3030303, RZ, 0xc0, !PT ;  /* 0x0303030343307812 */ /* 0x000fe200078ec0ff */
[----:B------:R-:W-:Y:S01]  /*4270*/  LDS R61, [R61+UR7] ;  /* 0x000000073d3d7984 */ /* 0x000fe20008000800 */
[----:B------:R-:W-:-:S03]  /*4280*/  IDP.4A.S8.S8 R75, R75, R42, RZ ;  /* 0x0000002a4b4b7226 */ /* 0x000fc600000006ff */
[----:B------:R-:W-:Y:S01]  /*4290*/  IDP.4A.S8.S8 R79, R48, R49, R79 ;  /* 0x00000031304f7226 */ /* 0x000fe2000000064f */
[----:B0-----:R-:W-:Y:S01]  /*42a0*/  LOP3.LUT R65, R71, 0x3030303, RZ, 0xc0, !PT ;  /* 0x0303030347417812 */ /* 0x001fe200078ec0ff */
[-C--:B------:R-:W-:Y:S01]  /*42b0*/  IDP.4A.S8.S8 R75, R78, R43.reuse, R75 ;  /* 0x0000002b4e4b7226 */ /* 0x080fe2000000064b */
[----:B------:R-:W0:Y:S01]  /*42c0*/  LDS.64 R48, [R57+0x28] ;  /* 0x0000280039307984 */ /* 0x000e220000000a00 */
[----:B------:R-:W-:Y:S01]  /*42d0*/  IDP.4A.S8.S8 R77, R60, R42, R77 ;  /* 0x0000002a3c4d7226 */ /* 0x000fe2000000064d */
[----:B------:R-:W-:Y:S01]  /*42e0*/  LOP3.LUT R78, R76, 0xf, RZ, 0xc0, !PT ;  /* 0x0000000f4c4e7812 */ /* 0x000fe200078ec0ff */
[----:B-1----:R-:W-:Y:S01]  /*42f0*/  IDP.4A.S8.S8 R65, R65, R46, R75 ;  /* 0x0000002e41417226 */ /* 0x002fe2000000064b */
[----:B------:R1:W0:Y:S01]  /*4300*/  LDS R76, [R64+UR7] ;  /* 0x00000007404c7984 */ /* 0x0002220008000800 */
[----:B------:R-:W-:Y:S01]  /*4310*/  IDP.4A.S8.S8 R77, R60, R43, R77 ;  /* 0x0000002b3c4d7226 */ /* 0x000fe2000000064d */
[----:B--2---:R-:W-:Y:S01]  /*4320*/  LOP3.LUT R42, R74, 0x3030303, RZ, 0xc0, !PT ;  /* 0x030303034a2a7812 */ /* 0x004fe200078ec0ff */
[----:B------:R-:W-:Y:S01]  /*4330*/  IMAD R78, R79, R78, RZ ;  /* 0x0000004e4f4e7224 */ /* 0x000fe200078e02ff */
[----:B------:R-:W2:Y:S01]  /*4340*/  LDS.U8 R75, [R58+0x1b] ;  /* 0x00001b003a4b7984 */ /* 0x000ea20000000000 */
[----:B------:R-:W-:Y:S01]  /*4350*/  IDP.4A.S8.S8 R77, R60, R46, R77 ;  /* 0x0000002e3c4d7226 */ /* 0x000fe2000000064d */
[----:B---3--:R-:W-:Y:S01]  /*4360*/  SHF.R.U32.HI R79, RZ, 0x4, R66 ;  /* 0x00000004ff4f7819 */ /* 0x008fe20000011642 */
[-C--:B------:R-:W-:Y:S01]  /*4370*/  IDP.4A.S8.S8 R65, R42, R47.reuse, R65 ;  /* 0x0000002f2a417226 */ /* 0x080fe20000000641 */
[----:B------:R-:W-:Y:S01]  /*4380*/  LOP3.LUT R66, R66, 0xf, RZ, 0xc0, !PT ;  /* 0x0000000f42427812 */ /* 0x000fe200078ec0ff */
[----:B------:R-:W-:Y:S01]  /*4390*/  IDP.4A.S8.S8 R77, R60, R47, R77 ;  /* 0x0000002f3c4d7226 */ /* 0x000fe2000000064d */
[----:B------:R-:W-:Y:S01]  /*43a0*/  LEA R80, R79, R79, 0x8 ;  /* 0x0000004f4f507211 */ /* 0x000fe200078e40ff */
[----:B------:R-:W-:Y:S01]  /*43b0*/  IMAD R50, R65, R50, R78 ;  /* 0x0000003241327224 */ /* 0x000fe200078e024e */
[----:B------:R-:W3:Y:S01]  /*43c0*/  LDS.64 R46, [R57+0x30] ;  /* 0x00003000392e7984 */ /* 0x000ee20000000a00 */
[--C-:B----4-:R-:W-:Y:S01]  /*43d0*/  HADD2.F32 R60, -RZ, R51.reuse.H1_H1 ;  /* 0x30000033ff3c7230 */ /* 0x110fe20000004100 */
[----:B------:R-:W-:Y:S01]  /*43e0*/  I2FP.F32.S32 R77, R77 ;  /* 0x0000004d004d7245 */ /* 0x000fe20000201400 */
[----:B-1----:R-:W-:Y:S01]  /*43f0*/  HADD2.F32 R64, -RZ, R51.H0_H0 ;  /* 0x20000033ff407230 */ /* 0x002fe20000004100 */
[----:B------:R-:W-:Y:S01]  /*4400*/  SHF.R.S32.HI R78, RZ, 0x2, R73 ;  /* 0x00000002ff4e7819 */ /* 0x000fe20000011449 */
[----:B------:R-:W1:Y:S01]  /*4410*/  LDS.U8 R65, [R58+0x1c] ;  /* 0x00001c003a417984 */ /* 0x000e620000000000 */
[----:B------:R-:W-:Y:S01]  /*4420*/  I2FP.F32.S32 R51, R50 ;  /* 0x0000003200337245 */ /* 0x000fe20000201400 */
[----:B------:R-:W-:Y:S01]  /*4430*/  FMUL.FTZ R77, R60, R77 ;  /* 0x0000004d3c4d7220 */ /* 0x000fe20000410000 */
[----:B------:R-:W-:Y:S01]  /*4440*/  SHF.R.S32.HI R50, RZ, 0x2, R72 ;  /* 0x00000002ff327819 */ /* 0x000fe20000011448 */
[----:B------:R-:W4:Y:S01]  /*4450*/  LDS.64 R42, [R57+0x38] ;  /* 0x00003800392a7984 */ /* 0x000f220000000a00 */
[----:B------:R-:W-:Y:S01]  /*4460*/  LOP3.LUT R79, R78, 0x3030303, RZ, 0xc0, !PT ;  /* 0x030303034e4f7812 */ /* 0x000fe200078ec0ff */
[----:B------:R-:W-:Y:S01]  /*4470*/  FFMA.FTZ R78, R64, R51, -R77 ;  /* 0x00000033404e7223 */ /* 0x000fe2000001084d */
[----:B------:R-:W-:Y:S01]  /*4480*/  IMAD R77, R80, 0x10000, R80 ;  /* 0x00010000504d7824 */ /* 0x000fe200078e0250 */
[----:B------:R-:W-:-:S02]  /*4490*/  SHF.R.S32.HI R51, RZ, 0x2, R62 ;  /* 0x00000002ff337819 */ /* 0x000fc4000001143e */
[----:B------:R-:W-:Y:S01]  /*44a0*/  LOP3.LUT R50, R50, 0x3030303, RZ, 0xc0, !PT ;  /* 0x0303030332327812 */ /* 0x000fe200078ec0ff */
[-C--:B-----5:R-:W-:Y:S01]  /*44b0*/  IDP.4A.S8.S8 R81, R79, R44.reuse, RZ ;  /* 0x0000002c4f517226 */ /* 0x0a0fe200000006ff */
[----:B------:R-:W-:Y:S01]  /*44c0*/  SHF.R.S32.HI R80, RZ, 0x2, R67 ;  /* 0x00000002ff507819 */ /* 0x000fe20000011443 */
[----:B------:R-:W-:Y:S01]  /*44d0*/  IDP.4A.S8.S8 R44, R77, R44, RZ ;  /* 0x0000002c4d2c7226 */ /* 0x000fe200000006ff */
[----:B------:R-:W-:Y:S01]  /*44e0*/  LOP3.LUT R79, R51, 0x3030303, RZ, 0xc0, !PT ;  /* 0x03030303334f7812 */ /* 0x000fe200078ec0ff */
[-C--:B------:R-:W-:Y:S01]  /*44f0*/  IDP.4A.S8.S8 R81, R50, R45.reuse, R81 ;  /* 0x0000002d32517226 */ /* 0x080fe20000000651 */
[----:B------:R-:W-:Y:S01]  /*4500*/  LOP3.LUT R80, R80, 0x3030303, RZ, 0xc0, !PT ;  /* 0x0303030350507812 */ /* 0x000fe200078ec0ff */
[----:B------:R-:W5:Y:S01]  /*4510*/  LDS.64 R50, [R57+0x40] ;  /* 0x0000400039327984 */ /* 0x000f620000000a00 */
[----:B------:R-:W-:Y:S01]  /*4520*/  IDP.4A.S8.S8 R44, R77, R45, R44 ;  /* 0x0000002d4d2c7226 */ /* 0x000fe2000000062c */
[----:B------:R-:W-:Y:S01]  /*4530*/  SHF.R.S32.HI R72, RZ, 0x6, R72 ;  /* 0x00000006ff487819 */ /* 0x000fe20000011448 */
[----:B0-----:R-:W-:-:S02]  /*4540*/  IDP.4A.S8.S8 R79, R79, R48, R81 ;  /* 0x000000304f4f7226 */ /* 0x001fc40000000651 */
[C---:B------:R-:W-:Y:S02]  /*4550*/  IDP.4A.S8.S8 R44, R77.reuse, R48, R44 ;  /* 0x000000304d2c7226 */ /* 0x040fe4000000062c */
[----:B------:R-:W-:Y:S01]  /*4560*/  FFMA.FTZ R59, R76, R78, R59 ;  /* 0x0000004e4c3b7223 */ /* 0x000fe2000001003b */
[-C--:B------:R-:W-:Y:S01]  /*4570*/  IDP.4A.S8.S8 R79, R80, R49.reuse, R79 ;  /* 0x00000031504f7226 */ /* 0x080fe2000000064f */
[----:B------:R-:W-:Y:S01]  /*4580*/  SHF.R.S32.HI R48, RZ, 0x2, R63 ;  /* 0x00000002ff307819 */ /* 0x000fe2000001143f */
[----:B------:R-:W-:Y:S01]  /*4590*/  IDP.4A.S8.S8 R80, R77, R49, R44 ;  /* 0x000000314d507226 */ /* 0x000fe2000000062c */
[----:B--2---:R-:W-:Y:S01]  /*45a0*/  SHF.R.U32.HI R76, RZ, 0x4, R75 ;  /* 0x00000004ff4c7819 */ /* 0x004fe2000001164b */
[----:B------:R-:W0:Y:S01]  /*45b0*/  LDS.64 R44, [R57+0x48] ;  /* 0x00004800392c7984 */ /* 0x000e220000000a00 */
[----:B------:R-:W-:Y:S02]  /*45c0*/  SHF.R.S32.HI R78, RZ, 0x2, R70 ;  /* 0x00000002ff4e7819 */ /* 0x000fe40000011446 */
[----:B------:R-:W-:-:S02]  /*45d0*/  LEA R77, R76, R76, 0x8 ;  /* 0x0000004c4c4d7211 */ /* 0x000fc400078e40ff */
[----:B------:R-:W-:Y:S01]  /*45e0*/  LOP3.LUT R49, R48, 0x3030303, RZ, 0xc0, !PT ;  /* 0x0303030330317812 */ /* 0x000fe200078ec0ff */
[----:B------:R-:W2:Y:S01]  /*45f0*/  LDS.U8 R76, [R58+0x1d] ;  /* 0x00001d003a4c7984 */ /* 0x000ea20000000000 */
[----:B------:R-:W-:Y:S01]  /*4600*/  SHF.R.S32.HI R48, RZ, 0x2, R71 ;  /* 0x00000002ff307819 */ /* 0x000fe20000011447 */
[----:B------:R-:W-:Y:S01]  /*4610*/  IMAD R77, R77, 0x10000, R77 ;  /* 0x000100004d4d7824 */ /* 0x000fe200078e024d */
[----:B------:R-:W-:Y:S01]  /*4620*/  LOP3.LUT R78, R78, 0x3030303, RZ, 0xc0, !PT ;  /* 0x030303034e4e7812 */ /* 0x000fe200078ec0ff */
[-C--:B---3--:R-:W-:Y:S01]  /*4630*/  IDP.4A.S8.S8 R81, R49, R46.reuse, RZ ;  /* 0x0000002e31517226 */ /* 0x088fe200000006ff */
[----:B------:R-:W-:Y:S01]  /*4640*/  LOP3.LUT R49, R48, 0x3030303, RZ, 0xc0, !PT ;  /* 0x0303030330317812 */ /* 0x000fe200078ec0ff */
[----:B------:R-:W-:Y:S01]  /*4650*/  IDP.4A.S8.S8 R80, R77, R46, R80 ;  /* 0x0000002e4d507226 */ /* 0x000fe20000000650 */
[----:B------:R-:W-:Y:S01]  /*4660*/  SHF.R.S32.HI R46, RZ, 0x2, R74 ;  /* 0x00000002ff2e7819 */ /* 0x000fe2000001144a */
[-C--:B------:R-:W-:Y:S01]  /*4670*/  IDP.4A.S8.S8 R81, R78, R47.reuse, R81 ;  /* 0x0000002f4e517226 */ /* 0x080fe20000000651 */
[----:B------:R-:W-:Y:S01]  /*4680*/  LOP3.LUT R75, R75, 0xf, RZ, 0xc0, !PT ;  /* 0x0000000f4b4b7812 */ /* 0x000fe200078ec0ff */
[----:B------:R-:W-:Y:S01]  /*4690*/  IMAD R78, R79, R66, RZ ;  /* 0x000000424f4e7224 */ /* 0x000fe200078e02ff */
[----:B------:R-:W-:Y:S01]  /*46a0*/  LOP3.LUT R48, R46, 0x3030303, RZ, 0xc0, !PT ;  /* 0x030303032e307812 */ /* 0x000fe200078ec0ff */
[----:B------:R-:W-:Y:S01]  /*46b0*/  IDP.4A.S8.S8 R80, R77, R47, R80 ;  /* 0x0000002f4d507226 */ /* 0x000fe20000000650 */
[----:B-1----:R-:W-:Y:S01]  /*46c0*/  SHF.R.U32.HI R66, RZ, 0x4, R65 ;  /* 0x00000004ff427819 */ /* 0x002fe20000011641 */
[----:B------:R-:W1:Y:S01]  /*46d0*/  LDS.64 R46, [R57+0x50] ;  /* 0x00005000392e7984 */ /* 0x000e620000000a00 */
[-C--:B----4-:R-:W-:Y:S01]  /*46e0*/  IDP.4A.S8.S8 R81, R49, R42.reuse, R81 ;  /* 0x0000002a31517226 */ /* 0x090fe20000000651 */
[----:B------:R-:W-:Y:S01]  /*46f0*/  SHF.R.S32.HI R49, RZ, 0x4, R73 ;  /* 0x00000004ff317819 */ /* 0x000fe20000011449 */
[----:B------:R-:W-:Y:S01]  /*4700*/  IDP.4A.S8.S8 R42, R77, R42, R80 ;  /* 0x0000002a4d2a7226 */ /* 0x000fe20000000650 */
[----:B------:R-:W-:Y:S01]  /*4710*/  LEA R79, R66, R66, 0x8 ;  /* 0x00000042424f7211 */ /* 0x000fe200078e40ff */
[-C--:B------:R-:W-:Y:S01]  /*4720*/  IDP.4A.S8.S8 R81, R48, R43.reuse, R81 ;  /* 0x0000002b30517226 */ /* 0x080fe20000000651 */
[----:B------:R-:W3:Y:S01]  /*4730*/  LDS.U8 R66, [R58+0x1e] ;  /* 0x00001e003a427984 */ /* 0x000ee20000000000 */
[----:B------:R-:W-:Y:S01]  /*4740*/  LOP3.LUT R83, R49, 0x3030303, RZ, 0xc0, !PT ;  /* 0x0303030331537812 */ /* 0x000fe200078ec0ff */
[----:B------:R-:W-:Y:S01]  /*4750*/  IDP.4A.S8.S8 R77, R77, R43, R42 ;  /* 0x0000002b4d4d7226 */ /* 0x000fe2000000062a */
[--C-:B------:R-:W-:Y:S01]  /*4760*/  SHF.R.S32.HI R80, RZ, 0x4, R62.reuse ;  /* 0x00000004ff507819 */ /* 0x100fe2000001143e */
[----:B------:R-:W4:Y:S01]  /*4770*/  LDS.64 R48, [R57+0x58] ;  /* 0x0000580039307984 */ /* 0x000f220000000a00 */
[----:B------:R-:W-:Y:S01]  /*4780*/  IMAD R79, R79, 0x10000, R79 ;  /* 0x000100004f4f7824 */ /* 0x000fe200078e024f */
[----:B------:R-:W-:Y:S01]  /*4790*/  LOP3.LUT R65, R65, 0xf, RZ, 0xc0, !PT ;  /* 0x0000000f41417812 */ /* 0x000fe200078ec0ff */
[-C--:B-----5:R-:W-:Y:S01]  /*47a0*/  IDP.4A.S8.S8 R83, R83, R50.reuse, RZ ;  /* 0x0000003253537226 */ /* 0x0a0fe200000006ff */
[----:B------:R-:W-:Y:S01]  /*47b0*/  LDS.U8 R58, [R58+0x1f] ;  /* 0x00001f003a3a7984 */ /* 0x000fe20000000000 */
[----:B------:R-:W-:Y:S01]  /*47c0*/  IDP.4A.S8.S8 R50, R79, R50, RZ ;  /* 0x000000324f327226 */ /* 0x000fe200000006ff */
[----:B------:R-:W-:Y:S01]  /*47d0*/  SHF.R.S32.HI R62, RZ, 0x6, R62 ;  /* 0x00000006ff3e7819 */ /* 0x000fe2000001143e */
[----:B------:R-:W-:Y:S01]  /*47e0*/  IDP.4A.S8.S8 R84, R82, R51, R83 ;  /* 0x0000003352547226 */ /* 0x000fe20000000653 */
[----:B------:R-:W-:Y:S01]  /*47f0*/  SHF.R.S32.HI R82, RZ, 0x4, R67 ;  /* 0x00000004ff527819 */ /* 0x000fe20000011443 */
[----:B------:R-:W-:Y:S01]  /*4800*/  IMAD R75, R81, R75, R78 ;  /* 0x0000004b514b7224 */ /* 0x000fe200078e024e */
[----:B------:R-:W-:Y:S01]  /*4810*/  LOP3.LUT R83, R80, 0x3030303, RZ, 0xc0, !PT ;  /* 0x0303030350537812 */ /* 0x000fe200078ec0ff */
[----:B------:R-:W-:Y:S01]  /*4820*/  IDP.4A.S8.S8 R80, R79, R51, R50 ;  /* 0x000000334f507226 */ /* 0x000fe20000000632 */
[----:B------:R-:W-:Y:S01]  /*4830*/  LOP3.LUT R82, R82, 0x3030303, RZ, 0xc0, !PT ;  /* 0x0303030352527812 */ /* 0x000fe200078ec0ff */
[----:B------:R-:W5:Y:S01]  /*4840*/  LDS.64 R50, [R57+0x60] ;  /* 0x0000600039327984 */ /* 0x000f620000000a00 */
[----:B------:R-:W-:Y:S01]  /*4850*/  SHF.R.S32.HI R78, RZ, 0x4, R63 ;  /* 0x00000004ff4e7819 */ /* 0x000fe2000001143f */
[-C--:B0-----:R-:W-:Y:S01]  /*4860*/  IDP.4A.S8.S8 R83, R83, R44.reuse, R84 ;  /* 0x0000002c53537226 */ /* 0x081fe20000000654 */
[----:B------:R-:W-:Y:S01]  /*4870*/  LOP3.LUT R72, R72, 0x3030303, RZ, 0xc0, !PT ;  /* 0x0303030348487812 */ /* 0x000fe200078ec0ff */
[C---:B------:R-:W-:Y:S01]  /*4880*/  IDP.4A.S8.S8 R80, R79.reuse, R44, R80 ;  /* 0x0000002c4f507226 */ /* 0x040fe20000000650 */
[----:B------:R-:W0:Y:S01]  /*4890*/  LDS.64 R42, [R57+0x70] ;  /* 0x00007000392a7984 */ /* 0x000e220000000a00 */
[-C--:B------:R-:W-:Y:S01]  /*48a0*/  IDP.4A.S8.S8 R82, R82, R45.reuse, R83 ;  /* 0x0000002d52527226 */ /* 0x080fe20000000653 */
[----:B------:R-:W-:Y:S01]  /*48b0*/  SHF.R.S32.HI R63, RZ, 0x6, R63 ;  /* 0x00000006ff3f7819 */ /* 0x000fe2000001143f */
[----:B------:R-:W-:Y:S01]  /*48c0*/  IDP.4A.S8.S8 R83, R79, R45, R80 ;  /* 0x0000002d4f537226 */ /* 0x000fe20000000650 */
[----:B--2---:R-:W-:Y:S01]  /*48d0*/  SHF.R.U32.HI R79, RZ, 0x4, R76 ;  /* 0x00000004ff4f7819 */ /* 0x004fe2000001164c */
[----:B------:R-:W2:Y:S01]  /*48e0*/  LDS.64 R44, [R57+0x68] ;  /* 0x00006800392c7984 */ /* 0x000ea20000000a00 */
[----:B------:R-:W-:Y:S01]  /*48f0*/  SHF.R.S32.HI R80, RZ, 0x4, R70 ;  /* 0x00000004ff507819 */ /* 0x000fe20000011446 */
[----:B------:R-:W-:Y:S01]  /*4900*/  IMAD R65, R82, R65, RZ ;  /* 0x0000004152417224 */ /* 0x000fe200078e02ff */
[----:B------:R-:W-:-:S02]  /*4910*/  LEA R81, R79, R79, 0x8 ;  /* 0x0000004f4f517211 */ /* 0x000fc400078e40ff */
[----:B------:R-:W-:Y:S02]  /*4920*/  LOP3.LUT R79, R78, 0x3030303, RZ, 0xc0, !PT ;  /* 0x030303034e4f7812 */ /* 0x000fe400078ec0ff */
[----:B------:R-:W-:Y:S01]  /*4930*/  LOP3.LUT R80, R80, 0x3030303, RZ, 0xc0, !PT ;  /* 0x0303030350507812 */ /* 0x000fe200078ec0ff */
[----:B------:R-:W-:Y:S01]  /*4940*/  IMAD R78, R81, 0x10000, R81 ;  /* 0x00010000514e7824 */ /* 0x000fe200078e0251 */
[----:B------:R-:W-:Y:S01]  /*4950*/  SHF.R.S32.HI R81, RZ, 0x4, R71 ;  /* 0x00000004ff517819 */ /* 0x000fe20000011447 */
[-C--:B-1----:R-:W-:Y:S01]  /*4960*/  IDP.4A.S8.S8 R79, R79, R46.reuse, RZ ;  /* 0x0000002e4f4f7226 */ /* 0x082fe200000006ff */
[----:B------:R-:W-:Y:S01]  /*4970*/  LOP3.LUT R76, R76, 0xf, RZ, 0xc0, !PT ;  /* 0x0000000f4c4c7812 */ /* 0x000fe200078ec0ff */
[----:B------:R-:W-:Y:S01]  /*4980*/  IDP.4A.S8.S8 R83, R78, R46, R83 ;  /* 0x0000002e4e537226 */ /* 0x000fe20000000653 */
[----:B------:R-:W-:Y:S01]  /*4990*/  LOP3.LUT R81, R81, 0x3030303, RZ, 0xc0, !PT ;  /* 0x0303030351517812 */ /* 0x000fe200078ec0ff */
[-C--:B------:R-:W-:Y:S01]  /*49a0*/  IDP.4A.S8.S8 R82, R80, R47.reuse, R79 ;  /* 0x0000002f50527226 */ /* 0x080fe2000000064f */
[----:B------:R-:W-:Y:S01]  /*49b0*/  SHF.R.S32.HI R46, RZ, 0x4, R74 ;  /* 0x00000004ff2e7819 */ /* 0x000fe2000001144a */
[----:B------:R-:W-:Y:S01]  /*49c0*/  IDP.4A.S8.S8 R79, R78, R47, R83 ;  /* 0x0000002f4e4f7226 */ /* 0x000fe20000000653 */
[----:B---3--:R-:W-:Y:S01]  /*49d0*/  SHF.R.U32.HI R80, RZ, 0x4, R66 ;  /* 0x00000004ff507819 */ /* 0x008fe20000011642 */
[-C--:B----4-:R-:W-:Y:S01]  /*49e0*/  IDP.4A.S8.S8 R83, R81, R48.reuse, R82 ;  /* 0x0000003051537226 */ /* 0x090fe20000000652 */
[----:B------:R-:W-:Y:S01]  /*49f0*/  LOP3.LUT R82, R46, 0x3030303, RZ, 0xc0, !PT ;  /* 0x030303032e527812 */ /* 0x000fe200078ec0ff */
[----:B------:R-:W-:Y:S01]  /*4a00*/  IDP.4A.S8.S8 R79, R78, R48, R79 ;  /* 0x000000304e4f7226 */ /* 0x000fe2000000064f */
[----:B------:R-:W-:Y:S01]  /*4a10*/  LEA R81, R80, R80, 0x8 ;  /* 0x0000005050517211 */ /* 0x000fe200078e40ff */
[----:B------:R1:W3:Y:S01]  /*4a20*/  LDS.64 R46, [R57+0x78] ;  /* 0x00007800392e7984 */ /* 0x0002e20000000a00 */
[----:B------:R-:W-:Y:S01]  /*4a30*/  SHF.R.S32.HI R80, RZ, 0x6, R73 ;  /* 0x00000006ff507819 */ /* 0x000fe20000011449 */
[----:B------:R-:W-:Y:S01]  /*4a40*/  IDP.4A.S8.S8 R82, R82, R49, R83 ;  /* 0x0000003152527226 */ /* 0x000fe20000000653 */
[----:B------:R-:W-:Y:S01]  /*4a50*/  SHF.R.S32.HI R70, RZ, 0x6, R70 ;  /* 0x00000006ff467819 */ /* 0x000fe20000011446 */
[----:B------:R-:W-:Y:S01]  /*4a60*/  IMAD R73, R81, 0x10000, R81 ;  /* 0x0001000051497824 */ /* 0x000fe200078e0251 */
[----:B------:R-:W-:Y:S01]  /*4a70*/  LOP3.LUT R81, R80, 0x3030303, RZ, 0xc0, !PT ;  /* 0x0303030350517812 */ /* 0x000fe200078ec0ff */
[----:B------:R-:W-:Y:S01]  /*4a80*/  IMAD R65, R82, R76, R65 ;  /* 0x0000004c52417224 */ /* 0x000fe200078e0241 */
[----:B------:R-:W4:Y:S01]  /*4a90*/  LDS R48, [R53+UR7] ;  /* 0x0000000735307984 */ /* 0x000f220008000800 */
[-C--:B-----5:R-:W-:Y:S01]  /*4aa0*/  IDP.4A.S8.S8 R76, R73, R50.reuse, RZ ;  /* 0x00000032494c7226 */ /* 0x0a0fe200000006ff */
[----:B-1----:R-:W-:Y:S01]  /*4ab0*/  LOP3.LUT R57, R62, 0x3030303, RZ, 0xc0, !PT ;  /* 0x030303033e397812 */ /* 0x002fe200078ec0ff */
[----:B------:R-:W-:Y:S01]  /*4ac0*/  IDP.4A.S8.S8 R81, R81, R50, RZ ;  /* 0x0000003251517226 */ /* 0x000fe200000006ff */
[----:B------:R-:W-:Y:S01]  /*4ad0*/  LOP3.LUT R63, R63, 0x3030303, RZ, 0xc0, !PT ;  /* 0x030303033f3f7812 */ /* 0x000fe200078ec0ff */
[-C--:B------:R-:W-:Y:S01]  /*4ae0*/  IDP.4A.S8.S8 R76, R73, R51.reuse, R76 ;  /* 0x00000033494c7226 */ /* 0x080fe2000000064c */
[----:B------:R-:W-:Y:S01]  /*4af0*/  LOP3.LUT R70, R70, 0x3030303, RZ, 0xc0, !PT ;  /* 0x0303030346467812 */ /* 0x000fe200078ec0ff */
[----:B------:R-:W-:Y:S01]  /*4b00*/  IDP.4A.S8.S8 R72, R72, R51, R81 ;  /* 0x0000003348487226 */ /* 0x000fe20000000651 */
[----:B------:R-:W-:Y:S01]  /*4b10*/  SHF.R.S32.HI R67, RZ, 0x6, R67 ;  /* 0x00000006ff437819 */ /* 0x000fe20000011443 */
[----:B0-----:R-:W-:Y:S01]  /*4b20*/  IDP.4A.S8.S8 R63, R63, R42, RZ ;  /* 0x0000002a3f3f7226 */ /* 0x001fe200000006ff */
[----:B------:R-:W-:Y:S01]  /*4b30*/  SHF.R.S32.HI R71, RZ, 0x6, R71 ;  /* 0x00000006ff477819 */ /* 0x000fe20000011447 */
[-C--:B--2---:R-:W-:Y:S01]  /*4b40*/  IDP.4A.S8.S8 R76, R73, R44.reuse, R76 ;  /* 0x0000002c494c7226 */ /* 0x084fe2000000064c */
[----:B------:R-:W-:Y:S01]  /*4b50*/  SHF.R.S32.HI R74, RZ, 0x6, R74 ;  /* 0x00000006ff4a7819 */ /* 0x000fe2000001144a */
[----:B------:R-:W-:Y:S01]  /*4b60*/  IDP.4A.S8.S8 R57, R57, R44, R72 ;  /* 0x0000002c39397226 */ /* 0x000fe20000000648 */
[----:B------:R-:W-:Y:S01]  /*4b70*/  SHF.R.U32.HI R44, RZ, 0x4, R58 ;  /* 0x00000004ff2c7819 */ /* 0x000fe2000001163a */
[----:B------:R-:W-:Y:S01]  /*4b80*/  IDP.4A.S8.S8 R73, R73, R45, R76 ;  /* 0x0000002d49497226 */ /* 0x000fe2000000064c */
[----:B------:R-:W-:Y:S01]  /*4b90*/  LOP3.LUT R71, R71, 0x3030303, RZ, 0xc0, !PT ;  /* 0x0303030347477812 */ /* 0x000fe200078ec0ff */
[----:B------:R-:W-:Y:S01]  /*4ba0*/  IDP.4A.S8.S8 R63, R70, R43, R63 ;  /* 0x0000002b463f7226 */ /* 0x000fe2000000063f */
[----:B------:R-:W-:Y:S01]  /*4bb0*/  LEA R44, R44, R44, 0x8 ;  /* 0x0000002c2c2c7211 */ /* 0x000fe200078e40ff */
[----:B------:R-:W-:Y:S01]  /*4bc0*/  IDP.4A.S8.S8 R49, R78, R49, R79 ;  /* 0x000000314e317226 */ /* 0x000fe2000000064f */
[----:B------:R-:W-:-:S02]  /*4bd0*/  LOP3.LUT R51, R66, 0xf, RZ, 0xc0, !PT ;  /* 0x0000000f42337812 */ /* 0x000fc400078ec0ff */
[----:B------:R-:W-:Y:S01]  /*4be0*/  LOP3.LUT R74, R74, 0x3030303, RZ, 0xc0, !PT ;  /* 0x030303034a4a7812 */ /* 0x000fe200078ec0ff */
[----:B------:R-:W-:Y:S01]  /*4bf0*/  IMAD R50, R44, 0x10000, R44 ;  /* 0x000100002c327824 */ /* 0x000fe200078e022c */
[----:B------:R-:W-:Y:S02]  /*4c00*/  LOP3.LUT R44, R67, 0x3030303, RZ, 0xc0, !PT ;  /* 0x03030303432c7812 */ /* 0x000fe400078ec0ff */
[----:B------:R-:W-:Y:S01]  /*4c10*/  I2FP.F32.S32 R77, R77 ;  /* 0x0000004d004d7245 */ /* 0x000fe20000201400 */
[----:B------:R-:W-:Y:S01]  /*4c20*/  IDP.4A.S8.S8 R73, R50, R42, R73 ;  /* 0x0000002a32497226 */ /* 0x000fe20000000649 */
[----:B------:R-:W-:Y:S01]  /*4c30*/  LOP3.LUT R58, R58, 0xf, RZ, 0xc0, !PT ;  /* 0x0000000f3a3a7812 */ /* 0x000fe200078ec0ff */
[----:B------:R-:W-:Y:S01]  /*4c40*/  IDP.4A.S8.S8 R44, R44, R45, R57 ;  /* 0x0000002d2c2c7226 */ /* 0x000fe20000000639 */
[----:B------:R-:W-:Y:S01]  /*4c50*/  I2FP.F32.S32 R75, R75 ;  /* 0x0000004b004b7245 */ /* 0x000fe20000201400 */
[----:B------:R-:W-:Y:S01]  /*4c60*/  IDP.4A.S8.S8 R73, R50, R43, R73 ;  /* 0x0000002b32497226 */ /* 0x000fe20000000649 */
[----:B------:R-:W-:Y:S01]  /*4c70*/  I2FP.F32.S32 R49, R49 ;  /* 0x0000003100317245 */ /* 0x000fe20000201400 */
[----:B---3--:R-:W-:-:S02]  /*4c80*/  IDP.4A.S8.S8 R63, R71, R46, R63 ;  /* 0x0000002e473f7226 */ /* 0x008fc4000000063f */
[----:B------:R-:W-:Y:S01]  /*4c90*/  FMUL.FTZ R77, R60, R77 ;  /* 0x0000004d3c4d7220 */ /* 0x000fe20000410000 */
[----:B------:R-:W-:Y:S01]  /*4ca0*/  IDP.4A.S8.S8 R73, R50, R46, R73 ;  /* 0x0000002e32497226 */ /* 0x000fe20000000649 */
[----:B------:R-:W-:Y:S01]  /*4cb0*/  I2FP.F32.S32 R65, R65 ;  /* 0x0000004100417245 */ /* 0x000fe20000201400 */
[----:B------:R-:W-:Y:S02]  /*4cc0*/  IMAD R44, R44, R51, RZ ;  /* 0x000000332c2c7224 */ /* 0x000fe400078e02ff */
[----:B------:R-:W-:Y:S01]  /*4cd0*/  FFMA.FTZ R75, R64, R75, -R77 ;  /* 0x0000004b404b7223 */ /* 0x000fe2000001084d */
[----:B------:R-:W-:Y:S02]  /*4ce0*/  IDP.4A.S8.S8 R63, R74, R47, R63 ;  /* 0x0000002f4a3f7226 */ /* 0x000fe4000000063f */
[----:B------:R-:W-:Y:S01]  /*4cf0*/  FMUL.FTZ R49, R60, R49 ;  /* 0x000000313c317220 */ /* 0x000fe20000410000 */
[----:B------:R-:W-:Y:S02]  /*4d00*/  IDP.4A.S8.S8 R73, R50, R47, R73 ;  /* 0x0000002f32497226 */ /* 0x000fe40000000649 */
[----:B----4-:R-:W-:Y:S01]  /*4d10*/  FFMA.FTZ R59, R48, R75, R59 ;  /* 0x0000004b303b7223 */ /* 0x010fe2000001003b */
[----:B------:R-:W-:-:S02]  /*4d20*/  IMAD R44, R63, R58, R44 ;  /* 0x0000003a3f2c7224 */ /* 0x000fc400078e022c */
[----:B------:R-:W-:Y:S01]  /*4d30*/  FFMA.FTZ R49, R64, R65, -R49 ;  /* 0x0000004140317223 */ /* 0x000fe20000010831 */
[----:B------:R-:W-:Y:S02]  /*4d40*/  I2FP.F32.S32 R73, R73 ;  /* 0x0000004900497245 */ /* 0x000fe40000201400 */
[----:B------:R-:W-:Y:S01]  /*4d50*/  I2FP.F32.S32 R43, R44 ;  /* 0x0000002c002b7245 */ /* 0x000fe20000201400 */
[----:B------:R-:W-:Y:S02]  /*4d60*/  FFMA.FTZ R52, R52, R49, R59 ;  /* 0x0000003134347223 */ /* 0x000fe4000001003b */
[----:B------:R-:W-:-:S04]  /*4d70*/  FMUL.FTZ R60, R73, R60 ;  /* 0x0000003c493c7220 */ /* 0x000fc80000410000 */
[----:B------:R-:W-:-:S04]  /*4d80*/  FFMA.FTZ R60, R43, R64, -R60 ;  /* 0x000000402b3c7223 */ /* 0x000fc8000001083c */
[----:B------:R-:W-:Y:S01]  /*4d90*/  FFMA.FTZ R59, R61, R60, R52 ;  /* 0x0000003c3d3b7223 */ /* 0x000fe20000010034 */
[----:B------:R-:W-:Y:S06]  /*4da0*/  BAR.SYNC.DEFER_BLOCKING 0x0 ;  /* 0x0000000000007b1d */ /* 0x000fec0000010000 */
.L_x_317:
[----:B------:R-:W-:-:S04]  /*4db0*/  UIADD3 UR4, UPT, UPT, UR4, 0x2, URZ ;  /* 0x0000000204047890 */ /* 0x000fc8000fffe0ff */
[----:B------:R-:W-:-:S09]  /*4dc0*/  UISETP.GE.AND UP0, UPT, UR4, UR11, UPT ;  /* 0x0000000b0400728c */ /* 0x000fd2000bf06270 */
[----:B------:R-:W-:Y:S05]  /*4dd0*/  BRA.U !UP0, `(.L_x_318) ;  /* 0xffffffb908fc7547 */ /* 0x000fea000b83ffff */
.L_x_316:
        /* <DEDUP_REMOVED lines=16> */
.L_x_319:
        /* <DEDUP_REMOVED lines=10> */
.L_x_1201:


//--------------------- .text._Z8moe_q2_KIN3c108BFloat16ELb0EEvPKvS3_PT_PKiS7_S7_iiiiiii --------------------------
	.section	.text._Z8moe_q2_KIN3c108BFloat16ELb0EEvPKvS3_PT_PKiS7_S7_iiiiiii,"ax",@progbits
	.align	128
.text._Z8moe_q2_KIN3c108BFloat16ELb0EEvPKvS3_PT_PKiS7_S7_iiiiiii:
        .type           _Z8moe_q2_KIN3c108BFloat16ELb0EEvPKvS3_PT_PKiS7_S7_iiiiiii,@function
        .size           _Z8moe_q2_KIN3c108BFloat16ELb0EEvPKvS3_PT_PKiS7_S7_iiiiiii,(.L_x_1202 - _Z8moe_q2_KIN3c108BFloat16ELb0EEvPKvS3_PT_PKiS7_S7_iiiiiii)
        .other          _Z8moe_q2_KIN3c108BFloat16ELb0EEvPKvS3_PT_PKiS7_S7_iiiiiii,@"STO_CUDA_ENTRY STV_DEFAULT"
_Z8moe_q2_KIN3c108BFloat16ELb0EEvPKvS3_PT_PKiS7_S7_iiiiiii:
        /* <DEDUP_REMOVED lines=29> */
[----:B------:R-:W1:Y:S01]  /*01d0*/  S2UR UR9, SR_CgaCtaId ;  /* 0x00000000000979c3 */ /* 0x000e620000008800 */
[----:B------:R-:W-:Y:S01]  /*01e0*/  USHF.R.S32.HI UR10, URZ, 0x8, UR6 ;  /* 0x00000008ff0a7899 */ /* 0x000fe20008011406 */
[----:B------:R-:W-:Y:S01]  /*01f0*/  IMAD.SHL.U32 R9, R0, 0x4, RZ ;  /* 0x0000000400097824 */ /* 0x000fe200078e00ff */
[----:B------:R-:W2:Y:S01]  /*0200*/  LDCU UR11, c[0x0][0x3b0] ;  /* 0x00007600ff0b77ac */ /* 0x000ea20008000800 */
[----:B------:R-:W-:Y:S01]  /*0210*/  MOV R23, RZ ;  /* 0x000000ff00177202 */ /* 0x000fe20000000f00 */
[----:B------:R-:W3:Y:S01]  /*0220*/  LDCU.128 UR12, c[0x0][0x380] ;  /* 0x00007000ff0c77ac */ /* 0x000ee20008000c00 */
[----:B------:R-:W4:Y:S01]  /*0230*/  LDCU UR18, c[0x0][0x3c0] ;  /* 0x00007800ff1277ac */ /* 0x000f220008000800 */
[----:B------:R-:W-:Y:S01]  /*0240*/  UMOV UR6, 0x400 ;  /* 0x0000040000067882 */ /* 0x000fe20000000000 */
[----:B------:R-:W0:Y:S01]  /*0250*/  LDCU UR20, c[0x0][0x3b4] ;  /* 0x00007680ff1477ac */ /* 0x000e220008000800 */
[----:B------:R-:W-:-:S02]  /*0260*/  UIADD3 UR7, UPT, UPT, UR6, 0x1080, URZ ;  /* 0x0000108006077890 */ /* 0x000fc4000fffe0ff */
[----:B--2---:R-:W-:Y:S02]  /*0270*/  UIMAD UR11, UR4, UR11, URZ ;  /* 0x0000000b040b72a4 */ /* 0x004fe4000f8e02ff */
[----:B------:R-:W-:Y:S02]  /*0280*/  UIADD3 UR4, UPT, UPT, UR6, 0x17a8, URZ ;  /* 0x000017a806047890 */ /* 0x000fe4000fffe0ff */
[----:B------:R-:W-:Y:S02]  /*0290*/  UIADD3 UR8, UPT, UPT, UR6, 0x15a8, URZ ;  /* 0x000015a806087890 */ /* 0x000fe4000fffe0ff */
[----:B---3--:R-:W-:Y:S02]  /*02a0*/  UIADD3 UR12, UP0, UPT, UR11, UR12, URZ ;  /* 0x0000000c0b0c7290 */ /* 0x008fe4000ff1e0ff */
[----:B-1----:R-:W-:Y:S01]  /*02b0*/  ULEA UR4, UR9, UR4, 0x18 ;  /* 0x0000000409047291 */ /* 0x002fe2000f8ec0ff */
[--C-:B0-----:R-:W-:Y:S01]  /*02c0*/  SHF.R.U32.HI R3, RZ, 0x1, R4.reuse ;  /* 0x00000001ff037819 */ /* 0x101fe20000011604 */
[----:B------:R-:W-:Y:S01]  /*02d0*/  ULEA.HI.X.SX32 UR13, UR11, UR13, 0x1, UP0 ;  /* 0x0000000d0b0d7291 */ /* 0x000fe200080f0eff */
[C---:B------:R-:W-:Y:S01]  /*02e0*/  LEA.HI R10, R4.reuse, R9, RZ, 0x1d ;  /* 0x00000009040a7211 */ /* 0x040fe200078fe8ff */
[--C-:B------:R-:W-:Y:S01]  /*02f0*/  IMAD.IADD R9, R9, 0x1, R4.reuse ;  /* 0x0000000109097824 */ /* 0x100fe200078e0204 */
[----:B------:R-:W-:Y:S01]  /*0300*/  LOP3.LUT R13, R4, 0x7, RZ, 0xc0, !PT ;  /* 0x00000007040d7812 */ /* 0x000fe200078ec0ff */
[----:B------:R-:W-:Y:S01]  /*0310*/  IMAD R7, R0, 0x10, R3 ;  /* 0x0000001000077824 */ /* 0x000fe200078e0203 */
[----:B------:R-:W-:Y:S01]  /*0320*/  LOP3.LUT R3, R4, 0x1, RZ, 0xc0, !PT ;  /* 0x0000000104037812 */ /* 0x000fe200078ec0ff */
[----:B------:R-:W-:Y:S01]  /*0330*/  ULEA UR7, UR9, UR7, 0x18 ;  /* 0x0000000709077291 */ /* 0x000fe2000f8ec0ff */
[C---:B------:R-:W-:Y:S01]  /*0340*/  LEA.HI R15, R10.reuse, R13, RZ, 0x1e ;  /* 0x0000000d0a0f7211 */ /* 0x040fe200078ff0ff */
[----:B------:R-:W-:Y:S01]  /*0350*/  ULEA UR8, UR9, UR8, 0x18 ;  /* 0x0000000809087291 */ /* 0x000fe2000f8ec0ff */
[C---:B------:R-:W-:Y:S01]  /*0360*/  LOP3.LUT R6, R7.reuse, 0x1f, RZ, 0xc0, !PT ;  /* 0x0000001f07067812 */ /* 0x040fe200078ec0ff */
[----:B------:R-:W-:Y:S01]  /*0370*/  IMAD.SHL.U32 R7, R7, 0x2, RZ ;  /* 0x0000000207077824 */ /* 0x000fe200078e00ff */
[----:B----4-:R-:W-:Y:S01]  /*0380*/  USHF.R.S32.HI UR11, URZ, 0x1f, UR18 ;  /* 0x0000001fff0b7899 */ /* 0x010fe20008011412 */
[----:B------:R-:W-:Y:S01]  /*0390*/  IMAD R15, R10, 0x8, R15 ;  /* 0x000000080a0f7824 */ /* 0x000fe200078e020f */
[C---:B------:R-:W-:Y:S01]  /*03a0*/  LEA.HI R8, R6.reuse, R3, RZ, 0x1c ;  /* 0x0000000306087211 */ /* 0x040fe200078fe0ff */
[----:B------:R-:W-:Y:S01]  /*03b0*/  IMAD R5, R6, UR10, R3 ;  /* 0x0000000a06057c24 */ /* 0x000fe2000f8e0203 */
[----:B------:R-:W-:Y:S01]  /*03c0*/  SHF.R.U32.HI R3, RZ, 0x2, R4 ;  /* 0x00000002ff037819 */ /* 0x000fe20000011604 */
[----:B------:R-:W-:Y:S01]  /*03d0*/  ULEA.HI UR11, UR11, UR18, URZ, 0x5 ;  /* 0x000000120b0b7291 */ /* 0x000fe2000f8f28ff */
[----:B------:R-:W-:Y:S01]  /*03e0*/  LOP3.LUT R7, R7, 0x3e, RZ, 0xc0, !PT ;  /* 0x0000003e07077812 */ /* 0x000fe200078ec0ff */
[----:B------:R-:W0:Y:S01]  /*03f0*/  LDCU UR19, c[0x0][0x3bc] ;  /* 0x00007780ff1377ac */ /* 0x000e220008000800 */
[----:B------:R-:W-:-:S02]  /*0400*/  LOP3.LUT R11, R3, 0x1, RZ, 0xc0, !PT ;  /* 0x00000001030b7812 */ /* 0x000fc400078ec0ff */
[----:B------:R-:W-:Y:S01]  /*0410*/  SHF.L.U32 R3, R4, 0x2, RZ ;  /* 0x0000000204037819 */ /* 0x000fe200000006ff */
[----:B------:R-:W-:Y:S01]  /*0420*/  IMAD.IADD R12, R7, 0x1, R8 ;  /* 0x00000001070c7824 */ /* 0x000fe200078e0208 */
[----:B------:R-:W-:Y:S01]  /*0430*/  LEA R8, R9, UR4, 0x2 ;  /* 0x0000000409087c11 */ /* 0x000fe2000f8e10ff */
[C---:B------:R-:W-:Y:S01]  /*0440*/  IMAD R6, R10.reuse, UR10, R11 ;  /* 0x0000000a0a067c24 */ /* 0x040fe2000f8e020b */
[----:B------:R-:W-:Y:S01]  /*0450*/  LOP3.LUT R3, R3, 0x1c, RZ, 0xc0, !PT ;  /* 0x0000001c03037812 */ /* 0x000fe200078ec0ff */
[----:B------:R-:W-:Y:S01]  /*0460*/  VIADD R10, R10, 0x10 ;  /* 0x000000100a0a7836 */ /* 0x000fe20000000000 */
[----:B------:R-:W-:Y:S01]  /*0470*/  LEA R12, R12, UR7, 0x2 ;  /* 0x000000070c0c7c11 */ /* 0x000fe2000f8e10ff */
[----:B------:R-:W-:Y:S01]  /*0480*/  USHF.R.S32.HI UR11, URZ, 0x5, UR11 ;  /* 0x00000005ff0b7899 */ /* 0x000fe2000801140b */
[----:B------:R-:W-:Y:S01]  /*0490*/  IADD3 R40, P0, PT, R3, UR14, RZ ;  /* 0x0000000e03287c10 */ /* 0x000fe2000ff1e0ff */
[----:B------:R-:W-:Y:S01]  /*04a0*/  ULEA UR14, UR9, UR6, 0x18 ;  /* 0x00000006090e7291 */ /* 0x000fe2000f8ec0ff */
[----:B------:R-:W-:Y:S01]  /*04b0*/  LEA.HI R13, R10, R13, RZ, 0x1e ;  /* 0x0000000d0a0d7211 */ /* 0x000fe200078ff0ff */
[----:B------:R-:W-:Y:S01]  /*04c0*/  UIADD3 UR6, UPT, UPT, UR6, 0x1188, URZ ;  /* 0x0000118806067890 */ /* 0x000fe2000fffe0ff */
[----:B------:R-:W-:Y:S01]  /*04d0*/  SHF.L.U32 R3, R0, 0x5, RZ ;  /* 0x0000000500037819 */ /* 0x000fe200000006ff */
[----:B------:R-:W-:Y:S01]  /*04e0*/  IMAD.X R41, RZ, RZ, UR15, P0 ;  /* 0x0000000fff297e24 */ /* 0x000fe200080e06ff */
[----:B------:R-:W-:Y:S01]  /*04f0*/  LEA R11, R10, R13, 0x3 ;  /* 0x0000000d0a0b7211 */ /* 0x000fe200078e18ff */
[----:B------:R-:W-:Y:S01]  /*0500*/  ULEA UR6, UR9, UR6, 0x18 ;  /* 0x0000000609067291 */ /* 0x000fe2000f8ec0ff */
[----:B------:R-:W-:Y:S01]  /*0510*/  IMAD R10, R0, 0x1d, R9 ;  /* 0x0000001d000a7824 */ /* 0x000fe200078e0209 */
[----:B------:R-:W-:Y:S01]  /*0520*/  LOP3.LUT R3, R3, 0x1f, R4, 0xf8, !PT ;  /* 0x0000001f03037812 */ /* 0x000fe200078ef804 */
[----:B------:R-:W-:-:S03]  /*0530*/  UMOV UR4, URZ ;  /* 0x000000ff00047c82 */ /* 0x000fc60008000000 */
[----:B------:R-:W-:Y:S02]  /*0540*/  LEA R9, R10, UR14, 0x2 ;  /* 0x0000000e0a097c11 */ /* 0x000fe4000f8e10ff */
[----:B------:R-:W-:Y:S02]  /*0550*/  LEA R7, R3, UR8, 0x2 ;  /* 0x0000000803077c11 */ /* 0x000fe4000f8e10ff */
[----:B------:R-:W-:Y:S02]  /*0560*/  LEA R10, R15, UR6, 0x2 ;  /* 0x000000060f0a7c11 */ /* 0x000fe4000f8e10ff */
[----:B0-----:R-:W-:-:S07]  /*0570*/  LEA R11, R11, UR6, 0x2 ;  /* 0x000000060b0b7c11 */ /* 0x001fce000f8e10ff */
.L_x_322:
[----:B------:R-:W-:Y:S01]  /*0580*/  UIMAD UR9, UR5, UR10, URZ ;  /* 0x0000000a050972a4 */ /* 0x000fe2000f8e02ff */
[----:B------:R-:W-:Y:S01]  /*0590*/  SHF.R.U32.HI R35, RZ, 0x4, R4 ;  /* 0x00000004ff237819 */ /* 0x000fe20000011604 */
[----:B------:R-:W-:Y:S01]  /*05a0*/  UMOV UR6, UR12 ;  /* 0x0000000c00067c82 */ /* 0x000fe20008000000 */
[----:B------:R-:W-:Y:S01]  /*05b0*/  UMOV UR7, UR13 ;  /* 0x0000000d00077c82 */ /* 0x000fe20008000000 */
[----:B------:R-:W-:Y:S01]  /*05c0*/  UIADD3 UR8, UP0, UPT, UR9, UR4, URZ ;  /* 0x0000000409087290 */ /* 0x000fe2000ff1e0ff */
[----:B------:R-:W-:Y:S01]  /*05d0*/  IMAD.SHL.U32 R3, R4, 0x4, RZ ;  /* 0x0000000404037824 */ /* 0x000fe200078e00ff */
[----:B0-----:R-:W-:Y:S01]  /*05e0*/  MOV R30, UR10 ;  /* 0x0000000a001e7c02 */ /* 0x001fe20008000f00 */
[----:B------:R-:W-:Y:S01]  /*05f0*/  IMAD.U32 R14, RZ, RZ, UR10 ;  /* 0x0000000aff0e7e24 */ /* 0x000fe2000f8e00ff */
[----:B------:R-:W-:Y:S01]  /*0600*/  ULEA.HI.X.SX32 UR9, UR9, URZ, 0x1, UP0 ;  /* 0x000000ff09097291 */ /* 0x000fe200080f0eff */
[----:B------:R-:W-:Y:S01]  /*0610*/  IMAD R29, R0, UR10, R35 ;  /* 0x0000000a001d7c24 */ /* 0x000fe2000f8e0223 */
[----:B------:R-:W-:Y:S01]  /*0620*/  UIMAD.WIDE.U32 UR6, UR8, 0x54, UR6 ;  /* 0x00000054080678a5 */ /* 0x000fe2000f8e0006 */
[C---:B------:R-:W-:Y:S01]  /*0630*/  LOP3.LUT R18, R3.reuse, 0x3c, RZ, 0xc0, !PT ;  /* 0x0000003c03127812 */ /* 0x040fe200078ec0ff */
[----:B------:R-:W-:Y:S01]  /*0640*/  UIMAD UR8, UR9, 0x54, URZ ;  /* 0x00000054090878a4 */ /* 0x000fe2000f8e02ff */
[----:B------:R-:W-:Y:S01]  /*0650*/  IMAD.U32 R28, RZ, RZ, UR10 ;  /* 0x0000000aff1c7e24 */ /* 0x000fe2000f8e00ff */
[----:B------:R-:W-:Y:S01]  /*0660*/  LEA R15, R14, R29, 0x4 ;  /* 0x0000001d0e0f7211 */ /* 0x000fe200078e20ff */
[----:B------:R-:W-:Y:S01]  /*0670*/  IMAD.U32 R16, RZ, RZ, UR10 ;  /* 0x0000000aff107e24 */ /* 0x000fe2000f8e00ff */
[----:B------:R-:W-:Y:S01]  /*0680*/  UIADD3 UR8, UPT, UPT, UR7, UR8, URZ ;  /* 0x0000000807087290 */ /* 0x000fe2000fffe0ff */
[----:B------:R-:W-:Y:S01]  /*0690*/  IADD3 R18, P0, PT, R18, UR6, RZ ;  /* 0x0000000612127c10 */ /* 0x000fe2000ff1e0ff */
[----:B------:R-:W-:Y:S01]  /*06a0*/  IMAD.U32 R32, RZ, RZ, UR10 ;  /* 0x0000000aff207e24 */ /* 0x000fe2000f8e00ff */
[----:B------:R-:W-:Y:S01]  /*06b0*/  LOP3.LUT R20, R3, 0xc, RZ, 0xc0, !PT ;  /* 0x0000000c03147812 */ /* 0x000fe200078ec0ff */
[----:B------:R-:W-:Y:S01]  /*06c0*/  IMAD R39, R28, 0x8, R29 ;  /* 0x000000081c277824 */ /* 0x000fe200078e021d */
[----:B------:R-:W-:Y:S01]  /*06d0*/  MOV R26, UR10 ;  /* 0x0000000a001a7c02 */ /* 0x000fe20008000f00 */
[----:B------:R-:W-:Y:S01]  /*06e0*/  IMAD.U32 R22, RZ, RZ, UR10 ;  /* 0x0000000aff167e24 */ /* 0x000fe2000f8e00ff */
[----:B------:R-:W-:Y:S01]  /*06f0*/  IADD3.X R19, PT, PT, RZ, UR8, RZ, P0, !PT ;  /* 0x00000008ff137c10 */ /* 0x000fe200087fe4ff */
[----:B------:R-:W-:Y:S01]  /*0700*/  IMAD R17, R16, 0x8, R15 ;  /* 0x0000000810117824 */ /* 0x000fe200078e020f */
[----:B------:R-:W-:Y:S01]  /*0710*/  IADD3 R20, P0, PT, R20, UR6, RZ ;  /* 0x0000000614147c10 */ /* 0x000fe2000ff1e0ff */
[----:B------:R-:W-:Y:S01]  /*0720*/  IMAD.U32 R33, RZ, RZ, UR10 ;  /* 0x0000000aff217e24 */ /* 0x000fe2000f8e00ff */
[----:B------:R-:W-:Y:S01]  /*0730*/  LEA R27, R26, R15, 0x2 ;  /* 0x0000000f1a1b7211 */ /* 0x000fe200078e10ff */
[----:B------:R-:W-:Y:S01]  /*0740*/  IMAD.U32 R25, RZ, RZ, UR7 ;  /* 0x00000007ff197e24 */ /* 0x000fe2000f8e00ff */
[----:B------:R-:W-:Y:S01]  /*0750*/  MOV R25, UR8 ;  /* 0x0000000800197c02 */ /* 0x000fe20008000f00 */
[----:B------:R-:W-:Y:S01]  /*0760*/  IMAD R31, R32, 0x4, R29 ;  /* 0x00000004201f7824 */ /* 0x000fe200078e021d */
[----:B------:R-:W-:Y:S01]  /*0770*/  IADD3.X R21, PT, PT, RZ, UR8, RZ, P0, !PT ;  /* 0x00000008ff157c10 */ /* 0x000fe200087fe4ff */
[----:B------:R-:W-:-:S02]  /*0780*/  IMAD R37, R30, 0x4, R39 ;  /* 0x000000041e257824 */ /* 0x000fc400078e0227 */
[----:B------:R-:W-:Y:S02]  /*0790*/  IMAD R3, R22, 0x4, R17 ;  /* 0x0000000416037824 */ /* 0x000fe400078e0211 */
[----:B------:R-:W-:Y:S02]  /*07a0*/  IMAD.U32 R24, RZ, RZ, UR6 ;  /* 0x00000006ff187e24 */ /* 0x000fe4000f8e00ff */
[----:B------:R-:W-:Y:S02]  /*07b0*/  IMAD R33, R33, 0x10, R6 ;  /* 0x0000001021217824 */ /* 0x000fe400078e0206 */
[----:B------:R-:W-:-:S04]  /*07c0*/  IMAD.WIDE.U32 R38, R39, 0x54, R18 ;  /* 0x0000005427267825 */ /* 0x000fc800078e0012 */
[--C-:B------:R-:W-:Y:S02]  /*07d0*/  IMAD.WIDE.U32 R36, R37, 0x54, R18.reuse ;  /* 0x0000005425247825 */ /* 0x100fe400078e0012 */
[----:B------:R-:W2:Y:S02]  /*07e0*/  LDG.E.CONSTANT R38, desc[UR16][R38.64+0x10] ;  /* 0x0000101026267981 */ /* 0x000ea4000c1e9900 */
[--C-:B------:R-:W-:Y:S02]  /*07f0*/  IMAD.WIDE.U32 R30, R31, 0x54, R18.reuse ;  /* 0x000000541f1e7825 */ /* 0x100fe400078e0012 */
[----:B------:R-:W3:Y:S02]  /*0800*/  LDG.E.CONSTANT R36, desc[UR16][R36.64+0x10] ;  /* 0x0000101024247981 */ /* 0x000ee4000c1e9900 */
[--C-:B------:R-:W-:Y:S02]  /*0810*/  IMAD.WIDE.U32 R28, R29, 0x54, R18.reuse ;  /* 0x000000541d1c7825 */ /* 0x100fe400078e0012 */
[----:B------:R-:W4:Y:S02]  /*0820*/  LDG.E.CONSTANT R30, desc[UR16][R30.64+0x10] ;  /* 0x000010101e1e7981 */ /* 0x000f24000c1e9900 */
[----:B------:R-:W-:-:S02]  /*0830*/  IMAD.WIDE.U32 R26, R27, 0x54, R18 ;  /* 0x000000541b1a7825 */ /* 0x000fc400078e0012 */
[----:B------:R-:W4:Y:S02]  /*0840*/  LDG.E.CONSTANT R28, desc[UR16][R28.64+0x10] ;  /* 0x000010101c1c7981 */ /* 0x000f24000c1e9900 */
[--C-:B------:R-:W-:Y:S02]  /*0850*/  IMAD.WIDE.U32 R14, R15, 0x54, R18.reuse ;  /* 0x000000540f0e7825 */ /* 0x100fe400078e0012 */
[----:B------:R-:W4:Y:S02]  /*0860*/  LDG.E.CONSTANT R26, desc[UR16][R26.64+0x10] ;  /* 0x000010101a1a7981 */ /* 0x000f24000c1e9900 */
[--C-:B------:R-:W-:Y:S02]  /*0870*/  IMAD.WIDE.U32 R16, R17, 0x54, R18.reuse ;  /* 0x0000005411107825 */ /* 0x100fe400078e0012 */
[----:B------:R-:W4:Y:S02]  /*0880*/  LDG.E.CONSTANT R14, desc[UR16][R14.64+0x10] ;  /* 0x000010100e0e7981 */ /* 0x000f24000c1e9900 */
[----:B------:R-:W-:-:S02]  /*0890*/  IMAD.WIDE.U32 R18, R3, 0x54, R18 ;  /* 0x0000005403127825 */ /* 0x000fc400078e0012 */
[----:B------:R-:W4:Y:S02]  /*08a0*/  LDG.E.CONSTANT R16, desc[UR16][R16.64+0x10] ;  /* 0x0000101010107981 */ /* 0x000f24000c1e9900 */
[----:B------:R-:W-:Y:S02]  /*08b0*/  IMAD.WIDE.U32 R24, R5, 0x54, R24 ;  /* 0x0000005405187825 */ /* 0x000fe400078e0018 */
[----:B------:R-:W4:Y:S02]  /*08c0*/  LDG.E.CONSTANT R18, desc[UR16][R18.64+0x10] ;  /* 0x0000101012127981 */ /* 0x000f24000c1e9900 */
[--C-:B------:R-:W-:Y:S02]  /*08d0*/  IMAD.WIDE.U32 R32, R33, 0x54, R20.reuse ;  /* 0x0000005421207825 */ /* 0x100fe400078e0014 */
[----:B------:R-:W4:Y:S02]  /*08e0*/  LDG.E.CONSTANT R25, desc[UR16][R24.64+0x50] ;  /* 0x0000501018197981 */ /* 0x000f24000c1e9900 */
[----:B------:R-:W-:-:S02]  /*08f0*/  IMAD.WIDE.U32 R20, R6, 0x54, R20 ;  /* 0x0000005406147825 */ /* 0x000fc400078e0014 */
[----:B------:R-:W4:Y:S04]  /*0900*/  LDG.E.CONSTANT R32, desc[UR16][R32.64] ;  /* 0x0000001020207981 */ /* 0x000f28000c1e9900 */
[----:B------:R-:W4:Y:S01]  /*0910*/  LDG.E.CONSTANT R21, desc[UR16][R20.64] ;  /* 0x0000001014157981 */ /* 0x000f22000c1e9900 */
[----:B------:R-:W-:-:S04]  /*0920*/  USHF.L.U32 UR6, UR4, 0x8, URZ ;  /* 0x0000000804067899 */ /* 0x000fc800080006ff */
[----:B------:R-:W-:Y:S01]  /*0930*/  UISETP.GE.AND UP0, UPT, UR6, UR20, UPT ;  /* 0x000000140600728c */ /* 0x000fe2000bf06270 */
[----:B--2---:R0:W-:Y:S04]  /*0940*/  STS [R9+0x420], R38 ;  /* 0x0004202609007388 */ /* 0x0041e80000000800 */
[----:B---3--:R0:W-:Y:S04]  /*0950*/  STS [R9+0x630], R36 ;  /* 0x0006302409007388 */ /* 0x0081e80000000800 */
[----:B----4-:R0:W-:Y:S04]  /*0960*/  STS [R9+0x210], R30 ;  /* 0x0002101e09007388 */ /* 0x0101e80000000800 */
[----:B------:R0:W-:Y:S04]  /*0970*/  STS [R9], R28 ;  /* 0x0000001c09007388 */ /* 0x0001e80000000800 */
[----:B------:R0:W-:Y:S04]  /*0980*/  STS [R9+0xa50], R26 ;  /* 0x000a501a09007388 */ /* 0x0001e80000000800 */
[----:B------:R0:W-:Y:S04]  /*0990*/  STS [R9+0x840], R14 ;  /* 0x0008400e09007388 */ /* 0x0001e80000000800 */
[----:B------:R0:W-:Y:S04]  /*09a0*/  STS [R9+0xc60], R16 ;  /* 0x000c601009007388 */ /* 0x0001e80000000800 */
[----:B------:R0:W-:Y:S04]  /*09b0*/  STS [R9+0xe70], R18 ;  /* 0x000e701209007388 */ /* 0x0001e80000000800 */
[----:B------:R0:W-:Y:S04]  /*09c0*/  STS [R12], R25 ;  /* 0x000000190c007388 */ /* 0x0001e80000000800 */
[----:B------:R0:W-:Y:S04]  /*09d0*/  STS [R10], R21 ;  /* 0x000000150a007388 */ /* 0x0001e80000000800 */
[----:B------:R0:W-:Y:S01]  /*09e0*/  STS [R11], R32 ;  /* 0x000000200b007388 */ /* 0x0001e20000000800 */
[----:B------:R-:W-:Y:S05]  /*09f0*/  BRA.U UP0, `(.L_x_321) ;  /* 0x0000004100007547 */ /* 0x000fea000b800000 */
[----:B------:R-:W1:Y:S01]  /*0a00*/  LDC R13, c[0x0][0x3c8] ;  /* 0x0000f200ff0d7b82 */ /* 0x000e620000000800 */
[----:B0----5:R-:W-:Y:S01]  /*0a10*/  IABS R18, R2 ;  /* 0x0000000200127213 */ /* 0x021fe20000000000 */
[----:B------:R-:W-:Y:S01]  /*0a20*/  USHF.L.U32 UR14, UR4, 0x3, URZ ;  /* 0x00000003040e7899 */ /* 0x000fe200080006ff */
[----:B-1----:R-:W-:-:S04]  /*0a30*/  IABS R16, R13 ;  /* 0x0000000d00107213 */ /* 0x002fc80000000000 */
[----:B------:R-:W0:Y:S08]  /*0a40*/  I2F.RP R3, R16 ;  /* 0x0000001000037306 */ /* 0x000e300000209400 */
[----:B0-----:R-:W0:Y:S02]  /*0a50*/  MUFU.RCP R3, R3 ;  /* 0x0000000300037308 */ /* 0x001e240000001000 */
[----:B0-----:R-:W-:-:S06]  /*0a60*/  VIADD R14, R3, 0xffffffe ;  /* 0x0ffffffe030e7836 */ /* 0x001fcc0000000000 */
[----:B------:R0:W1:Y:S02]  /*0a70*/  F2I.FTZ.U32.TRUNC.NTZ R15, R14 ;  /* 0x0000000e000f7305 */ /* 0x000064000021f000 */
[----:B0-----:R-:W-:Y:S01]  /*0a80*/  IMAD.MOV.U32 R14, RZ, RZ, RZ ;  /* 0x000000ffff0e7224 */ /* 0x001fe200078e00ff */
[----:B-1----:R-:W-:-:S05]  /*0a90*/  IADD3 R17, PT, PT, RZ, -R15, RZ ;  /* 0x8000000fff117210 */ /* 0x002fca0007ffe0ff */
[----:B------:R-:W-:-:S04]  /*0aa0*/  IMAD R17, R17, R16, RZ ;  /* 0x0000001011117224 */ /* 0x000fc800078e02ff */
[----:B------:R-:W-:Y:S01]  /*0ab0*/  IMAD.HI.U32 R15, R15, R17, R14 ;  /* 0x000000110f0f7227 */ /* 0x000fe200078e000e */
[----:B------:R-:W-:-:S05]  /*0ac0*/  MOV R17, R18 ;  /* 0x0000001200117202 */ /* 0x000fca0000000f00 */
[----:B------:R-:W-:-:S04]  /*0ad0*/  IMAD.HI.U32 R15, R15, R17, RZ ;  /* 0x000000110f0f7227 */ /* 0x000fc800078e00ff */
[----:B------:R-:W-:-:S04]  /*0ae0*/  IMAD.MOV R3, RZ, RZ, -R15 ;  /* 0x000000ffff037224 */ /* 0x000fc800078e0a0f */
[----:B------:R-:W-:Y:S01]  /*0af0*/  IMAD R3, R16, R3, R17 ;  /* 0x0000000310037224 */ /* 0x000fe200078e0211 */
[----:B------:R-:W-:-:S04]  /*0b00*/  LEA.HI R17, R4, UR14, RZ, 0x1d ;  /* 0x0000000e04117c11 */ /* 0x000fc8000f8fe8ff */
[----:B------:R-:W-:-:S13]  /*0b10*/  ISETP.GT.U32.AND P1, PT, R16, R3, PT ;  /* 0x000000031000720c */ /* 0x000fda0003f24070 */
[-C--:B------:R-:W-:Y:S01]  /*0b20*/  @!P1 IADD3 R3, PT, PT, R3, -R16.reuse, RZ ;  /* 0x8000001003039210 */ /* 0x080fe20007ffe0ff */
[----:B------:R-:W-:Y:S01]  /*0b30*/  @!P1 VIADD R15, R15, 0x1 ;  /* 0x000000010f0f9836 */ /* 0x000fe20000000000 */
[----:B------:R-:W-:Y:S02]  /*0b40*/  ISETP.NE.AND P1, PT, R13, RZ, PT ;  /* 0x000000ff0d00720c */ /* 0x000fe40003f25270 */
[----:B------:R-:W-:Y:S02]  /*0b50*/  ISETP.GE.U32.AND P0, PT, R3, R16, PT ;  /* 0x000000100300720c */ /* 0x000fe40003f06070 */
[----:B------:R-:W-:-:S04]  /*0b60*/  LOP3.LUT R3, R2, R13, RZ, 0x3c, !PT ;  /* 0x0000000d02037212 */ /* 0x000fc800078e3cff */
[----:B------:R-:W-:-:S07]  /*0b70*/  ISETP.GE.AND P2, PT, R3, RZ, PT ;  /* 0x000000ff0300720c */ /* 0x000fce0003f46270 */
[----:B------:R-:W-:-:S06]  /*0b80*/  @P0 IADD3 R15, PT, PT, R15, 0x1, RZ ;  /* 0x000000010f0f0810 */ /* 0x000fcc0007ffe0ff */
[----:B------:R-:W-:Y:S01]  /*0b90*/  @!P2 IMAD.MOV R15, RZ, RZ, -R15 ;  /* 0x000000ffff0fa224 */ /* 0x000fe200078e0a0f */
[----:B------:R-:W-:Y:S02]  /*0ba0*/  @!P1 LOP3.LUT R15, RZ, R13, RZ, 0x33, !PT ;  /* 0x0000000dff0f9212 */ /* 0x000fe400078e33ff */
[----:B------:R-:W-:Y:S02]  /*0bb0*/  IADD3 R13, PT, PT, R4, UR14, RZ ;  /* 0x0000000e040d7c10 */ /* 0x000fe4000fffe0ff */
[C---:B------:R-:W-:Y:S01]  /*0bc0*/  ISETP.GE.AND P0, PT, R15.reuse, UR19, PT ;  /* 0x000000130f007c0c */ /* 0x040fe2000bf06270 */
[----:B------:R-:W-:-:S03]  /*0bd0*/  IMAD R14, R15, UR11, RZ ;  /* 0x0000000b0f0e7c24 */ /* 0x000fc6000f8e02ff */
[----:B------:R-:W-:Y:S02]  /*0be0*/  ISETP.GE.OR P1, PT, R13, UR11, P0 ;  /* 0x0000000b0d007c0c */ /* 0x000fe40008726670 */
[----:B------:R-:W-:Y:S02]  /*0bf0*/  ISETP.GE.OR P2, PT, R17, UR11, P0 ;  /* 0x0000000b11007c0c */ /* 0x000fe40008746670 */
[----:B------:R-:W-:-:S11]  /*0c00*/  ISETP.GT.U32.OR P1, PT, R4, 0x3, P1 ;  /* 0x000000030400780c */ /* 0x000fd60000f24470 */
[C---:B------:R-:W-:Y:S02]  /*0c10*/  @!P2 IADD3 R17, PT, PT, R14.reuse, R17, RZ ;  /* 0x000000110e11a210 */ /* 0x040fe40007ffe0ff */
[----:B------:R-:W0:Y:S01]  /*0c20*/  @!P1 LDC.64 R18, c[0x0][0x388] ;  /* 0x0000e200ff129b82 */ /* 0x000e220000000a00 */
[----:B------:R-:W-:Y:S02]  /*0c30*/  @!P1 IMAD.IADD R3, R14, 0x1, R13 ;  /* 0x000000010e039824 */ /* 0x000fe400078e020d */
[----:B------:R-:W-:-:S05]  /*0c40*/  @!P2 IMAD.WIDE R16, R17, 0x24, R40 ;  /* 0x000000241110a825 */ /* 0x000fca00078e0228 */
[----:B------:R1:W2:Y:S01]  /*0c50*/  @!P2 LDG.E.CONSTANT R20, desc[UR16][R16.64+0x4] ;  /* 0x000004101014a981 */ /* 0x0002a2000c1e9900 */
[----:B0-----:R-:W-:-:S06]  /*0c60*/  @!P1 IMAD.WIDE R18, R3, 0x24, R18 ;  /* 0x0000002403129825 */ /* 0x001fcc00078e0212 */
[----:B------:R-:W3:Y:S01]  /*0c70*/  @!P1 LDG.E.U16.CONSTANT R18, desc[UR16][R18.64] ;  /* 0x0000001012129981 */ /* 0x000ee2000c1e9500 */
[----:B------:R-:W-:Y:S01]  /*0c80*/  SHF.R.U32.HI R3, RZ, 0x2, R4 ;  /* 0x00000002ff037819 */ /* 0x000fe20000011604 */
[----:B------:R-:W0:Y:S04]  /*0c90*/  S2UR UR7, SR_CgaCtaId ;  /* 0x00000000000779c3 */ /* 0x000e280000008800 */
[----:B------:R-:W-:Y:S01]  /*0ca0*/  IMAD R15, R4, 0x8, R3 ;  /* 0x00000008040f7824 */ /* 0x000fe200078e0203 */
[----:B------:R-:W-:Y:S02]  /*0cb0*/  UMOV UR6, 0x400 ;  /* 0x0000040000067882 */ /* 0x000fe40000000000 */
[----:B------:R-:W-:Y:S02]  /*0cc0*/  UIADD3 UR8, UPT, UPT, UR6, 0x1188, URZ ;  /* 0x0000118806087890 */ /* 0x000fe4000fffe0ff */
[----:B------:R-:W-:-:S02]  /*0cd0*/  UIADD3 UR9, UPT, UPT, UR6, 0x15a8, URZ ;  /* 0x000015a806097890 */ /* 0x000fc4000fffe0ff */
[----:B0-----:R-:W-:Y:S02]  /*0ce0*/  ULEA UR8, UR7, UR8, 0x18 ;  /* 0x0000000807087291 */ /* 0x001fe4000f8ec0ff */
[----:B------:R-:W-:-:S04]  /*0cf0*/  ULEA UR15, UR7, UR6, 0x18 ;  /* 0x00000006070f7291 */ /* 0x000fc8000f8ec0ff */
[----:B------:R-:W-:Y:S02]  /*0d00*/  LEA R15, R15, UR8, 0x2 ;  /* 0x000000080f0f7c11 */ /* 0x000fe4000f8e10ff */
[----:B-1----:R-:W-:Y:S01]  /*0d10*/  MOV R17, UR15 ;  /* 0x0000000f00117c02 */ /* 0x002fe20008000f00 */
[----:B------:R-:W-:-:S04]  /*0d20*/  ULEA UR9, UR7, UR9, 0x18 ;  /* 0x0000000907097291 */ /* 0x000fc8000f8ec0ff */
[----:B------:R-:W-:Y:S02]  /*0d30*/  IMAD R17, R4, 0x84, R17 ;  /* 0x0000008404117824 */ /* 0x000fe400078e0211 */
[----:B------:R-:W-:Y:S01]  /*0d40*/  LEA R16, R0, UR9, 0x7 ;  /* 0x0000000900107c11 */ /* 0x000fe2000f8e38ff */
[----:B--2---:R-:W-:Y:S01]  /*0d50*/  @!P2 STS [R7], R20 ;  /* 0x000000140700a388 */ /* 0x004fe20000000800 */
[----:B---3--:R-:W-:-:S05]  /*0d60*/  @!P1 HADD2.F32 R3, -RZ, R18.H0_H0 ;  /* 0x20000012ff039230 */ /* 0x008fca0000004100 */
[----:B------:R-:W-:Y:S01]  /*0d70*/  @!P1 STS [R8], R3 ;  /* 0x0000000308009388 */ /* 0x000fe20000000800 */
[----:B------:R-:W-:Y:S06]  /*0d80*/  BAR.SYNC.DEFER_BLOCKING 0x0 ;  /* 0x0000000000007b1d */ /* 0x000fec0000010000 */
[----:B------:R-:W0:Y:S04]  /*0d90*/  LDS.U8 R33, [R15] ;  /* 0x000000000f217984 */ /* 0x000e280000000000 */
[----:B------:R-:W1:Y:S04]  /*0da0*/  LDS R39, [R17] ;  /* 0x0000000011277984 */ /* 0x000e680000000800 */
[----:B------:R-:W2:Y:S04]  /*0db0*/  LDS.64 R24, [R16] ;  /* 0x0000000010187984 */ /* 0x000ea80000000a00 */
[----:B------:R-:W3:Y:S04]  /*0dc0*/  LDS R38, [R17+0x4] ;  /* 0x0000040011267984 */ /* 0x000ee80000000800 */
[----:B------:R-:W4:Y:S04]  /*0dd0*/  LDS R37, [R17+0x8] ;  /* 0x0000080011257984 */ /* 0x000f280000000800 */
[----:B------:R-:W4:Y:S04]  /*0de0*/  LDS.64 R18, [R16+0x8] ;  /* 0x0000080010127984 */ /* 0x000f280000000a00 */
[----:B------:R-:W4:Y:S04]  /*0df0*/  LDS R36, [R17+0xc] ;  /* 0x00000c0011247984 */ /* 0x000f280000000800 */
[----:B------:R-:W4:Y:S04]  /*0e00*/  LDS R34, [R17+0x10] ;  /* 0x0000100011227984 */ /* 0x000f280000000800 */
[----:B------:R-:W4:Y:S04]  /*0e10*/  LDS.U8 R32, [R15+0x1] ;  /* 0x000001000f207984 */ /* 0x000f280000000000 */
[----:B------:R-:W4:Y:S04]  /*0e20*/  LDS R22, [R17+0x14] ;  /* 0x0000140011167984 */ /* 0x000f280000000800 */
[----:B------:R-:W4:Y:S04]  /*0e30*/  LDS.64 R30, [R16+0x10] ;  /* 0x00001000101e7984 */ /* 0x000f280000000a00 */
[----:B------:R-:W4:Y:S01]  /*0e40*/  LDS R21, [R17+0x18] ;  /* 0x0000180011157984 */ /* 0x000f220000000800 */
[----:B0-----:R-:W-:-:S03]  /*0e50*/  SHF.R.U32.HI R20, RZ, 0x4, R33 ;  /* 0x00000004ff147819 */ /* 0x001fc60000011621 */
[----:B------:R0:W4:Y:S04]  /*0e60*/  LDS R3, [R17+0x1c] ;  /* 0x00001c0011037984 */ /* 0x0001280000000800 */
[----:B------:R-:W4:Y:S01]  /*0e70*/  LDS.64 R26, [R16+0x18] ;  /* 0x00001800101a7984 */ /* 0x000f220000000a00 */
[----:B------:R-:W-:Y:S01]  /*0e80*/  IMAD R20, R20, 0x100, R20 ;  /* 0x0000010014147824 */ /* 0x000fe200078e0214 */
[----:B-1----:R-:W-:Y:S02]  /*0e90*/  LOP3.LUT R29, R39, 0x3030303, RZ, 0xc0, !PT ;  /* 0x03030303271d7812 */ /* 0x002fe400078ec0ff */
[----:B------:R-:W1:Y:S02]  /*0ea0*/  LDS.U8 R42, [R15+0x2] ;  /* 0x000002000f2a7984 */ /* 0x000e640000000000 */
[----:B------:R-:W-:Y:S01]  /*0eb0*/  LEA R44, R20, R20, 0x10 ;  /* 0x00000014142c7211 */ /* 0x000fe200078e80ff */
[----:B------:R-:W-:-:S02]  /*0ec0*/  IMAD.SHL.U32 R20, R0, 0x20, RZ ;  /* 0x0000002000147824 */ /* 0x000fc400078e00ff */
[-C--:B--2---:R-:W-:Y:S02]  /*0ed0*/  IDP.4A.S8.S8 R29, R29, R24.reuse, RZ ;  /* 0x000000181d1d7226 */ /* 0x084fe400000006ff */
[----:B------:R-:W-:Y:S01]  /*0ee0*/  IDP.4A.S8.S8 R28, R44, R24, RZ ;  /* 0x000000182c1c7226 */ /* 0x000fe200000006ff */
[----:B---3--:R-:W-:Y:S02]  /*0ef0*/  LOP3.LUT R24, R38, 0x3030303, RZ, 0xc0, !PT ;  /* 0x0303030326187812 */ /* 0x008fe400078ec0ff */
[----:B0-----:R-:W-:Y:S01]  /*0f00*/  LEA R17, R20, UR9, 0x2 ;  /* 0x0000000914117c11 */ /* 0x001fe2000f8e10ff */
[-C--:B------:R-:W-:Y:S01]  /*0f10*/  IDP.4A.S8.S8 R45, R44, R25.reuse, R28 ;  /* 0x000000192c2d7226 */ /* 0x080fe2000000061c */
[----:B----4-:R-:W-:Y:S01]  /*0f20*/  LOP3.LUT R43, R37, 0x3030303, RZ, 0xc0, !PT ;  /* 0x03030303252b7812 */ /* 0x010fe200078ec0ff */
[----:B------:R-:W-:Y:S02]  /*0f30*/  IDP.4A.S8.S8 R25, R24, R25, R29 ;  /* 0x0000001918197226 */ /* 0x000fe4000000061d */
[----:B------:R-:W0:Y:S01]  /*0f40*/  LDS.64 R28, [R17+0x20] ;  /* 0x00002000111c7984 */ /* 0x000e220000000a00 */
[-C--:B------:R-:W-:Y:S01]  /*0f50*/  IDP.4A.S8.S8 R45, R44, R18.reuse, R45 ;  /* 0x000000122c2d7226 */ /* 0x080fe2000000062d */
[----:B------:R-:W-:Y:S01]  /*0f60*/  LOP3.LUT R24, R36, 0x3030303, RZ, 0xc0, !PT ;  /* 0x0303030324187812 */ /* 0x000fe200078ec0ff */
[----:B------:R-:W-:Y:S01]  /*0f70*/  IDP.4A.S8.S8 R18, R43, R18, R25 ;  /* 0x000000122b127226 */ /* 0x000fe20000000619 */
[----:B------:R-:W-:Y:S01]  /*0f80*/  LOP3.LUT R43, R34, 0x3030303, RZ, 0xc0, !PT ;  /* 0x03030303222b7812 */ /* 0x000fe200078ec0ff */
[-C--:B------:R-:W-:Y:S01]  /*0f90*/  IDP.4A.S8.S8 R25, R44, R19.reuse, R45 ;  /* 0x000000132c197226 */ /* 0x080fe2000000062d */
[----:B------:R-:W-:Y:S01]  /*0fa0*/  SHF.R.U32.HI R44, RZ, 0x4, R32 ;  /* 0x00000004ff2c7819 */ /* 0x000fe20000011620 */
[----:B------:R-:W-:Y:S01]  /*0fb0*/  IDP.4A.S8.S8 R45, R24, R19, R18 ;  /* 0x00000013182d7226 */ /* 0x000fe20000000612 */
[----:B------:R-:W-:Y:S01]  /*0fc0*/  LOP3.LUT R24, R22, 0x3030303, RZ, 0xc0, !PT ;  /* 0x0303030316187812 */ /* 0x000fe200078ec0ff */
[----:B------:R-:W2:Y:S01]  /*0fd0*/  LDS.64 R18, [R17+0x28] ;  /* 0x0000280011127984 */ /* 0x000ea20000000a00 */
[----:B------:R-:W-:Y:S01]  /*0fe0*/  IDP.4A.S8.S8 R43, R43, R30, RZ ;  /* 0x0000001e2b2b7226 */ /* 0x000fe200000006ff */
[----:B------:R-:W-:-:S02]  /*0ff0*/  LEA R44, R44, R44, 0x8 ;  /* 0x0000002c2c2c7211 */ /* 0x000fc400078e40ff */
[----:B------:R-:W-:Y:S01]  /*1000*/  LOP3.LUT R46, R33, 0xf, RZ, 0xc0, !PT ;  /* 0x0000000f212e7812 */ /* 0x000fe200078ec0ff */
[----:B------:R-:W-:Y:S01]  /*1010*/  IDP.4A.S8.S8 R24, R24, R31, R43 ;  /* 0x0000001f18187226 */ /* 0x000fe2000000062b */
[----:B------:R-:W-:Y:S01]  /*1020*/  LOP3.LUT R33, R21, 0x3030303, RZ, 0xc0, !PT ;  /* 0x0303030315217812 */ /* 0x000fe200078ec0ff */
[----:B------:R-:W-:Y:S01]  /*1030*/  IMAD R44, R44, 0x10000, R44 ;  /* 0x000100002c2c7824 */ /* 0x000fe200078e022c */
[----:B------:R-:W-:Y:S01]  /*1040*/  LDS.U8 R43, [R15+0x3] ;  /* 0x000003000f2b7984 */ /* 0x000fe20000000000 */
[----:B------:R-:W-:Y:S01]  /*1050*/  IMAD R45, R45, R46, RZ ;  /* 0x0000002e2d2d7224 */ /* 0x000fe200078e02ff */
[----:B------:R-:W-:Y:S01]  /*1060*/  LOP3.LUT R46, R3, 0x3030303, RZ, 0xc0, !PT ;  /* 0x03030303032e7812 */ /* 0x000fe200078ec0ff */
[----:B------:R-:W-:Y:S02]  /*1070*/  IDP.4A.S8.S8 R30, R44, R30, R25 ;  /* 0x0000001e2c1e7226 */ /* 0x000fe40000000619 */
[----:B------:R-:W-:Y:S02]  /*1080*/  IDP.4A.S8.S8 R33, R33, R26, R24 ;  /* 0x0000001a21217226 */ /* 0x000fe40000000618 */
[----:B------:R-:W3:Y:S01]  /*1090*/  LDS.64 R24, [R17+0x30] ;  /* 0x0000300011187984 */ /* 0x000ee20000000a00 */
[----:B------:R-:W-:Y:S01]  /*10a0*/  LOP3.LUT R32, R32, 0xf, RZ, 0xc0, !PT ;  /* 0x0000000f20207812 */ /* 0x000fe200078ec0ff */
[----:B------:R-:W-:-:S02]  /*10b0*/  IDP.4A.S8.S8 R46, R46, R27, R33 ;  /* 0x0000001b2e2e7226 */ /* 0x000fc40000000621 */
[----:B------:R-:W-:Y:S02]  /*10c0*/  IDP.4A.S8.S8 R31, R44, R31, R30 ;  /* 0x0000001f2c1f7226 */ /* 0x000fe4000000061e */
[----:B------:R-:W-:Y:S01]  /*10d0*/  IMAD R30, R46, R32, R45 ;  /* 0x000000202e1e7224 */ /* 0x000fe200078e022d */
[----:B-1----:R-:W-:Y:S01]  /*10e0*/  SHF.R.U32.HI R46, RZ, 0x4, R42 ;  /* 0x00000004ff2e7819 */ /* 0x002fe2000001162a */
[----:B------:R-:W1:Y:S01]  /*10f0*/  LDS.64 R32, [R17+0x38] ;  /* 0x0000380011207984 */ /* 0x000e620000000a00 */
[----:B------:R-:W-:Y:S02]  /*1100*/  SHF.R.S32.HI R45, RZ, 0x2, R39 ;  /* 0x00000002ff2d7819 */ /* 0x000fe40000011427 */
[----:B------:R-:W-:Y:S01]  /*1110*/  LEA R46, R46, R46, 0x8 ;  /* 0x0000002e2e2e7211 */ /* 0x000fe200078e40ff */
[----:B------:R-:W-:Y:S01]  /*1120*/  IDP.4A.S8.S8 R31, R44, R26, R31 ;  /* 0x0000001a2c1f7226 */ /* 0x000fe2000000061f */
[----:B------:R-:W-:Y:S02]  /*1130*/  LOP3.LUT R45, R45, 0x3030303, RZ, 0xc0, !PT ;  /* 0x030303032d2d7812 */ /* 0x000fe400078ec0ff */
[----:B------:R-:W-:Y:S01]  /*1140*/  SHF.R.S32.HI R26, RZ, 0x2, R38 ;  /* 0x00000002ff1a7819 */ /* 0x000fe20000011426 */
[----:B------:R-:W-:-:S02]  /*1150*/  IMAD R46, R46, 0x10000, R46 ;  /* 0x000100002e2e7824 */ /* 0x000fc400078e022e */
[-C--:B0-----:R-:W-:Y:S01]  /*1160*/  IDP.4A.S8.S8 R47, R45, R28.reuse, RZ ;  /* 0x0000001c2d2f7226 */ /* 0x081fe200000006ff */
[----:B------:R-:W-:Y:S01]  /*1170*/  LOP3.LUT R26, R26, 0x3030303, RZ, 0xc0, !PT ;  /* 0x030303031a1a7812 */ /* 0x000fe200078ec0ff */
[----:B------:R-:W-:Y:S01]  /*1180*/  IDP.4A.S8.S8 R28, R46, R28, RZ ;  /* 0x0000001c2e1c7226 */ /* 0x000fe200000006ff */
[----:B------:R-:W-:-:S03]  /*1190*/  SHF.R.S32.HI R45, RZ, 0x2, R37 ;  /* 0x00000002ff2d7819 */ /* 0x000fc60000011425 */
[-C--:B------:R-:W-:Y:S01]  /*11a0*/  IDP.4A.S8.S8 R47, R26, R29.reuse, R47 ;  /* 0x0000001d1a2f7226 */ /* 0x080fe2000000062f */
[----:B------:R-:W-:Y:S01]  /*11b0*/  LOP3.LUT R45, R45, 0x3030303, RZ, 0xc0, !PT ;  /* 0x030303032d2d7812 */ /* 0x000fe200078ec0ff */
[----:B------:R-:W-:Y:S01]  /*11c0*/  IDP.4A.S8.S8 R29, R46, R29, R28 ;  /* 0x0000001d2e1d7226 */ /* 0x000fe2000000061c */
[----:B------:R-:W-:Y:S01]  /*11d0*/  SHF.R.S32.HI R26, RZ, 0x2, R36 ;  /* 0x00000002ff1a7819 */ /* 0x000fe20000011424 */
[----:B------:R-:W-:Y:S02]  /*11e0*/  IDP.4A.S8.S8 R31, R44, R27, R31 ;  /* 0x0000001b2c1f7226 */ /* 0x000fe4000000061f */
[-C--:B--2---:R-:W-:Y:S02]  /*11f0*/  IDP.4A.S8.S8 R47, R45, R18.reuse, R47 ;  /* 0x000000122d2f7226 */ /* 0x084fe4000000062f */
[----:B------:R-:W-:Y:S01]  /*1200*/  IDP.4A.S8.S8 R44, R46, R18, R29 ;  /* 0x000000122e2c7226 */ /* 0x000fe2000000061d */
[----:B------:R-:W0:Y:S01]  /*1210*/  LDS.U8 R45, [R15+0x4] ;  /* 0x000004000f2d7984 */ /* 0x000e220000000000 */
[----:B------:R-:W-:-:S02]  /*1220*/  SHF.R.S32.HI R29, RZ, 0x2, R34 ;  /* 0x00000002ff1d7819 */ /* 0x000fc40000011422 */
[----:B------:R-:W-:Y:S02]  /*1230*/  LOP3.LUT R28, R26, 0x3030303, RZ, 0xc0, !PT ;  /* 0x030303031a1c7812 */ /* 0x000fe400078ec0ff */
[----:B------:R-:W2:Y:S01]  /*1240*/  LDS.64 R26, [R17+0x40] ;  /* 0x00004000111a7984 */ /* 0x000ea20000000a00 */
[----:B------:R-:W-:Y:S02]  /*1250*/  LOP3.LUT R29, R29, 0x3030303, RZ, 0xc0, !PT ;  /* 0x030303031d1d7812 */ /* 0x000fe400078ec0ff */
[-C--:B------:R-:W-:Y:S01]  /*1260*/  IDP.4A.S8.S8 R18, R28, R19.reuse, R47 ;  /* 0x000000131c127226 */ /* 0x080fe2000000062f */
[----:B------:R-:W-:Y:S01]  /*1270*/  SHF.R.S32.HI R28, RZ, 0x2, R22 ;  /* 0x00000002ff1c7819 */ /* 0x000fe20000011416 */
[----:B------:R-:W-:Y:S01]  /*1280*/  IDP.4A.S8.S8 R19, R46, R19, R44 ;  /* 0x000000132e137226 */ /* 0x000fe2000000062c */
[----:B------:R-:W-:Y:S01]  /*1290*/  SHF.R.S32.HI R44, RZ, 0x2, R21 ;  /* 0x00000002ff2c7819 */ /* 0x000fe20000011415 */
[----:B---3--:R-:W-:Y:S01]  /*12a0*/  IDP.4A.S8.S8 R46, R29, R24, RZ ;  /* 0x000000181d2e7226 */ /* 0x008fe200000006ff */
[----:B------:R-:W-:-:S02]  /*12b0*/  SHF.R.U32.HI R29, RZ, 0x4, R43 ;  /* 0x00000004ff1d7819 */ /* 0x000fc4000001162b */
[----:B------:R-:W-:Y:S02]  /*12c0*/  LOP3.LUT R28, R28, 0x3030303, RZ, 0xc0, !PT ;  /* 0x030303031c1c7812 */ /* 0x000fe400078ec0ff */
[----:B------:R-:W-:Y:S02]  /*12d0*/  LOP3.LUT R47, R44, 0x3030303, RZ, 0xc0, !PT ;  /* 0x030303032c2f7812 */ /* 0x000fe400078ec0ff */
[----:B------:R-:W-:Y:S01]  /*12e0*/  LEA R44, R29, R29, 0x8 ;  /* 0x0000001d1d2c7211 */ /* 0x000fe200078e40ff */
[----:B------:R-:W-:Y:S02]  /*12f0*/  IDP.4A.S8.S8 R46, R28, R25, R46 ;  /* 0x000000191c2e7226 */ /* 0x000fe4000000062e */
[----:B------:R-:W3:Y:S02]  /*1300*/  LDS.64 R28, [R17+0x48] ;  /* 0x00004800111c7984 */ /* 0x000ee40000000a00 */
[----:B------:R-:W-:Y:S02]  /*1310*/  IMAD R44, R44, 0x10000, R44 ;  /* 0x000100002c2c7824 */ /* 0x000fe400078e022c */
[----:B-1----:R-:W-:Y:S01]  /*1320*/  IDP.4A.S8.S8 R48, R47, R32, R46 ;  /* 0x000000202f307226 */ /* 0x002fe2000000062e */
[----:B------:R-:W-:Y:S01]  /*1330*/  LOP3.LUT R47, R42, 0xf, RZ, 0xc0, !PT ;  /* 0x0000000f2a2f7812 */ /* 0x000fe200078ec0ff */
[----:B------:R-:W-:Y:S01]  /*1340*/  IDP.4A.S8.S8 R24, R44, R24, R19 ;  /* 0x000000182c187226 */ /* 0x000fe20000000613 */
[----:B------:R-:W-:-:S03]  /*1350*/  SHF.R.S32.HI R46, RZ, 0x2, R3 ;  /* 0x00000002ff2e7819 */ /* 0x000fc60000011403 */
[----:B------:R-:W-:Y:S01]  /*1360*/  IMAD R42, R18, R47, RZ ;  /* 0x0000002f122a7224 */ /* 0x000fe200078e02ff */
[----:B------:R-:W-:Y:S01]  /*1370*/  LOP3.LUT R46, R46, 0x3030303, RZ, 0xc0, !PT ;  /* 0x030303032e2e7812 */ /* 0x000fe200078ec0ff */
[----:B------:R-:W1:Y:S01]  /*1380*/  LDS.64 R18, [R17+0x50] ;  /* 0x0000500011127984 */ /* 0x000e620000000a00 */
[----:B------:R-:W-:Y:S01]  /*1390*/  IDP.4A.S8.S8 R25, R44, R25, R24 ;  /* 0x000000192c197226 */ /* 0x000fe20000000618 */
[----:B------:R-:W-:Y:S02]  /*13a0*/  LOP3.LUT R47, R43, 0xf, RZ, 0xc0, !PT ;  /* 0x0000000f2b2f7812 */ /* 0x000fe400078ec0ff */
[----:B------:R-:W-:Y:S01]  /*13b0*/  IDP.4A.S8.S8 R43, R46, R33, R48 ;  /* 0x000000212e2b7226 */ /* 0x000fe20000000630 */
[----:B------:R-:W-:Y:S01]  /*13c0*/  SHF.R.S32.HI R24, RZ, 0x4, R39 ;  /* 0x00000004ff187819 */ /* 0x000fe20000011427 */
[----:B------:R-:W-:Y:S01]  /*13d0*/  IDP.4A.S8.S8 R25, R44, R32, R25 ;  /* 0x000000202c197226 */ /* 0x000fe20000000619 */
[----:B------:R-:W4:Y:S01]  /*13e0*/  LDS.U8 R46, [R15+0x5] ;  /* 0x000005000f2e7984 */ /* 0x000f220000000000 */
[----:B------:R-:W-:Y:S01]  /*13f0*/  IMAD R42, R43, R47, R42 ;  /* 0x0000002f2b2a7224 */ /* 0x000fe200078e022a */
[----:B------:R-:W-:Y:S01]  /*1400*/  LOP3.LUT R47, R24, 0x3030303, RZ, 0xc0, !PT ;  /* 0x03030303182f7812 */ /* 0x000fe200078ec0ff */
[----:B------:R-:W-:-:S02]  /*1410*/  IDP.4A.S8.S8 R43, R44, R33, R25 ;  /* 0x000000212c2b7226 */ /* 0x000fc40000000619 */
[----:B------:R-:W4:Y:S01]  /*1420*/  LDS.64 R24, [R17+0x58] ;  /* 0x0000580011187984 */ /* 0x000f220000000a00 */
[----:B------:R-:W-:Y:S02]  /*1430*/  SHF.R.S32.HI R32, RZ, 0x4, R38 ;  /* 0x00000004ff207819 */ /* 0x000fe40000011426 */
[----:B0-----:R-:W-:Y:S01]  /*1440*/  SHF.R.U32.HI R33, RZ, 0x4, R45 ;  /* 0x00000004ff217819 */ /* 0x001fe2000001162d */
[----:B--2---:R-:W-:Y:S01]  /*1450*/  IDP.4A.S8.S8 R47, R47, R26, RZ ;  /* 0x0000001a2f2f7226 */ /* 0x004fe200000006ff */
[----:B------:R-:W-:Y:S02]  /*1460*/  LOP3.LUT R32, R32, 0x3030303, RZ, 0xc0, !PT ;  /* 0x0303030320207812 */ /* 0x000fe400078ec0ff */
[----:B------:R-:W-:Y:S02]  /*1470*/  LEA R44, R33, R33, 0x8 ;  /* 0x00000021212c7211 */ /* 0x000fe400078e40ff */
[----:B------:R-:W-:Y:S01]  /*1480*/  SHF.R.S32.HI R33, RZ, 0x4, R37 ;  /* 0x00000004ff217819 */ /* 0x000fe20000011425 */
[----:B------:R-:W-:-:S02]  /*1490*/  IDP.4A.S8.S8 R48, R32, R27, R47 ;  /* 0x0000001b20307226 */ /* 0x000fc4000000062f */
[----:B------:R-:W-:Y:S01]  /*14a0*/  IMAD R32, R44, 0x10000, R44 ;  /* 0x000100002c207824 */ /* 0x000fe200078e022c */
[----:B------:R-:W-:Y:S02]  /*14b0*/  LOP3.LUT R33, R33, 0x3030303, RZ, 0xc0, !PT ;  /* 0x0303030321217812 */ /* 0x000fe400078ec0ff */
[----:B------:R-:W-:Y:S01]  /*14c0*/  SHF.R.S32.HI R44, RZ, 0x4, R36 ;  /* 0x00000004ff2c7819 */ /* 0x000fe20000011424 */
[----:B------:R-:W-:Y:S02]  /*14d0*/  IDP.4A.S8.S8 R47, R32, R26, RZ ;  /* 0x0000001a202f7226 */ /* 0x000fe400000006ff */
[-C--:B---3--:R-:W-:Y:S01]  /*14e0*/  IDP.4A.S8.S8 R33, R33, R28.reuse, R48 ;  /* 0x0000001c21217226 */ /* 0x088fe20000000630 */
[----:B------:R-:W-:Y:S01]  /*14f0*/  LOP3.LUT R26, R44, 0x3030303, RZ, 0xc0, !PT ;  /* 0x030303032c1a7812 */ /* 0x000fe200078ec0ff */
[----:B------:R-:W-:Y:S01]  /*1500*/  IDP.4A.S8.S8 R47, R32, R27, R47 ;  /* 0x0000001b202f7226 */ /* 0x000fe2000000062f */
[----:B------:R-:W-:Y:S01]  /*1510*/  SHF.R.S32.HI R27, RZ, 0x4, R34 ;  /* 0x00000004ff1b7819 */ /* 0x000fe20000011422 */
[----:B------:R-:W0:Y:S02]  /*1520*/  LDS.U8 R44, [R15+0x6] ;  /* 0x000006000f2c7984 */ /* 0x000e240000000000 */
[----:B------:R-:W-:Y:S01]  /*1530*/  IDP.4A.S8.S8 R26, R26, R29, R33 ;  /* 0x0000001d1a1a7226 */ /* 0x000fe20000000621 */
[----:B------:R-:W-:Y:S01]  /*1540*/  LOP3.LUT R33, R27, 0x3030303, RZ, 0xc0, !PT ;  /* 0x030303031b217812 */ /* 0x000fe200078ec0ff */
[----:B------:R-:W-:Y:S01]  /*1550*/  IDP.4A.S8.S8 R47, R32, R28, R47 ;  /* 0x0000001c202f7226 */ /* 0x000fe2000000062f */
[----:B------:R-:W-:-:S03]  /*1560*/  SHF.R.S32.HI R28, RZ, 0x4, R22 ;  /* 0x00000004ff1c7819 */ /* 0x000fc60000011416 */
[----:B------:R-:W-:Y:S01]  /*1570*/  IDP.4A.S8.S8 R27, R32, R29, R47 ;  /* 0x0000001d201b7226 */ /* 0x000fe2000000062f */
[----:B------:R-:W-:Y:S01]  /*1580*/  LOP3.LUT R32, R28, 0x3030303, RZ, 0xc0, !PT ;  /* 0x030303031c207812 */ /* 0x000fe200078ec0ff */
[----:B-1----:R-:W-:Y:S01]  /*1590*/  IDP.4A.S8.S8 R47, R33, R18, RZ ;  /* 0x00000012212f7226 */ /* 0x002fe200000006ff */
[----:B------:R-:W-:Y:S01]  /*15a0*/  SHF.R.S32.HI R33, RZ, 0x4, R21 ;  /* 0x00000004ff217819 */ /* 0x000fe20000011415 */
[----:B------:R-:W1:Y:S02]  /*15b0*/  LDS.64 R28, [R17+0x60] ;  /* 0x00006000111c7984 */ /* 0x000e640000000a00 */
[----:B------:R-:W-:Y:S01]  /*15c0*/  IDP.4A.S8.S8 R47, R32, R19, R47 ;  /* 0x00000013202f7226 */ /* 0x000fe2000000062f */
[----:B------:R-:W-:Y:S02]  /*15d0*/  LOP3.LUT R33, R33, 0x3030303, RZ, 0xc0, !PT ;  /* 0x0303030321217812 */ /* 0x000fe400078ec0ff */
[----:B----4-:R-:W-:-:S03]  /*15e0*/  SHF.R.U32.HI R32, RZ, 0x4, R46 ;  /* 0x00000004ff207819 */ /* 0x010fc6000001162e */
[----:B------:R-:W-:Y:S01]  /*15f0*/  IDP.4A.S8.S8 R48, R33, R24, R47 ;  /* 0x0000001821307226 */ /* 0x000fe2000000062f */
[----:B------:R-:W-:Y:S02]  /*1600*/  LEA R50, R32, R32, 0x8 ;  /* 0x0000002020327211 */ /* 0x000fe400078e40ff */
[----:B------:R-:W2:Y:S01]  /*1610*/  LDS.64 R32, [R17+0x68] ;  /* 0x0000680011207984 */ /* 0x000ea20000000a00 */
[----:B------:R-:W-:Y:S02]  /*1620*/  SHF.R.S32.HI R47, RZ, 0x4, R3 ;  /* 0x00000004ff2f7819 */ /* 0x000fe40000011403 */
[----:B------:R-:W-:Y:S01]  /*1630*/  LOP3.LUT R49, R45, 0xf, RZ, 0xc0, !PT ;  /* 0x0000000f2d317812 */ /* 0x000fe200078ec0ff */
[----:B------:R-:W-:Y:S01]  /*1640*/  IMAD R45, R50, 0x10000, R50 ;  /* 0x00010000322d7824 */ /* 0x000fe200078e0232 */
[----:B------:R-:W-:-:S03]  /*1650*/  LOP3.LUT R47, R47, 0x3030303, RZ, 0xc0, !PT ;  /* 0x030303032f2f7812 */ /* 0x000fc600078ec0ff */
[----:B------:R-:W-:Y:S02]  /*1660*/  IMAD R49, R26, R49, RZ ;  /* 0x000000311a317224 */ /* 0x000fe400078e02ff */
[----:B------:R-:W-:Y:S02]  /*1670*/  IDP.4A.S8.S8 R18, R45, R18, R27 ;  /* 0x000000122d127226 */ /* 0x000fe4000000061b */
[----:B------:R-:W3:Y:S01]  /*1680*/  LDS.64 R26, [R17+0x70] ;  /* 0x00007000111a7984 */ /* 0x000ee20000000a00 */
[----:B------:R-:W-:-:S03]  /*1690*/  IDP.4A.S8.S8 R48, R47, R25, R48 ;  /* 0x000000192f307226 */ /* 0x000fc60000000630 */
[----:B------:R-:W4:Y:S01]  /*16a0*/  LDS.U8 R47, [R15+0x7] ;  /* 0x000007000f2f7984 */ /* 0x000f220000000000 */
[----:B------:R-:W-:Y:S01]  /*16b0*/  IDP.4A.S8.S8 R18, R45, R19, R18 ;  /* 0x000000132d127226 */ /* 0x000fe20000000612 */
[----:B------:R-:W-:Y:S02]  /*16c0*/  SHF.R.S32.HI R39, RZ, 0x6, R39 ;  /* 0x00000006ff277819 */ /* 0x000fe40000011427 */
[----:B0-----:R-:W-:Y:S02]  /*16d0*/  SHF.R.U32.HI R19, RZ, 0x4, R44 ;  /* 0x00000004ff137819 */ /* 0x001fe4000001162c */
[----:B------:R-:W-:Y:S02]  /*16e0*/  SHF.R.S32.HI R38, RZ, 0x6, R38 ;  /* 0x00000006ff267819 */ /* 0x000fe40000011426 */
[----:B------:R-:W-:Y:S02]  /*16f0*/  LOP3.LUT R39, R39, 0x3030303, RZ, 0xc0, !PT ;  /* 0x0303030327277812 */ /* 0x000fe400078ec0ff */
[----:B------:R-:W-:-:S02]  /*1700*/  LEA R19, R19, R19, 0x8 ;  /* 0x0000001313137211 */ /* 0x000fc400078e40ff */
[----:B------:R-:W-:Y:S01]  /*1710*/  LOP3.LUT R38, R38, 0x3030303, RZ, 0xc0, !PT ;  /* 0x0303030326267812 */ /* 0x000fe200078ec0ff */
[-C--:B-1----:R-:W-:Y:S01]  /*1720*/  IDP.4A.S8.S8 R39, R39, R28.reuse, RZ ;  /* 0x0000001c27277226 */ /* 0x082fe200000006ff */
[----:B------:R-:W-:Y:S01]  /*1730*/  SHF.R.S32.HI R37, RZ, 0x6, R37 ;  /* 0x00000006ff257819 */ /* 0x000fe20000011425 */
[----:B------:R-:W-:Y:S02]  /*1740*/  IMAD R19, R19, 0x10000, R19 ;  /* 0x0001000013137824 */ /* 0x000fe400078e0213 */
[----:B------:R-:W-:Y:S01]  /*1750*/  IDP.4A.S8.S8 R38, R38, R29, R39 ;  /* 0x0000001d26267226 */ /* 0x000fe20000000627 */
[----:B------:R-:W-:Y:S01]  /*1760*/  LOP3.LUT R37, R37, 0x3030303, RZ, 0xc0, !PT ;  /* 0x0303030325257812 */ /* 0x000fe200078ec0ff */
[----:B------:R-:W-:Y:S01]  /*1770*/  IDP.4A.S8.S8 R28, R19, R28, RZ ;  /* 0x0000001c131c7226 */ /* 0x000fe200000006ff */
[----:B------:R-:W-:-:S03]  /*1780*/  UIADD3 UR8, UPT, UPT, UR6, 0x1080, URZ ;  /* 0x0000108006087890 */ /* 0x000fc6000fffe0ff */
[----:B--2---:R-:W-:Y:S02]  /*1790*/  IDP.4A.S8.S8 R38, R37, R32, R38 ;  /* 0x0000002025267226 */ /* 0x004fe40000000626 */
[----:B------:R-:W-:Y:S02]  /*17a0*/  IDP.4A.S8.S8 R37, R19, R29, R28 ;  /* 0x0000001d13257226 */ /* 0x000fe4000000061c */
[----:B------:R-:W0:Y:S01]  /*17b0*/  LDS.64 R28, [R17+0x78] ;  /* 0x00007800111c7984 */ /* 0x000e220000000a00 */
[----:B------:R-:W-:Y:S01]  /*17c0*/  SHF.R.S32.HI R34, RZ, 0x6, R34 ;  /* 0x00000006ff227819 */ /* 0x000fe20000011422 */
[----:B------:R-:W-:Y:S01]  /*17d0*/  IDP.4A.S8.S8 R24, R45, R24, R18 ;  /* 0x000000182d187226 */ /* 0x000fe20000000612 */
[----:B------:R-:W-:Y:S01]  /*17e0*/  SHF.R.S32.HI R36, RZ, 0x6, R36 ;  /* 0x00000006ff247819 */ /* 0x000fe20000011424 */
[----:B------:R-:W-:Y:S01]  /*17f0*/  ULEA UR8, UR7, UR8, 0x18 ;  /* 0x0000000807087291 */ /* 0x000fe2000f8ec0ff */
[----:B------:R-:W-:Y:S02]  /*1800*/  LEA R18, R4, R35, 0x1 ;  /* 0x0000002304127211 */ /* 0x000fe400078e08ff */
[----:B------:R-:W-:-:S02]  /*1810*/  SHF.R.S32.HI R22, RZ, 0x6, R22 ;  /* 0x00000006ff167819 */ /* 0x000fc40000011416 */
[----:B------:R-:W-:Y:S02]  /*1820*/  LOP3.LUT R35, R34, 0x3030303, RZ, 0xc0, !PT ;  /* 0x0303030322237812 */ /* 0x000fe400078ec0ff */
[----:B------:R-:W-:Y:S01]  /*1830*/  LOP3.LUT R34, R36, 0x3030303, RZ, 0xc0, !PT ;  /* 0x0303030324227812 */ /* 0x000fe200078ec0ff */
[----:B------:R-:W-:Y:S01]  /*1840*/  IDP.4A.S8.S8 R36, R19, R32, R37 ;  /* 0x0000002013247226 */ /* 0x000fe20000000625 */
[----:B------:R-:W-:Y:S01]  /*1850*/  LOP3.LUT R22, R22, 0x3030303, RZ, 0xc0, !PT ;  /* 0x0303030316167812 */ /* 0x000fe200078ec0ff */
[----:B---3--:R-:W-:Y:S01]  /*1860*/  IDP.4A.S8.S8 R35, R35, R26, RZ ;  /* 0x0000001a23237226 */ /* 0x008fe200000006ff */
[----:B------:R-:W-:Y:S01]  /*1870*/  LEA R18, R18, UR8, 0x2 ;  /* 0x0000000812127c11 */ /* 0x000fe2000f8e10ff */
[-C--:B------:R-:W-:Y:S01]  /*1880*/  IDP.4A.S8.S8 R36, R19, R33.reuse, R36 ;  /* 0x0000002113247226 */ /* 0x080fe20000000624 */
[----:B----4-:R-:W-:Y:S01]  /*1890*/  SHF.R.U32.HI R19, RZ, 0x4, R47 ;  /* 0x00000004ff137819 */ /* 0x010fe2000001162f */
[----:B------:R-:W-:Y:S01]  /*18a0*/  IDP.4A.S8.S8 R34, R34, R33, R38 ;  /* 0x0000002122227226 */ /* 0x000fe20000000626 */
[----:B------:R-:W-:Y:S01]  /*18b0*/  UIADD3 UR6, UPT, UPT, UR6, 0x17a8, URZ ;  /* 0x000017a806067890 */ /* 0x000fe2000fffe0ff */
[----:B------:R-:W-:Y:S01]  /*18c0*/  IDP.4A.S8.S8 R37, R22, R27, R35 ;  /* 0x0000001b16257226 */ /* 0x000fe20000000623 */
[----:B------:R-:W1:Y:S01]  /*18d0*/  LDS R32, [R18] ;  /* 0x0000000012207984 */ /* 0x000e620000000800 */
[C---:B------:R-:W-:Y:S01]  /*18e0*/  VIADD R33, R20.reuse, 0x8 ;  /* 0x0000000814217836 */ /* 0x040fe20000000000 */
[C---:B------:R-:W-:Y:S01]  /*18f0*/  LOP3.LUT R22, R20.reuse, 0xffff, RZ, 0xc0, !PT ;  /* 0x0000ffff14167812 */ /* 0x040fe200078ec0ff */
[----:B------:R-:W-:Y:S01]  /*1900*/  IMAD R19, R19, 0x100, R19 ;  /* 0x0000010013137824 */ /* 0x000fe200078e0213 */
[----:B------:R-:W-:Y:S01]  /*1910*/  IADD3 R38, PT, PT, R20, 0x10, RZ ;  /* 0x0000001014267810 */ /* 0x000fe20007ffe0ff */
[----:B------:R-:W-:Y:S01]  /*1920*/  ULEA UR7, UR7, UR6, 0x18 ;  /* 0x0000000607077291 */ /* 0x000fe2000f8ec0ff */
[----:B------:R-:W-:-:S02]  /*1930*/  SHF.R.U32.HI R22, RZ, 0x1, R22 ;  /* 0x00000001ff167819 */ /* 0x000fc40000011616 */
[----:B------:R-:W-:Y:S01]  /*1940*/  LOP3.LUT R35, R33, 0xffff, RZ, 0xc0, !PT ;  /* 0x0000ffff21237812 */ /* 0x000fe200078ec0ff */
[----:B------:R-:W-:Y:S01]  /*1950*/  VIADD R20, R20, 0x18 ;  /* 0x0000001814147836 */ /* 0x000fe20000000000 */
[----:B------:R-:W-:Y:S02]  /*1960*/  LEA R33, R19, R19, 0x10 ;  /* 0x0000001313217211 */ /* 0x000fe400078e80ff */
[----:B------:R-:W-:Y:S02]  /*1970*/  LOP3.LUT R38, R38, 0xffff, RZ, 0xc0, !PT ;  /* 0x0000ffff26267812 */ /* 0x000fe400078ec0ff */
[----:B------:R-:W-:Y:S02]  /*1980*/  LOP3.LUT R19, R22, 0xffff, RZ, 0xc0, !PT ;  /* 0x0000ffff16137812 */ /* 0x000fe400078ec0ff */
[----:B------:R-:W-:Y:S01]  /*1990*/  SHF.R.U32.HI R35, RZ, 0x1, R35 ;  /* 0x00000001ff237819 */ /* 0x000fe20000011623 */
[----:B------:R-:W-:Y:S01]  /*19a0*/  IDP.4A.S8.S8 R36, R33, R26, R36 ;  /* 0x0000001a21247226 */ /* 0x000fe20000000624 */
[----:B------:R-:W-:Y:S01]  /*19b0*/  LOP3.LUT R39, R20, 0xffff, RZ, 0xc0, !PT ;  /* 0x0000ffff14277812 */ /* 0x000fe200078ec0ff */
[----:B------:R-:W2:Y:S01]  /*19c0*/  LDS R26, [R19+UR7] ;  /* 0x00000007131a7984 */ /* 0x000ea20008000800 */
[----:B------:R-:W-:-:S02]  /*19d0*/  SHF.R.U32.HI R38, RZ, 0x1, R38 ;  /* 0x00000001ff267819 */ /* 0x000fc40000011626 */
[----:B------:R-:W-:Y:S02]  /*19e0*/  LOP3.LUT R20, R35, 0xffff, RZ, 0xc0, !PT ;  /* 0x0000ffff23147812 */ /* 0x000fe400078ec0ff */
[----:B------:R-:W-:Y:S02]  /*19f0*/  SHF.R.S32.HI R22, RZ, 0x6, R21 ;  /* 0x00000006ff167819 */ /* 0x000fe40000011415 */
[----:B------:R-:W-:Y:S01]  /*1a00*/  SHF.R.U32.HI R39, RZ, 0x1, R39 ;  /* 0x00000001ff277819 */ /* 0x000fe20000011627 */
[----:B------:R-:W3:Y:S01]  /*1a10*/  LDS R35, [R20+UR7] ;  /* 0x0000000714237984 */ /* 0x000ee20008000800 */
[----:B------:R-:W-:Y:S02]  /*1a20*/  LOP3.LUT R21, R38, 0xffff, RZ, 0xc0, !PT ;  /* 0x0000ffff26157812 */ /* 0x000fe400078ec0ff */
[----:B------:R-:W-:Y:S02]  /*1a30*/  LOP3.LUT R46, R46, 0xf, RZ, 0xc0, !PT ;  /* 0x0000000f2e2e7812 */ /* 0x000fe400078ec0ff */
[----:B------:R-:W-:-:S02]  /*1a40*/  LOP3.LUT R38, R22, 0x3030303, RZ, 0xc0, !PT ;  /* 0x0303030316267812 */ /* 0x000fc400078ec0ff */
[----:B------:R-:W-:Y:S02]  /*1a50*/  LOP3.LUT R22, R39, 0xffff, RZ, 0xc0, !PT ;  /* 0x0000ffff27167812 */ /* 0x000fe400078ec0ff */
[----:B------:R-:W-:Y:S02]  /*1a60*/  SHF.R.S32.HI R39, RZ, 0x6, R3 ;  /* 0x00000006ff277819 */ /* 0x000fe40000011403 */
[----:B------:R-:W4:Y:S01]  /*1a70*/  LDS R3, [R21+UR7] ;  /* 0x0000000715037984 */ /* 0x000f220008000800 */
[----:B------:R-:W-:Y:S02]  /*1a80*/  IMAD R46, R48, R46, R49 ;  /* 0x0000002e302e7224 */ /* 0x000fe400078e0231 */
[----:B0-----:R-:W-:Y:S02]  /*1a90*/  IDP.4A.S8.S8 R48, R38, R28, R37 ;  /* 0x0000001c26307226 */ /* 0x001fe40000000625 */
[----:B------:R-:W0:Y:S01]  /*1aa0*/  LDS R37, [R22+UR7] ;  /* 0x0000000716257984 */ /* 0x000e220008000800 */
[----:B------:R-:W-:Y:S01]  /*1ab0*/  IDP.4A.S8.S8 R36, R33, R27, R36 ;  /* 0x0000001b21247226 */ /* 0x000fe20000000624 */
[----:B------:R-:W-:-:S03]  /*1ac0*/  LOP3.LUT R38, R39, 0x3030303, RZ, 0xc0, !PT ;  /* 0x0303030327267812 */ /* 0x000fc600078ec0ff */
[----:B------:R-:W-:Y:S01]  /*1ad0*/  IDP.4A.S8.S8 R36, R33, R28, R36 ;  /* 0x0000001c21247226 */ /* 0x000fe20000000624 */
[----:B------:R-:W-:Y:S01]  /*1ae0*/  LOP3.LUT R49, R44, 0xf, RZ, 0xc0, !PT ;  /* 0x0000000f2c317812 */ /* 0x000fe200078ec0ff */
[----:B------:R-:W-:Y:S01]  /*1af0*/  IDP.4A.S8.S8 R39, R38, R29, R48 ;  /* 0x0000001d26277226 */ /* 0x000fe20000000630 */
[----:B------:R-:W-:Y:S01]  /*1b00*/  I2FP.F32.S32 R38, R31 ;  /* 0x0000001f00267245 */ /* 0x000fe20000201400 */
[--C-:B-1----:R-:W-:Y:S02]  /*1b10*/  HADD2.F32 R27, -RZ, R32.reuse.H1_H1 ;  /* 0x30000020ff1b7230 */ /* 0x102fe40000004100 */
[----:B------:R-:W-:Y:S02]  /*1b20*/  IDP.4A.S8.S8 R25, R45, R25, R24 ;  /* 0x000000192d197226 */ /* 0x000fe40000000618 */
[----:B------:R-:W-:Y:S01]  /*1b30*/  IDP.4A.S8.S8 R36, R33, R29, R36 ;  /* 0x0000001d21247226 */ /* 0x000fe20000000624 */
[----:B------:R-:W-:Y:S01]  /*1b40*/  I2FP.F32.S32 R31, R30 ;  /* 0x0000001e001f7245 */ /* 0x000fe20000201400 */
[----:B------:R-:W-:Y:S01]  /*1b50*/  IMAD R34, R34, R49, RZ ;  /* 0x0000003122227224 */ /* 0x000fe200078e02ff */
[----:B------:R-:W-:Y:S01]  /*1b60*/  I2FP.F32.S32 R24, R43 ;  /* 0x0000002b00187245 */ /* 0x000fe20000201400 */
[----:B------:R-:W-:-:S02]  /*1b70*/  HADD2.F32 R32, -RZ, R32.H0_H0 ;  /* 0x20000020ff207230 */ /* 0x000fc40000004100 */
[----:B------:R-:W-:Y:S01]  /*1b80*/  FMUL.FTZ R49, R27, R38 ;  /* 0x000000261b317220 */ /* 0x000fe20000410000 */
[----:B------:R-:W-:Y:S01]  /*1b90*/  LOP3.LUT R47, R47, 0xf, RZ, 0xc0, !PT ;  /* 0x0000000f2f2f7812 */ /* 0x000fe200078ec0ff */
[----:B------:R-:W-:Y:S01]  /*1ba0*/  USHF.L.U32 UR6, UR4, 0x8, URZ ;  /* 0x0000000804067899 */ /* 0x000fe200080006ff */
[----:B------:R-:W-:Y:S02]  /*1bb0*/  I2FP.F32.S32 R28, R25 ;  /* 0x00000019001c7245 */ /* 0x000fe40000201400 */
[----:B------:R-:W-:Y:S01]  /*1bc0*/  I2FP.F32.S32 R36, R36 ;  /* 0x0000002400247245 */ /* 0x000fe20000201400 */
[----:B------:R-:W-:Y:S01]  /*1bd0*/  FFMA.FTZ R31, R32, R31, -R49 ;  /* 0x0000001f201f7223 */ /* 0x000fe20000010831 */
[----:B------:R-:W-:Y:S01]  /*1be0*/  I2FP.F32.S32 R25, R42 ;  /* 0x0000002a00197245 */ /* 0x000fe20000201400 */
[----:B------:R-:W-:Y:S01]  /*1bf0*/  FMUL.FTZ R29, R27, R24 ;  /* 0x000000181b1d7220 */ /* 0x000fe20000410000 */
[----:B------:R-:W-:Y:S01]  /*1c00*/  UIADD3 UR6, UPT, UPT, UR6, 0x80, URZ ;  /* 0x0000008006067890 */ /* 0x000fe2000fffe0ff */
[----:B------:R-:W-:-:S02]  /*1c10*/  IMAD R34, R39, R47, R34 ;  /* 0x0000002f27227224 */ /* 0x000fc400078e0222 */
[----:B------:R-:W-:Y:S01]  /*1c20*/  FMUL.FTZ R33, R27, R28 ;  /* 0x0000001c1b217220 */ /* 0x000fe20000410000 */
[----:B------:R-:W-:Y:S01]  /*1c30*/  FMUL.FTZ R36, R36, R27 ;  /* 0x0000001b24247220 */ /* 0x000fe20000410000 */
[----:B------:R-:W-:Y:S01]  /*1c40*/  I2FP.F32.S32 R27, R46 ;  /* 0x0000002e001b7245 */ /* 0x000fe20000201400 */
[----:B------:R-:W-:Y:S01]  /*1c50*/  FFMA.FTZ R25, R32, R25, -R29 ;  /* 0x0000001920197223 */ /* 0x000fe2000001081d */
[----:B--2---:R-:W-:Y:S01]  /*1c60*/  FFMA.FTZ R26, R26, R31, R23 ;  /* 0x0000001f1a1a7223 */ /* 0x004fe20000010017 */
[----:B------:R-:W-:Y:S01]  /*1c70*/  UISETP.GE.AND UP0, UPT, UR6, UR20, UPT ;  /* 0x000000140600728c */ /* 0x000fe2000bf06270 */
[----:B------:R-:W-:Y:S01]  /*1c80*/  I2FP.F32.S32 R23, R34 ;  /* 0x0000002200177245 */ /* 0x000fe20000201400 */
[----:B------:R-:W-:Y:S01]  /*1c90*/  FFMA.FTZ R27, R32, R27, -R33 ;  /* 0x0000001b201b7223 */ /* 0x000fe20000010821 */
[----:B---3--:R-:W-:-:S03]  /*1ca0*/  FFMA.FTZ R26, R35, R25, R26 ;  /* 0x00000019231a7223 */ /* 0x008fc6000001001a */
[----:B------:R-:W-:Y:S01]  /*1cb0*/  FFMA.FTZ R36, R23, R32, -R36 ;  /* 0x0000002017247223 */ /* 0x000fe20000010824 */
[----:B----4-:R-:W-:-:S04]  /*1cc0*/  FFMA.FTZ R26, R3, R27, R26 ;  /* 0x0000001b031a7223 */ /* 0x010fc8000001001a */
[----:B0-----:R-:W-:Y:S01]  /*1cd0*/  FFMA.FTZ R23, R37, R36, R26 ;  /* 0x0000002425177223 */ /* 0x001fe2000001001a */
[----:B------:R-:W-:Y:S06]  /*1ce0*/  BAR.SYNC.DEFER_BLOCKING 0x0 ;  /* 0x0000000000007b1d */ /* 0x000fec0000010000 */
[----:B------:R-:W-:Y:S05]  /*1cf0*/  BRA.U UP0, `(.L_x_321) ;  /* 0x0000002d00407547 */ /* 0x000fea000b800000 */
[----:B------:R-:W0:Y:S01]  /*1d00*/  LDC.64 R24, c[0x0][0x388] ;  /* 0x0000e200ff187b82 */ /* 0x000e220000000a00 */
[----:B------:R-:W-:Y:S02]  /*1d10*/  IADD3 R3, PT, PT, R4, 0x20, RZ ;  /* 0x0000002004037810 */ /* 0x000fe40007ffe0ff */
[----:B------:R-:W-:Y:S02]  /*1d20*/  IADD3 R37, P3, PT, R14, R13, RZ ;  /* 0x0000000d0e257210 */ /* 0x000fe40007f7e0ff */
[----:B------:R-:W-:Y:S01]  /*1d30*/  LEA.HI R27, R3, UR14, RZ, 0x1d ;  /* 0x0000000e031b7c11 */ /* 0x000fe2000f8fe8ff */
[----:B------:R-:W-:-:S03]  /*1d40*/  VIADD R3, R13, 0x4 ;  /* 0x000000040d037836 */ /* 0x000fc60000000000 */
[----:B------:R-:W-:Y:S02]  /*1d50*/  ISETP.GE.OR P2, PT, R27, UR11, P0 ;  /* 0x0000000b1b007c0c */ /* 0x000fe40008746670 */
[----:B------:R-:W-:Y:S02]  /*1d60*/  ISETP.GE.OR P1, PT, R3, UR11, P0 ;  /* 0x0000000b03007c0c */ /* 0x000fe40008726670 */
[----:B------:R-:W-:Y:S02]  /*1d70*/  LEA.HI.X.SX32 R3, R14, RZ, 0x1, P3 ;  /* 0x000000ff0e037211 */ /* 0x000fe400018f0eff */
[----:B------:R-:W-:-:S03]  /*1d80*/  ISETP.GT.U32.OR P1, PT, R4, 0x3, P1 ;  /* 0x000000030400780c */ /* 0x000fc60000f24470 */
[----:B------:R-:W-:-:S04]  /*1d90*/  IMAD R3, R3, 0x24, RZ ;  /* 0x0000002403037824 */ /* 0x000fc800078e02ff */
[----:B------:R-:W-:Y:S02]  /*1da0*/  @!P2 IMAD.IADD R27, R14, 0x1, R27 ;  /* 0x000000010e1ba824 */ /* 0x000fe400078e021b */
[----:B0-----:R-:W-:-:S04]  /*1db0*/  IMAD.WIDE.U32 R36, R37, 0x24, R24 ;  /* 0x0000002425247825 */ /* 0x001fc800078e0018 */
[----:B------:R-:W-:Y:S01]  /*1dc0*/  @!P2 IMAD.WIDE R26, R27, 0x24, R40 ;  /* 0x000000241b1aa825 */ /* 0x000fe200078e0228 */
[----:B------:R-:W-:-:S04]  /*1dd0*/  IADD3 R37, PT, PT, R37, R3, RZ ;  /* 0x0000000325257210 */ /* 0x000fc80007ffe0ff */
[----:B------:R-:W2:Y:S04]  /*1de0*/  @!P2 LDG.E.CONSTANT R28, desc[UR16][R26.64+0x4] ;  /* 0x000004101a1ca981 */ /* 0x000ea8000c1e9900 */
[----:B------:R-:W3:Y:S04]  /*1df0*/  @!P1 LDG.E.U16.CONSTANT R3, desc[UR16][R36.64+0x90] ;  /* 0x0000901024039981 */ /* 0x000ee8000c1e9500 */
[----:B--2---:R-:W-:Y:S01]  /*1e00*/  @!P2 STS [R7], R28 ;  /* 0x0000001c0700a388 */ /* 0x004fe20000000800 */
[----:B---3--:R-:W-:-:S05]  /*1e10*/  @!P1 HADD2.F32 R29, -RZ, R3.H0_H0 ;  /* 0x20000003ff1d9230 */ /* 0x008fca0000004100 */
[----:B------:R-:W-:Y:S01]  /*1e20*/  @!P1 STS [R8], R29 ;  /* 0x0000001d08009388 */ /* 0x000fe20000000800 */
[----:B------:R-:W-:Y:S01]  /*1e30*/  BAR.SYNC.DEFER_BLOCKING 0x0 ;  /* 0x0000000000007b1d */ /* 0x000fe20000010000 */
[----:B------:R-:W-:-:S05]  /*1e40*/  IMAD R3, R4, 0x21, RZ ;  /* 0x0000002104037824 */ /* 0x000fca00078e02ff */
[----:B------:R-:W-:Y:S01]  /*1e50*/  LEA R3, R3, UR15, 0x2 ;  /* 0x0000000f03037c11 */ /* 0x000fe2000f8e10ff */
[----:B------:R-:W0:Y:S04]  /*1e60*/  LDS.U8 R45, [R15+0x8] ;  /* 0x000008000f2d7984 */ /* 0x000e280000000000 */
[----:B------:R-:W1:Y:S04]  /*1e70*/  LDS R43, [R3+0x20] ;  /* 0x00002000032b7984 */ /* 0x000e680000000800 */
[----:B------:R-:W2:Y:S04]  /*1e80*/  LDS R42, [R3+0x24] ;  /* 0x00002400032a7984 */ /* 0x000ea80000000800 */
[----:B------:R-:W3:Y:S04]  /*1e90*/  LDS.64 R24, [R16] ;  /* 0x0000000010187984 */ /* 0x000ee80000000a00 */
[----:B------:R-:W4:Y:S04]  /*1ea0*/  LDS R39, [R3+0x28] ;  /* 0x0000280003277984 */ /* 0x000f280000000800 */
[----:B------:R-:W5:Y:S04]  /*1eb0*/  LDS.64 R26, [R16+0x8] ;  /* 0x00000800101a7984 */ /* 0x000f680000000a00 */
[----:B------:R-:W5:Y:S04]  /*1ec0*/  LDS R38, [R3+0x2c] ;  /* 0x00002c0003267984 */ /* 0x000f680000000800 */
[----:B------:R-:W5:Y:S04]  /*1ed0*/  LDS.U8 R46, [R15+0x9] ;  /* 0x000009000f2e7984 */ /* 0x000f680000000000 */
[----:B------:R-:W5:Y:S04]  /*1ee0*/  LDS R34, [R3+0x30] ;  /* 0x0000300003227984 */ /* 0x000f680000000800 */
[----:B------:R-:W-:Y:S01]  /*1ef0*/  LDS.64 R28, [R16+0x10] ;  /* 0x00001000101c7984 */ /* 0x000fe20000000a00 */
[----:B0-----:R-:W-:-:S03]  /*1f00*/  SHF.R.U32.HI R30, RZ, 0x4, R45 ;  /* 0x00000004ff1e7819 */ /* 0x001fc6000001162d */
[----:B------:R-:W0:Y:S01]  /*1f10*/  LDS R33, [R3+0x34] ;  /* 0x0000340003217984 */ /* 0x000e220000000800 */
[----:B------:R-:W-:-:S03]  /*1f20*/  LEA R30, R30, R30, 0x8 ;  /* 0x0000001e1e1e7211 */ /* 0x000fc600078e40ff */
[----:B------:R-:W0:Y:S01]  /*1f30*/  LDS R32, [R3+0x38] ;  /* 0x0000380003207984 */ /* 0x000e220000000800 */
[----:B-1----:R-:W-:Y:S01]  /*1f40*/  LOP3.LUT R31, R43, 0x3030303, RZ, 0xc0, !PT ;  /* 0x030303032b1f7812 */ /* 0x002fe200078ec0ff */
[----:B------:R-:W-:Y:S01]  /*1f50*/  IMAD R49, R30, 0x10000, R30 ;  /* 0x000100001e317824 */ /* 0x000fe200078e021e */
[----:B--2---:R-:W-:-:S03]  /*1f60*/  LOP3.LUT R44, R42, 0x3030303, RZ, 0xc0, !PT ;  /* 0x030303032a2c7812 */ /* 0x004fc600078ec0ff */
[-C--:B---3--:R-:W-:Y:S02]  /*1f70*/  IDP.4A.S8.S8 R35, R31, R24.reuse, RZ ;  /* 0x000000181f237226 */ /* 0x088fe400000006ff */
[C---:B------:R-:W-:Y:S01]  /*1f80*/  IDP.4A.S8.S8 R24, R49.reuse, R24, RZ ;  /* 0x0000001831187226 */ /* 0x040fe200000006ff */
[----:B------:R-:W1:Y:S01]  /*1f90*/  LDS.64 R30, [R16+0x18] ;  /* 0x00001800101e7984 */ /* 0x000e620000000a00 */
[-C--:B------:R-:W-:Y:S02]  /*1fa0*/  IDP.4A.S8.S8 R44, R44, R25.reuse, R35 ;  /* 0x000000192c2c7226 */ /* 0x080fe40000000623 */
[----:B------:R-:W-:Y:S01]  /*1fb0*/  IDP.4A.S8.S8 R24, R49, R25, R24 ;  /* 0x0000001931187226 */ /* 0x000fe20000000618 */
[----:B------:R-:W2:Y:S01]  /*1fc0*/  LDS R35, [R3+0x3c] ;  /* 0x00003c0003237984 */ /* 0x000ea20000000800 */
[----:B----4-:R-:W-:Y:S02]  /*1fd0*/  LOP3.LUT R25, R39, 0x3030303, RZ, 0xc0, !PT ;  /* 0x0303030327197812 */ /* 0x010fe400078ec0ff */
[----:B-----5:R-:W-:-:S03]  /*1fe0*/  IDP.4A.S8.S8 R24, R49, R26, R24 ;  /* 0x0000001a31187226 */ /* 0x020fc60000000618 */
[----:B------:R-:W-:Y:S02]  /*1ff0*/  IDP.4A.S8.S8 R25, R25, R26, R44 ;  /* 0x0000001a19197226 */ /* 0x000fe4000000062c */
[----:B------:R-:W-:Y:S01]  /*2000*/  IDP.4A.S8.S8 R49, R49, R27, R24 ;  /* 0x0000001b31317226 */ /* 0x000fe20000000618 */
[----:B------:R-:W3:Y:S01]  /*2010*/  LDS.U8 R44, [R15+0xa] ;  /* 0x00000a000f2c7984 */ /* 0x000ee20000000000 */
[----:B------:R-:W-:Y:S02]  /*2020*/  LOP3.LUT R24, R38, 0x3030303, RZ, 0xc0, !PT ;  /* 0x0303030326187812 */ /* 0x000fe400078ec0ff */
[----:B------:R-:W-:-:S03]  /*2030*/  SHF.R.U32.HI R26, RZ, 0x4, R46 ;  /* 0x00000004ff1a7819 */ /* 0x000fc6000001162e */
[----:B------:R-:W-:Y:S02]  /*2040*/  IDP.4A.S8.S8 R47, R24, R27, R25 ;  /* 0x0000001b182f7226 */ /* 0x000fe40000000619 */
[----:B------:R-:W4:Y:S01]  /*2050*/  LDS.64 R24, [R17+0x20] ;  /* 0x0000200011187984 */ /* 0x000f220000000a00 */
[----:B------:R-:W-:Y:S02]  /*2060*/  LEA R26, R26, R26, 0x8 ;  /* 0x0000001a1a1a7211 */ /* 0x000fe400078e40ff */
[----:B------:R-:W-:-:S03]  /*2070*/  LOP3.LUT R27, R34, 0x3030303, RZ, 0xc0, !PT ;  /* 0x03030303221b7812 */ /* 0x000fc600078ec0ff */
[----:B------:R-:W-:Y:S01]  /*2080*/  IMAD R48, R26, 0x10000, R26 ;  /* 0x000100001a307824 */ /* 0x000fe200078e021a */
[----:B0-----:R-:W-:Y:S01]  /*2090*/  LOP3.LUT R26, R33, 0x3030303, RZ, 0xc0, !PT ;  /* 0x03030303211a7812 */ /* 0x001fe200078ec0ff */
[-C--:B------:R-:W-:Y:S02]  /*20a0*/  IDP.4A.S8.S8 R27, R27, R28.reuse, RZ ;  /* 0x0000001c1b1b7226 */ /* 0x080fe400000006ff */
[----:B------:R-:W-:Y:S02]  /*20b0*/  IDP.4A.S8.S8 R49, R48, R28, R49 ;  /* 0x0000001c30317226 */ /* 0x000fe40000000631 */
[-C--:B------:R-:W-:Y:S02]  /*20c0*/  IDP.4A.S8.S8 R28, R26, R29.reuse, R27 ;  /* 0x0000001d1a1c7226 */ /* 0x080fe4000000061b */
[----:B------:R-:W0:Y:S01]  /*20d0*/  LDS.64 R26, [R17+0x28] ;  /* 0x00002800111a7984 */ /* 0x000e220000000a00 */
[----:B------:R-:W-:Y:S01]  /*20e0*/  IDP.4A.S8.S8 R49, R48, R29, R49 ;  /* 0x0000001d30317226 */ /* 0x000fe20000000631 */
[----:B------:R-:W-:-:S03]  /*20f0*/  LOP3.LUT R29, R32, 0x3030303, RZ, 0xc0, !PT ;  /* 0x03030303201d7812 */ /* 0x000fc600078ec0ff */
[CC--:B-1----:R-:W-:Y:S02]  /*2100*/  IDP.4A.S8.S8 R49, R48.reuse, R30.reuse, R49 ;  /* 0x0000001e30317226 */ /* 0x0c2fe40000000631 */
[----:B------:R-:W-:Y:S01]  /*2110*/  IDP.4A.S8.S8 R29, R29, R30, R28 ;  /* 0x0000001e1d1d7226 */ /* 0x000fe2000000061c */
[----:B--2---:R-:W-:Y:S01]  /*2120*/  LOP3.LUT R28, R35, 0x3030303, RZ, 0xc0, !PT ;  /* 0x03030303231c7812 */ /* 0x004fe200078ec0ff */
[-C--:B------:R-:W-:Y:S01]  /*2130*/  IDP.4A.S8.S8 R30, R48, R31.reuse, R49 ;  /* 0x0000001f301e7226 */ /* 0x080fe20000000631 */
[----:B------:R-:W-:Y:S02]  /*2140*/  LOP3.LUT R48, R45, 0xf, RZ, 0xc0, !PT ;  /* 0x0000000f2d307812 */ /* 0x000fe400078ec0ff */
[----:B------:R-:W-:Y:S01]  /*2150*/  LOP3.LUT R46, R46, 0xf, RZ, 0xc0, !PT ;  /* 0x0000000f2e2e7812 */ /* 0x000fe200078ec0ff */
[----:B------:R-:W-:Y:S01]  /*2160*/  IDP.4A.S8.S8 R28, R28, R31, R29 ;  /* 0x0000001f1c1c7226 */ /* 0x000fe2000000061d */
[----:B------:R-:W-:Y:S01]  /*2170*/  SHF.R.S32.HI R29, RZ, 0x2, R43 ;  /* 0x00000002ff1d7819 */ /* 0x000fe2000001142b */
[----:B------:R-:W-:Y:S01]  /*2180*/  IMAD R31, R47, R48, RZ ;  /* 0x000000302f1f7224 */ /* 0x000fe200078e02ff */
[----:B---3--:R-:W-:-:S02]  /*2190*/  SHF.R.U32.HI R47, RZ, 0x4, R44 ;  /* 0x00000004ff2f7819 */ /* 0x008fc4000001162c */
[----:B------:R-:W-:Y:S01]  /*21a0*/  SHF.R.S32.HI R45, RZ, 0x2, R42 ;  /* 0x00000002ff2d7819 */ /* 0x000fe2000001142a */
[----:B------:R-:W-:Y:S01]  /*21b0*/  IMAD R31, R28, R46, R31 ;  /* 0x0000002e1c1f7224 */ /* 0x000fe200078e021f */
[----:B------:R-:W-:Y:S02]  /*21c0*/  LOP3.LUT R29, R29, 0x3030303, RZ, 0xc0, !PT ;  /* 0x030303031d1d7812 */ /* 0x000fe400078ec0ff */
[----:B------:R-:W-:Y:S02]  /*21d0*/  LEA R46, R47, R47, 0x8 ;  /* 0x0000002f2f2e7211 */ /* 0x000fe400078e40ff */
[----:B------:R-:W-:Y:S01]  /*21e0*/  LOP3.LUT R48, R45, 0x3030303, RZ, 0xc0, !PT ;  /* 0x030303032d307812 */ /* 0x000fe200078ec0ff */
[-C--:B----4-:R-:W-:Y:S02]  /*21f0*/  IDP.4A.S8.S8 R45, R29, R24.reuse, RZ ;  /* 0x000000181d2d7226 */ /* 0x090fe400000006ff */
[----:B------:R-:W-:Y:S01]  /*2200*/  IMAD R46, R46, 0x10000, R46 ;  /* 0x000100002e2e7824 */ /* 0x000fe200078e022e */
[----:B------:R-:W1:Y:S01]  /*2210*/  LDS.64 R28, [R17+0x30] ;  /* 0x00003000111c7984 */ /* 0x000e620000000a00 */
[----:B------:R-:W-:Y:S01]  /*2220*/  IDP.4A.S8.S8 R48, R48, R25, R45 ;  /* 0x0000001930307226 */ /* 0x000fe2000000062d */
[----:B------:R-:W-:Y:S01]  /*2230*/  SHF.R.S32.HI R45, RZ, 0x2, R39 ;  /* 0x00000002ff2d7819 */ /* 0x000fe20000011427 */
[----:B------:R-:W-:-:S03]  /*2240*/  IDP.4A.S8.S8 R24, R46, R24, RZ ;  /* 0x000000182e187226 */ /* 0x000fc600000006ff */
[----:B------:R-:W-:Y:S01]  /*2250*/  LOP3.LUT R47, R45, 0x3030303, RZ, 0xc0, !PT ;  /* 0x030303032d2f7812 */ /* 0x000fe200078ec0ff */
[C---:B------:R-:W-:Y:S01]  /*2260*/  IDP.4A.S8.S8 R25, R46.reuse, R25, R24 ;  /* 0x000000192e197226 */ /* 0x040fe20000000618 */
[----:B------:R-:W2:Y:S03]  /*2270*/  LDS.U8 R45, [R15+0xb] ;  /* 0x00000b000f2d7984 */ /* 0x000ea60000000000 */
[-C--:B0-----:R-:W-:Y:S02]  /*2280*/  IDP.4A.S8.S8 R47, R47, R26.reuse, R48 ;  /* 0x0000001a2f2f7226 */ /* 0x081fe40000000630 */
[----:B------:R-:W-:Y:S02]  /*2290*/  IDP.4A.S8.S8 R48, R46, R26, R25 ;  /* 0x0000001a2e307226 */ /* 0x000fe40000000619 */
[----:B------:R-:W0:Y:S01]  /*22a0*/  LDS.64 R24, [R17+0x38] ;  /* 0x0000380011187984 */ /* 0x000e220000000a00 */
[----:B------:R-:W-:-:S04]  /*22b0*/  SHF.R.S32.HI R26, RZ, 0x2, R38 ;  /* 0x00000002ff1a7819 */ /* 0x000fc80000011426 */
[----:B------:R-:W-:-:S05]  /*22c0*/  LOP3.LUT R26, R26, 0x3030303, RZ, 0xc0, !PT ;  /* 0x030303031a1a7812 */ /* 0x000fca00078ec0ff */
[-C--:B------:R-:W-:Y:S02]  /*22d0*/  IDP.4A.S8.S8 R26, R26, R27.reuse, R47 ;  /* 0x0000001b1a1a7226 */ /* 0x080fe4000000062f */
[----:B------:R-:W-:Y:S01]  /*22e0*/  IDP.4A.S8.S8 R47, R46, R27, R48 ;  /* 0x0000001b2e2f7226 */ /* 0x000fe20000000630 */
[----:B------:R-:W-:Y:S02]  /*22f0*/  SHF.R.S32.HI R27, RZ, 0x2, R34 ;  /* 0x00000002ff1b7819 */ /* 0x000fe40000011422 */
[----:B------:R-:W-:Y:S02]  /*2300*/  SHF.R.S32.HI R46, RZ, 0x2, R33 ;  /* 0x00000002ff2e7819 */ /* 0x000fe40000011421 */
[----:B------:R-:W-:Y:S02]  /*2310*/  LOP3.LUT R27, R27, 0x3030303, RZ, 0xc0, !PT ;  /* 0x030303031b1b7812 */ /* 0x000fe400078ec0ff */
[----:B------:R-:W-:Y:S02]  /*2320*/  LOP3.LUT R49, R44, 0xf, RZ, 0xc0, !PT ;  /* 0x0000000f2c317812 */ /* 0x000fe400078ec0ff */
[----:B------:R-:W-:-:S03]  /*2330*/  LOP3.LUT R46, R46, 0x3030303, RZ, 0xc0, !PT ;  /* 0x030303032e2e7812 */ /* 0x000fc600078ec0ff */
[----:B------:R-:W-:Y:S01]  /*2340*/  IMAD R44, R26, R49, RZ ;  /* 0x000000311a2c7224 */ /* 0x000fe200078e02ff */
[----:B------:R-:W-:Y:S01]  /*2350*/  SHF.R.S32.HI R26, RZ, 0x2, R32 ;  /* 0x00000002ff1a7819 */ /* 0x000fe20000011420 */
[----:B-1----:R-:W-:-:S04]  /*2360*/  IDP.4A.S8.S8 R27, R27, R28, RZ ;  /* 0x0000001c1b1b7226 */ /* 0x002fc800000006ff */
[----:B------:R-:W-:Y:S01]  /*2370*/  IDP.4A.S8.S8 R50, R46, R29, R27 ;  /* 0x0000001d2e327226 */ /* 0x000fe2000000061b */
[----:B------:R-:W-:Y:S01]  /*2380*/  LOP3.LUT R27, R26, 0x3030303, RZ, 0xc0, !PT ;  /* 0x030303031a1b7812 */ /* 0x000fe200078ec0ff */
[----:B------:R-:W1:Y:S01]  /*2390*/  LDS.U8 R46, [R15+0xc] ;  /* 0x00000c000f2e7984 */ /* 0x000e620000000000 */
[----:B--2---:R-:W-:-:S04]  /*23a0*/  SHF.R.U32.HI R26, RZ, 0x4, R45 ;  /* 0x00000004ff1a7819 */ /* 0x004fc8000001162d */
[----:B------:R-:W-:Y:S01]  /*23b0*/  LEA R48, R26, R26, 0x8 ;  /* 0x0000001a1a307211 */ /* 0x000fe200078e40ff */
[----:B0-----:R-:W-:Y:S02]  /*23c0*/  IDP.4A.S8.S8 R50, R27, R24, R50 ;  /* 0x000000181b327226 */ /* 0x001fe40000000632 */
[----:B------:R-:W0:Y:S01]  /*23d0*/  LDS.64 R26, [R17+0x40] ;  /* 0x00004000111a7984 */ /* 0x000e220000000a00 */
[----:B------:R-:W-:Y:S01]  /*23e0*/  SHF.R.S32.HI R49, RZ, 0x2, R35 ;  /* 0x00000002ff317819 */ /* 0x000fe20000011423 */
[----:B------:R-:W-:-:S03]  /*23f0*/  IMAD R48, R48, 0x10000, R48 ;  /* 0x0001000030307824 */ /* 0x000fc600078e0230 */
[----:B------:R-:W-:Y:S01]  /*2400*/  LOP3.LUT R49, R49, 0x3030303, RZ, 0xc0, !PT ;  /* 0x0303030331317812 */ /* 0x000fe200078ec0ff */
[----:B------:R-:W-:Y:S01]  /*2410*/  IDP.4A.S8.S8 R47, R48, R28, R47 ;  /* 0x0000001c302f7226 */ /* 0x000fe2000000062f */
[----:B------:R-:W-:-:S03]  /*2420*/  LOP3.LUT R45, R45, 0xf, RZ, 0xc0, !PT ;  /* 0x0000000f2d2d7812 */ /* 0x000fc600078ec0ff */
[----:B------:R-:W-:Y:S02]  /*2430*/  IDP.4A.S8.S8 R49, R49, R25, R50 ;  /* 0x0000001931317226 */ /* 0x000fe40000000632 */
[C---:B------:R-:W-:Y:S02]  /*2440*/  IDP.4A.S8.S8 R47, R48.reuse, R29, R47 ;  /* 0x0000001d302f7226 */ /* 0x040fe4000000062f */
[----:B------:R-:W-:Y:S01]  /*2450*/  IMAD R44, R49, R45, R44 ;  /* 0x0000002d312c7224 */ /* 0x000fe200078e022c */
[----:B------:R-:W2:Y:S01]  /*2460*/  LDS.64 R28, [R17+0x48] ;  /* 0x00004800111c7984 */ /* 0x000ea20000000a00 */
[----:B------:R-:W-:Y:S01]  /*2470*/  IDP.4A.S8.S8 R45, R48, R24, R47 ;  /* 0x00000018302d7226 */ /* 0x000fe2000000062f */
[----:B------:R-:W-:-:S03]  /*2480*/  SHF.R.S32.HI R24, RZ, 0x4, R43 ;  /* 0x00000004ff187819 */ /* 0x000fc6000001142b */
[----:B------:R-:W-:Y:S02]  /*2490*/  IDP.4A.S8.S8 R45, R48, R25, R45 ;  /* 0x00000019302d7226 */ /* 0x000fe4000000062d */
[----:B------:R-:W3:Y:S01]  /*24a0*/  LDS.U8 R48, [R15+0xd] ;  /* 0x00000d000f307984 */ /* 0x000ee20000000000 */
[----:B------:R-:W-:Y:S02]  /*24b0*/  LOP3.LUT R25, R24, 0x3030303, RZ, 0xc0, !PT ;  /* 0x0303030318197812 */ /* 0x000fe400078ec0ff */
[----:B------:R-:W-:-:S04]  /*24c0*/  SHF.R.S32.HI R24, RZ, 0x4, R42 ;  /* 0x00000004ff187819 */ /* 0x000fc8000001142a */
[----:B------:R-:W-:Y:S02]  /*24d0*/  LOP3.LUT R24, R24, 0x3030303, RZ, 0xc0, !PT ;  /* 0x0303030318187812 */ /* 0x000fe400078ec0ff */
[----:B-1----:R-:W-:-:S04]  /*24e0*/  SHF.R.U32.HI R47, RZ, 0x4, R46 ;  /* 0x00000004ff2f7819 */ /* 0x002fc8000001162e */
[----:B------:R-:W-:Y:S01]  /*24f0*/  LEA R47, R47, R47, 0x8 ;  /* 0x0000002f2f2f7211 */ /* 0x000fe200078e40ff */
[----:B0-----:R-:W-:-:S04]  /*2500*/  IDP.4A.S8.S8 R25, R25, R26, RZ ;  /* 0x0000001a19197226 */ /* 0x001fc800000006ff */
[----:B------:R-:W-:Y:S02]  /*2510*/  IDP.4A.S8.S8 R49, R24, R27, R25 ;  /* 0x0000001b18317226 */ /* 0x000fe40000000619 */
[----:B------:R-:W0:Y:S01]  /*2520*/  LDS.64 R24, [R17+0x50] ;  /* 0x0000500011187984 */ /* 0x000e220000000a00 */
[----:B------:R-:W-:-:S04]  /*2530*/  IMAD R47, R47, 0x10000, R47 ;  /* 0x000100002f2f7824 */ /* 0x000fc800078e022f */
[----:B------:R-:W-:-:S04]  /*2540*/  IDP.4A.S8.S8 R26, R47, R26, RZ ;  /* 0x0000001a2f1a7226 */ /* 0x000fc800000006ff */
[----:B------:R-:W-:Y:S01]  /*2550*/  IDP.4A.S8.S8 R50, R47, R27, R26 ;  /* 0x0000001b2f327226 */ /* 0x000fe2000000061a */
[----:B------:R-:W-:-:S04]  /*2560*/  SHF.R.S32.HI R26, RZ, 0x4, R39 ;  /* 0x00000004ff1a7819 */ /* 0x000fc80000011427 */
[----:B------:R-:W-:Y:S02]  /*2570*/  LOP3.LUT R27, R26, 0x3030303, RZ, 0xc0, !PT ;  /* 0x030303031a1b7812 */ /* 0x000fe400078ec0ff */
[----:B------:R-:W-:-:S03]  /*2580*/  SHF.R.S32.HI R26, RZ, 0x4, R38 ;  /* 0x00000004ff1a7819 */ /* 0x000fc60000011426 */
[----:B--2---:R-:W-:Y:S01]  /*2590*/  IDP.4A.S8.S8 R27, R27, R28, R49 ;  /* 0x0000001c1b1b7226 */ /* 0x004fe20000000631 */
[----:B------:R-:W-:-:S05]  /*25a0*/  LOP3.LUT R26, R26, 0x3030303, RZ, 0xc0, !PT ;  /* 0x030303031a1a7812 */ /* 0x000fca00078ec0ff */
[----:B------:R-:W-:Y:S01]  /*25b0*/  IDP.4A.S8.S8 R26, R26, R29, R27 ;  /* 0x0000001d1a1a7226 */ /* 0x000fe2000000061b */
[----:B---3--:R-:W-:Y:S01]  /*25c0*/  SHF.R.U32.HI R27, RZ, 0x4, R48 ;  /* 0x00000004ff1b7819 */ /* 0x008fe20000011630 */
[----:B------:R-:W-:-:S03]  /*25d0*/  IDP.4A.S8.S8 R50, R47, R28, R50 ;  /* 0x0000001c2f327226 */ /* 0x000fc60000000632 */
[----:B------:R-:W-:Y:S02]  /*25e0*/  LEA R49, R27, R27, 0x8 ;  /* 0x0000001b1b317211 */ /* 0x000fe400078e40ff */
[----:B------:R-:W-:Y:S01]  /*25f0*/  SHF.R.S32.HI R27, RZ, 0x4, R34 ;  /* 0x00000004ff1b7819 */ /* 0x000fe20000011422 */
[----:B------:R-:W-:Y:S02]  /*2600*/  IDP.4A.S8.S8 R47, R47, R29, R50 ;  /* 0x0000001d2f2f7226 */ /* 0x000fe40000000632 */
[----:B------:R-:W1:Y:S01]  /*2610*/  LDS.64 R28, [R17+0x58] ;  /* 0x00005800111c7984 */ /* 0x000e620000000a00 */
[----:B------:R-:W-:Y:S01]  /*2620*/  LOP3.LUT R27, R27, 0x3030303, RZ, 0xc0, !PT ;  /* 0x030303031b1b7812 */ /* 0x000fe200078ec0ff */
[----:B------:R-:W-:-:S04]  /*2630*/  IMAD R49, R49, 0x10000, R49 ;  /* 0x0001000031317824 */ /* 0x000fc800078e0231 */
[-C--:B0-----:R-:W-:Y:S01]  /*2640*/  IDP.4A.S8.S8 R50, R27, R24.reuse, RZ ;  /* 0x000000181b327226 */ /* 0x081fe200000006ff */
[----:B------:R-:W-:Y:S01]  /*2650*/  LOP3.LUT R27, R46, 0xf, RZ, 0xc0, !PT ;  /* 0x0000000f2e1b7812 */ /* 0x000fe200078ec0ff */
[----:B------:R-:W-:Y:S02]  /*2660*/  IDP.4A.S8.S8 R52, R49, R24, R47 ;  /* 0x0000001831347226 */ /* 0x000fe4000000062f */
[----:B------:R-:W0:Y:S02]  /*2670*/  LDS.U8 R47, [R15+0xe] ;  /* 0x00000e000f2f7984 */ /* 0x000e240000000000 */
[----:B------:R-:W-:Y:S02]  /*2680*/  IMAD R46, R26, R27, RZ ;  /* 0x0000001b1a2e7224 */ /* 0x000fe400078e02ff */
[----:B------:R-:W2:Y:S01]  /*2690*/  LDS.64 R26, [R17+0x60] ;  /* 0x00006000111a7984 */ /* 0x000ea20000000a00 */
[----:B------:R-:W-:-:S04]  /*26a0*/  SHF.R.S32.HI R24, RZ, 0x4, R33 ;  /* 0x00000004ff187819 */ /* 0x000fc80000011421 */
[----:B------:R-:W-:-:S05]  /*26b0*/  LOP3.LUT R24, R24, 0x3030303, RZ, 0xc0, !PT ;  /* 0x0303030318187812 */ /* 0x000fca00078ec0ff */
[----:B------:R-:W-:Y:S01]  /*26c0*/  IDP.4A.S8.S8 R50, R24, R25, R50 ;  /* 0x0000001918327226 */ /* 0x000fe20000000632 */
[----:B------:R-:W-:-:S04]  /*26d0*/  SHF.R.S32.HI R24, RZ, 0x4, R32 ;  /* 0x00000004ff187819 */ /* 0x000fc80000011420 */
[----:B------:R-:W-:Y:S02]  /*26e0*/  LOP3.LUT R51, R24, 0x3030303, RZ, 0xc0, !PT ;  /* 0x0303030318337812 */ /* 0x000fe400078ec0ff */
[----:B------:R-:W-:-:S04]  /*26f0*/  SHF.R.S32.HI R24, RZ, 0x4, R35 ;  /* 0x00000004ff187819 */ /* 0x000fc80000011423 */
[----:B------:R-:W-:Y:S01]  /*2700*/  LOP3.LUT R24, R24, 0x3030303, RZ, 0xc0, !PT ;  /* 0x0303030318187812 */ /* 0x000fe200078ec0ff */
[----:B------:R-:W-:Y:S01]  /*2710*/  IDP.4A.S8.S8 R25, R49, R25, R52 ;  /* 0x0000001931197226 */ /* 0x000fe20000000634 */
[----:B------:R-:W-:Y:S01]  /*2720*/  LOP3.LUT R48, R48, 0xf, RZ, 0xc0, !PT ;  /* 0x0000000f30307812 */ /* 0x000fe200078ec0ff */
[----:B-1----:R-:W-:Y:S01]  /*2730*/  IDP.4A.S8.S8 R50, R51, R28, R50 ;  /* 0x0000001c33327226 */ /* 0x002fe20000000632 */
[----:B------:R-:W-:-:S03]  /*2740*/  SHF.R.S32.HI R43, RZ, 0x6, R43 ;  /* 0x00000006ff2b7819 */ /* 0x000fc6000001142b */
[----:B------:R-:W-:Y:S01]  /*2750*/  IDP.4A.S8.S8 R51, R24, R29, R50 ;  /* 0x0000001d18337226 */ /* 0x000fe20000000632 */
[----:B------:R-:W-:Y:S02]  /*2760*/  SHF.R.S32.HI R42, RZ, 0x6, R42 ;  /* 0x00000006ff2a7819 */ /* 0x000fe4000001142a */
[----:B------:R-:W-:Y:S01]  /*2770*/  LOP3.LUT R43, R43, 0x3030303, RZ, 0xc0, !PT ;  /* 0x030303032b2b7812 */ /* 0x000fe200078ec0ff */
[----:B------:R-:W-:Y:S02]  /*2780*/  IMAD R46, R51, R48, R46 ;  /* 0x00000030332e7224 */ /* 0x000fe400078e022e */
[----:B------:R-:W-:Y:S01]  /*2790*/  IDP.4A.S8.S8 R48, R49, R28, R25 ;  /* 0x0000001c31307226 */ /* 0x000fe20000000619 */
[----:B------:R-:W-:Y:S01]  /*27a0*/  LOP3.LUT R42, R42, 0x3030303, RZ, 0xc0, !PT ;  /* 0x030303032a2a7812 */ /* 0x000fe200078ec0ff */
[----:B------:R-:W1:Y:S01]  /*27b0*/  LDS.64 R24, [R17+0x68] ;  /* 0x0000680011187984 */ /* 0x000e620000000a00 */
[----:B0-----:R-:W-:Y:S01]  /*27c0*/  SHF.R.U32.HI R28, RZ, 0x4, R47 ;  /* 0x00000004ff1c7819 */ /* 0x001fe2000001162f */
[----:B--2---:R-:W-:-:S02]  /*27d0*/  IDP.4A.S8.S8 R43, R43, R26, RZ ;  /* 0x0000001a2b2b7226 */ /* 0x004fc400000006ff */
[----:B------:R-:W-:Y:S01]  /*27e0*/  IDP.4A.S8.S8 R48, R49, R29, R48 ;  /* 0x0000001d31307226 */ /* 0x000fe20000000630 */
[----:B------:R-:W-:Y:S01]  /*27f0*/  LEA R28, R28, R28, 0x8 ;  /* 0x0000001c1c1c7211 */ /* 0x000fe200078e40ff */
[----:B------:R-:W-:Y:S02]  /*2800*/  IDP.4A.S8.S8 R49, R42, R27, R43 ;  /* 0x0000001b2a317226 */ /* 0x000fe4000000062b */
[----:B------:R-:W0:Y:S02]  /*2810*/  LDS.U8 R42, [R15+0xf] ;  /* 0x00000f000f2a7984 */ /* 0x000e240000000000 */
[----:B------:R-:W-:Y:S02]  /*2820*/  IMAD R43, R28, 0x10000, R28 ;  /* 0x000100001c2b7824 */ /* 0x000fe400078e021c */
[----:B------:R-:W2:Y:S02]  /*2830*/  LDS.64 R28, [R17+0x70] ;  /* 0x00007000111c7984 */ /* 0x000ea40000000a00 */
[----:B------:R-:W-:Y:S01]  /*2840*/  IDP.4A.S8.S8 R50, R43, R26, RZ ;  /* 0x0000001a2b327226 */ /* 0x000fe200000006ff */
[----:B------:R-:W-:-:S04]  /*2850*/  SHF.R.S32.HI R26, RZ, 0x6, R39 ;  /* 0x00000006ff1a7819 */ /* 0x000fc80000011427 */
[----:B------:R-:W-:Y:S01]  /*2860*/  LOP3.LUT R26, R26, 0x3030303, RZ, 0xc0, !PT ;  /* 0x030303031a1a7812 */ /* 0x000fe200078ec0ff */
[C---:B------:R-:W-:Y:S01]  /*2870*/  IDP.4A.S8.S8 R39, R43.reuse, R27, R50 ;  /* 0x0000001b2b277226 */ /* 0x040fe20000000632 */
[----:B------:R-:W-:Y:S02]  /*2880*/  SHF.R.S32.HI R38, RZ, 0x6, R38 ;  /* 0x00000006ff267819 */ /* 0x000fe40000011426 */
[----:B------:R-:W-:Y:S02]  /*2890*/  SHF.R.S32.HI R34, RZ, 0x6, R34 ;  /* 0x00000006ff227819 */ /* 0x000fe40000011422 */
[----:B------:R-:W-:Y:S01]  /*28a0*/  LOP3.LUT R38, R38, 0x3030303, RZ, 0xc0, !PT ;  /* 0x0303030326267812 */ /* 0x000fe200078ec0ff */
[-C--:B-1----:R-:W-:Y:S02]  /*28b0*/  IDP.4A.S8.S8 R49, R26, R24.reuse, R49 ;  /* 0x000000181a317226 */ /* 0x082fe40000000631 */
[----:B------:R-:W1:Y:S01]  /*28c0*/  LDS.64 R26, [R17+0x78] ;  /* 0x00007800111a7984 */ /* 0x000e620000000a00 */
[----:B------:R-:W-:-:S03]  /*28d0*/  IDP.4A.S8.S8 R50, R43, R24, R39 ;  /* 0x000000182b327226 */ /* 0x000fc60000000627 */
[----:B------:R-:W3:Y:S01]  /*28e0*/  LDS R24, [R18] ;  /* 0x0000000012187984 */ /* 0x000ee20000000800 */
[----:B------:R-:W-:Y:S02]  /*28f0*/  SHF.R.S32.HI R39, RZ, 0x6, R33 ;  /* 0x00000006ff277819 */ /* 0x000fe40000011421 */
[----:B------:R-:W-:Y:S02]  /*2900*/  LOP3.LUT R33, R34, 0x3030303, RZ, 0xc0, !PT ;  /* 0x0303030322217812 */ /* 0x000fe400078ec0ff */
[----:B0-----:R-:W-:Y:S01]  /*2910*/  SHF.R.U32.HI R34, RZ, 0x4, R42 ;  /* 0x00000004ff227819 */ /* 0x001fe2000001162a */
[-C--:B------:R-:W-:Y:S02]  /*2920*/  IDP.4A.S8.S8 R38, R38, R25.reuse, R49 ;  /* 0x0000001926267226 */ /* 0x080fe40000000631 */
[----:B------:R-:W-:Y:S01]  /*2930*/  IDP.4A.S8.S8 R25, R43, R25, R50 ;  /* 0x000000192b197226 */ /* 0x000fe20000000632 */
[----:B------:R-:W-:Y:S01]  /*2940*/  LOP3.LUT R50, R39, 0x3030303, RZ, 0xc0, !PT ;  /* 0x0303030327327812 */ /* 0x000fe200078ec0ff */
[----:B--2---:R-:W-:Y:S01]  /*2950*/  IDP.4A.S8.S8 R33, R33, R28, RZ ;  /* 0x0000001c21217226 */ /* 0x004fe200000006ff */
[----:B------:R-:W-:-:S03]  /*2960*/  LEA R34, R34, R34, 0x8 ;  /* 0x0000002222227211 */ /* 0x000fc600078e40ff */
[----:B------:R-:W-:Y:S02]  /*2970*/  IDP.4A.S8.S8 R43, R50, R29, R33 ;  /* 0x0000001d322b7226 */ /* 0x000fe40000000621 */
[----:B------:R-:W-:Y:S01]  /*2980*/  IMAD R34, R34, 0x10000, R34 ;  /* 0x0001000022227824 */ /* 0x000fe200078e0222 */
[----:B------:R-:W0:Y:S03]  /*2990*/  LDS R50, [R19+UR7] ;  /* 0x0000000713327984 */ /* 0x000e260008000800 */
[----:B------:R-:W-:Y:S02]  /*29a0*/  IDP.4A.S8.S8 R39, R34, R28, R25 ;  /* 0x0000001c22277226 */ /* 0x000fe40000000619 */
[----:B------:R-:W2:Y:S01]  /*29b0*/  LDS R25, [R20+UR7] ;  /* 0x0000000714197984 */ /* 0x000ea20008000800 */
[----:B------:R-:W-:-:S03]  /*29c0*/  SHF.R.S32.HI R32, RZ, 0x6, R32 ;  /* 0x00000006ff207819 */ /* 0x000fc60000011420 */
[----:B------:R-:W4:Y:S01]  /*29d0*/  LDS R28, [R21+UR7] ;  /* 0x00000007151c7984 */ /* 0x000f220008000800 */
[----:B------:R-:W-:-:S03]  /*29e0*/  LOP3.LUT R33, R32, 0x3030303, RZ, 0xc0, !PT ;  /* 0x0303030320217812 */ /* 0x000fc600078ec0ff */
[----:B------:R-:W5:Y:S01]  /*29f0*/  LDS R32, [R22+UR7] ;  /* 0x0000000716207984 */ /* 0x000f620008000800 */
[C---:B------:R-:W-:Y:S01]  /*2a00*/  IDP.4A.S8.S8 R39, R34.reuse, R29, R39 ;  /* 0x0000001d22277226 */ /* 0x040fe20000000627 */
[----:B------:R-:W-:Y:S02]  /*2a10*/  SHF.R.S32.HI R35, RZ, 0x6, R35 ;  /* 0x00000006ff237819 */ /* 0x000fe40000011423 */
[----:B------:R-:W-:Y:S01]  /*2a20*/  I2FP.F32.S32 R30, R30 ;  /* 0x0000001e001e7245 */ /* 0x000fe20000201400 */
[CC--:B-1----:R-:W-:Y:S02]  /*2a30*/  IDP.4A.S8.S8 R39, R34.reuse, R26.reuse, R39 ;  /* 0x0000001a22277226 */ /* 0x0c2fe40000000627 */
[--C-:B---3--:R-:W-:Y:S01]  /*2a40*/  HADD2.F32 R29, -RZ, R24.reuse.H1_H1 ;  /* 0x30000018ff1d7230 */ /* 0x108fe20000004100 */
[----:B------:R-:W-:Y:S01]  /*2a50*/  LOP3.LUT R47, R47, 0xf, RZ, 0xc0, !PT ;  /* 0x0000000f2f2f7812 */ /* 0x000fe200078ec0ff */
[----:B------:R-:W-:Y:S01]  /*2a60*/  IDP.4A.S8.S8 R39, R34, R27, R39 ;  /* 0x0000001b22277226 */ /* 0x000fe20000000627 */
[----:B------:R-:W-:Y:S01]  /*2a70*/  LOP3.LUT R52, R35, 0x3030303, RZ, 0xc0, !PT ;  /* 0x0303030323347812 */ /* 0x000fe200078ec0ff */
[----:B------:R-:W-:Y:S01]  /*2a80*/  IDP.4A.S8.S8 R33, R33, R26, R43 ;  /* 0x0000001a21217226 */ /* 0x000fe2000000062b */
[----:B------:R-:W-:Y:S01]  /*2a90*/  I2FP.F32.S32 R31, R31 ;  /* 0x0000001f001f7245 */ /* 0x000fe20000201400 */
[----:B------:R-:W-:-:S02]  /*2aa0*/  HADD2.F32 R24, -RZ, R24.H0_H0 ;  /* 0x20000018ff187230 */ /* 0x000fc40000004100 */
[C---:B------:R-:W-:Y:S01]  /*2ab0*/  FMUL.FTZ R35, R29.reuse, R30 ;  /* 0x0000001e1d237220 */ /* 0x040fe20000410000 */
[----:B------:R-:W-:Y:S01]  /*2ac0*/  I2FP.F32.S32 R30, R45 ;  /* 0x0000002d001e7245 */ /* 0x000fe20000201400 */
[----:B------:R-:W-:Y:S01]  /*2ad0*/  USHF.L.U32 UR6, UR4, 0x8, URZ ;  /* 0x0000000804067899 */ /* 0x000fe200080006ff */
[----:B------:R-:W-:Y:S01]  /*2ae0*/  LOP3.LUT R42, R42, 0xf, RZ, 0xc0, !PT ;  /* 0x0000000f2a2a7812 */ /* 0x000fe200078ec0ff */
[----:B------:R-:W-:Y:S01]  /*2af0*/  IMAD R38, R38, R47, RZ ;  /* 0x0000002f26267224 */ /* 0x000fe200078e02ff */
[----:B------:R-:W-:Y:S01]  /*2b00*/  I2FP.F32.S32 R48, R48 ;  /* 0x0000003000307245 */ /* 0x000fe20000201400 */
[----:B------:R-:W-:Y:S01]  /*2b10*/  IDP.4A.S8.S8 R33, R52, R27, R33 ;  /* 0x0000001b34217226 */ /* 0x000fe20000000621 */
        /* <DEDUP_REMOVED lines=10> */
[----:B0-----:R-:W-:Y:S01]  /*2bc0*/  FFMA.FTZ R50, R50, R31, R23 ;  /* 0x0000001f32327223 */ /* 0x001fe20000010017 */
[----:B------:R-:W-:Y:S01]  /*2bd0*/  UISETP.GE.AND UP0, UPT, UR6, UR20, UPT ;  /* 0x000000140600728c */ /* 0x000fe2000bf06270 */
[----:B------:R-:W-:Y:S01]  /*2be0*/  I2FP.F32.S32 R33, R33 ;  /* 0x0000002100217245 */ /* 0x000fe20000201400 */
[----:B------:R-:W-:Y:S01]  /*2bf0*/  FFMA.FTZ R29, R24, R29, -R39 ;  /* 0x0000001d181d7223 */ /* 0x000fe20000010827 */
[----:B--2---:R-:W-:-:S03]  /*2c00*/  FFMA.FTZ R25, R25, R27, R50 ;  /* 0x0000001b19197223 */ /* 0x004fc60000010032 */
[----:B------:R-:W-:Y:S01]  /*2c10*/  FFMA.FTZ R33, R33, R24, -R26 ;  /* 0x0000001821217223 */ /* 0x000fe2000001081a */
[----:B----4-:R-:W-:-:S04]  /*2c20*/  FFMA.FTZ R25, R28, R29, R25 ;  /* 0x0000001d1c197223 */ /* 0x010fc80000010019 */
[----:B-----5:R-:W-:Y:S01]  /*2c30*/  FFMA.FTZ R23, R32, R33, R25 ;  /* 0x0000002120177223 */ /* 0x020fe20000010019 */
[----:B------:R-:W-:Y:S06]  /*2c40*/  BAR.SYNC.DEFER_BLOCKING 0x0 ;  /* 0x0000000000007b1d */ /* 0x000fec0000010000 */
[----:B------:R-:W-:Y:S05]  /*2c50*/  BRA.U UP0, `(.L_x_321) ;  /* 0x0000001d00687547 */ /* 0x000fea000b800000 */
[----:B------:R-:W-:Y:S01]  /*2c60*/  USHF.L.U32 UR6, UR4, 0x3, URZ ;  /* 0x0000000304067899 */ /* 0x000fe200080006ff */
[----:B------:R-:W-:-:S05]  /*2c70*/  IADD3 R24, PT, PT, R4, 0x40, RZ ;  /* 0x0000004004187810 */ /* 0x000fca0007ffe0ff */
[----:B------:R-:W-:Y:S01]  /*2c80*/  LEA.HI R29, R24, UR6, RZ, 0x1d ;  /* 0x00000006181d7c11 */ /* 0x000fe2000f8fe8ff */
[----:B------:R-:W-:-:S03]  /*2c90*/  VIADD R24, R13, 0x8 ;  /* 0x000000080d187836 */ /* 0x000fc60000000000 */
[----:B------:R-:W-:Y:S02]  /*2ca0*/  ISETP.GE.OR P2, PT, R29, UR11, P0 ;  /* 0x0000000b1d007c0c */ /* 0x000fe40008746670 */
[----:B------:R-:W-:-:S04]  /*2cb0*/  ISETP.GE.OR P1, PT, R24, UR11, P0 ;  /* 0x0000000b18007c0c */ /* 0x000fc80008726670 */
[----:B------:R-:W-:-:S07]  /*2cc0*/  ISETP.GT.U32.OR P1, PT, R4, 0x3, P1 ;  /* 0x000000030400780c */ /* 0x000fce0000f24470 */
[----:B------:R-:W-:-:S05]  /*2cd0*/  @!P2 IADD3 R29, PT, PT, R14, R29, RZ ;  /* 0x0000001d0e1da210 */ /* 0x000fca0007ffe0ff */
[----:B------:R-:W-:Y:S01]  /*2ce0*/  @!P2 IMAD.WIDE R28, R29, 0x24, R40 ;  /* 0x000000241d1ca825 */ /* 0x000fe200078e0228 */
[----:B------:R-:W2:Y:S05]  /*2cf0*/  @!P1 LDG.E.U16.CONSTANT R24, desc[UR16][R36.64+0x120] ;  /* 0x0001201024189981 */ /* 0x000eaa000c1e9500 */
[----:B------:R-:W3:Y:S01]  /*2d00*/  @!P2 LDG.E.CONSTANT R28, desc[UR16][R28.64+0x4] ;  /* 0x000004101c1ca981 */ /* 0x000ee2000c1e9900 */
[----:B------:R-:W-:-:S04]  /*2d10*/  USHF.L.U32 UR6, UR4, 0x8, URZ ;  /* 0x0000000804067899 */ /* 0x000fc800080006ff */
[----:B------:R-:W-:-:S04]  /*2d20*/  UIADD3 UR6, UPT, UPT, UR6, 0x180, URZ ;  /* 0x0000018006067890 */ /* 0x000fc8000fffe0ff */
[----:B------:R-:W-:Y:S01]  /*2d30*/  UISETP.GE.AND UP0, UPT, UR6, UR20, UPT ;  /* 0x000000140600728c */ /* 0x000fe2000bf06270 */
[----:B--2---:R-:W-:Y:S01]  /*2d40*/  @!P1 HADD2.F32 R31, -RZ, R24.H0_H0 ;  /* 0x20000018ff1f9230 */ /* 0x004fe20000004100 */
        /* <DEDUP_REMOVED lines=8> */
[----:B------:R-:W-:Y:S04]  /*2dd0*/  LDS.64 R26, [R16+0x8] ;  /* 0x00000800101a7984 */ /* 0x000fe80000000a00 */
[----:B------:R-:W5:Y:S04]  /*2de0*/  LDS R38, [R3+0x4c] ;  /* 0x00004c0003267984 */ /* 0x000f680000000800 */
[----:B------:R-:W5:Y:S04]  /*2df0*/  LDS.U8 R45, [R15+0x11] ;  /* 0x000011000f2d7984 */ /* 0x000f680000000000 */
[----:B------:R-:W5:Y:S04]  /*2e00*/  LDS R34, [R3+0x50] ;  /* 0x0000500003227984 */ /* 0x000f680000000800 */
[----:B------:R-:W-:Y:S01]  /*2e10*/  LDS.64 R28, [R16+0x10] ;  /* 0x00001000101c7984 */ /* 0x000fe20000000a00 */
[----:B0-----:R-:W-:-:S03]  /*2e20*/  SHF.R.U32.HI R30, RZ, 0x4, R46 ;  /* 0x00000004ff1e7819 */ /* 0x001fc6000001162e */
[----:B------:R-:W0:Y:S01]  /*2e30*/  LDS R33, [R3+0x54] ;  /* 0x0000540003217984 */ /* 0x000e220000000800 */
[----:B------:R-:W-:Y:S02]  /*2e40*/  LOP3.LUT R46, R46, 0xf, RZ, 0xc0, !PT ;  /* 0x0000000f2e2e7812 */ /* 0x000fe400078ec0ff */
[----:B-1----:R-:W-:Y:S01]  /*2e50*/  LOP3.LUT R31, R43, 0x3030303, RZ, 0xc0, !PT ;  /* 0x030303032b1f7812 */ /* 0x002fe200078ec0ff */
[----:B------:R-:W-:Y:S01]  /*2e60*/  IMAD R30, R30, 0x100, R30 ;  /* 0x000001001e1e7824 */ /* 0x000fe200078e021e */
[----:B------:R-:W1:Y:S01]  /*2e70*/  LDS R32, [R3+0x58] ;  /* 0x0000580003207984 */ /* 0x000e620000000800 */
[----:B--2---:R-:W-:-:S03]  /*2e80*/  LOP3.LUT R44, R42, 0x3030303, RZ, 0xc0, !PT ;  /* 0x030303032a2c7812 */ /* 0x004fc600078ec0ff */
[----:B------:R-:W-:Y:S01]  /*2e90*/  LEA R48, R30, R30, 0x10 ;  /* 0x0000001e1e307211 */ /* 0x000fe200078e80ff */
[-C--:B---3--:R-:W-:Y:S02]  /*2ea0*/  IDP.4A.S8.S8 R35, R31, R24.reuse, RZ ;  /* 0x000000181f237226 */ /* 0x088fe400000006ff */
[----:B------:R-:W2:Y:S02]  /*2eb0*/  LDS.64 R30, [R16+0x18] ;  /* 0x00001800101e7984 */ /* 0x000ea40000000a00 */
[----:B------:R-:W-:Y:S02]  /*2ec0*/  IDP.4A.S8.S8 R24, R48, R24, RZ ;  /* 0x0000001830187226 */ /* 0x000fe400000006ff */
[-C--:B------:R-:W-:Y:S02]  /*2ed0*/  IDP.4A.S8.S8 R44, R44, R25.reuse, R35 ;  /* 0x000000192c2c7226 */ /* 0x080fe40000000623 */
[----:B------:R-:W-:Y:S01]  /*2ee0*/  IDP.4A.S8.S8 R47, R48, R25, R24 ;  /* 0x00000019302f7226 */ /* 0x000fe20000000618 */
[----:B------:R-:W3:Y:S01]  /*2ef0*/  LDS R35, [R3+0x5c] ;  /* 0x00005c0003237984 */ /* 0x000ee20000000800 */
[----:B----4-:R-:W-:-:S02]  /*2f00*/  LOP3.LUT R25, R39, 0x3030303, RZ, 0xc0, !PT ;  /* 0x0303030327197812 */ /* 0x010fc400078ec0ff */
[----:B-----5:R-:W-:-:S03]  /*2f10*/  LOP3.LUT R24, R38, 0x3030303, RZ, 0xc0, !PT ;  /* 0x0303030326187812 */ /* 0x020fc600078ec0ff */
[-C--:B------:R-:W-:Y:S02]  /*2f20*/  IDP.4A.S8.S8 R25, R25, R26.reuse, R44 ;  /* 0x0000001a19197226 */ /* 0x080fe4000000062c */
[----:B------:R-:W4:Y:S01]  /*2f30*/  LDS.U8 R44, [R15+0x12] ;  /* 0x000012000f2c7984 */ /* 0x000f220000000000 */
[----:B------:R-:W-:Y:S01]  /*2f40*/  SHF.R.U32.HI R49, RZ, 0x4, R45 ;  /* 0x00000004ff317819 */ /* 0x000fe2000001162d */
[----:B------:R-:W-:Y:S01]  /*2f50*/  IDP.4A.S8.S8 R26, R48, R26, R47 ;  /* 0x0000001a301a7226 */ /* 0x000fe2000000062f */
[----:B------:R-:W-:Y:S01]  /*2f60*/  LOP3.LUT R45, R45, 0xf, RZ, 0xc0, !PT ;  /* 0x0000000f2d2d7812 */ /* 0x000fe200078ec0ff */
[-C--:B------:R-:W-:Y:S02]  /*2f70*/  IDP.4A.S8.S8 R47, R24, R27.reuse, R25 ;  /* 0x0000001b182f7226 */ /* 0x080fe40000000619 */
[----:B------:R-:W5:Y:S01]  /*2f80*/  LDS.64 R24, [R17+0x20] ;  /* 0x0000200011187984 */ /* 0x000f620000000a00 */
[----:B------:R-:W-:Y:S02]  /*2f90*/  IMAD R50, R49, 0x100, R49 ;  /* 0x0000010031327824 */ /* 0x000fe400078e0231 */
[----:B------:R-:W-:Y:S01]  /*2fa0*/  IDP.4A.S8.S8 R49, R48, R27, R26 ;  /* 0x0000001b30317226 */ /* 0x000fe2000000061a */
[----:B------:R-:W-:-:S02]  /*2fb0*/  LOP3.LUT R27, R34, 0x3030303, RZ, 0xc0, !PT ;  /* 0x03030303221b7812 */ /* 0x000fc400078ec0ff */
[----:B------:R-:W-:Y:S02]  /*2fc0*/  LEA R48, R50, R50, 0x10 ;  /* 0x0000003232307211 */ /* 0x000fe400078e80ff */
[----:B0-----:R-:W-:Y:S01]  /*2fd0*/  LOP3.LUT R26, R33, 0x3030303, RZ, 0xc0, !PT ;  /* 0x03030303211a7812 */ /* 0x001fe200078ec0ff */
[-C--:B------:R-:W-:Y:S02]  /*2fe0*/  IDP.4A.S8.S8 R27, R27, R28.reuse, RZ ;  /* 0x0000001c1b1b7226 */ /* 0x080fe400000006ff */
[----:B------:R-:W-:Y:S02]  /*2ff0*/  IDP.4A.S8.S8 R49, R48, R28, R49 ;  /* 0x0000001c30317226 */ /* 0x000fe40000000631 */
[-C--:B------:R-:W-:Y:S02]  /*3000*/  IDP.4A.S8.S8 R28, R26, R29.reuse, R27 ;  /* 0x0000001d1a1c7226 */ /* 0x080fe4000000061b */
[----:B------:R-:W0:Y:S01]  /*3010*/  LDS.64 R26, [R17+0x28] ;  /* 0x00002800111a7984 */ /* 0x000e220000000a00 */
[----:B------:R-:W-:Y:S01]  /*3020*/  IDP.4A.S8.S8 R49, R48, R29, R49 ;  /* 0x0000001d30317226 */ /* 0x000fe20000000631 */
[----:B-1----:R-:W-:-:S03]  /*3030*/  LOP3.LUT R29, R32, 0x3030303, RZ, 0xc0, !PT ;  /* 0x03030303201d7812 */ /* 0x002fc600078ec0ff */
[CC--:B--2---:R-:W-:Y:S02]  /*3040*/  IDP.4A.S8.S8 R49, R48.reuse, R30.reuse, R49 ;  /* 0x0000001e30317226 */ /* 0x0c4fe40000000631 */
[----:B------:R-:W-:Y:S02]  /*3050*/  IDP.4A.S8.S8 R29, R29, R30, R28 ;  /* 0x0000001e1d1d7226 */ /* 0x000fe4000000061c */
[----:B------:R-:W-:Y:S01]  /*3060*/  IDP.4A.S8.S8 R30, R48, R31, R49 ;  /* 0x0000001f301e7226 */ /* 0x000fe20000000631 */
[----:B---3--:R-:W-:-:S04]  /*3070*/  LOP3.LUT R28, R35, 0x3030303, RZ, 0xc0, !PT ;  /* 0x03030303231c7812 */ /* 0x008fc800078ec0ff */
[----:B------:R-:W-:Y:S01]  /*3080*/  I2FP.F32.S32 R30, R30 ;  /* 0x0000001e001e7245 */ /* 0x000fe20000201400 */
[----:B------:R-:W-:Y:S01]  /*3090*/  IDP.4A.S8.S8 R28, R28, R31, R29 ;  /* 0x0000001f1c1c7226 */ /* 0x000fe2000000061d */
[----:B------:R-:W-:Y:S01]  /*30a0*/  SHF.R.S32.HI R29, RZ, 0x2, R43 ;  /* 0x00000002ff1d7819 */ /* 0x000fe2000001142b */
[----:B------:R-:W-:Y:S01]  /*30b0*/  IMAD R31, R47, R46, RZ ;  /* 0x0000002e2f1f7224 */ /* 0x000fe200078e02ff */
[----:B------:R-:W-:Y:S02]  /*30c0*/  SHF.R.S32.HI R46, RZ, 0x2, R42 ;  /* 0x00000002ff2e7819 */ /* 0x000fe4000001142a */
[----:B----4-:R-:W-:Y:S01]  /*30d0*/  SHF.R.U32.HI R47, RZ, 0x4, R44 ;  /* 0x00000004ff2f7819 */ /* 0x010fe2000001162c */
[----:B------:R-:W-:Y:S01]  /*30e0*/  IMAD R31, R28, R45, R31 ;  /* 0x0000002d1c1f7224 */ /* 0x000fe200078e021f */
[----:B------:R-:W-:Y:S02]  /*30f0*/  LOP3.LUT R29, R29, 0x3030303, RZ, 0xc0, !PT ;  /* 0x030303031d1d7812 */ /* 0x000fe400078ec0ff */
[----:B------:R-:W-:Y:S01]  /*3100*/  LOP3.LUT R48, R46, 0x3030303, RZ, 0xc0, !PT ;  /* 0x030303032e307812 */ /* 0x000fe200078ec0ff */
[----:B------:R-:W-:Y:S01]  /*3110*/  IMAD R46, R47, 0x100, R47 ;  /* 0x000001002f2e7824 */ /* 0x000fe200078e022f */
[----:B------:R-:W-:Y:S01]  /*3120*/  LOP3.LUT R49, R44, 0xf, RZ, 0xc0, !PT ;  /* 0x0000000f2c317812 */ /* 0x000fe200078ec0ff */
[----:B-----5:R-:W-:Y:S01]  /*3130*/  IDP.4A.S8.S8 R45, R29, R24, RZ ;  /* 0x000000181d2d7226 */ /* 0x020fe200000006ff */
[----:B------:R-:W-:Y:S01]  /*3140*/  I2FP.F32.S32 R31, R31 ;  /* 0x0000001f001f7245 */ /* 0x000fe20000201400 */
[----:B------:R-:W1:Y:S01]  /*3150*/  LDS.64 R28, [R17+0x30] ;  /* 0x00003000111c7984 */ /* 0x000e620000000a00 */
[----:B------:R-:W-:Y:S01]  /*3160*/  LEA R46, R46, R46, 0x10 ;  /* 0x0000002e2e2e7211 */ /* 0x000fe200078e80ff */
[----:B------:R-:W-:Y:S01]  /*3170*/  IDP.4A.S8.S8 R48, R48, R25, R45 ;  /* 0x0000001930307226 */ /* 0x000fe2000000062d */
[----:B------:R-:W-:-:S03]  /*3180*/  SHF.R.S32.HI R45, RZ, 0x2, R39 ;  /* 0x00000002ff2d7819 */ /* 0x000fc60000011427 */
[C---:B------:R-:W-:Y:S01]  /*3190*/  IDP.4A.S8.S8 R24, R46.reuse, R24, RZ ;  /* 0x000000182e187226 */ /* 0x040fe200000006ff */
[----:B------:R-:W-:Y:S02]  /*31a0*/  LOP3.LUT R47, R45, 0x3030303, RZ, 0xc0, !PT ;  /* 0x030303032d2f7812 */ /* 0x000fe400078ec0ff */
[----:B------:R-:W2:Y:S01]  /*31b0*/  LDS.U8 R45, [R15+0x13] ;  /* 0x000013000f2d7984 */ /* 0x000ea20000000000 */
[C---:B------:R-:W-:Y:S02]  /*31c0*/  IDP.4A.S8.S8 R25, R46.reuse, R25, R24 ;  /* 0x000000192e197226 */ /* 0x040fe40000000618 */
[-C--:B0-----:R-:W-:Y:S02]  /*31d0*/  IDP.4A.S8.S8 R47, R47, R26.reuse, R48 ;  /* 0x0000001a2f2f7226 */ /* 0x081fe40000000630 */
[----:B------:R-:W-:Y:S01]  /*31e0*/  IDP.4A.S8.S8 R48, R46, R26, R25 ;  /* 0x0000001a2e307226 */ /* 0x000fe20000000619 */
[----:B------:R-:W-:Y:S01]  /*31f0*/  SHF.R.S32.HI R26, RZ, 0x2, R38 ;  /* 0x00000002ff1a7819 */ /* 0x000fe20000011426 */
[----:B------:R-:W0:Y:S03]  /*3200*/  LDS.64 R24, [R17+0x38] ;  /* 0x0000380011187984 */ /* 0x000e260000000a00 */
[----:B------:R-:W-:-:S05]  /*3210*/  LOP3.LUT R26, R26, 0x3030303, RZ, 0xc0, !PT ;  /* 0x030303031a1a7812 */ /* 0x000fca00078ec0ff */
[-C--:B------:R-:W-:Y:S02]  /*3220*/  IDP.4A.S8.S8 R26, R26, R27.reuse, R47 ;  /* 0x0000001b1a1a7226 */ /* 0x080fe4000000062f */
[----:B------:R-:W-:Y:S01]  /*3230*/  IDP.4A.S8.S8 R47, R46, R27, R48 ;  /* 0x0000001b2e2f7226 */ /* 0x000fe20000000630 */
[----:B------:R-:W-:Y:S01]  /*3240*/  SHF.R.S32.HI R27, RZ, 0x2, R34 ;  /* 0x00000002ff1b7819 */ /* 0x000fe20000011422 */
[----:B------:R-:W-:Y:S01]  /*3250*/  IMAD R44, R26, R49, RZ ;  /* 0x000000311a2c7224 */ /* 0x000fe200078e02ff */
[----:B------:R-:W-:Y:S02]  /*3260*/  SHF.R.S32.HI R46, RZ, 0x2, R33 ;  /* 0x00000002ff2e7819 */ /* 0x000fe40000011421 */
[----:B------:R-:W-:Y:S02]  /*3270*/  LOP3.LUT R27, R27, 0x3030303, RZ, 0xc0, !PT ;  /* 0x030303031b1b7812 */ /* 0x000fe400078ec0ff */
[----:B------:R-:W-:Y:S02]  /*3280*/  LOP3.LUT R46, R46, 0x3030303, RZ, 0xc0, !PT ;  /* 0x030303032e2e7812 */ /* 0x000fe400078ec0ff */
[----:B------:R-:W-:-:S02]  /*3290*/  SHF.R.S32.HI R26, RZ, 0x2, R32 ;  /* 0x00000002ff1a7819 */ /* 0x000fc40000011420 */
[----:B------:R-:W-:Y:S01]  /*32a0*/  SHF.R.S32.HI R49, RZ, 0x2, R35 ;  /* 0x00000002ff317819 */ /* 0x000fe20000011423 */
[----:B-1----:R-:W-:-:S03]  /*32b0*/  IDP.4A.S8.S8 R27, R27, R28, RZ ;  /* 0x0000001c1b1b7226 */ /* 0x002fc600000006ff */
[----:B------:R-:W-:Y:S01]  /*32c0*/  LOP3.LUT R49, R49, 0x3030303, RZ, 0xc0, !PT ;  /* 0x0303030331317812 */ /* 0x000fe200078ec0ff */
[----:B------:R-:W-:Y:S01]  /*32d0*/  IDP.4A.S8.S8 R50, R46, R29, R27 ;  /* 0x0000001d2e327226 */ /* 0x000fe2000000061b */
[----:B------:R-:W-:Y:S01]  /*32e0*/  LOP3.LUT R27, R26, 0x3030303, RZ, 0xc0, !PT ;  /* 0x030303031a1b7812 */ /* 0x000fe200078ec0ff */
[----:B------:R-:W1:Y:S01]  /*32f0*/  LDS.U8 R46, [R15+0x14] ;  /* 0x000014000f2e7984 */ /* 0x000e620000000000 */
[----:B--2---:R-:W-:Y:S02]  /*3300*/  SHF.R.U32.HI R26, RZ, 0x4, R45 ;  /* 0x00000004ff1a7819 */ /* 0x004fe4000001162d */
[----:B------:R-:W-:-:S03]  /*3310*/  LOP3.LUT R45, R45, 0xf, RZ, 0xc0, !PT ;  /* 0x0000000f2d2d7812 */ /* 0x000fc600078ec0ff */
[----:B------:R-:W-:Y:S02]  /*3320*/  IMAD R48, R26, 0x100, R26 ;  /* 0x000001001a307824 */ /* 0x000fe400078e021a */
[----:B0-----:R-:W-:Y:S02]  /*3330*/  IDP.4A.S8.S8 R50, R27, R24, R50 ;  /* 0x000000181b327226 */ /* 0x001fe40000000632 */
[----:B------:R-:W0:Y:S01]  /*3340*/  LDS.64 R26, [R17+0x40] ;  /* 0x00004000111a7984 */ /* 0x000e220000000a00 */
[----:B------:R-:W-:Y:S01]  /*3350*/  LEA R48, R48, R48, 0x10 ;  /* 0x0000003030307211 */ /* 0x000fe200078e80ff */
[----:B------:R-:W-:-:S04]  /*3360*/  IDP.4A.S8.S8 R49, R49, R25, R50 ;  /* 0x0000001931317226 */ /* 0x000fc80000000632 */
[C---:B------:R-:W-:Y:S02]  /*3370*/  IDP.4A.S8.S8 R47, R48.reuse, R28, R47 ;  /* 0x0000001c302f7226 */ /* 0x040fe4000000062f */
[----:B------:R-:W-:Y:S02]  /*3380*/  IMAD R44, R49, R45, R44 ;  /* 0x0000002d312c7224 */ /* 0x000fe400078e022c */
[C---:B------:R-:W-:Y:S02]  /*3390*/  IDP.4A.S8.S8 R47, R48.reuse, R29, R47 ;  /* 0x0000001d302f7226 */ /* 0x040fe4000000062f */
[----:B------:R-:W2:Y:S02]  /*33a0*/  LDS.64 R28, [R17+0x48] ;  /* 0x00004800111c7984 */ /* 0x000ea40000000a00 */
[C---:B------:R-:W-:Y:S01]  /*33b0*/  IDP.4A.S8.S8 R45, R48.reuse, R24, R47 ;  /* 0x00000018302d7226 */ /* 0x040fe2000000062f */
[--C-:B------:R-:W-:Y:S02]  /*33c0*/  SHF.R.S32.HI R24, RZ, 0x4, R43.reuse ;  /* 0x00000004ff187819 */ /* 0x100fe4000001142b */
[----:B------:R-:W-:Y:S01]  /*33d0*/  SHF.R.S32.HI R43, RZ, 0x6, R43 ;  /* 0x00000006ff2b7819 */ /* 0x000fe2000001142b */
[----:B------:R-:W-:Y:S01]  /*33e0*/  IDP.4A.S8.S8 R45, R48, R25, R45 ;  /* 0x00000019302d7226 */ /* 0x000fe2000000062d */
[----:B------:R-:W-:Y:S01]  /*33f0*/  LOP3.LUT R25, R24, 0x3030303, RZ, 0xc0, !PT ;  /* 0x0303030318197812 */ /* 0x000fe200078ec0ff */
[----:B------:R-:W3:Y:S01]  /*3400*/  LDS.U8 R48, [R15+0x15] ;  /* 0x000015000f307984 */ /* 0x000ee20000000000 */
[----:B------:R-:W-:-:S02]  /*3410*/  SHF.R.S32.HI R24, RZ, 0x4, R42 ;  /* 0x00000004ff187819 */ /* 0x000fc4000001142a */
[----:B------:R-:W-:Y:S02]  /*3420*/  SHF.R.S32.HI R42, RZ, 0x6, R42 ;  /* 0x00000006ff2a7819 */ /* 0x000fe4000001142a */
[----:B------:R-:W-:Y:S02]  /*3430*/  LOP3.LUT R24, R24, 0x3030303, RZ, 0xc0, !PT ;  /* 0x0303030318187812 */ /* 0x000fe400078ec0ff */
[----:B------:R-:W-:Y:S02]  /*3440*/  LOP3.LUT R43, R43, 0x3030303, RZ, 0xc0, !PT ;  /* 0x030303032b2b7812 */ /* 0x000fe400078ec0ff */
[----:B-1----:R-:W-:Y:S02]  /*3450*/  SHF.R.U32.HI R47, RZ, 0x4, R46 ;  /* 0x00000004ff2f7819 */ /* 0x002fe4000001162e */
[----:B------:R-:W-:-:S03]  /*3460*/  LOP3.LUT R42, R42, 0x3030303, RZ, 0xc0, !PT ;  /* 0x030303032a2a7812 */ /* 0x000fc600078ec0ff */
[----:B------:R-:W-:-:S05]  /*3470*/  IMAD R47, R47, 0x100, R47 ;  /* 0x000001002f2f7824 */ /* 0x000fca00078e022f */
[----:B------:R-:W-:Y:S01]  /*3480*/  LEA R47, R47, R47, 0x10 ;  /* 0x0000002f2f2f7211 */ /* 0x000fe200078e80ff */
[----:B0-----:R-:W-:-:S04]  /*3490*/  IDP.4A.S8.S8 R25, R25, R26, RZ ;  /* 0x0000001a19197226 */ /* 0x001fc800000006ff */
[----:B------:R-:W-:Y:S02]  /*34a0*/  IDP.4A.S8.S8 R49, R24, R27, R25 ;  /* 0x0000001b18317226 */ /* 0x000fe40000000619 */
[----:B------:R-:W0:Y:S01]  /*34b0*/  LDS.64 R24, [R17+0x50] ;  /* 0x0000500011187984 */ /* 0x000e220000000a00 */
[----:B------:R-:W-:-:S04]  /*34c0*/  IDP.4A.S8.S8 R26, R47, R26, RZ ;  /* 0x0000001a2f1a7226 */ /* 0x000fc800000006ff */
[----:B------:R-:W-:Y:S01]  /*34d0*/  IDP.4A.S8.S8 R50, R47, R27, R26 ;  /* 0x0000001b2f327226 */ /* 0x000fe2000000061a */
[----:B------:R-:W-:-:S03]  /*34e0*/  SHF.R.S32.HI R26, RZ, 0x4, R39 ;  /* 0x00000004ff1a7819 */ /* 0x000fc60000011427 */
[CC--:B--2---:R-:W-:Y:S01]  /*34f0*/  IDP.4A.S8.S8 R50, R47.reuse, R28.reuse, R50 ;  /* 0x0000001c2f327226 */ /* 0x0c4fe20000000632 */
[----:B------:R-:W-:Y:S02]  /*3500*/  LOP3.LUT R27, R26, 0x3030303, RZ, 0xc0, !PT ;  /* 0x030303031a1b7812 */ /* 0x000fe400078ec0ff */
[----:B------:R-:W-:Y:S01]  /*3510*/  SHF.R.S32.HI R26, RZ, 0x4, R38 ;  /* 0x00000004ff1a7819 */ /* 0x000fe20000011426 */
[----:B------:R-:W-:Y:S01]  /*3520*/  IDP.4A.S8.S8 R47, R47, R29, R50 ;  /* 0x0000001d2f2f7226 */ /* 0x000fe20000000632 */
[----:B------:R-:W-:Y:S01]  /*3530*/  SHF.R.S32.HI R38, RZ, 0x6, R38 ;  /* 0x00000006ff267819 */ /* 0x000fe20000011426 */
[----:B------:R-:W-:Y:S01]  /*3540*/  IDP.4A.S8.S8 R27, R27, R28, R49 ;  /* 0x0000001c1b1b7226 */ /* 0x000fe20000000631 */
[----:B------:R-:W-:Y:S02]  /*3550*/  LOP3.LUT R26, R26, 0x3030303, RZ, 0xc0, !PT ;  /* 0x030303031a1a7812 */ /* 0x000fe400078ec0ff */
[----:B------:R-:W-:-:S03]  /*3560*/  LOP3.LUT R38, R38, 0x3030303, RZ, 0xc0, !PT ;  /* 0x0303030326267812 */ /* 0x000fc600078ec0ff */
[----:B------:R-:W-:Y:S01]  /*3570*/  IDP.4A.S8.S8 R26, R26, R29, R27 ;  /* 0x0000001d1a1a7226 */ /* 0x000fe2000000061b */
[----:B---3--:R-:W-:Y:S01]  /*3580*/  SHF.R.U32.HI R27, RZ, 0x4, R48 ;  /* 0x00000004ff1b7819 */ /* 0x008fe20000011630 */
[----:B------:R-:W1:Y:S01]  /*3590*/  LDS.64 R28, [R17+0x58] ;  /* 0x00005800111c7984 */ /* 0x000e620000000a00 */
[----:B------:R-:W-:-:S03]  /*35a0*/  LOP3.LUT R48, R48, 0xf, RZ, 0xc0, !PT ;  /* 0x0000000f30307812 */ /* 0x000fc600078ec0ff */
[----:B------:R-:W-:Y:S01]  /*35b0*/  IMAD R49, R27, 0x100, R27 ;  /* 0x000001001b317824 */ /* 0x000fe200078e021b */
[--C-:B------:R-:W-:Y:S02]  /*35c0*/  SHF.R.S32.HI R27, RZ, 0x4, R34.reuse ;  /* 0x00000004ff1b7819 */ /* 0x100fe40000011422 */
[----:B------:R-:W-:Y:S02]  /*35d0*/  SHF.R.S32.HI R34, RZ, 0x6, R34 ;  /* 0x00000006ff227819 */ /* 0x000fe40000011422 */
[----:B------:R-:W-:Y:S02]  /*35e0*/  LOP3.LUT R27, R27, 0x3030303, RZ, 0xc0, !PT ;  /* 0x030303031b1b7812 */ /* 0x000fe400078ec0ff */
[----:B------:R-:W-:-:S03]  /*35f0*/  LEA R49, R49, R49, 0x10 ;  /* 0x0000003131317211 */ /* 0x000fc600078e80ff */
[-C--:B0-----:R-:W-:Y:S01]  /*3600*/  IDP.4A.S8.S8 R50, R27, R24.reuse, RZ ;  /* 0x000000181b327226 */ /* 0x081fe200000006ff */
[----:B------:R-:W-:Y:S01]  /*3610*/  LOP3.LUT R27, R46, 0xf, RZ, 0xc0, !PT ;  /* 0x0000000f2e1b7812 */ /* 0x000fe200078ec0ff */
[C---:B------:R-:W-:Y:S01]  /*3620*/  IDP.4A.S8.S8 R52, R49.reuse, R24, R47 ;  /* 0x0000001831347226 */ /* 0x040fe2000000062f */
[----:B------:R-:W-:Y:S01]  /*3630*/  SHF.R.S32.HI R24, RZ, 0x4, R33 ;  /* 0x00000004ff187819 */ /* 0x000fe20000011421 */
[----:B------:R-:W0:Y:S02]  /*3640*/  LDS.U8 R47, [R15+0x16] ;  /* 0x000016000f2f7984 */ /* 0x000e240000000000 */
[----:B------:R-:W-:Y:S01]  /*3650*/  IMAD R46, R26, R27, RZ ;  /* 0x0000001b1a2e7224 */ /* 0x000fe200078e02ff */
[----:B------:R-:W-:Y:S01]  /*3660*/  LOP3.LUT R24, R24, 0x3030303, RZ, 0xc0, !PT ;  /* 0x0303030318187812 */ /* 0x000fe200078ec0ff */
[----:B------:R-:W2:Y:S04]  /*3670*/  LDS.64 R26, [R17+0x60] ;  /* 0x00006000111a7984 */ /* 0x000ea80000000a00 */
[-C--:B------:R-:W-:Y:S01]  /*3680*/  IDP.4A.S8.S8 R50, R24, R25.reuse, R50 ;  /* 0x0000001918327226 */ /* 0x080fe20000000632 */
[----:B------:R-:W-:Y:S01]  /*3690*/  SHF.R.S32.HI R24, RZ, 0x4, R32 ;  /* 0x00000004ff187819 */ /* 0x000fe20000011420 */
[----:B------:R-:W-:Y:S01]  /*36a0*/  IDP.4A.S8.S8 R25, R49, R25, R52 ;  /* 0x0000001931197226 */ /* 0x000fe20000000634 */
[----:B------:R-:W-:-:S02]  /*36b0*/  SHF.R.S32.HI R32, RZ, 0x6, R32 ;  /* 0x00000006ff207819 */ /* 0x000fc40000011420 */
[----:B------:R-:W-:Y:S02]  /*36c0*/  LOP3.LUT R51, R24, 0x3030303, RZ, 0xc0, !PT ;  /* 0x0303030318337812 */ /* 0x000fe400078ec0ff */
[--C-:B------:R-:W-:Y:S02]  /*36d0*/  SHF.R.S32.HI R24, RZ, 0x4, R35.reuse ;  /* 0x00000004ff187819 */ /* 0x100fe40000011423 */
[----:B------:R-:W-:Y:S02]  /*36e0*/  SHF.R.S32.HI R35, RZ, 0x6, R35 ;  /* 0x00000006ff237819 */ /* 0x000fe40000011423 */
[----:B------:R-:W-:Y:S01]  /*36f0*/  LOP3.LUT R24, R24, 0x3030303, RZ, 0xc0, !PT ;  /* 0x0303030318187812 */ /* 0x000fe200078ec0ff */
[----:B-1----:R-:W-:Y:S01]  /*3700*/  IDP.4A.S8.S8 R50, R51, R28, R50 ;  /* 0x0000001c33327226 */ /* 0x002fe20000000632 */
[----:B------:R-:W-:-:S03]  /*3710*/  LOP3.LUT R52, R35, 0x3030303, RZ, 0xc0, !PT ;  /* 0x0303030323347812 */ /* 0x000fc600078ec0ff */
[----:B------:R-:W-:-:S04]  /*3720*/  IDP.4A.S8.S8 R51, R24, R29, R50 ;  /* 0x0000001d18337226 */ /* 0x000fc80000000632 */
[----:B------:R-:W-:Y:S02]  /*3730*/  IMAD R46, R51, R48, R46 ;  /* 0x00000030332e7224 */ /* 0x000fe400078e022e */
[C---:B------:R-:W-:Y:S02]  /*3740*/  IDP.4A.S8.S8 R48, R49.reuse, R28, R25 ;  /* 0x0000001c31307226 */ /* 0x040fe40000000619 */
[----:B------:R-:W1:Y:S02]  /*3750*/  LDS.64 R24, [R17+0x68] ;  /* 0x0000680011187984 */ /* 0x000e640000000a00 */
[----:B------:R-:W-:-:S05]  /*3760*/  IDP.4A.S8.S8 R48, R49, R29, R48 ;  /* 0x0000001d31307226 */ /* 0x000fca0000000630 */
[----:B------:R-:W-:Y:S02]  /*3770*/  I2FP.F32.S32 R48, R48 ;  /* 0x0000003000307245 */ /* 0x000fe40000201400 */
[----:B0-----:R-:W-:Y:S02]  /*3780*/  SHF.R.U32.HI R28, RZ, 0x4, R47 ;  /* 0x00000004ff1c7819 */ /* 0x001fe4000001162f */
[----:B------:R-:W-:Y:S01]  /*3790*/  LOP3.LUT R47, R47, 0xf, RZ, 0xc0, !PT ;  /* 0x0000000f2f2f7812 */ /* 0x000fe200078ec0ff */
[----:B--2---:R-:W-:Y:S02]  /*37a0*/  IDP.4A.S8.S8 R43, R43, R26, RZ ;  /* 0x0000001a2b2b7226 */ /* 0x004fe400000006ff */
[----:B------:R-:W-:Y:S02]  /*37b0*/  IMAD R28, R28, 0x100, R28 ;  /* 0x000001001c1c7824 */ /* 0x000fe400078e021c */
[----:B------:R-:W-:Y:S02]  /*37c0*/  IDP.4A.S8.S8 R49, R42, R27, R43 ;  /* 0x0000001b2a317226 */ /* 0x000fe4000000062b */
[----:B------:R-:W0:Y:S01]  /*37d0*/  LDS.U8 R42, [R15+0x17] ;  /* 0x000017000f2a7984 */ /* 0x000e220000000000 */
[----:B------:R-:W-:-:S03]  /*37e0*/  LEA R43, R28, R28, 0x10 ;  /* 0x0000001c1c2b7211 */ /* 0x000fc600078e80ff */
[----:B------:R-:W2:Y:S02]  /*37f0*/  LDS.64 R28, [R17+0x70] ;  /* 0x00007000111c7984 */ /* 0x000ea40000000a00 */
[----:B------:R-:W-:Y:S01]  /*3800*/  IDP.4A.S8.S8 R50, R43, R26, RZ ;  /* 0x0000001a2b327226 */ /* 0x000fe200000006ff */
[----:B------:R-:W-:-:S03]  /*3810*/  SHF.R.S32.HI R26, RZ, 0x6, R39 ;  /* 0x00000006ff1a7819 */ /* 0x000fc60000011427 */
[----:B------:R-:W-:Y:S01]  /*3820*/  IDP.4A.S8.S8 R39, R43, R27, R50 ;  /* 0x0000001b2b277226 */ /* 0x000fe20000000632 */
[----:B------:R-:W-:-:S05]  /*3830*/  LOP3.LUT R26, R26, 0x3030303, RZ, 0xc0, !PT ;  /* 0x030303031a1a7812 */ /* 0x000fca00078ec0ff */
[-C--:B-1----:R-:W-:Y:S02]  /*3840*/  IDP.4A.S8.S8 R49, R26, R24.reuse, R49 ;  /* 0x000000181a317226 */ /* 0x082fe40000000631 */
[----:B------:R-:W1:Y:S01]  /*3850*/  LDS.64 R26, [R17+0x78] ;  /* 0x00007800111a7984 */ /* 0x000e620000000a00 */
[C---:B------:R-:W-:Y:S01]  /*3860*/  IDP.4A.S8.S8 R50, R43.reuse, R24, R39 ;  /* 0x000000182b327226 */ /* 0x040fe20000000627 */
[----:B------:R-:W-:Y:S01]  /*3870*/  SHF.R.S32.HI R39, RZ, 0x6, R33 ;  /* 0x00000006ff277819 */ /* 0x000fe20000011421 */
[-C--:B------:R-:W-:Y:S01]  /*3880*/  IDP.4A.S8.S8 R38, R38, R25.reuse, R49 ;  /* 0x0000001926267226 */ /* 0x080fe20000000631 */
[----:B------:R-:W3:Y:S01]  /*3890*/  LDS R24, [R18+0x4] ;  /* 0x0000040012187984 */ /* 0x000ee20000000800 */
[----:B------:R-:W-:Y:S01]  /*38a0*/  LOP3.LUT R33, R34, 0x3030303, RZ, 0xc0, !PT ;  /* 0x0303030322217812 */ /* 0x000fe200078ec0ff */
[----:B------:R-:W-:Y:S01]  /*38b0*/  IDP.4A.S8.S8 R25, R43, R25, R50 ;  /* 0x000000192b197226 */ /* 0x000fe20000000632 */
[----:B------:R-:W-:Y:S01]  /*38c0*/  LOP3.LUT R50, R39, 0x3030303, RZ, 0xc0, !PT ;  /* 0x0303030327327812 */ /* 0x000fe200078ec0ff */
[----:B------:R-:W-:Y:S01]  /*38d0*/  IMAD R38, R38, R47, RZ ;  /* 0x0000002f26267224 */ /* 0x000fe200078e02ff */
[----:B0-----:R-:W-:-:S02]  /*38e0*/  SHF.R.U32.HI R34, RZ, 0x4, R42 ;  /* 0x00000004ff227819 */ /* 0x001fc4000001162a */
[----:B------:R-:W-:Y:S01]  /*38f0*/  LOP3.LUT R42, R42, 0xf, RZ, 0xc0, !PT ;  /* 0x0000000f2a2a7812 */ /* 0x000fe200078ec0ff */
[----:B--2---:R-:W-:Y:S02]  /*3900*/  IDP.4A.S8.S8 R33, R33, R28, RZ ;  /* 0x0000001c21217226 */ /* 0x004fe400000006ff */
[----:B------:R-:W-:Y:S02]  /*3910*/  IMAD R34, R34, 0x100, R34 ;  /* 0x0000010022227824 */ /* 0x000fe400078e0222 */
[----:B------:R-:W-:Y:S01]  /*3920*/  IDP.4A.S8.S8 R43, R50, R29, R33 ;  /* 0x0000001d322b7226 */ /* 0x000fe20000000621 */
[----:B------:R-:W-:Y:S01]  /*3930*/  LOP3.LUT R33, R32, 0x3030303, RZ, 0xc0, !PT ;  /* 0x0303030320217812 */ /* 0x000fe200078ec0ff */
[----:B------:R-:W0:Y:S01]  /*3940*/  LDS R50, [R19+UR7] ;  /* 0x0000000713327984 */ /* 0x000e220008000800 */
[----:B------:R-:W-:-:S03]  /*3950*/  LEA R34, R34, R34, 0x10 ;  /* 0x0000002222227211 */ /* 0x000fc600078e80ff */
[----:B------:R-:W-:Y:S02]  /*3960*/  LDS R32, [R22+UR7] ;  /* 0x0000000716207984 */ /* 0x000fe40008000800 */
[C---:B------:R-:W-:Y:S02]  /*3970*/  IDP.4A.S8.S8 R39, R34.reuse, R28, R25 ;  /* 0x0000001c22277226 */ /* 0x040fe40000000619 */
[----:B------:R-:W2:Y:S02]  /*3980*/  LDS R25, [R20+UR7] ;  /* 0x0000000714197984 */ /* 0x000ea40008000800 */
[C---:B------:R-:W-:Y:S02]  /*3990*/  IDP.4A.S8.S8 R39, R34.reuse, R29, R39 ;  /* 0x0000001d22277226 */ /* 0x040fe40000000627 */
[----:B------:R-:W4:Y:S02]  /*39a0*/  LDS R28, [R21+UR7] ;  /* 0x00000007151c7984 */ /* 0x000f240008000800 */
[----:B-1----:R-:W-:-:S02]  /*39b0*/  IDP.4A.S8.S8 R39, R34, R26, R39 ;  /* 0x0000001a22277226 */ /* 0x002fc40000000627 */
[----:B------:R-:W-:Y:S02]  /*39c0*/  IDP.4A.S8.S8 R33, R33, R26, R43 ;  /* 0x0000001a21217226 */ /* 0x000fe4000000062b */
[--C-:B---3--:R-:W-:Y:S02]  /*39d0*/  HADD2.F32 R29, -RZ, R24.reuse.H1_H1 ;  /* 0x30000018ff1d7230 */ /* 0x108fe40000004100 */
[----:B------:R-:W-:Y:S02]  /*39e0*/  IDP.4A.S8.S8 R39, R34, R27, R39 ;  /* 0x0000001b22277226 */ /* 0x000fe40000000627 */
[----:B------:R-:W-:Y:S02]  /*39f0*/  HADD2.F32 R24, -RZ, R24.H0_H0 ;  /* 0x20000018ff187230 */ /* 0x000fe40000004100 */
[C---:B------:R-:W-:Y:S01]  /*3a00*/  FMUL.FTZ R35, R29.reuse, R30 ;  /* 0x0000001e1d237220 */ /* 0x040fe20000410000 */
[----:B------:R-:W-:Y:S01]  /*3a10*/  I2FP.F32.S32 R30, R45 ;  /* 0x0000002d001e7245 */ /* 0x000fe20000201400 */
[----:B------:R-:W-:Y:S01]  /*3a20*/  IDP.4A.S8.S8 R33, R52, R27, R33 ;  /* 0x0000001b34217226 */ /* 0x000fe20000000621 */
[----:B------:R-:W-:Y:S01]  /*3a30*/  I2FP.F32.S32 R26, R39 ;  /* 0x00000027001a7245 */ /* 0x000fe20000201400 */
[----:B------:R-:W-:Y:S01]  /*3a40*/  FFMA.FTZ R31, R24, R31, -R35 ;  /* 0x0000001f181f7223 */ /* 0x000fe20000010823 */
[----:B------:R-:W-:Y:S01]  /*3a50*/  I2FP.F32.S32 R27, R44 ;  /* 0x0000002c001b7245 */ /* 0x000fe20000201400 */
[----:B------:R-:W-:Y:S01]  /*3a60*/  FMUL.FTZ R35, R29, R30 ;  /* 0x0000001e1d237220 */ /* 0x000fe20000410000 */
[----:B------:R-:W-:-:S02]  /*3a70*/  IMAD R33, R33, R42, R38 ;  /* 0x0000002a21217224 */ /* 0x000fc400078e0226 */
[----:B------:R-:W-:Y:S01]  /*3a80*/  FMUL.FTZ R39, R29, R48 ;  /* 0x000000301d277220 */ /* 0x000fe20000410000 */
[----:B------:R-:W-:Y:S01]  /*3a90*/  FMUL.FTZ R26, R26, R29 ;  /* 0x0000001d1a1a7220 */ /* 0x000fe20000410000 */
[----:B------:R-:W-:Y:S01]  /*3aa0*/  I2FP.F32.S32 R29, R46 ;  /* 0x0000002e001d7245 */ /* 0x000fe20000201400 */
[----:B------:R-:W-:Y:S01]  /*3ab0*/  FFMA.FTZ R27, R24, R27, -R35 ;  /* 0x0000001b181b7223 */ /* 0x000fe20000010823 */
[----:B------:R-:W-:-:S03]  /*3ac0*/  I2FP.F32.S32 R33, R33 ;  /* 0x0000002100217245 */ /* 0x000fc60000201400 */
[----:B------:R-:W-:Y:S01]  /*3ad0*/  FFMA.FTZ R29, R24, R29, -R39 ;  /* 0x0000001d181d7223 */ /* 0x000fe20000010827 */
[----:B0-----:R-:W-:Y:S01]  /*3ae0*/  FFMA.FTZ R50, R50, R31, R23 ;  /* 0x0000001f32327223 */ /* 0x001fe20000010017 */
[----:B------:R-:W-:-:S03]  /*3af0*/  FFMA.FTZ R33, R33, R24, -R26 ;  /* 0x0000001821217223 */ /* 0x000fc6000001081a */
[----:B--2---:R-:W-:-:S04]  /*3b00*/  FFMA.FTZ R25, R25, R27, R50 ;  /* 0x0000001b19197223 */ /* 0x004fc80000010032 */
[----:B----4-:R-:W-:-:S04]  /*3b10*/  FFMA.FTZ R25, R28, R29, R25 ;  /* 0x0000001d1c197223 */ /* 0x010fc80000010019 */
[----:B------:R-:W-:Y:S01]  /*3b20*/  FFMA.FTZ R23, R32, R33, R25 ;  /* 0x0000002120177223 */ /* 0x000fe20000010019 */
[----:B------:R-:W-:Y:S06]  /*3b30*/  BAR.SYNC.DEFER_BLOCKING 0x0 ;  /* 0x0000000000007b1d */ /* 0x000fec0000010000 */
[----:B------:R-:W-:Y:S05]  /*3b40*/  BRA.U UP0, `(.L_x_321) ;  /* 0x0000000d00ac7547 */ /* 0x000fea000b800000 */
[----:B------:R-:W-:Y:S01]  /*3b50*/  USHF.L.U32 UR6, UR4, 0x3, URZ ;  /* 0x0000000304067899 */ /* 0x000fe200080006ff */
        /* <DEDUP_REMOVED lines=23> */
[----:B------:R-:W5:Y:S04]  /*3cd0*/  LDS R33, [R3+0x74] ;  /* 0x0000740003217984 */ /* 0x000f680000000800 */
[----:B------:R-:W5:Y:S01]  /*3ce0*/  LDS.64 R28, [R16+0x10] ;  /* 0x00001000101c7984 */ /* 0x000f620000000a00 */
[----:B0-----:R-:W-:-:S03]  /*3cf0*/  SHF.R.U32.HI R36, RZ, 0x4, R43 ;  /* 0x00000004ff247819 */ /* 0x001fc6000001162b */
[----:B------:R-:W0:Y:S01]  /*3d00*/  LDS R32, [R3+0x78] ;  /* 0x0000780003207984 */ /* 0x000e220000000800 */
[----:B------:R-:W-:Y:S02]  /*3d10*/  LEA R36, R36, R36, 0x8 ;  /* 0x0000002424247211 */ /* 0x000fe400078e40ff */
[----:B-1----:R-:W-:Y:S01]  /*3d20*/  LOP3.LUT R37, R38, 0x3030303, RZ, 0xc0, !PT ;  /* 0x0303030326257812 */ /* 0x002fe200078ec0ff */
[----:B------:R-:W1:Y:S01]  /*3d30*/  LDS.64 R30, [R16+0x18] ;  /* 0x00001800101e7984 */ /* 0x000e620000000a00 */
[----:B--2---:R-:W-:Y:S01]  /*3d40*/  LOP3.LUT R46, R35, 0x3030303, RZ, 0xc0, !PT ;  /* 0x03030303232e7812 */ /* 0x004fe200078ec0ff */
[----:B------:R-:W-:Y:S02]  /*3d50*/  IMAD R44, R36, 0x10000, R36 ;  /* 0x00010000242c7824 */ /* 0x000fe400078e0224 */
[----:B------:R5:W2:Y:S01]  /*3d60*/  LDS R39, [R3+0x7c] ;  /* 0x00007c0003277984 */ /* 0x000aa20000000800 */
[-C--:B---3--:R-:W-:Y:S02]  /*3d70*/  IDP.4A.S8.S8 R45, R37, R24.reuse, RZ ;  /* 0x00000018252d7226 */ /* 0x088fe400000006ff */
[----:B------:R-:W-:Y:S01]  /*3d80*/  IDP.4A.S8.S8 R24, R44, R24, RZ ;  /* 0x000000182c187226 */ /* 0x000fe200000006ff */
[----:B----4-:R-:W-:Y:S01]  /*3d90*/  LOP3.LUT R37, R34, 0x3030303, RZ, 0xc0, !PT ;  /* 0x0303030322257812 */ /* 0x010fe200078ec0ff */
[-C--:B------:R-:W-:Y:S01]  /*3da0*/  IDP.4A.S8.S8 R45, R46, R25.reuse, R45 ;  /* 0x000000192e2d7226 */ /* 0x080fe2000000062d */
[----:B------:R3:W4:Y:S01]  /*3db0*/  LDS R36, [R18+0x4] ;  /* 0x0000040012247984 */ /* 0x0007220000000800 */
[C---:B------:R-:W-:Y:S01]  /*3dc0*/  IDP.4A.S8.S8 R25, R44.reuse, R25, R24 ;  /* 0x000000192c197226 */ /* 0x040fe20000000618 */
[----:B------:R-:W-:Y:S01]  /*3dd0*/  LOP3.LUT R46, R43, 0xf, RZ, 0xc0, !PT ;  /* 0x0000000f2b2e7812 */ /* 0x000fe200078ec0ff */
[-C--:B-----5:R-:W-:Y:S01]  /*3de0*/  IDP.4A.S8.S8 R3, R37, R26.reuse, R45 ;  /* 0x0000001a25037226 */ /* 0x0a0fe2000000062d */
[----:B------:R-:W-:Y:S01]  /*3df0*/  LDS R20, [R20+UR7] ;  /* 0x0000000714147984 */ /* 0x000fe20008000800 */
[----:B------:R-:W-:Y:S01]  /*3e00*/  IDP.4A.S8.S8 R26, R44, R26, R25 ;  /* 0x0000001a2c1a7226 */ /* 0x000fe20000000619 */
[----:B------:R-:W-:-:S02]  /*3e10*/  LOP3.LUT R16, R14, 0x3030303, RZ, 0xc0, !PT ;  /* 0x030303030e107812 */ /* 0x000fc400078ec0ff */
[----:B------:R-:W5:Y:S01]  /*3e20*/  LDS.64 R24, [R17+0x20] ;  /* 0x0000200011187984 */ /* 0x000f620000000a00 */
[-C--:B------:R-:W-:Y:S01]  /*3e30*/  IDP.4A.S8.S8 R47, R44, R27.reuse, R26 ;  /* 0x0000001b2c2f7226 */ /* 0x080fe2000000061a */
[----:B------:R-:W-:Y:S01]  /*3e40*/  SHF.R.U32.HI R45, RZ, 0x4, R42 ;  /* 0x00000004ff2d7819 */ /* 0x000fe2000001162a */
[----:B------:R-:W-:Y:S01]  /*3e50*/  IDP.4A.S8.S8 R3, R16, R27, R3 ;  /* 0x0000001b10037226 */ /* 0x000fe20000000603 */
[----:B------:R-:W5:Y:S02]  /*3e60*/  LDS.U8 R37, [R15+0x1a] ;  /* 0x00001a000f257984 */ /* 0x000f640000000000 */
[----:B------:R-:W-:Y:S01]  /*3e70*/  LEA R16, R45, R45, 0x8 ;  /* 0x0000002d2d107211 */ /* 0x000fe200078e40ff */
[----:B------:R-:W-:Y:S01]  /*3e80*/  IMAD R3, R3, R46, RZ ;  /* 0x0000002e03037224 */ /* 0x000fe200078e02ff */
[----:B------:R-:W-:Y:S01]  /*3e90*/  LOP3.LUT R45, R13, 0x3030303, RZ, 0xc0, !PT ;  /* 0x030303030d2d7812 */ /* 0x000fe200078ec0ff */
[----:B------:R-:W5:Y:S01]  /*3ea0*/  LDS R44, [R19+UR7] ;  /* 0x00000007132c7984 */ /* 0x000f620008000800 */
[----:B---3--:R-:W-:Y:S01]  /*3eb0*/  LOP3.LUT R18, R33, 0x3030303, RZ, 0xc0, !PT ;  /* 0x0303030321127812 */ /* 0x008fe200078ec0ff */
[----:B------:R-:W-:-:S02]  /*3ec0*/  IMAD R16, R16, 0x10000, R16 ;  /* 0x0001000010107824 */ /* 0x000fc400078e0210 */
[----:B------:R-:W3:Y:S01]  /*3ed0*/  LDS.64 R26, [R17+0x28] ;  /* 0x00002800111a7984 */ /* 0x000ee20000000a00 */
[-C--:B------:R-:W-:Y:S02]  /*3ee0*/  IDP.4A.S8.S8 R45, R45, R28.reuse, RZ ;  /* 0x0000001c2d2d7226 */ /* 0x080fe400000006ff */
[----:B------:R-:W-:Y:S01]  /*3ef0*/  IDP.4A.S8.S8 R47, R16, R28, R47 ;  /* 0x0000001c102f7226 */ /* 0x000fe2000000062f */
[----:B------:R-:W-:Y:S01]  /*3f00*/  LDS R21, [R21+UR7] ;  /* 0x0000000715157984 */ /* 0x000fe20008000800 */
[----:B0-----:R-:W-:Y:S01]  /*3f10*/  LOP3.LUT R43, R32, 0x3030303, RZ, 0xc0, !PT ;  /* 0x03030303202b7812 */ /* 0x001fe200078ec0ff */
[-C--:B------:R-:W-:Y:S02]  /*3f20*/  IDP.4A.S8.S8 R18, R18, R29.reuse, R45 ;  /* 0x0000001d12127226 */ /* 0x080fe4000000062d */
[----:B------:R-:W-:Y:S01]  /*3f30*/  IDP.4A.S8.S8 R47, R16, R29, R47 ;  /* 0x0000001d102f7226 */ /* 0x000fe2000000062f */
[----:B------:R-:W-:Y:S01]  /*3f40*/  LOP3.LUT R29, R42, 0xf, RZ, 0xc0, !PT ;  /* 0x0000000f2a1d7812 */ /* 0x000fe200078ec0ff */
[-C--:B-1----:R-:W-:Y:S01]  /*3f50*/  IDP.4A.S8.S8 R43, R43, R30.reuse, R18 ;  /* 0x0000001e2b2b7226 */ /* 0x082fe20000000612 */
[----:B------:R-:W-:Y:S01]  /*3f60*/  LDS.U8 R42, [R15+0x1b] ;  /* 0x00001b000f2a7984 */ /* 0x000fe20000000000 */
[----:B------:R-:W-:Y:S01]  /*3f70*/  IDP.4A.S8.S8 R47, R16, R30, R47 ;  /* 0x0000001e102f7226 */ /* 0x000fe2000000062f */
[----:B--2---:R-:W-:-:S02]  /*3f80*/  LOP3.LUT R28, R39, 0x3030303, RZ, 0xc0, !PT ;  /* 0x03030303271c7812 */ /* 0x004fc400078ec0ff */
[----:B------:R-:W0:Y:S01]  /*3f90*/  LDS.64 R18, [R17+0x30] ;  /* 0x0000300011127984 */ /* 0x000e220000000a00 */
[-C--:B------:R-:W-:Y:S02]  /*3fa0*/  IDP.4A.S8.S8 R47, R16, R31.reuse, R47 ;  /* 0x0000001f102f7226 */ /* 0x080fe4000000062f */
[----:B------:R-:W-:Y:S01]  /*3fb0*/  IDP.4A.S8.S8 R28, R28, R31, R43 ;  /* 0x0000001f1c1c7226 */ /* 0x000fe2000000062b */
[----:B------:R-:W-:Y:S01]  /*3fc0*/  SHF.R.S32.HI R31, RZ, 0x2, R38 ;  /* 0x00000002ff1f7819 */ /* 0x000fe20000011426 */
[--C-:B----4-:R-:W-:Y:S01]  /*3fd0*/  HADD2.F32 R16, -RZ, R36.reuse.H0_H0 ;  /* 0x20000024ff107230 */ /* 0x110fe20000004100 */
[----:B------:R-:W-:Y:S01]  /*3fe0*/  I2FP.F32.S32 R46, R47 ;  /* 0x0000002f002e7245 */ /* 0x000fe20000201400 */
[----:B------:R-:W-:Y:S01]  /*3ff0*/  IMAD R30, R28, R29, R3 ;  /* 0x0000001d1c1e7224 */ /* 0x000fe200078e0203 */
[----:B------:R-:W-:Y:S01]  /*4000*/  LOP3.LUT R45, R31, 0x3030303, RZ, 0xc0, !PT ;  /* 0x030303031f2d7812 */ /* 0x000fe200078ec0ff */
[----:B------:R-:W1:Y:S01]  /*4010*/  LDS.64 R28, [R17+0x38] ;  /* 0x00003800111c7984 */ /* 0x000e620000000a00 */
[----:B------:R-:W-:Y:S01]  /*4020*/  HADD2.F32 R3, -RZ, R36.H1_H1 ;  /* 0x30000024ff037230 */ /* 0x000fe20000004100 */
[----:B------:R-:W-:-:S02]  /*4030*/  SHF.R.S32.HI R36, RZ, 0x2, R35 ;  /* 0x00000002ff247819 */ /* 0x000fc40000011423 */
[----:B------:R-:W-:Y:S01]  /*4040*/  I2FP.F32.S32 R31, R30 ;  /* 0x0000001e001f7245 */ /* 0x000fe20000201400 */
[----:B------:R-:W-:Y:S01]  /*4050*/  LDS R22, [R22+UR7] ;  /* 0x0000000716167984 */ /* 0x000fe20008000800 */
[----:B------:R-:W-:Y:S01]  /*4060*/  FMUL.FTZ R43, R3, R46 ;  /* 0x0000002e032b7220 */ /* 0x000fe20000410000 */
[----:B------:R-:W-:Y:S01]  /*4070*/  LOP3.LUT R36, R36, 0x3030303, RZ, 0xc0, !PT ;  /* 0x0303030324247812 */ /* 0x000fe200078ec0ff */
[----:B-----5:R-:W-:Y:S01]  /*4080*/  IDP.4A.S8.S8 R46, R45, R24, RZ ;  /* 0x000000182d2e7226 */ /* 0x020fe200000006ff */
[----:B------:R-:W-:Y:S01]  /*4090*/  SHF.R.S32.HI R30, RZ, 0x2, R34 ;  /* 0x00000002ff1e7819 */ /* 0x000fe20000011422 */
[----:B------:R-:W-:Y:S01]  /*40a0*/  FFMA.FTZ R31, R16, R31, -R43 ;  /* 0x0000001f101f7223 */ /* 0x000fe2000001082b */
[----:B------:R-:W-:Y:S01]  /*40b0*/  SHF.R.U32.HI R45, RZ, 0x4, R37 ;  /* 0x00000004ff2d7819 */ /* 0x000fe20000011625 */
[----:B------:R-:W-:Y:S01]  /*40c0*/  IDP.4A.S8.S8 R36, R36, R25, R46 ;  /* 0x0000001924247226 */ /* 0x000fe2000000062e */
[----:B------:R-:W-:Y:S01]  /*40d0*/  LOP3.LUT R43, R30, 0x3030303, RZ, 0xc0, !PT ;  /* 0x030303031e2b7812 */ /* 0x000fe200078ec0ff */
[----:B------:R-:W-:Y:S01]  /*40e0*/  FFMA.FTZ R23, R44, R31, R23 ;  /* 0x0000001f2c177223 */ /* 0x000fe20000010017 */
[----:B------:R-:W-:Y:S01]  /*40f0*/  LEA R45, R45, R45, 0x8 ;  /* 0x0000002d2d2d7211 */ /* 0x000fe200078e40ff */
[----:B------:R-:W-:Y:S01]  /*4100*/  LDS.64 R30, [R17+0x40] ;  /* 0x00004000111e7984 */ /* 0x000fe20000000a00 */
[----:B------:R-:W-:Y:S01]  /*4110*/  SHF.R.S32.HI R46, RZ, 0x2, R13 ;  /* 0x00000002ff2e7819 */ /* 0x000fe2000001140d */
[----:B---3--:R-:W-:Y:S01]  /*4120*/  IDP.4A.S8.S8 R44, R43, R26, R36 ;  /* 0x0000001a2b2c7226 */ /* 0x008fe20000000624 */
[----:B------:R-:W-:Y:S01]  /*4130*/  LOP3.LUT R37, R37, 0xf, RZ, 0xc0, !PT ;  /* 0x0000000f25257812 */ /* 0x000fe200078ec0ff */
[----:B------:R-:W-:Y:S01]  /*4140*/  IMAD R43, R45, 0x10000, R45 ;  /* 0x000100002d2b7824 */ /* 0x000fe200078e022d */
[----:B------:R-:W2:Y:S01]  /*4150*/  LDS.U8 R36, [R15+0x1c] ;  /* 0x00001c000f247984 */ /* 0x000ea20000000000 */
[----:B------:R-:W-:-:S02]  /*4160*/  LOP3.LUT R47, R46, 0x3030303, RZ, 0xc0, !PT ;  /* 0x030303032e2f7812 */ /* 0x000fc400078ec0ff */
[----:B------:R-:W-:Y:S01]  /*4170*/  SHF.R.S32.HI R45, RZ, 0x2, R14 ;  /* 0x00000002ff2d7819 */ /* 0x000fe2000001140e */
[----:B------:R-:W-:Y:S01]  /*4180*/  IDP.4A.S8.S8 R46, R43, R24, RZ ;  /* 0x000000182b2e7226 */ /* 0x000fe200000006ff */
[----:B------:R-:W-:Y:S02]  /*4190*/  SHF.R.S32.HI R24, RZ, 0x2, R33 ;  /* 0x00000002ff187819 */ /* 0x000fe40000011421 */
[----:B------:R-:W-:Y:S01]  /*41a0*/  LOP3.LUT R45, R45, 0x3030303, RZ, 0xc0, !PT ;  /* 0x030303032d2d7812 */ /* 0x000fe200078ec0ff */
[----:B------:R-:W-:Y:S01]  /*41b0*/  IDP.4A.S8.S8 R46, R43, R25, R46 ;  /* 0x000000192b2e7226 */ /* 0x000fe2000000062e */
[----:B------:R-:W-:Y:S01]  /*41c0*/  LOP3.LUT R24, R24, 0x3030303, RZ, 0xc0, !PT ;  /* 0x0303030318187812 */ /* 0x000fe200078ec0ff */
[----:B0-----:R-:W-:Y:S01]  /*41d0*/  IDP.4A.S8.S8 R47, R47, R18, RZ ;  /* 0x000000122f2f7226 */ /* 0x001fe200000006ff */
[----:B------:R-:W-:Y:S01]  /*41e0*/  SHF.R.S32.HI R25, RZ, 0x2, R32 ;  /* 0x00000002ff197819 */ /* 0x000fe20000011420 */
[----:B------:R-:W-:Y:S01]  /*41f0*/  IDP.4A.S8.S8 R46, R43, R26, R46 ;  /* 0x0000001a2b2e7226 */ /* 0x000fe2000000062e */
[----:B------:R-:W-:Y:S01]  /*4200*/  SHF.R.U32.HI R26, RZ, 0x4, R42 ;  /* 0x00000004ff1a7819 */ /* 0x000fe2000001162a */
[----:B------:R-:W-:Y:S01]  /*4210*/  IDP.4A.S8.S8 R44, R45, R27, R44 ;  /* 0x0000001b2d2c7226 */ /* 0x000fe2000000062c */
[----:B------:R-:W-:Y:S01]  /*4220*/  LOP3.LUT R45, R25, 0x3030303, RZ, 0xc0, !PT ;  /* 0x03030303192d7812 */ /* 0x000fe200078ec0ff */
[----:B------:R-:W-:Y:S01]  /*4230*/  IDP.4A.S8.S8 R48, R24, R19, R47 ;  /* 0x0000001318307226 */ /* 0x000fe2000000062f */
[----:B------:R-:W-:Y:S01]  /*4240*/  LEA R26, R26, R26, 0x8 ;  /* 0x0000001a1a1a7211 */ /* 0x000fe200078e40ff */
[----:B------:R-:W0:Y:S01]  /*4250*/  LDS.64 R24, [R17+0x48] ;  /* 0x0000480011187984 */ /* 0x000e220000000a00 */
[----:B------:R-:W-:-:S02]  /*4260*/  IDP.4A.S8.S8 R47, R43, R27, R46 ;  /* 0x0000001b2b2f7226 */ /* 0x000fc4000000062e */
[----:B-1----:R-:W-:Y:S01]  /*4270*/  IDP.4A.S8.S8 R48, R45, R28, R48 ;  /* 0x0000001c2d307226 */ /* 0x002fe20000000630 */
[----:B------:R-:W-:Y:S01]  /*4280*/  SHF.R.S32.HI R45, RZ, 0x2, R39 ;  /* 0x00000002ff2d7819 */ /* 0x000fe20000011427 */
[----:B------:R-:W-:Y:S02]  /*4290*/  IMAD R43, R26, 0x10000, R26 ;  /* 0x000100001a2b7824 */ /* 0x000fe400078e021a */
[----:B------:R-:W1:Y:S01]  /*42a0*/  LDS.64 R26, [R17+0x50] ;  /* 0x00005000111a7984 */ /* 0x000e620000000a00 */
[----:B------:R-:W-:Y:S01]  /*42b0*/  LOP3.LUT R46, R45, 0x3030303, RZ, 0xc0, !PT ;  /* 0x030303032d2e7812 */ /* 0x000fe200078ec0ff */
[C---:B------:R-:W-:Y:S01]  /*42c0*/  IDP.4A.S8.S8 R18, R43.reuse, R18, R47 ;  /* 0x000000122b127226 */ /* 0x040fe2000000062f */
[----:B------:R-:W-:Y:S01]  /*42d0*/  LOP3.LUT R45, R42, 0xf, RZ, 0xc0, !PT ;  /* 0x0000000f2a2d7812 */ /* 0x000fe200078ec0ff */
[----:B------:R-:W-:Y:S01]  /*42e0*/  IMAD R37, R44, R37, RZ ;  /* 0x000000252c257224 */ /* 0x000fe200078e02ff */
[----:B------:R-:W-:Y:S01]  /*42f0*/  SHF.R.S32.HI R47, RZ, 0x4, R35 ;  /* 0x00000004ff2f7819 */ /* 0x000fe20000011423 */
[----:B------:R-:W-:Y:S01]  /*4300*/  IDP.4A.S8.S8 R42, R46, R29, R48 ;  /* 0x0000001d2e2a7226 */ /* 0x000fe20000000630 */
[----:B------:R-:W-:Y:S01]  /*4310*/  SHF.R.S32.HI R46, RZ, 0x4, R38 ;  /* 0x00000004ff2e7819 */ /* 0x000fe20000011426 */
[C---:B------:R-:W-:Y:S01]  /*4320*/  IDP.4A.S8.S8 R44, R43.reuse, R19, R18 ;  /* 0x000000132b2c7226 */ /* 0x040fe20000000612 */
[----:B------:R-:W-:Y:S01]  /*4330*/  SHF.R.S32.HI R38, RZ, 0x6, R38 ;  /* 0x00000006ff267819 */ /* 0x000fe20000011426 */
[----:B------:R-:W-:Y:S01]  /*4340*/  IMAD R42, R42, R45, R37 ;  /* 0x0000002d2a2a7224 */ /* 0x000fe200078e0225 */
[----:B------:R-:W3:Y:S01]  /*4350*/  LDS.64 R18, [R17+0x58] ;  /* 0x0000580011127984 */ /* 0x000ee20000000a00 */
[----:B------:R-:W-:Y:S01]  /*4360*/  LOP3.LUT R45, R46, 0x3030303, RZ, 0xc0, !PT ;  /* 0x030303032e2d7812 */ /* 0x000fe200078ec0ff */
[----:B------:R-:W-:Y:S01]  /*4370*/  IDP.4A.S8.S8 R44, R43, R28, R44 ;  /* 0x0000001c2b2c7226 */ /* 0x000fe2000000062c */
[----:B------:R-:W-:Y:S01]  /*4380*/  LOP3.LUT R28, R47, 0x3030303, RZ, 0xc0, !PT ;  /* 0x030303032f1c7812 */ /* 0x000fe200078ec0ff */
[----:B------:R-:W4:Y:S01]  /*4390*/  LDS.U8 R37, [R15+0x1d] ;  /* 0x00001d000f257984 */ /* 0x000f220000000000 */
[----:B--2---:R-:W-:Y:S01]  /*43a0*/  SHF.R.U32.HI R46, RZ, 0x4, R36 ;  /* 0x00000004ff2e7819 */ /* 0x004fe20000011624 */
[----:B------:R-:W-:Y:S01]  /*43b0*/  IDP.4A.S8.S8 R47, R45, R30, RZ ;  /* 0x0000001e2d2f7226 */ /* 0x000fe200000006ff */
[----:B------:R-:W-:Y:S01]  /*43c0*/  LOP3.LUT R49, R36, 0xf, RZ, 0xc0, !PT ;  /* 0x0000000f24317812 */ /* 0x000fe200078ec0ff */
[----:B------:R-:W-:Y:S01]  /*43d0*/  IDP.4A.S8.S8 R43, R43, R29, R44 ;  /* 0x0000001d2b2b7226 */ /* 0x000fe2000000062c */
[----:B------:R-:W-:Y:S01]  /*43e0*/  LEA R45, R46, R46, 0x8 ;  /* 0x0000002e2e2d7211 */ /* 0x000fe200078e40ff */
[----:B------:R-:W-:Y:S01]  /*43f0*/  IDP.4A.S8.S8 R47, R28, R31, R47 ;  /* 0x0000001f1c2f7226 */ /* 0x000fe2000000062f */
[----:B------:R-:W-:Y:S01]  /*4400*/  SHF.R.S32.HI R28, RZ, 0x4, R34 ;  /* 0x00000004ff1c7819 */ /* 0x000fe20000011422 */
[----:B------:R-:W2:Y:S01]  /*4410*/  LDS.U8 R44, [R15+0x1e] ;  /* 0x00001e000f2c7984 */ /* 0x000ea20000000000 */
[----:B------:R-:W-:Y:S01]  /*4420*/  SHF.R.S32.HI R46, RZ, 0x4, R14 ;  /* 0x00000004ff2e7819 */ /* 0x000fe2000001140e */
[----:B------:R-:W-:Y:S01]  /*4430*/  IMAD R45, R45, 0x10000, R45 ;  /* 0x000100002d2d7824 */ /* 0x000fe200078e022d */
[----:B------:R-:W-:Y:S01]  /*4440*/  LOP3.LUT R29, R28, 0x3030303, RZ, 0xc0, !PT ;  /* 0x030303031c1d7812 */ /* 0x000fe200078ec0ff */
[----:B------:R-:W-:Y:S01]  /*4450*/  LDS.U8 R15, [R15+0x1f] ;  /* 0x00001f000f0f7984 */ /* 0x000fe20000000000 */
[----:B------:R-:W-:Y:S01]  /*4460*/  SHF.R.S32.HI R28, RZ, 0x4, R13 ;  /* 0x00000004ff1c7819 */ /* 0x000fe2000001140d */
[----:B------:R-:W-:Y:S01]  /*4470*/  IDP.4A.S8.S8 R48, R45, R30, RZ ;  /* 0x0000001e2d307226 */ /* 0x000fe200000006ff */
[----:B------:R-:W-:-:S02]  /*4480*/  LOP3.LUT R30, R46, 0x3030303, RZ, 0xc0, !PT ;  /* 0x030303032e1e7812 */ /* 0x000fc400078ec0ff */
[----:B------:R-:W-:Y:S01]  /*4490*/  SHF.R.S32.HI R46, RZ, 0x4, R33 ;  /* 0x00000004ff2e7819 */ /* 0x000fe20000011421 */
[-C--:B0-----:R-:W-:Y:S01]  /*44a0*/  IDP.4A.S8.S8 R29, R29, R24.reuse, R47 ;  /* 0x000000181d1d7226 */ /* 0x081fe2000000062f */
[----:B------:R-:W-:Y:S01]  /*44b0*/  SHF.R.S32.HI R13, RZ, 0x6, R13 ;  /* 0x00000006ff0d7819 */ /* 0x000fe2000001140d */
[C---:B------:R-:W-:Y:S01]  /*44c0*/  IDP.4A.S8.S8 R48, R45.reuse, R31, R48 ;  /* 0x0000001f2d307226 */ /* 0x040fe20000000630 */
[----:B------:R-:W-:Y:S01]  /*44d0*/  LOP3.LUT R31, R28, 0x3030303, RZ, 0xc0, !PT ;  /* 0x030303031c1f7812 */ /* 0x000fe200078ec0ff */
[-C--:B------:R-:W-:Y:S01]  /*44e0*/  IDP.4A.S8.S8 R30, R30, R25.reuse, R29 ;  /* 0x000000191e1e7226 */ /* 0x080fe2000000061d */
[----:B------:R-:W-:Y:S01]  /*44f0*/  LOP3.LUT R46, R46, 0x3030303, RZ, 0xc0, !PT ;  /* 0x030303032e2e7812 */ /* 0x000fe200078ec0ff */
[----:B------:R-:W0:Y:S01]  /*4500*/  LDS.64 R28, [R17+0x60] ;  /* 0x00006000111c7984 */ /* 0x000e220000000a00 */
[----:B------:R-:W-:Y:S01]  /*4510*/  IDP.4A.S8.S8 R48, R45, R24, R48 ;  /* 0x000000182d307226 */ /* 0x000fe20000000630 */
[----:B------:R-:W-:Y:S01]  /*4520*/  SHF.R.S32.HI R24, RZ, 0x4, R32 ;  /* 0x00000004ff187819 */ /* 0x000fe20000011420 */
[----:B-1----:R-:W-:Y:S01]  /*4530*/  IDP.4A.S8.S8 R31, R31, R26, RZ ;  /* 0x0000001a1f1f7226 */ /* 0x002fe200000006ff */
[----:B------:R-:W-:Y:S01]  /*4540*/  LOP3.LUT R13, R13, 0x3030303, RZ, 0xc0, !PT ;  /* 0x030303030d0d7812 */ /* 0x000fe200078ec0ff */
[----:B------:R-:W-:Y:S01]  /*4550*/  IDP.4A.S8.S8 R47, R45, R25, R48 ;  /* 0x000000192d2f7226 */ /* 0x000fe20000000630 */
[----:B------:R-:W-:Y:S01]  /*4560*/  SHF.R.S32.HI R45, RZ, 0x4, R39 ;  /* 0x00000004ff2d7819 */ /* 0x000fe20000011427 */
[----:B------:R-:W-:Y:S01]  /*4570*/  IDP.4A.S8.S8 R46, R46, R27, R31 ;  /* 0x0000001b2e2e7226 */ /* 0x000fe2000000061f */
[----:B------:R-:W-:-:S02]  /*4580*/  LOP3.LUT R31, R24, 0x3030303, RZ, 0xc0, !PT ;  /* 0x03030303181f7812 */ /* 0x000fc400078ec0ff */
[----:B------:R-:W1:Y:S01]  /*4590*/  LDS.64 R24, [R17+0x68] ;  /* 0x0000680011187984 */ /* 0x000e620000000a00 */
[----:B------:R-:W-:Y:S01]  /*45a0*/  LOP3.LUT R36, R45, 0x3030303, RZ, 0xc0, !PT ;  /* 0x030303032d247812 */ /* 0x000fe200078ec0ff */
[----:B------:R-:W-:Y:S01]  /*45b0*/  IMAD R45, R30, R49, RZ ;  /* 0x000000311e2d7224 */ /* 0x000fe200078e02ff */
[----:B------:R-:W-:Y:S01]  /*45c0*/  SHF.R.S32.HI R33, RZ, 0x6, R33 ;  /* 0x00000006ff217819 */ /* 0x000fe20000011421 */
[----:B---3--:R-:W-:Y:S01]  /*45d0*/  IDP.4A.S8.S8 R31, R31, R18, R46 ;  /* 0x000000121f1f7226 */ /* 0x008fe2000000062e */
[----:B------:R-:W-:Y:S02]  /*45e0*/  SHF.R.S32.HI R14, RZ, 0x6, R14 ;  /* 0x00000006ff0e7819 */ /* 0x000fe4000001140e */
[----:B----4-:R-:W-:Y:S01]  /*45f0*/  SHF.R.U32.HI R46, RZ, 0x4, R37 ;  /* 0x00000004ff2e7819 */ /* 0x010fe20000011625 */
[----:B------:R-:W-:Y:S01]  /*4600*/  IDP.4A.S8.S8 R36, R36, R19, R31 ;  /* 0x0000001324247226 */ /* 0x000fe2000000061f */
[----:B------:R-:W-:Y:S01]  /*4610*/  LOP3.LUT R37, R37, 0xf, RZ, 0xc0, !PT ;  /* 0x0000000f25257812 */ /* 0x000fe200078ec0ff */
[----:B------:R-:W3:Y:S01]  /*4620*/  LDS.64 R30, [R17+0x70] ;  /* 0x00007000111e7984 */ /* 0x000ee20000000a00 */
[----:B------:R-:W-:-:S02]  /*4630*/  LEA R46, R46, R46, 0x8 ;  /* 0x0000002e2e2e7211 */ /* 0x000fc400078e40ff */
[----:B------:R-:W-:Y:S01]  /*4640*/  SHF.R.S32.HI R32, RZ, 0x6, R32 ;  /* 0x00000006ff207819 */ /* 0x000fe20000011420 */
[----:B------:R-:W-:Y:S01]  /*4650*/  IMAD R45, R36, R37, R45 ;  /* 0x00000025242d7224 */ /* 0x000fe200078e022d */
[----:B--2---:R-:W-:Y:S01]  /*4660*/  SHF.R.U32.HI R36, RZ, 0x4, R44 ;  /* 0x00000004ff247819 */ /* 0x004fe2000001162c */
[----:B------:R-:W-:Y:S01]  /*4670*/  IMAD R46, R46, 0x10000, R46 ;  /* 0x000100002e2e7824 */ /* 0x000fe200078e022e */
[----:B------:R-:W-:Y:S02]  /*4680*/  LOP3.LUT R14, R14, 0x3030303, RZ, 0xc0, !PT ;  /* 0x030303030e0e7812 */ /* 0x000fe400078ec0ff */
[----:B------:R-:W-:Y:S01]  /*4690*/  SHF.R.S32.HI R39, RZ, 0x6, R39 ;  /* 0x00000006ff277819 */ /* 0x000fe20000011427 */
[----:B------:R-:W-:Y:S01]  /*46a0*/  IDP.4A.S8.S8 R48, R46, R26, R47 ;  /* 0x0000001a2e307226 */ /* 0x000fe2000000062f */
[----:B------:R-:W-:Y:S02]  /*46b0*/  LEA R26, R36, R36, 0x8 ;  /* 0x00000024241a7211 */ /* 0x000fe400078e40ff */
[----:B------:R2:W4:Y:S01]  /*46c0*/  LDS.64 R36, [R17+0x78] ;  /* 0x0000780011247984 */ /* 0x0005220000000a00 */
[----:B------:R-:W-:Y:S01]  /*46d0*/  SHF.R.S32.HI R47, RZ, 0x6, R35 ;  /* 0x00000006ff2f7819 */ /* 0x000fe20000011423 */
[----:B------:R-:W-:Y:S01]  /*46e0*/  IDP.4A.S8.S8 R49, R46, R27, R48 ;  /* 0x0000001b2e317226 */ /* 0x000fe20000000630 */
[----:B------:R-:W-:Y:S01]  /*46f0*/  LOP3.LUT R35, R38, 0x3030303, RZ, 0xc0, !PT ;  /* 0x0303030326237812 */ /* 0x000fe200078ec0ff */
[----:B------:R-:W-:Y:S01]  /*4700*/  IMAD R26, R26, 0x10000, R26 ;  /* 0x000100001a1a7824 */ /* 0x000fe200078e021a */
[----:B------:R-:W-:Y:S01]  /*4710*/  SHF.R.S32.HI R27, RZ, 0x6, R34 ;  /* 0x00000006ff1b7819 */ /* 0x000fe20000011422 */
[----:B------:R-:W-:Y:S01]  /*4720*/  IDP.4A.S8.S8 R49, R46, R18, R49 ;  /* 0x000000122e317226 */ /* 0x000fe20000000631 */
[----:B------:R-:W-:Y:S01]  /*4730*/  LOP3.LUT R34, R47, 0x3030303, RZ, 0xc0, !PT ;  /* 0x030303032f227812 */ /* 0x000fe200078ec0ff */
[CC--:B0-----:R-:W-:Y:S01]  /*4740*/  IDP.4A.S8.S8 R38, R26.reuse, R28.reuse, RZ ;  /* 0x0000001c1a267226 */ /* 0x0c1fe200000006ff */
[----:B------:R-:W-:Y:S01]  /*4750*/  LOP3.LUT R27, R27, 0x3030303, RZ, 0xc0, !PT ;  /* 0x030303031b1b7812 */ /* 0x000fe200078ec0ff */
[----:B------:R-:W-:Y:S01]  /*4760*/  IDP.4A.S8.S8 R35, R35, R28, RZ ;  /* 0x0000001c23237226 */ /* 0x000fe200000006ff */
[----:B------:R-:W-:Y:S01]  /*4770*/  LOP3.LUT R18, R33, 0x3030303, RZ, 0xc0, !PT ;  /* 0x0303030321127812 */ /* 0x000fe200078ec0ff */
[----:B--2---:R-:W-:Y:S01]  /*4780*/  IDP.4A.S8.S8 R17, R26, R29, R38 ;  /* 0x0000001d1a117226 */ /* 0x004fe20000000626 */
[----:B------:R-:W-:Y:S01]  /*4790*/  I2FP.F32.S32 R45, R45 ;  /* 0x0000002d002d7245 */ /* 0x000fe20000201400 */
[----:B------:R-:W-:-:S02]  /*47a0*/  IDP.4A.S8.S8 R34, R34, R29, R35 ;  /* 0x0000001d22227226 */ /* 0x000fc40000000623 */
[----:B------:R-:W-:Y:S02]  /*47b0*/  IDP.4A.S8.S8 R19, R46, R19, R49 ;  /* 0x000000132e137226 */ /* 0x000fe40000000631 */
[CC--:B-1----:R-:W-:Y:S02]  /*47c0*/  IDP.4A.S8.S8 R17, R26.reuse, R24.reuse, R17 ;  /* 0x000000181a117226 */ /* 0x0c2fe40000000611 */
[----:B------:R-:W-:Y:S02]  /*47d0*/  IDP.4A.S8.S8 R24, R27, R24, R34 ;  /* 0x000000181b187226 */ /* 0x000fe40000000622 */
[-C--:B------:R-:W-:Y:S01]  /*47e0*/  IDP.4A.S8.S8 R26, R26, R25.reuse, R17 ;  /* 0x000000191a1a7226 */ /* 0x080fe20000000611 */
[----:B------:R-:W-:Y:S01]  /*47f0*/  SHF.R.U32.HI R17, RZ, 0x4, R15 ;  /* 0x00000004ff117819 */ /* 0x000fe2000001160f */
[----:B------:R-:W-:Y:S01]  /*4800*/  IDP.4A.S8.S8 R24, R14, R25, R24 ;  /* 0x000000190e187226 */ /* 0x000fe20000000618 */
[----:B------:R-:W-:Y:S02]  /*4810*/  LOP3.LUT R14, R39, 0x3030303, RZ, 0xc0, !PT ;  /* 0x03030303270e7812 */ /* 0x000fe400078ec0ff */
[----:B------:R-:W-:Y:S01]  /*4820*/  LEA R17, R17, R17, 0x8 ;  /* 0x0000001111117211 */ /* 0x000fe200078e40ff */
[----:B---3--:R-:W-:Y:S01]  /*4830*/  IDP.4A.S8.S8 R27, R13, R30, RZ ;  /* 0x0000001e0d1b7226 */ /* 0x008fe200000006ff */
[----:B------:R-:W-:-:S02]  /*4840*/  LOP3.LUT R15, R15, 0xf, RZ, 0xc0, !PT ;  /* 0x0000000f0f0f7812 */ /* 0x000fc400078ec0ff */
[----:B------:R-:W-:Y:S01]  /*4850*/  I2FP.F32.S32 R25, R42 ;  /* 0x0000002a00197245 */ /* 0x000fe20000201400 */
[----:B------:R-:W-:Y:S01]  /*4860*/  IMAD R13, R17, 0x10000, R17 ;  /* 0x00010000110d7824 */ /* 0x000fe200078e0211 */
[----:B------:R-:W-:Y:S01]  /*4870*/  LOP3.LUT R17, R32, 0x3030303, RZ, 0xc0, !PT ;  /* 0x0303030320117812 */ /* 0x000fe200078ec0ff */
[----:B------:R-:W-:Y:S01]  /*4880*/  IDP.4A.S8.S8 R18, R18, R31, R27 ;  /* 0x0000001f12127226 */ /* 0x000fe2000000061b */
[----:B------:R-:W-:Y:S01]  /*4890*/  LOP3.LUT R27, R44, 0xf, RZ, 0xc0, !PT ;  /* 0x0000000f2c1b7812 */ /* 0x000fe200078ec0ff */
[----:B------:R-:W-:-:S04]  /*48a0*/  IDP.4A.S8.S8 R26, R13, R30, R26 ;  /* 0x0000001e0d1a7226 */ /* 0x000fc8000000061a */
[----:B------:R-:W-:Y:S02]  /*48b0*/  IDP.4A.S8.S8 R26, R13, R31, R26 ;  /* 0x0000001f0d1a7226 */ /* 0x000fe4000000061a */
[-C--:B----4-:R-:W-:Y:S01]  /*48c0*/  IDP.4A.S8.S8 R17, R17, R36.reuse, R18 ;  /* 0x0000002411117226 */ /* 0x090fe20000000612 */
[----:B------:R-:W-:Y:S01]  /*48d0*/  I2FP.F32.S32 R18, R43 ;  /* 0x0000002b00127245 */ /* 0x000fe20000201400 */
[C---:B------:R-:W-:Y:S02]  /*48e0*/  IDP.4A.S8.S8 R26, R13.reuse, R36, R26 ;  /* 0x000000240d1a7226 */ /* 0x040fe4000000061a */
[----:B------:R-:W-:Y:S02]  /*48f0*/  IMAD R24, R24, R27, RZ ;  /* 0x0000001b18187224 */ /* 0x000fe400078e02ff */
[----:B------:R-:W-:Y:S01]  /*4900*/  IDP.4A.S8.S8 R17, R14, R37, R17 ;  /* 0x000000250e117226 */ /* 0x000fe20000000611 */
[----:B------:R-:W-:Y:S01]  /*4910*/  I2FP.F32.S32 R14, R19 ;  /* 0x00000013000e7245 */ /* 0x000fe20000201400 */
[----:B------:R-:W-:-:S02]  /*4920*/  IDP.4A.S8.S8 R26, R13, R37, R26 ;  /* 0x000000250d1a7226 */ /* 0x000fc4000000061a */
[----:B------:R-:W-:Y:S01]  /*4930*/  FMUL.FTZ R27, R3, R18 ;  /* 0x00000012031b7220 */ /* 0x000fe20000410000 */
[----:B------:R-:W-:Y:S02]  /*4940*/  IMAD R15, R17, R15, R24 ;  /* 0x0000000f110f7224 */ /* 0x000fe400078e0218 */
[----:B------:R-:W-:Y:S01]  /*4950*/  FMUL.FTZ R13, R3, R14 ;  /* 0x0000000e030d7220 */ /* 0x000fe20000410000 */
[----:B------:R-:W-:Y:S01]  /*4960*/  I2FP.F32.S32 R26, R26 ;  /* 0x0000001a001a7245 */ /* 0x000fe20000201400 */
[C---:B------:R-:W-:Y:S01]  /*4970*/  FFMA.FTZ R25, R16.reuse, R25, -R27 ;  /* 0x0000001910197223 */ /* 0x040fe2000001081b */
[----:B------:R-:W-:Y:S01]  /*4980*/  I2FP.F32.S32 R15, R15 ;  /* 0x0000000f000f7245 */ /* 0x000fe20000201400 */
[----:B------:R-:W-:Y:S02]  /*4990*/  FFMA.FTZ R13, R16, R45, -R13 ;  /* 0x0000002d100d7223 */ /* 0x000fe4000001080d */
[----:B------:R-:W-:Y:S01]  /*49a0*/  FFMA.FTZ R20, R20, R25, R23 ;  /* 0x0000001914147223 */ /* 0x000fe20000010017 */
[----:B------:R-:W-:-:S03]  /*49b0*/  FMUL.FTZ R26, R26, R3 ;  /* 0x000000031a1a7220 */ /* 0x000fc60000410000 */
[----:B------:R-:W-:Y:S01]  /*49c0*/  FFMA.FTZ R13, R21, R13, R20 ;  /* 0x0000000d150d7223 */ /* 0x000fe20000010014 */
[----:B------:R-:W-:-:S04]  /*49d0*/  FFMA.FTZ R15, R15, R16, -R26 ;  /* 0x000000100f0f7223 */ /* 0x000fc8000001081a */
[----:B------:R-:W-:Y:S01]  /*49e0*/  FFMA.FTZ R23, R22, R15, R13 ;  /* 0x0000000f16177223 */ /* 0x000fe2000001000d */
[----:B------:R-:W-:Y:S06]  /*49f0*/  BAR.SYNC.DEFER_BLOCKING 0x0 ;  /* 0x0000000000007b1d */ /* 0x000fec0000010000 */
.L_x_321:
[----:B------:R-:W-:-:S04]  /*4a00*/  UIADD3 UR4, UPT, UPT, UR4, 0x2, URZ ;  /* 0x0000000204047890 */ /* 0x000fc8000fffe0ff */
[----:B------:R-:W-:-:S09]  /*4a10*/  UISETP.GE.AND UP0, UPT, UR4, UR10, UPT ;  /* 0x0000000a0400728c */ /* 0x000fd2000bf06270 */
[----:B------:R-:W-:Y:S05]  /*4a20*/  BRA.U !UP0, `(.L_x_322) ;  /* 0xffffffb908d47547 */ /* 0x000fea000b83ffff */
.L_x_320:
        /* <DEDUP_REMOVED lines=16> */
.L_x_323:
        /* <DEDUP_REMOVED lines=13> */
.L_x_1202:


//--------------------- .text._Z8moe_q8_0IN3c108BFloat16ELb1EEvPKvS3_PT_PKiS7_S7_iiiiiii --------------------------
	.section	.text._Z8moe_q8_0IN3c108BFloat16ELb1EEvPKvS3_PT_PKiS7_S7_iiiiiii,"ax",@progbits
	.align	128
.text._Z8moe_q8_0IN3c108BFloat16ELb1EEvPKvS3_PT_PKiS7_S7_iiiiiii:
        .type           _Z8moe_q8_0IN3c108BFloat16ELb1EEvPKvS3_PT_PKiS7_S7_iiiiiii,@function
        .size           _Z8moe_q8_0IN3c108BFloat16ELb1EEvPKvS3_PT_PKiS7_S7_iiiiiii,(.L_x_1203 - _Z8moe_q8_0IN3c108BFloat16ELb1EEvPKvS3_PT_PKiS7_S7_iiiiiii)
        .other          _Z8moe_q8_0IN3c108BFloat16ELb1EEvPKvS3_PT_PKiS7_S7_iiiiiii,@"STO_CUDA_ENTRY STV_DEFAULT"
_Z8moe_q8_0IN3c108BFloat16ELb1EEvPKvS3_PT_PKiS7_S7_iiiiiii:
        /* <DEDUP_REMOVED lines=12> */
[----:B------:R-:W-:-:S05]  /*00c0*/  SHF.L.U32 R0, R7, 0x2, RZ ;  /* 0x0000000207007819 */ /* 0x000fca00000006ff */
[----:B-1----:R-:W-:-:S04]  /*00d0*/  IMAD.IADD R7, R0, 0x1, R8 ;  /* 0x0000000100077824 */ /* 0x002fc800078e0208 */
[----:B--2---:R-:W-:Y:S01]  /*00e0*/  IMAD.WIDE.U32 R2, R7, 0x4, R2 ;  /* 0x0000000407027825 */ /* 0x004fe200078e0002 */
[----:B---3--:R-:W-:-:S13]  /*00f0*/  ISETP.GT.U32.AND P0, PT, R0, R5, PT ;  /* 0x000000050000720c */ /* 0x008fda0003f04070 */
[----:B------:R-:W-:Y:S05]  /*0100*/  @P0 EXIT ;  /* 0x000000000000094d */ /* 0x000fea0003800000 */
[----:B------:R0:W5:Y:S01]  /*0110*/  LDG.E.CONSTANT R37, desc[UR12][R2.64] ;  /* 0x0000000c02257981 */ /* 0x000162000c1e9900 */
[----:B------:R-:W1:Y:S01]  /*0120*/  LDCU.64 UR6, c[0x0][0x3b0] ;  /* 0x00007600ff0677ac */ /* 0x000e620008000a00 */
[----:B------:R-:W-:Y:S01]  /*0130*/  HFMA2 R41, -RZ, RZ, 0, 0 ;  /* 0x00000000ff297431 */ /* 0x000fe200000001ff */
[----:B-1----:R-:W-:Y:S01]  /*0140*/  UISETP.GE.AND UP0, UPT, UR7, 0x20, UPT ;  /* 0x000000200700788c */ /* 0x002fe2000bf06270 */
[----:B------:R-:W-:Y:S01]  /*0150*/  IMAD R4, R6, UR6, RZ ;  /* 0x0000000606047c24 */ /* 0x000fe2000f8e02ff */
[----:B------:R-:W-:-:S04]  /*0160*/  USHF.R.S32.HI UR4, URZ, 0x1f, UR7 ;  /* 0x0000001fff047899 */ /* 0x000fc80008011407 */
[----:B------:R-:W-:-:S03]  /*0170*/  ULEA.HI UR4, UR4, UR7, URZ, 0x5 ;  /* 0x0000000704047291 */ /* 0x000fc6000f8f28ff */
[----:B0-----:R-:W-:Y:S09]  /*0180*/  BRA.U !UP0, `(.L_x_324) ;  /* 0x0000001508607547 */ /* 0x001ff2000b800000 */
[----:B------:R-:W0:Y:S01]  /*0190*/  S2R R2, SR_CTAID.X ;  /* 0x0000000000027919 */ /* 0x000e220000002500 */
[----:B------:R-:W1:Y:S01]  /*01a0*/  LDCU UR5, c[0x0][0x3b8] ;  /* 0x00007700ff0577ac */ /* 0x000e620008000800 */
[----:B------:R-:W2:Y:S01]  /*01b0*/  S2UR UR6, SR_CgaCtaId ;  /* 0x00000000000679c3 */ /* 0x000ea20000008800 */
[----:B------:R-:W-:Y:S01]  /*01c0*/  SHF.R.S32.HI R5, RZ, 0x1f, R4 ;  /* 0x0000001fff057819 */ /* 0x000fe20000011404 */
[----:B------:R-:W3:Y:S01]  /*01d0*/  S2R R0, SR_TID.X ;  /* 0x0000000000007919 */ /* 0x000ee20000002100 */
[----:B------:R-:W4:Y:S01]  /*01e0*/  LDCU.64 UR10, c[0x0][0x380] ;  /* 0x00007000ff0a77ac */ /* 0x000f220008000a00 */
[----:B------:R-:W-:Y:S01]  /*01f0*/  IMAD.MOV.U32 R45, RZ, RZ, RZ ;  /* 0x000000ffff2d7224 */ /* 0x000fe200078e00ff */
[----:B------:R-:W-:Y:S01]  /*0200*/  MOV R41, RZ ;  /* 0x000000ff00297202 */ /* 0x000fe20000000f00 */
[----:B------:R-:W-:Y:S01]  /*0210*/  USHF.R.S32.HI UR7, URZ, 0x5, UR4 ;  /* 0x00000005ff077899 */ /* 0x000fe20008011404 */
[----:B------:R-:W1:Y:S02]  /*0220*/  LDCU UR9, c[0x0][0x3c0] ;  /* 0x00007800ff0977ac */ /* 0x000e640008000800 */
[----:B------:R-:W-:Y:S01]  /*0230*/  UMOV UR4, 0x400 ;  /* 0x0000040000047882 */ /* 0x000fe20000000000 */
[----:B------:R-:W0:Y:S01]  /*0240*/  LDCU UR14, c[0x0][0x3bc] ;  /* 0x00007780ff0e77ac */ /* 0x000e220008000800 */
[----:B------:R-:W0:Y:S01]  /*0250*/  LDCU UR15, c[0x0][0x3b4] ;  /* 0x00007680ff0f77ac */ /* 0x000e220008000800 */
[----:B-1----:R-:W-:Y:S01]  /*0260*/  USHF.R.S32.HI UR8, URZ, 0x1f, UR9 ;  /* 0x0000001fff087899 */ /* 0x002fe20008011409 */
[----:B0-----:R-:W-:-:S03]  /*0270*/  IMAD.SHL.U32 R2, R2, 0x20, RZ ;  /* 0x0000002002027824 */ /* 0x001fc600078e00ff */
[----:B------:R-:W-:Y:S01]  /*0280*/  ULEA.HI UR8, UR8, UR9, URZ, 0x5 ;  /* 0x0000000908087291 */ /* 0x000fe2000f8f28ff */
[----:B---3--:R-:W-:Y:S01]  /*0290*/  SHF.R.U32.HI R7, RZ, 0x2, R0 ;  /* 0x00000002ff077819 */ /* 0x008fe20000011600 */
[----:B------:R-:W-:Y:S01]  /*02a0*/  IMAD R3, R2, UR7, RZ ;  /* 0x0000000702037c24 */ /* 0x000fe2000f8e02ff */
[----:B------:R-:W-:Y:S01]  /*02b0*/  LOP3.LUT R6, RZ, R2, RZ, 0x33, !PT ;  /* 0x00000002ff067212 */ /* 0x000fe200078e33ff */
[----:B------:R-:W-:Y:S01]  /*02c0*/  USHF.R.S32.HI UR8, URZ, 0x5, UR8 ;  /* 0x00000005ff087899 */ /* 0x000fe20008011408 */
[----:B------:R-:W-:Y:S01]  /*02d0*/  LEA R2, R8, R7, 0x3 ;  /* 0x0000000708027211 */ /* 0x000fe200078e18ff */
[----:B------:R-:W-:Y:S01]  /*02e0*/  IMAD.WIDE R4, R3, 0x22, R4 ;  /* 0x0000002203047825 */ /* 0x000fe200078e0204 */
[----:B------:R-:W-:Y:S02]  /*02f0*/  SHF.R.U32.HI R35, RZ, 0x3, R0 ;  /* 0x00000003ff237819 */ /* 0x000fe40000011600 */
[----:B------:R-:W-:Y:S01]  /*0300*/  LOP3.LUT R33, R0, 0x3, RZ, 0xc0, !PT ;  /* 0x0000000300217812 */ /* 0x000fe200078ec0ff */
[----:B------:R-:W-:Y:S01]  /*0310*/  VIADD R9, R6, UR5 ;  /* 0x0000000506097c36 */ /* 0x000fe20008000000 */
[----:B------:R-:W-:Y:S01]  /*0320*/  SHF.L.U32 R44, R0, 0x2, RZ ;  /* 0x00000002002c7819 */ /* 0x000fe200000006ff */
[----:B------:R-:W-:-:S02]  /*0330*/  UIADD3 UR5, UPT, UPT, UR4, 0x1080, URZ ;  /* 0x0000108004057890 */ /* 0x000fc4000fffe0ff */
[----:B--2---:R-:W-:Y:S01]  /*0340*/  ULEA UR4, UR6, UR4, 0x18 ;  /* 0x0000000406047291 */ /* 0x004fe2000f8ec0ff */
[C---:B------:R-:W-:Y:S01]  /*0350*/  VIMNMX R21, PT, PT, R9.reuse, R8, PT ;  /* 0x0000000809157248 */ /* 0x040fe20003fe0100 */
[----:B------:R-:W-:Y:S01]  /*0360*/  ULEA UR5, UR6, UR5, 0x18 ;  /* 0x0000000506057291 */ /* 0x000fe2000f8ec0ff */
[----:B------:R-:W-:Y:S02]  /*0370*/  VIMNMX R6, PT, PT, R9, R2, PT ;  /* 0x0000000209067248 */ /* 0x000fe40003fe0100 */
[C-C-:B------:R-:W-:Y:S01]  /*0380*/  VIADDMNMX R23, R8.reuse, 0x4, R9.reuse, PT ;  /* 0x0000000408177846 */ /* 0x140fe20003800109 */
[C---:B------:R-:W-:Y:S01]  /*0390*/  IMAD R12, R21.reuse, UR7, RZ ;  /* 0x00000007150c7c24 */ /* 0x040fe2000f8e02ff */
[C-C-:B------:R-:W-:Y:S01]  /*03a0*/  VIADDMNMX R17, R8.reuse, 0x8, R9.reuse, PT ;  /* 0x0000000808117846 */ /* 0x140fe20003800109 */
[----:B------:R-:W-:Y:S01]  /*03b0*/  IMAD R21, R21, 0x21, R0 ;  /* 0x0000002115157824 */ /* 0x000fe200078e0200 */
[C-C-:B------:R-:W-:Y:S01]  /*03c0*/  VIADDMNMX R15, R8.reuse, 0xc, R9.reuse, PT ;  /* 0x0000000c080f7846 */ /* 0x140fe20003800109 */
[----:B------:R-:W-:Y:S01]  /*03d0*/  IMAD R26, R23, UR7, RZ ;  /* 0x00000007171a7c24 */ /* 0x000fe2000f8e02ff */
[C-C-:B------:R-:W-:Y:S01]  /*03e0*/  VIADDMNMX R13, R8.reuse, 0x10, R9.reuse, PT ;  /* 0x00000010080d7846 */ /* 0x140fe20003800109 */
[----:B------:R-:W-:Y:S01]  /*03f0*/  IMAD R14, R17, UR7, RZ ;  /* 0x00000007110e7c24 */ /* 0x000fe2000f8e02ff */
[C-C-:B------:R-:W-:Y:S01]  /*0400*/  VIADDMNMX R11, R8.reuse, 0x14, R9.reuse, PT ;  /* 0x00000014080b7846 */ /* 0x140fe20003800109 */
[----:B------:R-:W-:Y:S01]  /*0410*/  IMAD R16, R15, UR7, RZ ;  /* 0x000000070f107c24 */ /* 0x000fe2000f8e02ff */
[C-C-:B------:R-:W-:Y:S01]  /*0420*/  VIADDMNMX R7, R8.reuse, 0x18, R9.reuse, PT ;  /* 0x0000001808077846 */ /* 0x140fe20003800109 */
[----:B------:R-:W-:Y:S01]  /*0430*/  IMAD R18, R13, UR7, RZ ;  /* 0x000000070d127c24 */ /* 0x000fe2000f8e02ff */
[----:B------:R-:W-:Y:S01]  /*0440*/  VIADDMNMX R9, R8, 0x1c, R9, PT ;  /* 0x0000001c08097846 */ /* 0x000fe20003800109 */
[----:B------:R-:W-:Y:S01]  /*0450*/  IMAD R20, R11, UR7, RZ ;  /* 0x000000070b147c24 */ /* 0x000fe2000f8e02ff */
[----:B------:R-:W-:Y:S01]  /*0460*/  SHF.R.S32.HI R19, RZ, 0x1f, R6 ;  /* 0x0000001fff137819 */ /* 0x000fe20000011406 */
[----:B------:R-:W-:Y:S01]  /*0470*/  IMAD R22, R7, UR7, RZ ;  /* 0x0000000707167c24 */ /* 0x000fe2000f8e02ff */
[----:B----4-:R-:W-:Y:S01]  /*0480*/  IADD3 R2, P0, PT, R4, UR10, RZ ;  /* 0x0000000a04027c10 */ /* 0x010fe2000ff1e0ff */
[----:B------:R-:W-:Y:S01]  /*0490*/  IMAD R28, R9, UR7, RZ ;  /* 0x00000007091c7c24 */ /* 0x000fe2000f8e02ff */
[----:B------:R-:W-:Y:S01]  /*04a0*/  IADD3 R61, P6, PT, R35, R12, RZ ;  /* 0x0000000c233d7210 */ /* 0x000fe20007fde0ff */
[--C-:B------:R-:W-:Y:S01]  /*04b0*/  IMAD R17, R17, 0x21, R0.reuse ;  /* 0x0000002111117824 */ /* 0x100fe200078e0200 */
[----:B------:R-:W-:Y:S01]  /*04c0*/  LEA.HI R8, R19, R6, RZ, 0x3 ;  /* 0x0000000613087211 */ /* 0x000fe200078f18ff */
[--C-:B------:R-:W-:Y:S01]  /*04d0*/  IMAD R15, R15, 0x21, R0.reuse ;  /* 0x000000210f0f7824 */ /* 0x100fe200078e0200 */
[----:B------:R-:W-:Y:S01]  /*04e0*/  IADD3.X R3, PT, PT, R5, UR11, RZ, P0, !PT ;  /* 0x0000000b05037c10 */ /* 0x000fe200087fe4ff */
[--C-:B------:R-:W-:Y:S01]  /*04f0*/  IMAD R23, R23, 0x21, R0.reuse ;  /* 0x0000002117177824 */ /* 0x100fe200078e0200 */
[----:B------:R-:W-:Y:S01]  /*0500*/  IADD3 R55, P1, PT, R35, R14, RZ ;  /* 0x0000000e23377210 */ /* 0x000fe20007f3e0ff */
[--C-:B------:R-:W-:Y:S01]  /*0510*/  IMAD R10, R13, 0x21, R0.reuse ;  /* 0x000000210d0a7824 */ /* 0x100fe200078e0200 */
[C---:B------:R-:W-:Y:S01]  /*0520*/  IADD3 R51, P3, PT, R35.reuse, R18, RZ ;  /* 0x0000001223337210 */ /* 0x040fe20007f7e0ff */
[----:B------:R-:W-:Y:S01]  /*0530*/  IMAD R30, R6, UR7, RZ ;  /* 0x00000007061e7c24 */ /* 0x000fe2000f8e02ff */
[----:B------:R-:W-:Y:S01]  /*0540*/  IADD3 R47, P5, PT, R35, R22, RZ ;  /* 0x00000016232f7210 */ /* 0x000fe20007fbe0ff */
[--C-:B------:R-:W-:Y:S01]  /*0550*/  IMAD R25, R9, 0x21, R0.reuse ;  /* 0x0000002109197824 */ /* 0x100fe200078e0200 */
[----:B------:R-:W-:Y:S01]  /*0560*/  LEA.HI.X.SX32 R12, R12, RZ, 0x1, P6 ;  /* 0x000000ff0c0c7211 */ /* 0x000fe200030f0eff */
[--C-:B------:R-:W-:Y:S01]  /*0570*/  IMAD R24, R7, 0x21, R0.reuse ;  /* 0x0000002107187824 */ /* 0x100fe200078e0200 */
[----:B------:R-:W-:Y:S01]  /*0580*/  IADD3 R59, P0, PT, R35, R26, RZ ;  /* 0x0000001a233b7210 */ /* 0x000fe20007f1e0ff */
[----:B------:R-:W-:Y:S01]  /*0590*/  IMAD R11, R11, 0x21, R0 ;  /* 0x000000210b0b7824 */ /* 0x000fe200078e0200 */
[C---:B------:R-:W-:Y:S01]  /*05a0*/  IADD3 R53, P2, PT, R35.reuse, R16, RZ ;  /* 0x0000001023357210 */ /* 0x040fe20007f5e0ff */
[----:B------:R-:W-:Y:S01]  /*05b0*/  IMAD.MOV.U32 R4, RZ, RZ, R35 ;  /* 0x000000ffff047224 */ /* 0x000fe200078e0023 */
[----:B------:R-:W-:-:S02]  /*05c0*/  IADD3 R49, P4, PT, R35, R20, RZ ;  /* 0x0000001423317210 */ /* 0x000fc40007f9e0ff */
[----:B------:R-:W-:Y:S02]  /*05d0*/  IADD3 R5, P6, PT, R35, R28, RZ ;  /* 0x0000001c23057210 */ /* 0x000fe40007fde0ff */
[----:B------:R-:W-:Y:S02]  /*05e0*/  LEA.HI.SX32 R29, R8, R33, 0x1d ;  /* 0x00000021081d7211 */ /* 0x000fe400078feaff */
[----:B------:R-:W-:Y:S02]  /*05f0*/  LOP3.LUT R44, R44, 0x1c, RZ, 0xc0, !PT ;  /* 0x0000001c2c2c7812 */ /* 0x000fe400078ec0ff */
[----:B------:R-:W-:Y:S01]  /*0600*/  LEA.HI.X.SX32 R14, R14, RZ, 0x1, P1 ;  /* 0x000000ff0e0e7211 */ /* 0x000fe200008f0eff */
[----:B------:R-:W-:Y:S01]  /*0610*/  IMAD R29, R6, 0x4, R29 ;  /* 0x00000004061d7824 */ /* 0x000fe200078e021d */
[----:B------:R-:W-:Y:S01]  /*0620*/  LEA.HI.X.SX32 R18, R18, RZ, 0x1, P3 ;  /* 0x000000ff12127211 */ /* 0x000fe200018f0eff */
[----:B------:R-:W-:Y:S01]  /*0630*/  IMAD.WIDE.U32 R60, R61, 0x22, R44 ;  /* 0x000000223d3c7825 */ /* 0x000fe200078e002c */
[----:B------:R-:W-:-:S02]  /*0640*/  LEA.HI.X.SX32 R22, R22, RZ, 0x1, P5 ;  /* 0x000000ff16167211 */ /* 0x000fc400028f0eff */
[----:B------:R-:W-:Y:S01]  /*0650*/  LEA.HI.X.SX32 R13, R26, RZ, 0x1, P0 ;  /* 0x000000ff1a0d7211 */ /* 0x000fe200000f0eff */
[--C-:B------:R-:W-:Y:S01]  /*0660*/  IMAD.WIDE.U32 R58, R59, 0x22, R44.reuse ;  /* 0x000000223b3a7825 */ /* 0x100fe200078e002c */
[----:B------:R-:W-:Y:S02]  /*0670*/  LEA.HI.X.SX32 R16, R16, RZ, 0x1, P2 ;  /* 0x000000ff10107211 */ /* 0x000fe400010f0eff */
[----:B------:R-:W-:Y:S01]  /*0680*/  LEA.HI.X.SX32 R20, R20, RZ, 0x1, P4 ;  /* 0x000000ff14147211 */ /* 0x000fe200020f0eff */
[--C-:B------:R-:W-:Y:S01]  /*0690*/  IMAD.WIDE.U32 R54, R55, 0x22, R44.reuse ;  /* 0x0000002237367825 */ /* 0x100fe200078e002c */
[----:B------:R-:W-:Y:S02]  /*06a0*/  LEA.HI.X.SX32 R28, R28, RZ, 0x1, P6 ;  /* 0x000000ff1c1c7211 */ /* 0x000fe400030f0eff */
[----:B------:R-:W-:Y:S01]  /*06b0*/  LEA R6, R21, UR4, 0x2 ;  /* 0x0000000415067c11 */ /* 0x000fe2000f8e10ff */
[----:B------:R-:W-:Y:S01]  /*06c0*/  IMAD.WIDE.U32 R52, R53, 0x22, R44 ;  /* 0x0000002235347825 */ /* 0x000fe200078e002c */
[----:B------:R-:W-:-:S02]  /*06d0*/  LEA R8, R17, UR4, 0x2 ;  /* 0x0000000411087c11 */ /* 0x000fc4000f8e10ff */
[----:B------:R-:W-:Y:S01]  /*06e0*/  LEA R9, R15, UR4, 0x2 ;  /* 0x000000040f097c11 */ /* 0x000fe2000f8e10ff */
[--C-:B------:R-:W-:Y:S01]  /*06f0*/  IMAD.WIDE.U32 R50, R51, 0x22, R44.reuse ;  /* 0x0000002233327825 */ /* 0x100fe200078e002c */
[----:B------:R-:W-:Y:S02]  /*0700*/  LEA R7, R23, UR4, 0x2 ;  /* 0x0000000417077c11 */ /* 0x000fe4000f8e10ff */
[----:B------:R-:W-:Y:S01]  /*0710*/  IADD3 R26, P0, PT, R33, R30, RZ ;  /* 0x0000001e211a7210 */ /* 0x000fe20007f1e0ff */
[--C-:B------:R-:W-:Y:S01]  /*0720*/  IMAD.WIDE.U32 R48, R49, 0x22, R44.reuse ;  /* 0x0000002231307825 */ /* 0x100fe200078e002c */
[----:B------:R-:W-:Y:S02]  /*0730*/  LEA R10, R10, UR4, 0x2 ;  /* 0x000000040a0a7c11 */ /* 0x000fe4000f8e10ff */
[----:B------:R-:W-:Y:S01]  /*0740*/  LEA.HI.X.SX32 R27, R30, RZ, 0x1, P0 ;  /* 0x000000ff1e1b7211 */ /* 0x000fe200000f0eff */
[----:B------:R-:W-:Y:S01]  /*0750*/  IMAD.WIDE.U32 R46, R47, 0x22, R44 ;  /* 0x000000222f2e7825 */ /* 0x000fe200078e002c */
[----:B------:R-:W-:-:S02]  /*0760*/  LEA R11, R11, UR4, 0x2 ;  /* 0x000000040b0b7c11 */ /* 0x000fc4000f8e10ff */
[----:B------:R-:W-:Y:S01]  /*0770*/  LEA R24, R24, UR4, 0x2 ;  /* 0x0000000418187c11 */ /* 0x000fe2000f8e10ff */
[----:B------:R-:W-:Y:S01]  /*0780*/  IMAD R15, R12, 0x22, RZ ;  /* 0x000000220c0f7824 */ /* 0x000fe200078e02ff */
[----:B------:R-:W-:Y:S01]  /*0790*/  LEA R25, R25, UR4, 0x2 ;  /* 0x0000000419197c11 */ /* 0x000fe2000f8e10ff */
[----:B------:R-:W-:Y:S01]  /*07a0*/  IMAD R17, R14, 0x22, RZ ;  /* 0x000000220e117824 */ /* 0x000fe200078e02ff */
[----:B------:R-:W-:Y:S01]  /*07b0*/  LEA R29, R29, UR5, 0x2 ;  /* 0x000000051d1d7c11 */ /* 0x000fe2000f8e10ff */
[----:B------:R-:W-:Y:S01]  /*07c0*/  IMAD R21, R18, 0x22, RZ ;  /* 0x0000002212157824 */ /* 0x000fe200078e02ff */
[----:B------:R-:W-:Y:S01]  /*07d0*/  UMOV UR4, URZ ;  /* 0x000000ff00047c82 */ /* 0x000fe20008000000 */
[----:B------:R-:W-:Y:S01]  /*07e0*/  IMAD R31, R22, 0x22, RZ ;  /* 0x00000022161f7824 */ /* 0x000fe200078e02ff */
[----:B------:R-:W-:Y:S01]  /*07f0*/  IADD3 R32, PT, PT, R55, R17, RZ ;  /* 0x0000001137207210 */ /* 0x000fe20007ffe0ff */
[----:B------:R-:W-:Y:S01]  /*0800*/  IMAD.WIDE.U32 R44, R5, 0x22, R44 ;  /* 0x00000022052c7825 */ /* 0x000fe200078e002c */
[----:B------:R-:W-:Y:S01]  /*0810*/  MOV R5, R33 ;  /* 0x0000002100057202 */ /* 0x000fe20000000f00 */
[----:B------:R-:W-:Y:S01]  /*0820*/  UMOV UR5, URZ ;  /* 0x000000ff00057c82 */ /* 0x000fe20008000000 */
[----:B------:R-:W-:Y:S01]  /*0830*/  IADD3 R36, PT, PT, R51, R21, RZ ;  /* 0x0000001533247210 */ /* 0x000fe20007ffe0ff */
[----:B------:R-:W-:Y:S01]  /*0840*/  IMAD R13, R13, 0x22, RZ ;  /* 0x000000220d0d7824 */ /* 0x000fe200078e02ff */
[----:B------:R-:W-:Y:S01]  /*0850*/  IADD3 R40, PT, PT, R47, R31, RZ ;  /* 0x0000001f2f287210 */ /* 0x000fe20007ffe0ff */
[----:B------:R-:W-:-:S02]  /*0860*/  IMAD R19, R16, 0x22, RZ ;  /* 0x0000002210137824 */ /* 0x000fc400078e02ff */
[----:B------:R-:W-:Y:S02]  /*0870*/  IMAD R23, R20, 0x22, RZ ;  /* 0x0000002214177824 */ /* 0x000fe400078e02ff */
[----:B------:R-:W-:Y:S01]  /*0880*/  IMAD R39, R28, 0x22, RZ ;  /* 0x000000221c277824 */ /* 0x000fe200078e02ff */
[----:B------:R-:W-:Y:S01]  /*0890*/  IADD3 R28, PT, PT, R61, R15, RZ ;  /* 0x0000000f3d1c7210 */ /* 0x000fe20007ffe0ff */
[----:B------:R-:W-:Y:S02]  /*08a0*/  IMAD.IADD R30, R59, 0x1, R13 ;  /* 0x000000013b1e7824 */ /* 0x000fe400078e020d */
[----:B------:R-:W-:Y:S02]  /*08b0*/  IMAD.IADD R34, R53, 0x1, R19 ;  /* 0x0000000135227824 */ /* 0x000fe400078e0213 */
[----:B------:R-:W-:Y:S02]  /*08c0*/  IMAD.IADD R38, R49, 0x1, R23 ;  /* 0x0000000131267824 */ /* 0x000fe400078e0217 */
[----:B------:R-:W-:-:S07]  /*08d0*/  IMAD.IADD R42, R45, 0x1, R39 ;  /* 0x000000012d2a7824 */ /* 0x000fce00078e0227 */
.L_x_326:
[----:B------:R-:W-:-:S04]  /*08e0*/  IADD3 R22, P0, PT, R2, R60, RZ ;  /* 0x0000003c02167210 */ /* 0x000fc80007f1e0ff */
[C---:B------:R-:W-:Y:S02]  /*08f0*/  IADD3.X R23, PT, PT, R3.reuse, R28, RZ, P0, !PT ;  /* 0x0000001c03177210 */ /* 0x040fe400007fe4ff */
[C---:B------:R-:W-:Y:S02]  /*0900*/  IADD3 R18, P0, PT, R2.reuse, R58, RZ ;  /* 0x0000003a02127210 */ /* 0x040fe40007f1e0ff */
[C---:B0-----:R-:W-:Y:S01]  /*0910*/  IADD3 R20, P1, PT, R2.reuse, R52, RZ ;  /* 0x0000003402147210 */ /* 0x041fe20007f3e0ff */
[----:B------:R-:W2:Y:S02]  /*0920*/  LDG.E.U16.CONSTANT R17, desc[UR12][R22.64+0x2] ;  /* 0x0000020c16117981 */ /* 0x000ea4000c1e9500 */
[C---:B------:R-:W-:Y:S01]  /*0930*/  IMAD.X R19, R3.reuse, 0x1, R30, P0 ;  /* 0x0000000103137824 */ /* 0x040fe200000e061e */
[----:B------:R-:W-:Y:S01]  /*0940*/  IADD3 R12, P0, PT, R2, R54, RZ ;  /* 0x00000036020c7210 */ /* 0x000fe20007f1e0ff */
[----:B------:R0:W2:Y:S01]  /*0950*/  LDG.E.U16.CONSTANT R14, desc[UR12][R22.64+0x4] ;  /* 0x0000040c160e7981 */ /* 0x0000a2000c1e9500 */
[----:B------:R-:W-:-:S02]  /*0960*/  IMAD.X R21, R3, 0x1, R34, P1 ;  /* 0x0000000103157824 */ /* 0x000fc400008e0622 */
[----:B------:R-:W-:Y:S01]  /*0970*/  IADD3.X R13, PT, PT, R3, R32, RZ, P0, !PT ;  /* 0x00000020030d7210 */ /* 0x000fe200007fe4ff */
[----:B------:R-:W3:Y:S04]  /*0980*/  LDG.E.U16.CONSTANT R56, desc[UR12][R18.64+0x2] ;  /* 0x0000020c12387981 */ /* 0x000ee8000c1e9500 */
[----:B------:R-:W4:Y:S04]  /*0990*/  LDG.E.U16.CONSTANT R43, desc[UR12][R12.64+0x2] ;  /* 0x0000020c0c2b7981 */ /* 0x000f28000c1e9500 */
[----:B------:R-:W4:Y:S04]  /*09a0*/  LDG.E.U16.CONSTANT R57, desc[UR12][R12.64+0x4] ;  /* 0x0000040c0c397981 */ /* 0x000f28000c1e9500 */
[----:B------:R1:W3:Y:S04]  /*09b0*/  LDG.E.U16.CONSTANT R15, desc[UR12][R18.64+0x4] ;  /* 0x0000040c120f7981 */ /* 0x0002e8000c1e9500 */
[----:B------:R-:W3:Y:S04]  /*09c0*/  LDG.E.U16.CONSTANT R12, desc[UR12][R20.64+0x2] ;  /* 0x0000020c140c7981 */ /* 0x000ee8000c1e9500 */
[----:B------:R-:W3:Y:S01]  /*09d0*/  LDG.E.U16.CONSTANT R13, desc[UR12][R20.64+0x4] ;  /* 0x0000040c140d7981 */ /* 0x000ee2000c1e9500 */
[----:B0-----:R-:W-:-:S04]  /*09e0*/  IADD3 R22, P0, PT, R2, R50, RZ ;  /* 0x0000003202167210 */ /* 0x001fc80007f1e0ff */
[----:B------:R-:W-:Y:S02]  /*09f0*/  IADD3.X R23, PT, PT, R3, R36, RZ, P0, !PT ;  /* 0x0000002403177210 */ /* 0x000fe400007fe4ff */
[----:B-1----:R-:W-:-:S03]  /*0a00*/  IADD3 R18, P0, PT, R2, R48, RZ ;  /* 0x0000003002127210 */ /* 0x002fc60007f1e0ff */
[----:B------:R-:W3:Y:S02]  /*0a10*/  LDG.E.U16.CONSTANT R21, desc[UR12][R22.64+0x2] ;  /* 0x0000020c16157981 */ /* 0x000ee4000c1e9500 */
[----:B------:R-:W-:Y:S01]  /*0a20*/  IMAD.X R19, R3, 0x1, R38, P0 ;  /* 0x0000000103137824 */ /* 0x000fe200000e0626 */
[----:B------:R-:W-:-:S04]  /*0a30*/  IADD3 R16, P0, PT, R2, R46, RZ ;  /* 0x0000002e02107210 */ /* 0x000fc80007f1e0ff */
[----:B------:R-:W3:Y:S04]  /*0a40*/  LDG.E.U16.CONSTANT R20, desc[UR12][R18.64+0x2] ;  /* 0x0000020c12147981 */ /* 0x000ee8000c1e9500 */
[----:B------:R-:W3:Y:S04]  /*0a50*/  LDG.E.U16.CONSTANT R22, desc[UR12][R22.64+0x4] ;  /* 0x0000040c16167981 */ /* 0x000ee8000c1e9500 */
[----:B------:R-:W3:Y:S01]  /*0a60*/  LDG.E.U16.CONSTANT R19, desc[UR12][R18.64+0x4] ;  /* 0x0000040c12137981 */ /* 0x000ee2000c1e9500 */
[----:B--2---:R-:W-:Y:S01]  /*0a70*/  LEA R39, R14, R17, 0x10 ;  /* 0x000000110e277211 */ /* 0x004fe200078e80ff */
[----:B------:R-:W-:Y:S01]  /*0a80*/  IMAD.X R17, R3, 0x1, R40, P0 ;  /* 0x0000000103117824 */ /* 0x000fe200000e0628 */
[----:B------:R-:W-:-:S04]  /*0a90*/  IADD3 R14, P0, PT, R2, R44, RZ ;  /* 0x0000002c020e7210 */ /* 0x000fc80007f1e0ff */
[----:B------:R-:W2:Y:S04]  /*0aa0*/  LDG.E.U16.CONSTANT R18, desc[UR12][R16.64+0x2] ;  /* 0x0000020c10127981 */ /* 0x000ea8000c1e9500 */
[----:B------:R0:W2:Y:S01]  /*0ab0*/  LDG.E.U16.CONSTANT R31, desc[UR12][R16.64+0x4] ;  /* 0x0000040c101f7981 */ /* 0x0000a2000c1e9500 */
[----:B----4-:R-:W-:Y:S02]  /*0ac0*/  LEA R43, R57, R43, 0x10 ;  /* 0x0000002b392b7211 */ /* 0x010fe400078e80ff */
[----:B---3--:R-:W-:Y:S01]  /*0ad0*/  LEA R56, R15, R56, 0x10 ;  /* 0x000000380f387211 */ /* 0x008fe200078e80ff */
[----:B0-----:R-:W-:Y:S02]  /*0ae0*/  IMAD R17, R27, 0x22, RZ ;  /* 0x000000221b117824 */ /* 0x001fe400078e02ff */
[----:B------:R-:W-:-:S02]  /*0af0*/  IMAD R57, R13, 0x10000, R12 ;  /* 0x000100000d397824 */ /* 0x000fc400078e020c */
[----:B------:R-:W-:-:S04]  /*0b00*/  IMAD.WIDE.U32 R12, R26, 0x22, R2 ;  /* 0x000000221a0c7825 */ /* 0x000fc800078e0002 */
[----:B------:R-:W-:Y:S01]  /*0b10*/  IMAD.X R15, R3, 0x1, R42, P0 ;  /* 0x00000001030f7824 */ /* 0x000fe200000e062a */
[----:B------:R-:W-:Y:S01]  /*0b20*/  IADD3 R13, PT, PT, R13, R17, RZ ;  /* 0x000000110d0d7210 */ /* 0x000fe20007ffe0ff */
[----:B------:R0:W-:Y:S04]  /*0b30*/  STS [R6], R39 ;  /* 0x0000002706007388 */ /* 0x0001e80000000800 */
[----:B------:R-:W3:Y:S04]  /*0b40*/  LDG.E.U16.CONSTANT R23, desc[UR12][R14.64+0x2] ;  /* 0x0000020c0e177981 */ /* 0x000ee8000c1e9500 */
[----:B------:R-:W4:Y:S04]  /*0b50*/  LDG.E.U16.CONSTANT R12, desc[UR12][R12.64] ;  /* 0x0000000c0c0c7981 */ /* 0x000f28000c1e9500 */
[----:B0-----:R-:W3:Y:S01]  /*0b60*/  LDG.E.U16.CONSTANT R39, desc[UR12][R14.64+0x4] ;  /* 0x0000040c0e277981 */ /* 0x001ee2000c1e9500 */
[----:B------:R-:W-:-:S03]  /*0b70*/  IMAD R21, R22, 0x10000, R21 ;  /* 0x0001000016157824 */ /* 0x000fc600078e0215 */
[----:B------:R0:W-:Y:S01]  /*0b80*/  STS [R7], R56 ;  /* 0x0000003807007388 */ /* 0x0001e20000000800 */
[----:B------:R-:W-:-:S03]  /*0b90*/  LEA R20, R19, R20, 0x10 ;  /* 0x0000001413147211 */ /* 0x000fc600078e80ff */
[----:B------:R0:W-:Y:S04]  /*0ba0*/  STS [R8], R43 ;  /* 0x0000002b08007388 */ /* 0x0001e80000000800 */
[----:B------:R0:W-:Y:S04]  /*0bb0*/  STS [R9], R57 ;  /* 0x0000003909007388 */ /* 0x0001e80000000800 */
[----:B------:R0:W-:Y:S04]  /*0bc0*/  STS [R10], R21 ;  /* 0x000000150a007388 */ /* 0x0001e80000000800 */
[----:B------:R0:W-:Y:S01]  /*0bd0*/  STS [R11], R20 ;  /* 0x000000140b007388 */ /* 0x0001e20000000800 */
[----:B------:R-:W-:Y:S01]  /*0be0*/  UISETP.GE.AND UP0, UPT, UR4, UR15, UPT ;  /* 0x0000000f0400728c */ /* 0x000fe2000bf06270 */
[----:B--2---:R-:W-:-:S05]  /*0bf0*/  IMAD R31, R31, 0x10000, R18 ;  /* 0x000100001f1f7824 */ /* 0x004fca00078e0212 */
[----:B------:R0:W-:Y:S01]  /*0c00*/  STS [R24], R31 ;  /* 0x0000001f18007388 */ /* 0x0001e20000000800 */
[----:B----4-:R-:W-:Y:S01]  /*0c10*/  HADD2.F32 R16, -RZ, R12.H0_H0 ;  /* 0x2000000cff107230 */ /* 0x010fe20000004100 */
[----:B---3--:R-:W-:-:S05]  /*0c20*/  LEA R14, R39, R23, 0x10 ;  /* 0x00000017270e7211 */ /* 0x008fca00078e80ff */
[----:B------:R0:W-:Y:S04]  /*0c30*/  STS [R25], R14 ;  /* 0x0000000e19007388 */ /* 0x0001e80000000800 */
[----:B------:R0:W-:Y:S01]  /*0c40*/  STS [R29], R16 ;  /* 0x000000101d007388 */ /* 0x0001e20000000800 */
[----:B------:R-:W-:Y:S05]  /*0c50*/  BRA.U UP0, `(.L_x_325) ;  /* 0x00000009008c7547 */ /* 0x000fea000b800000 */
[----:B0-----:R-:W0:Y:S01]  /*0c60*/  LDC R14, c[0x0][0x3c8] ;  /* 0x0000f200ff0e7b82 */ /* 0x001e220000000800 */
[----:B-----5:R-:W-:Y:S02]  /*0c70*/  IABS R18, R37 ;  /* 0x0000002500127213 */ /* 0x020fe40000000000 */
[----:B0-----:R-:W-:-:S04]  /*0c80*/  IABS R16, R14 ;  /* 0x0000000e00107213 */ /* 0x001fc80000000000 */
        /* <DEDUP_REMOVED lines=8> */
[----:B------:R-:W-:Y:S02]  /*0d10*/  MOV R17, R18 ;  /* 0x0000001200117202 */ /* 0x000fe40000000f00 */
[----:B------:R-:W-:-:S03]  /*0d20*/  LOP3.LUT R12, R37, R14, RZ, 0x3c, !PT ;  /* 0x0000000e250c7212 */ /* 0x000fc600078e3cff */
[----:B------:R-:W-:Y:S01]  /*0d30*/  IMAD.HI.U32 R13, R13, R17, RZ ;  /* 0x000000110d0d7227 */ /* 0x000fe200078e00ff */
[----:B------:R-:W-:-:S03]  /*0d40*/  ISETP.GE.AND P2, PT, R12, RZ, PT ;  /* 0x000000ff0c00720c */ /* 0x000fc60003f46270 */
[----:B------:R-:W-:-:S04]  /*0d50*/  IMAD.MOV R15, RZ, RZ, -R13 ;  /* 0x000000ffff0f7224 */ /* 0x000fc800078e0a0d */
[----:B------:R-:W-:-:S05]  /*0d60*/  IMAD R15, R16, R15, R17 ;  /* 0x0000000f100f7224 */ /* 0x000fca00078e0211 */
[----:B------:R-:W-:-:S13]  /*0d70*/  ISETP.GT.U32.AND P1, PT, R16, R15, PT ;  /* 0x0000000f1000720c */ /* 0x000fda0003f24070 */
[-C--:B------:R-:W-:Y:S01]  /*0d80*/  @!P1 IADD3 R15, PT, PT, R15, -R16.reuse, RZ ;  /* 0x800000100f0f9210 */ /* 0x080fe20007ffe0ff */
[----:B------:R-:W-:Y:S01]  /*0d90*/  @!P1 VIADD R13, R13, 0x1 ;  /* 0x000000010d0d9836 */ /* 0x000fe20000000000 */
[----:B------:R-:W-:Y:S02]  /*0da0*/  ISETP.NE.AND P1, PT, R14, RZ, PT ;  /* 0x000000ff0e00720c */ /* 0x000fe40003f25270 */
[----:B------:R-:W-:-:S13]  /*0db0*/  ISETP.GE.U32.AND P0, PT, R15, R16, PT ;  /* 0x000000100f00720c */ /* 0x000fda0003f06070 */
[----:B------:R-:W-:Y:S02]  /*0dc0*/  @P0 IADD3 R13, PT, PT, R13, 0x1, RZ ;  /* 0x000000010d0d0810 */ /* 0x000fe40007ffe0ff */
[----:B------:R-:W-:Y:S02]  /*0dd0*/  ISETP.GE.AND P0, PT, R4, UR8, PT ;  /* 0x0000000804007c0c */ /* 0x000fe4000bf06270 */
[----:B------:R-:W-:-:S05]  /*0de0*/  MOV R20, R13 ;  /* 0x0000000d00147202 */ /* 0x000fca0000000f00 */
[----:B------:R-:W-:Y:S01]  /*0df0*/  @!P2 IMAD.MOV R20, RZ, RZ, -R20 ;  /* 0x000000ffff14a224 */ /* 0x000fe200078e0a14 */
[----:B------:R-:W-:Y:S02]  /*0e00*/  @!P1 LOP3.LUT R20, RZ, R14, RZ, 0x33, !PT ;  /* 0x0000000eff149212 */ /* 0x000fe400078e33ff */
[----:B------:R-:W-:Y:S02]  /*0e10*/  ISETP.GE.AND P1, PT, R5, UR8, PT ;  /* 0x0000000805007c0c */ /* 0x000fe4000bf26270 */
[C---:B------:R-:W-:Y:S02]  /*0e20*/  ISETP.GE.OR P0, PT, R20.reuse, UR14, P0 ;  /* 0x0000000e14007c0c */ /* 0x040fe40008706670 */
[----:B------:R-:W-:-:S04]  /*0e30*/  ISETP.GE.OR P1, PT, R20, UR14, P1 ;  /* 0x0000000e14007c0c */ /* 0x000fc80008f26670 */
[----:B------:R-:W-:-:S07]  /*0e40*/  ISETP.GT.U32.OR P1, PT, R0, 0x3, P1 ;  /* 0x000000030000780c */ /* 0x000fce0000f24470 */
[----:B------:R-:W0:Y:S01]  /*0e50*/  @!P0 LDC.64 R12, c[0x0][0x388] ;  /* 0x0000e200ff0c8b82 */ /* 0x000e220000000a00 */
[----:B------:R-:W-:-:S04]  /*0e60*/  @!P0 SHF.L.U32 R16, R0, 0x2, RZ ;  /* 0x0000000200108819 */ /* 0x000fc800000006ff */
[----:B------:R-:W-:Y:S02]  /*0e70*/  @!P0 LOP3.LUT R17, R16, 0x1c, RZ, 0xc0, !PT ;  /* 0x0000001c10118812 */ /* 0x000fe400078ec0ff */
[----:B------:R-:W-:Y:S01]  /*0e80*/  @!P1 IADD3 R18, PT, PT, R33, UR5, RZ ;  /* 0x0000000521129c10 */ /* 0x000fe2000fffe0ff */
[----:B------:R-:W1:Y:S04]  /*0e90*/  @!P1 LDC.64 R14, c[0x0][0x388] ;  /* 0x0000e200ff0e9b82 */ /* 0x000e680000000a00 */
[----:B------:R-:W-:Y:S01]  /*0ea0*/  @!P1 IMAD R19, R20, UR8, R18 ;  /* 0x0000000814139c24 */ /* 0x000fe2000f8e0212 */
[----:B0-----:R-:W-:Y:S01]  /*0eb0*/  @!P0 IADD3 R12, P2, PT, R17, R12, RZ ;  /* 0x0000000c110c8210 */ /* 0x001fe20007f5e0ff */
[----:B------:R-:W-:-:S03]  /*0ec0*/  @!P0 VIADD R17, R35, UR5 ;  /* 0x0000000523118c36 */ /* 0x000fc60008000000 */
[----:B------:R-:W-:Y:S01]  /*0ed0*/  @!P0 IADD3.X R13, PT, PT, RZ, R13, RZ, P2, !PT ;  /* 0x0000000dff0d8210 */ /* 0x000fe200017fe4ff */
[----:B------:R-:W-:Y:S02]  /*0ee0*/  @!P0 IMAD R17, R20, UR8, R17 ;  /* 0x0000000814118c24 */ /* 0x000fe4000f8e0211 */
[----:B-1----:R-:W-:-:S04]  /*0ef0*/  @!P1 IMAD.WIDE R14, R19, 0x24, R14 ;  /* 0x00000024130e9825 */ /* 0x002fc800078e020e */
[----:B------:R-:W-:Y:S02]  /*0f00*/  @!P0 IMAD.WIDE R12, R17, 0x24, R12 ;  /* 0x00000024110c8825 */ /* 0x000fe400078e020c */
[----:B------:R-:W2:Y:S04]  /*0f10*/  @!P1 LDG.E.U16.CONSTANT R14, desc[UR12][R14.64] ;  /* 0x0000000c0e0e9981 */ /* 0x000ea8000c1e9500 */
[----:B------:R0:W3:Y:S01]  /*0f20*/  @!P0 LDG.E.CONSTANT R18, desc[UR12][R12.64+0x4] ;  /* 0x0000040c0c128981 */ /* 0x0000e2000c1e9900 */
[----:B------:R-:W1:Y:S01]  /*0f30*/  S2UR UR10, SR_CgaCtaId ;  /* 0x00000000000a79c3 */ /* 0x000e620000008800 */
[----:B------:R-:W-:Y:S01]  /*0f40*/  @!P1 MOV R17, 0x400 ;  /* 0x0000040000119802 */ /* 0x000fe20000000f00 */
[----:B------:R-:W-:Y:S01]  /*0f50*/  UMOV UR9, 0x400 ;  /* 0x0000040000097882 */ /* 0x000fe20000000000 */
[----:B------:R-:W4:Y:S01]  /*0f60*/  S2R R56, SR_TID.Y ;  /* 0x0000000000387919 */ /* 0x000f220000002200 */
[----:B------:R-:W-:Y:S01]  /*0f70*/  UIADD3 UR6, UPT, UPT, UR9, 0x1290, URZ ;  /* 0x0000129009067890 */ /* 0x000fe2000fffe0ff */
[----:B------:R-:W-:Y:S01]  /*0f80*/  @!P1 IADD3 R17, PT, PT, R17, 0x1490, RZ ;  /* 0x0000149011119810 */ /* 0x000fe20007ffe0ff */
[----:B------:R-:W4:Y:S01]  /*0f90*/  @!P1 S2R R20, SR_CgaCtaId ;  /* 0x0000000000149919 */ /* 0x000f220000008800 */
[----:B0-----:R-:W-:Y:S01]  /*0fa0*/  @!P0 LOP3.LUT R13, R16, 0x7c, RZ, 0xc0, !PT ;  /* 0x0000007c100d8812 */ /* 0x001fe200078ec0ff */
[----:B-1----:R-:W-:-:S02]  /*0fb0*/  ULEA UR6, UR10, UR6, 0x18 ;  /* 0x000000060a067291 */ /* 0x002fc4000f8ec0ff */
[----:B------:R-:W-:-:S06]  /*0fc0*/  ULEA UR11, UR10, UR9, 0x18 ;  /* 0x000000090a0b7291 */ /* 0x000fcc000f8ec0ff */
[----:B------:R-:W-:Y:S01]  /*0fd0*/  MOV R31, UR11 ;  /* 0x0000000b001f7c02 */ /* 0x000fe20008000f00 */
[C---:B----4-:R-:W-:Y:S01]  /*0fe0*/  @!P1 IMAD R12, R56.reuse, 0x4, R33 ;  /* 0x00000004380c9824 */ /* 0x050fe200078e0221 */
[C---:B------:R-:W-:Y:S01]  /*0ff0*/  LEA R39, R56.reuse, UR6, 0x7 ;  /* 0x0000000638277c11 */ /* 0x040fe2000f8e38ff */
[----:B------:R-:W-:Y:S01]  /*1000*/  @!P0 IMAD R19, R56, 0x80, R13 ;  /* 0x0000008038138824 */ /* 0x000fe200078e020d */
[----:B------:R-:W-:Y:S01]  /*1010*/  @!P1 LEA R17, R20, R17, 0x18 ;  /* 0x0000001114119211 */ /* 0x000fe200078ec0ff */
[----:B------:R-:W-:-:S03]  /*1020*/  IMAD R31, R0, 0x84, R31 ;  /* 0x00000084001f7824 */ /* 0x000fc600078e021f */
[----:B------:R-:W-:Y:S01]  /*1030*/  @!P1 LEA R43, R12, R17, 0x2 ;  /* 0x000000110c2b9211 */ /* 0x000fe200078e10ff */
[----:B--2---:R-:W-:Y:S01]  /*1040*/  @!P1 HADD2.F32 R16, -RZ, R14.H0_H0 ;  /* 0x2000000eff109230 */ /* 0x004fe20000004100 */
[----:B---3--:R-:W-:Y:S01]  /*1050*/  @!P0 STS [R19+UR6], R18 ;  /* 0x0000001213008988 */ /* 0x008fe20008000806 */
[----:B------:R-:W-:Y:S02]  /*1060*/  UIADD3 UR6, UPT, UPT, UR9, 0x1080, URZ ;  /* 0x0000108009067890 */ /* 0x000fe4000fffe0ff */
[----:B------:R-:W-:Y:S01]  /*1070*/  UIADD3 UR9, UPT, UPT, UR9, 0x1490, URZ ;  /* 0x0000149009097890 */ /* 0x000fe2000fffe0ff */
[----:B------:R-:W-:Y:S01]  /*1080*/  @!P1 STS [R43], R16 ;  /* 0x000000102b009388 */ /* 0x000fe20000000800 */
[----:B------:R-:W-:Y:S02]  /*1090*/  ULEA UR6, UR10, UR6, 0x18 ;  /* 0x000000060a067291 */ /* 0x000fe4000f8ec0ff */
[----:B------:R-:W-:Y:S01]  /*10a0*/  ULEA UR9, UR10, UR9, 0x18 ;  /* 0x000000090a097291 */ /* 0x000fe2000f8ec0ff */
[----:B------:R-:W-:Y:S06]  /*10b0*/  BAR.SYNC.DEFER_BLOCKING 0x0 ;  /* 0x0000000000007b1d */ /* 0x000fec0000010000 */
[----:B------:R-:W-:Y:S04]  /*10c0*/  LDS R21, [R31] ;  /* 0x000000001f157984 */ /* 0x000fe80000000800 */
[----:B------:R-:W0:Y:S04]  /*10d0*/  LDS.128 R12, [R39] ;  /* 0x00000000270c7984 */ /* 0x000e280000000c00 */
[----:B------:R-:W1:Y:S04]  /*10e0*/  LDS R20, [R31+0x4] ;  /* 0x000004001f147984 */ /* 0x000e680000000800 */
[----:B------:R-:W2:Y:S04]  /*10f0*/  LDS R17, [R31+0x8] ;  /* 0x000008001f117984 */ /* 0x000ea80000000800 */
[----:B------:R-:W3:Y:S04]  /*1100*/  LDS R57, [R31+0xc] ;  /* 0x00000c001f397984 */ /* 0x000ee80000000800 */
[----:B------:R-:W-:Y:S04]  /*1110*/  LDS R16, [R31+0x10] ;  /* 0x000010001f107984 */ /* 0x000fe80000000800 */
[----:B------:R-:W-:Y:S04]  /*1120*/  LDS R19, [R31+0x28] ;  /* 0x000028001f137984 */ /* 0x000fe80000000800 */
[----:B------:R-:W-:Y:S04]  /*1130*/  LDS R18, [R31+0x18] ;  /* 0x000018001f127984 */ /* 0x000fe80000000800 */
[----:B------:R-:W-:Y:S01]  /*1140*/  LDS R43, [R31+0x40] ;  /* 0x000040001f2b7984 */ /* 0x000fe20000000800 */
[----:B0-----:R-:W-:-:S04]  /*1150*/  IDP.4A.S8.S8 R12, R21, R12, RZ ;  /* 0x0000000c150c7226 */ /* 0x001fc800000006ff */
[----:B-1----:R-:W-:Y:S02]  /*1160*/  IDP.4A.S8.S8 R12, R20, R13, R12 ;  /* 0x0000000d140c7226 */ /* 0x002fe4000000060c */
[----:B------:R-:W-:Y:S02]  /*1170*/  LDS R13, [R31+0x20] ;  /* 0x000020001f0d7984 */ /* 0x000fe40000000800 */
[----:B--2---:R-:W-:Y:S02]  /*1180*/  IDP.4A.S8.S8 R12, R17, R14, R12 ;  /* 0x0000000e110c7226 */ /* 0x004fe4000000060c */
[----:B------:R-:W0:Y:S02]  /*1190*/  LDS.128 R20, [R39+0x20] ;  /* 0x0000200027147984 */ /* 0x000e240000000c00 */
[----:B---3--:R-:W-:Y:S02]  /*11a0*/  IDP.4A.S8.S8 R57, R57, R15, R12 ;  /* 0x0000000f39397226 */ /* 0x008fe4000000060c */
[----:B------:R-:W1:Y:S01]  /*11b0*/  LDS R17, [R31+0x24] ;  /* 0x000024001f117984 */ /* 0x000e620000000800 */
[----:B0-----:R-:W-:-:S03]  /*11c0*/  IDP.4A.S8.S8 R20, R13, R20, RZ ;  /* 0x000000140d147226 */ /* 0x001fc600000006ff */
[----:B------:R-:W0:Y:S01]  /*11d0*/  LDS.128 R12, [R39+0x10] ;  /* 0x00001000270c7984 */ /* 0x000e220000000c00 */
[----:B-1----:R-:W-:-:S03]  /*11e0*/  IDP.4A.S8.S8 R21, R17, R21, R20 ;  /* 0x0000001511157226 */ /* 0x002fc60000000614 */
[----:B------:R-:W1:Y:S01]  /*11f0*/  LDS R17, [R31+0x14] ;  /* 0x000014001f117984 */ /* 0x000e620000000800 */
[----:B------:R-:W-:-:S03]  /*1200*/  IDP.4A.S8.S8 R21, R19, R22, R21 ;  /* 0x0000001613157226 */ /* 0x000fc60000000615 */
[----:B------:R-:W-:Y:S04]  /*1210*/  LDS R20, [R31+0x30] ;  /* 0x000030001f147984 */ /* 0x000fe80000000800 */
[----:B------:R-:W-:Y:S01]  /*1220*/  LDS R22, [R31+0x34] ;  /* 0x000034001f167984 */ /* 0x000fe20000000800 */
[----:B0-----:R-:W-:-:S03]  /*1230*/  IDP.4A.S8.S8 R16, R16, R12, R57 ;  /* 0x0000000c10107226 */ /* 0x001fc60000000639 */
[----:B------:R-:W0:Y:S01]  /*1240*/  LDS R12, [R31+0x2c] ;  /* 0x00002c001f0c7984 */ /* 0x000e220000000800 */
[----:B-1----:R-:W-:-:S04]  /*1250*/  IDP.4A.S8.S8 R13, R17, R13, R16 ;  /* 0x0000000d110d7226 */ /* 0x002fc80000000610 */
[----:B------:R-:W-:Y:S02]  /*1260*/  IDP.4A.S8.S8 R14, R18, R14, R13 ;  /* 0x0000000e120e7226 */ /* 0x000fe4000000060d */
[----:B------:R-:W1:Y:S04]  /*1270*/  LDS.128 R16, [R39+0x30] ;  /* 0x0000300027107984 */ /* 0x000e680000000c00 */
[----:B------:R-:W2:Y:S01]  /*1280*/  LDS R13, [R31+0x38] ;  /* 0x000038001f0d7984 */ /* 0x000ea20000000800 */
[----:B0-----:R-:W-:-:S03]  /*1290*/  IDP.4A.S8.S8 R21, R12, R23, R21 ;  /* 0x000000170c157226 */ /* 0x001fc60000000615 */
[----:B------:R-:W0:Y:S01]  /*12a0*/  LDS R12, [R31+0x3c] ;  /* 0x00003c001f0c7984 */ /* 0x000e220000000800 */
[----:B-1----:R-:W-:Y:S01]  /*12b0*/  IDP.4A.S8.S8 R16, R20, R16, R21 ;  /* 0x0000001014107226 */ /* 0x002fe20000000615 */
[----:B------:R-:W-:Y:S02]  /*12c0*/  LEA R21, R56, UR9, 0x4 ;  /* 0x0000000938157c11 */ /* 0x000fe4000f8e20ff */
[----:B------:R-:W-:Y:S01]  /*12d0*/  LDS R56, [R31+0x7c] ;  /* 0x00007c001f387984 */ /* 0x000fe20000000800 */
[----:B------:R-:W-:Y:S01]  /*12e0*/  IDP.4A.S8.S8 R17, R22, R17, R16 ;  /* 0x0000001116117226 */ /* 0x000fe20000000610 */
[----:B------:R-:W-:Y:S02]  /*12f0*/  LEA R16, R0, R35, 0x2 ;  /* 0x0000002300107211 */ /* 0x000fe400078e10ff */
[----:B------:R-:W-:Y:S01]  /*1300*/  LDS.128 R20, [R21] ;  /* 0x0000000015147984 */ /* 0x000fe20000000c00 */
[----:B--2---:R-:W-:Y:S01]  /*1310*/  IDP.4A.S8.S8 R18, R13, R18, R17 ;  /* 0x000000120d127226 */ /* 0x004fe20000000611 */
[----:B------:R-:W-:-:S02]  /*1320*/  LEA R16, R16, UR6, 0x2 ;  /* 0x0000000610107c11 */ /* 0x000fc4000f8e10ff */
[----:B------:R-:W1:Y:S04]  /*1330*/  LDS R17, [R31+0x1c] ;  /* 0x00001c001f117984 */ /* 0x000e680000000800 */
[----:B------:R-:W2:Y:S01]  /*1340*/  LDS R13, [R16] ;  /* 0x00000000100d7984 */ /* 0x000ea20000000800 */
[----:B0-----:R-:W-:-:S03]  /*1350*/  IDP.4A.S8.S8 R19, R12, R19, R18 ;  /* 0x000000130c137226 */ /* 0x001fc60000000612 */
[----:B------:R-:W-:Y:S01]  /*1360*/  LDS R18, [R31+0x44] ;  /* 0x000044001f127984 */ /* 0x000fe20000000800 */
[----:B-1----:R-:W-:Y:S02]  /*1370*/  IDP.4A.S8.S8 R17, R17, R15, R14 ;  /* 0x0000000f11117226 */ /* 0x002fe4000000060e */
[----:B--2---:R-:W-:-:S03]  /*1380*/  FMUL.FTZ R20, R13, R20 ;  /* 0x000000140d147220 */ /* 0x004fc60000410000 */
[----:B------:R-:W-:Y:S01]  /*1390*/  I2FP.F32.S32 R17, R17 ;  /* 0x0000001100117245 */ /* 0x000fe20000201400 */
[----:B------:R-:W0:Y:S04]  /*13a0*/  LDS.128 R12, [R39+0x40] ;  /* 0x00004000270c7984 */ /* 0x000e280000000c00 */
[----:B------:R-:W-:Y:S02]  /*13b0*/  FFMA.FTZ R41, R20, R17, R41 ;  /* 0x0000001114297223 */ /* 0x000fe40000010029 */
[----:B------:R-:W-:Y:S04]  /*13c0*/  LDS R17, [R31+0x50] ;  /* 0x000050001f117984 */ /* 0x000fe80000000800 */
[----:B------:R-:W-:Y:S01]  /*13d0*/  LDS R20, [R31+0x5c] ;  /* 0x00005c001f147984 */ /* 0x000fe20000000800 */
[----:B0-----:R-:W-:-:S04]  /*13e0*/  IDP.4A.S8.S8 R12, R43, R12, RZ ;  /* 0x0000000c2b0c7226 */ /* 0x001fc800000006ff */
[----:B------:R-:W-:Y:S02]  /*13f0*/  IDP.4A.S8.S8 R13, R18, R13, R12 ;  /* 0x0000000d120d7226 */ /* 0x000fe4000000060c */
[----:B------:R-:W0:Y:S04]  /*1400*/  LDS R12, [R31+0x48] ;  /* 0x000048001f0c7984 */ /* 0x000e280000000800 */
[----:B------:R-:W1:Y:S01]  /*1410*/  LDS R18, [R31+0x4c] ;  /* 0x00004c001f127984 */ /* 0x000e620000000800 */
[----:B0-----:R-:W-:-:S04]  /*1420*/  IDP.4A.S8.S8 R12, R12, R14, R13 ;  /* 0x0000000e0c0c7226 */ /* 0x001fc8000000060d */
[----:B-1----:R-:W-:Y:S02]  /*1430*/  IDP.4A.S8.S8 R43, R18, R15, R12 ;  /* 0x0000000f122b7226 */ /* 0x002fe4000000060c */
[----:B------:R-:W0:Y:S04]  /*1440*/  LDS.128 R12, [R39+0x50] ;  /* 0x00005000270c7984 */ /* 0x000e280000000c00 */
[----:B------:R-:W-:Y:S01]  /*1450*/  LDS R18, [R31+0x58] ;  /* 0x000058001f127984 */ /* 0x000fe20000000800 */
[----:B0-----:R-:W-:-:S03]  /*1460*/  IDP.4A.S8.S8 R12, R17, R12, R43 ;  /* 0x0000000c110c7226 */ /* 0x001fc6000000062b */
[----:B------:R-:W0:Y:S04]  /*1470*/  LDS R17, [R31+0x54] ;  /* 0x000054001f117984 */ /* 0x000e280000000800 */
[----:B------:R-:W-:Y:S01]  /*1480*/  LDS R43, [R31+0x60] ;  /* 0x000060001f2b7984 */ /* 0x000fe20000000800 */
[----:B0-----:R-:W-:-:S04]  /*1490*/  IDP.4A.S8.S8 R13, R17, R13, R12 ;  /* 0x0000000d110d7226 */ /* 0x001fc8000000060c */
[----:B------:R-:W-:Y:S02]  /*14a0*/  IDP.4A.S8.S8 R14, R18, R14, R13 ;  /* 0x0000000e120e7226 */ /* 0x000fe4000000060d */
[----:B------:R-:W-:Y:S02]  /*14b0*/  LDS R18, [R31+0x64] ;  /* 0x000064001f127984 */ /* 0x000fe40000000800 */
[----:B------:R-:W-:Y:S02]  /*14c0*/  IDP.4A.S8.S8 R17, R20, R15, R14 ;  /* 0x0000000f14117226 */ /* 0x000fe4000000060e */
[----:B------:R-:W0:Y:S03]  /*14d0*/  LDS.128 R12, [R39+0x60] ;  /* 0x00006000270c7984 */ /* 0x000e260000000c00 */
[----:B------:R-:W-:Y:S01]  /*14e0*/  I2FP.F32.S32 R17, R17 ;  /* 0x0000001100117245 */ /* 0x000fe20000201400 */
[----:B------:R-:W1:Y:S01]  /*14f0*/  LDS R20, [R16+0x4] ;  /* 0x0000040010147984 */ /* 0x000e620000000800 */
[----:B0-----:R-:W-:-:S04]  /*1500*/  IDP.4A.S8.S8 R12, R43, R12, RZ ;  /* 0x0000000c2b0c7226 */ /* 0x001fc800000006ff */
[----:B------:R-:W-:Y:S02]  /*1510*/  IDP.4A.S8.S8 R13, R18, R13, R12 ;  /* 0x0000000d120d7226 */ /* 0x000fe4000000060c */
[----:B-1----:R-:W-:Y:S01]  /*1520*/  FMUL.FTZ R57, R20, R21 ;  /* 0x0000001514397220 */ /* 0x002fe20000410000 */
[----:B------:R-:W0:Y:S04]  /*1530*/  LDS R12, [R31+0x68] ;  /* 0x000068001f0c7984 */ /* 0x000e280000000800 */
[----:B------:R-:W1:Y:S04]  /*1540*/  LDS R18, [R31+0x6c] ;  /* 0x00006c001f127984 */ /* 0x000e680000000800 */
[----:B------:R-:W2:Y:S04]  /*1550*/  LDS R21, [R16+0x8] ;  /* 0x0000080010157984 */ /* 0x000ea80000000800 */
[----:B------:R-:W3:Y:S01]  /*1560*/  LDS R20, [R16+0xc] ;  /* 0x00000c0010147984 */ /* 0x000ee20000000800 */
[----:B0-----:R-:W-:-:S04]  /*1570*/  IDP.4A.S8.S8 R12, R12, R14, R13 ;  /* 0x0000000e0c0c7226 */ /* 0x001fc8000000060d */
[----:B-1----:R-:W-:Y:S02]  /*1580*/  IDP.4A.S8.S8 R43, R18, R15, R12 ;  /* 0x0000000f122b7226 */ /* 0x002fe4000000060c */
[----:B------:R-:W-:Y:S01]  /*1590*/  LDS R18, [R31+0x70] ;  /* 0x000070001f127984 */ /* 0x000fe20000000800 */
[----:B--2---:R-:W-:-:S03]  /*15a0*/  FMUL.FTZ R21, R21, R22 ;  /* 0x0000001615157220 */ /* 0x004fc60000410000 */
[----:B------:R-:W0:Y:S01]  /*15b0*/  LDS.128 R12, [R39+0x70] ;  /* 0x00007000270c7984 */ /* 0x000e220000000c00 */
[----:B---3--:R-:W-:Y:S01]  /*15c0*/  FMUL.FTZ R23, R20, R23 ;  /* 0x0000001714177220 */ /* 0x008fe20000410000 */
[----:B0-----:R-:W-:Y:S02]  /*15d0*/  IDP.4A.S8.S8 R12, R18, R12, R43 ;  /* 0x0000000c120c7226 */ /* 0x001fe4000000062b */
[----:B------:R-:W0:Y:S04]  /*15e0*/  LDS R18, [R31+0x74] ;  /* 0x000074001f127984 */ /* 0x000e280000000800 */
[----:B------:R-:W1:Y:S01]  /*15f0*/  LDS R43, [R31+0x78] ;  /* 0x000078001f2b7984 */ /* 0x000e620000000800 */
[----:B0-----:R-:W-:-:S04]  /*1600*/  IDP.4A.S8.S8 R12, R18, R13, R12 ;  /* 0x0000000d120c7226 */ /* 0x001fc8000000060c */
[----:B-1----:R-:W-:Y:S01]  /*1610*/  IDP.4A.S8.S8 R14, R43, R14, R12 ;  /* 0x0000000e2b0e7226 */ /* 0x002fe2000000060c */
[----:B------:R-:W-:-:S03]  /*1620*/  I2FP.F32.S32 R12, R19 ;  /* 0x00000013000c7245 */ /* 0x000fc60000201400 */
[----:B------:R-:W-:Y:S02]  /*1630*/  IDP.4A.S8.S8 R14, R56, R15, R14 ;  /* 0x0000000f380e7226 */ /* 0x000fe4000000060e */
[----:B------:R-:W-:-:S03]  /*1640*/  FFMA.FTZ R12, R57, R12, R41 ;  /* 0x0000000c390c7223 */ /* 0x000fc60000010029 */
[----:B------:R-:W-:Y:S01]  /*1650*/  I2FP.F32.S32 R14, R14 ;  /* 0x0000000e000e7245 */ /* 0x000fe20000201400 */
[----:B------:R-:W-:-:S04]  /*1660*/  FFMA.FTZ R12, R21, R17, R12 ;  /* 0x00000011150c7223 */ /* 0x000fc8000001000c */
[----:B------:R-:W-:Y:S01]  /*1670*/  FFMA.FTZ R41, R23, R14, R12 ;  /* 0x0000000e17297223 */ /* 0x000fe2000001000c */
[----:B------:R-:W-:Y:S06]  /*1680*/  BAR.SYNC.DEFER_BLOCKING 0x0 ;  /* 0x0000000000007b1d */ /* 0x000fec0000010000 */
.L_x_325:
[----:B------:R-:W-:Y:S01]  /*1690*/  UIADD3 UR5, UPT, UPT, UR5, 0x4, URZ ;  /* 0x0000000405057890 */ /* 0x000fe2000fffe0ff */
[----:B------:R-:W-:Y:S01]  /*16a0*/  IADD3 R2, P0, PT, R2, 0x88, RZ ;  /* 0x0000008802027810 */ /* 0x000fe20007f1e0ff */
[----:B------:R-:W-:Y:S01]  /*16b0*/  VIADD R5, R5, 0x4 ;  /* 0x0000000405057836 */ /* 0x000fe20000000000 */
[----:B------:R-:W-:Y:S01]  /*16c0*/  IADD3 R4, PT, PT, R4, 0x4, RZ ;  /* 0x0000000404047810 */ /* 0x000fe20007ffe0ff */
[----:B------:R-:W-:Y:S01]  /*16d0*/  UISETP.GE.AND UP0, UPT, UR5, UR7, UPT ;  /* 0x000000070500728c */ /* 0x000fe2000bf06270 */
[----:B------:R-:W-:Y:S01]  /*16e0*/  IADD3.X R3, PT, PT, RZ, R3, RZ, P0, !PT ;  /* 0x00000003ff037210 */ /* 0x000fe200007fe4ff */
[----:B------:R-:W-:-:S07]  /*16f0*/  UIADD3 UR4, UPT, UPT, UR4, 0x80, URZ ;  /* 0x0000008004047890 */ /* 0x000fce000fffe0ff */
[----:B------:R-:W-:Y:S05]  /*1700*/  BRA.U !UP0, `(.L_x_326) ;  /* 0xfffffff108747547 */ /* 0x000fea000b83ffff */
.L_x_324:
[----:B------:R-:W1:Y:S01]  /*1710*/  LDCU UR4, c[0x0][0x3c8] ;  /* 0x00007900ff0477ac */ /* 0x000e620008000800 */
[----:B------:R-:W1:Y:S02]  /*1720*/  LDCU UR5, c[0x0][0x3bc] ;  /* 0x00007780ff0577ac */ /* 0x000e640008000800 */
[----:B-1----:R-:W-:-:S06]  /*1730*/  UIMAD UR4, UR4, UR5, URZ ;  /* 0x00000005040472a4 */ /* 0x002fcc000f8e02ff */
[----:B-----5:R-:W-:-:S13]  /*1740*/  ISETP.GE.AND P0, PT, R37, UR4, PT ;  /* 0x0000000425007c0c */ /* 0x020fda000bf06270 */
[----:B------:R-:W-:Y:S05]  /*1750*/  @P0 EXIT ;  /* 0x000000000000094d */ /* 0x000fea0003800000 */
[----:B------:R-:W1:Y:S01]  /*1760*/  S2R R0, SR_TID.X ;  /* 0x0000000000007919 */ /* 0x000e620000002100 */
[----:B------:R-:W2:Y:S01]  /*1770*/  LDCU UR4, c[0x0][0x3c4] ;  /* 0x00007880ff0477ac */ /* 0x000ea20008000800 */
[----:B------:R-:W1:Y:S02]  /*1780*/  S2R R3, SR_CTAID.X ;  /* 0x0000000000037919 */ /* 0x000e640000002500 */
[----:B-1----:R-:W-:-:S04]  /*1790*/  LEA R0, R3, R0, 0x5 ;  /* 0x0000000003007211 */ /* 0x002fc800078e28ff */
        /* <DEDUP_REMOVED lines=8> */
.L_x_327:
        /* <DEDUP_REMOVED lines=14> */
.L_x_1203:


//--------------------- .text._Z8moe_q8_0IN3c108BFloat16ELb0EEvPKvS3_PT_PKiS7_S7_iiiiiii --------------------------
	.section	.text._Z8moe_q8_0IN3c108BFloat16ELb0EEvPKvS3_PT_PKiS7_S7_iiiiiii,"ax",@progbits
	.align	128
.text._Z8moe_q8_0IN3c108BFloat16ELb0EEvPKvS3_PT_PKiS7_S7_iiiiiii:
        .type           _Z8moe_q8_0IN3c108BFloat16ELb0EEvPKvS3_PT_PKiS7_S7_iiiiiii,@function
        .size           _Z8moe_q8_0IN3c108BFloat16ELb0EEvPKvS3_PT_PKiS7_S7_iiiiiii,(.L_x_1204 - _Z8moe_q8_0IN3c108BFloat16ELb0EEvPKvS3_PT_PKiS7_S7_iiiiiii)
        .other          _Z8moe_q8_0IN3c108BFloat16ELb0EEvPKvS3_PT_PKiS7_S7_iiiiiii,@"STO_CUDA_ENTRY STV_DEFAULT"
_Z8moe_q8_0IN3c108BFloat16ELb0EEvPKvS3_PT_PKiS7_S7_iiiiiii:
        /* <DEDUP_REMOVED lines=20> */
[----:B------:R-:W2:Y:S01]  /*0140*/  S2UR UR6, SR_CTAID.X ;  /* 0x00000000000679c3 */ /* 0x000ea20000002500 */
[----:B-1----:R-:W-:Y:S01]  /*0150*/  ISETP.GE.AND P0, PT, R5, 0x20, PT ;  /* 0x000000200500780c */ /* 0x002fe20003f06270 */
[----:B------:R-:W-:Y:S01]  /*0160*/  IMAD R4, R9, R4, RZ ;  /* 0x0000000409047224 */ /* 0x000fe200078e02ff */
[----:B------:R-:W-:-:S04]  /*0170*/  SHF.R.S32.HI R6, RZ, 0x1f, R5 ;  /* 0x0000001fff067819 */ /* 0x000fc80000011405 */
[----:B------:R-:W-:Y:S01]  /*0180*/  LEA.HI R6, R6, R5, RZ, 0x5 ;  /* 0x0000000506067211 */ /* 0x000fe200078f28ff */
[----:B--2---:R-:W-:-:S06]  /*0190*/  USHF.L.U32 UR6, UR6, 0x5, URZ ;  /* 0x0000000506067899 */ /* 0x004fcc00080006ff */
[----:B0-----:R-:W-:Y:S06]  /*01a0*/  @!P0 BRA `(.L_x_328) ;  /* 0x00000010005c8947 */ /* 0x001fec0003800000 */
[----:B------:R-:W0:Y:S01]  /*01b0*/  S2R R20, SR_TID.X ;  /* 0x0000000000147919 */ /* 0x000e220000002100 */
[----:B------:R-:W-:Y:S01]  /*01c0*/  SHF.R.S32.HI R7, RZ, 0x5, R6 ;  /* 0x00000005ff077819 */ /* 0x000fe20000011406 */
[----:B------:R-:W1:Y:S01]  /*01d0*/  LDCU.64 UR10, c[0x0][0x380] ;  /* 0x00007000ff0a77ac */ /* 0x000e620008000a00 */
[----:B------:R-:W2:Y:S01]  /*01e0*/  S2UR UR7, SR_CgaCtaId ;  /* 0x00000000000779c3 */ /* 0x000ea20000008800 */
[--C-:B------:R-:W-:Y:S01]  /*01f0*/  SHF.R.S32.HI R5, RZ, 0x1f, R4.reuse ;  /* 0x0000001fff057819 */ /* 0x100fe20000011404 */
[----:B------:R-:W3:Y:S01]  /*0200*/  LDCU UR9, c[0x0][0x3c0] ;  /* 0x00007800ff0977ac */ /* 0x000ee20008000800 */
[----:B------:R-:W-:Y:S01]  /*0210*/  IMAD R3, R7, UR6, RZ ;  /* 0x0000000607037c24 */ /* 0x000fe2000f8e02ff */
[----:B------:R-:W-:Y:S01]  /*0220*/  MOV R45, RZ ;  /* 0x000000ff002d7202 */ /* 0x000fe20000000f00 */
[----:B------:R-:W-:Y:S02]  /*0230*/  UMOV UR4, 0x400 ;  /* 0x0000040000047882 */ /* 0x000fe40000000000 */
[----:B------:R-:W-:Y:S01]  /*0240*/  IMAD.WIDE R4, R3, 0x22, R4 ;  /* 0x0000002203047825 */ /* 0x000fe200078e0204 */
[----:B------:R-:W-:Y:S01]  /*0250*/  UIADD3 UR5, UPT, UPT, UR4, 0x1080, URZ ;  /* 0x0000108004057890 */ /* 0x000fe2000fffe0ff */
[----:B------:R-:W-:Y:S01]  /*0260*/  MOV R36, RZ ;  /* 0x000000ff00247202 */ /* 0x000fe20000000f00 */
[----:B------:R-:W4:Y:S01]  /*0270*/  LDCU UR14, c[0x0][0x3bc] ;  /* 0x00007780ff0e77ac */ /* 0x000f220008000800 */
[----:B-1----:R-:W-:Y:S01]  /*0280*/  IADD3 R6, P0, PT, R4, UR10, RZ ;  /* 0x0000000a04067c10 */ /* 0x002fe2000ff1e0ff */
[----:B---3--:R-:W-:-:S03]  /*0290*/  USHF.R.S32.HI UR8, URZ, 0x1f, UR9 ;  /* 0x0000001fff087899 */ /* 0x008fc60008011409 */
[----:B------:R-:W-:Y:S01]  /*02a0*/  IADD3.X R5, PT, PT, R5, UR11, RZ, P0, !PT ;  /* 0x0000000b05057c10 */ /* 0x000fe200087fe4ff */
[----:B------:R-:W1:Y:S01]  /*02b0*/  LDCU UR11, c[0x0][0x3b4] ;  /* 0x00007680ff0b77ac */ /* 0x000e620008000800 */
[----:B--2---:R-:W-:Y:S01]  /*02c0*/  ULEA UR4, UR7, UR4, 0x18 ;  /* 0x0000000407047291 */ /* 0x004fe2000f8ec0ff */
[--C-:B0-----:R-:W-:Y:S01]  /*02d0*/  SHF.R.U32.HI R23, RZ, 0x3, R20.reuse ;  /* 0x00000003ff177819 */ /* 0x101fe20000011614 */
[----:B------:R-:W-:Y:S01]  /*02e0*/  IMAD.SHL.U32 R44, R20, 0x4, RZ ;  /* 0x00000004142c7824 */ /* 0x000fe200078e00ff */
[--C-:B------:R-:W-:Y:S01]  /*02f0*/  SHF.R.U32.HI R3, RZ, 0x2, R20.reuse ;  /* 0x00000002ff037819 */ /* 0x100fe20000011614 */
[----:B------:R-:W-:Y:S01]  /*0300*/  IMAD R4, R0, 0x21, R20 ;  /* 0x0000002100047824 */ /* 0x000fe200078e0214 */
[----:B------:R-:W-:Y:S01]  /*0310*/  LOP3.LUT R24, R20, 0x3, RZ, 0xc0, !PT ;  /* 0x0000000314187812 */ /* 0x000fe200078ec0ff */
[----:B------:R-:W-:Y:S01]  /*0320*/  IMAD R42, R0, R7, R23 ;  /* 0x00000007002a7224 */ /* 0x000fe200078e0217 */
[----:B------:R-:W-:Y:S01]  /*0330*/  LOP3.LUT R44, R44, 0x1c, RZ, 0xc0, !PT ;  /* 0x0000001c2c2c7812 */ /* 0x000fe200078ec0ff */
[----:B------:R-:W-:Y:S01]  /*0340*/  ULEA UR5, UR7, UR5, 0x18 ;  /* 0x0000000507057291 */ /* 0x000fe2000f8ec0ff */
[----:B------:R-:W-:Y:S01]  /*0350*/  MOV R2, R24 ;  /* 0x0000001800027202 */ /* 0x000fe20000000f00 */
[C-C-:B------:R-:W-:Y:S01]  /*0360*/  IMAD R30, R7.reuse, 0x10, R42.reuse ;  /* 0x00000010071e7824 */ /* 0x140fe200078e022a */
[C---:B------:R-:W-:Y:S01]  /*0370*/  LEA R32, R7.reuse, R42, 0x3 ;  /* 0x0000002a07207211 */ /* 0x040fe200078e18ff */
[C---:B------:R-:W-:Y:S01]  /*0380*/  IMAD R39, R7.reuse, 0x4, R42 ;  /* 0x0000000407277824 */ /* 0x040fe200078e022a */
[----:B------:R-:W-:Y:S01]  /*0390*/  ULEA.HI UR8, UR8, UR9, URZ, 0x5 ;  /* 0x0000000908087291 */ /* 0x000fe2000f8f28ff */
[C---:B------:R-:W-:Y:S01]  /*03a0*/  IMAD R35, R7.reuse, 0x4, R30 ;  /* 0x0000000407237824 */ /* 0x040fe200078e021e */
[C---:B------:R-:W-:Y:S01]  /*03b0*/  LEA R40, R7.reuse, R30, 0x3 ;  /* 0x0000001e07287211 */ /* 0x040fe200078e18ff */
[----:B------:R-:W-:Y:S01]  /*03c0*/  IMAD.WIDE.U32 R42, R42, 0x22, R44 ;  /* 0x000000222a2a7825 */ /* 0x000fe200078e002c */
[C---:B------:R-:W-:Y:S01]  /*03d0*/  LEA R29, R7.reuse, R32, 0x2 ;  /* 0x00000020071d7211 */ /* 0x040fe200078e10ff */
[----:B------:R-:W-:Y:S01]  /*03e0*/  USHF.R.S32.HI UR8, URZ, 0x5, UR8 ;  /* 0x00000005ff087899 */ /* 0x000fe20008011408 */
[----:B------:R-:W-:Y:S01]  /*03f0*/  LEA R4, R4, UR4, 0x2 ;  /* 0x0000000404047c11 */ /* 0x000fe2000f8e10ff */
[----:B------:R-:W-:Y:S01]  /*0400*/  IMAD R9, R7, 0x4, R40 ;  /* 0x0000000407097824 */ /* 0x000fe200078e0228 */
[----:B------:R-:W-:Y:S01]  /*0410*/  UMOV UR4, URZ ;  /* 0x000000ff00047c82 */ /* 0x000fe20008000000 */
[----:B------:R-:W-:-:S04]  /*0420*/  IMAD.WIDE.U32 R38, R39, 0x22, R44 ;  /* 0x0000002227267825 */ /* 0x000fc800078e002c */
[----:B------:R-:W-:-:S04]  /*0430*/  IMAD.WIDE.U32 R32, R32, 0x22, R44 ;  /* 0x0000002220207825 */ /* 0x000fc800078e002c */
[----:B------:R-:W-:-:S04]  /*0440*/  IMAD.WIDE.U32 R30, R30, 0x22, R44 ;  /* 0x000000221e1e7825 */ /* 0x000fc800078e002c */
[----:B------:R-:W-:-:S04]  /*0450*/  IMAD.WIDE.U32 R40, R40, 0x22, R44 ;  /* 0x0000002228287825 */ /* 0x000fc800078e002c */
[----:B------:R-:W-:-:S04]  /*0460*/  IMAD.WIDE.U32 R34, R35, 0x22, R44 ;  /* 0x0000002223227825 */ /* 0x000fc800078e002c */
[----:B------:R-:W-:-:S04]  /*0470*/  IMAD.WIDE.U32 R28, R29, 0x22, R44 ;  /* 0x000000221d1c7825 */ /* 0x000fc800078e002c */
[----:B------:R-:W-:Y:S01]  /*0480*/  IMAD.WIDE.U32 R44, R9, 0x22, R44 ;  /* 0x00000022092c7825 */ /* 0x000fe200078e002c */
[----:B------:R-:W-:Y:S02]  /*0490*/  LEA R9, R0, R3, 0x3 ;  /* 0x0000000300097211 */ /* 0x000fe400078e18ff */
[----:B------:R-:W-:Y:S02]  /*04a0*/  MOV R3, R23 ;  /* 0x0000001700037202 */ /* 0x000fe40000000f00 */
[----:B------:R-:W-:-:S05]  /*04b0*/  LEA.HI R0, R9, R24, RZ, 0x1d ;  /* 0x0000001809007211 */ /* 0x000fca00078fe8ff */
[C---:B------:R-:W-:Y:S02]  /*04c0*/  IMAD R22, R9.reuse, 0x4, R0 ;  /* 0x0000000409167824 */ /* 0x040fe400078e0200 */
[----:B------:R-:W-:-:S03]  /*04d0*/  IMAD R0, R9, R7, R24 ;  /* 0x0000000709007224 */ /* 0x000fc600078e0218 */
[----:B------:R-:W-:Y:S01]  /*04e0*/  LEA R22, R22, UR5, 0x2 ;  /* 0x0000000516167c11 */ /* 0x000fe2000f8e10ff */
[----:B-1--4-:R-:W-:-:S06]  /*04f0*/  UMOV UR5, URZ ;  /* 0x000000ff00057c82 */ /* 0x012fcc0008000000 */
.L_x_330:
[-C--:B------:R-:W-:Y:S02]  /*0500*/  IADD3 R12, P1, PT, R38, R6.reuse, RZ ;  /* 0x00000006260c7210 */ /* 0x080fe40007f3e0ff */
[-C--:B------:R-:W-:Y:S02]  /*0510*/  IADD3 R18, P0, PT, R42, R6.reuse, RZ ;  /* 0x000000062a127210 */ /* 0x080fe40007f1e0ff */
[-C--:B------:R-:W-:Y:S02]  /*0520*/  IADD3.X R13, PT, PT, R39, R5.reuse, RZ, P1, !PT ;  /* 0x00000005270d7210 */ /* 0x080fe40000ffe4ff */
[-C--:B0-----:R-:W-:Y:S01]  /*0530*/  IADD3 R8, P1, PT, R28, R6.reuse, RZ ;  /* 0x000000061c087210 */ /* 0x081fe20007f3e0ff */
[--C-:B------:R-:W-:Y:S01]  /*0540*/  IMAD.X R19, R43, 0x1, R5.reuse, P0 ;  /* 0x000000012b137824 */ /* 0x100fe200000e0605 */
[-C--:B------:R-:W-:Y:S01]  /*0550*/  IADD3 R16, P0, PT, R32, R6.reuse, RZ ;  /* 0x0000000620107210 */ /* 0x080fe20007f1e0ff */
[----:B------:R-:W2:Y:S02]  /*0560*/  LDG.E.U16.CONSTANT R11, desc[UR12][R12.64+0x2] ;  /* 0x0000020c0c0b7981 */ /* 0x000ea4000c1e9500 */
[----:B------:R-:W-:Y:S01]  /*0570*/  IMAD.X R9, R29, 0x1, R5, P1 ;  /* 0x000000011d097824 */ /* 0x000fe200008e0605 */
[----:B------:R-:W-:Y:S01]  /*0580*/  IADD3.X R17, PT, PT, R33, R5, RZ, P0, !PT ;  /* 0x0000000521117210 */ /* 0x000fe200007fe4ff */
[----:B------:R-:W2:Y:S04]  /*0590*/  LDG.E.U16.CONSTANT R14, desc[UR12][R12.64+0x4] ;  /* 0x0000040c0c0e7981 */ /* 0x000ea8000c1e9500 */
[----:B------:R-:W3:Y:S04]  /*05a0*/  LDG.E.U16.CONSTANT R37, desc[UR12][R8.64+0x2] ;  /* 0x0000020c08257981 */ /* 0x000ee8000c1e9500 */
[----:B------:R0:W3:Y:S04]  /*05b0*/  LDG.E.U16.CONSTANT R10, desc[UR12][R8.64+0x4] ;  /* 0x0000040c080a7981 */ /* 0x0000e8000c1e9500 */
[----:B------:R-:W4:Y:S04]  /*05c0*/  LDG.E.U16.CONSTANT R21, desc[UR12][R18.64+0x2] ;  /* 0x0000020c12157981 */ /* 0x000f28000c1e9500 */
[----:B------:R1:W4:Y:S01]  /*05d0*/  LDG.E.U16.CONSTANT R15, desc[UR12][R18.64+0x4] ;  /* 0x0000040c120f7981 */ /* 0x000322000c1e9500 */
[----:B0-----:R-:W-:-:S03]  /*05e0*/  IADD3 R8, P0, PT, R30, R6, RZ ;  /* 0x000000061e087210 */ /* 0x001fc60007f1e0ff */
[----:B------:R-:W4:Y:S01]  /*05f0*/  LDG.E.U16.CONSTANT R26, desc[UR12][R16.64+0x2] ;  /* 0x0000020c101a7981 */ /* 0x000f22000c1e9500 */
[----:B------:R-:W-:-:S03]  /*0600*/  IADD3.X R9, PT, PT, R31, R5, RZ, P0, !PT ;  /* 0x000000051f097210 */ /* 0x000fc600007fe4ff */
[----:B------:R-:W4:Y:S04]  /*0610*/  LDG.E.U16.CONSTANT R27, desc[UR12][R16.64+0x4] ;  /* 0x0000040c101b7981 */ /* 0x000f28000c1e9500 */
[----:B------:R-:W4:Y:S04]  /*0620*/  LDG.E.U16.CONSTANT R13, desc[UR12][R8.64+0x2] ;  /* 0x0000020c080d7981 */ /* 0x000f28000c1e9500 */
[----:B------:R0:W4:Y:S01]  /*0630*/  LDG.E.U16.CONSTANT R12, desc[UR12][R8.64+0x4] ;  /* 0x0000040c080c7981 */ /* 0x000122000c1e9500 */
[----:B-1----:R-:W-:-:S04]  /*0640*/  IADD3 R18, P0, PT, R34, R6, RZ ;  /* 0x0000000622127210 */ /* 0x002fc80007f1e0ff */
[----:B------:R-:W-:Y:S02]  /*0650*/  IADD3.X R19, PT, PT, R35, R5, RZ, P0, !PT ;  /* 0x0000000523137210 */ /* 0x000fe400007fe4ff */
[----:B0-----:R-:W-:-:S03]  /*0660*/  IADD3 R8, P0, PT, R40, R6, RZ ;  /* 0x0000000628087210 */ /* 0x001fc60007f1e0ff */
[----:B------:R-:W4:Y:S01]  /*0670*/  LDG.E.U16.CONSTANT R17, desc[UR12][R18.64+0x2] ;  /* 0x0000020c12117981 */ /* 0x000f22000c1e9500 */
[----:B------:R-:W-:-:S03]  /*0680*/  IADD3.X R9, PT, PT, R41, R5, RZ, P0, !PT ;  /* 0x0000000529097210 */ /* 0x000fc600007fe4ff */
[----:B------:R2:W4:Y:S02]  /*0690*/  LDG.E.U16.CONSTANT R16, desc[UR12][R18.64+0x4] ;  /* 0x0000040c12107981 */ /* 0x000524000c1e9500 */
[----:B--2---:R-:W-:Y:S02]  /*06a0*/  LEA R19, R14, R11, 0x10 ;  /* 0x0000000b0e137211 */ /* 0x004fe400078e80ff */
[----:B------:R-:W2:Y:S01]  /*06b0*/  LDG.E.U16.CONSTANT R14, desc[UR12][R8.64+0x2] ;  /* 0x0000020c080e7981 */ /* 0x000ea2000c1e9500 */
[----:B---3--:R-:W-:Y:S02]  /*06c0*/  LEA R37, R10, R37, 0x10 ;  /* 0x000000250a257211 */ /* 0x008fe400078e80ff */
[----:B------:R-:W-:-:S04]  /*06d0*/  IADD3 R10, P0, PT, R44, R6, RZ ;  /* 0x000000062c0a7210 */ /* 0x000fc80007f1e0ff */
[----:B------:R-:W-:Y:S01]  /*06e0*/  IADD3.X R11, PT, PT, R45, R5, RZ, P0, !PT ;  /* 0x000000052d0b7210 */ /* 0x000fe200007fe4ff */
[----:B----4-:R-:W-:Y:S02]  /*06f0*/  IMAD R15, R15, 0x10000, R21 ;  /* 0x000100000f0f7824 */ /* 0x010fe400078e0215 */
[----:B------:R0:W2:Y:S04]  /*0700*/  LDG.E.U16.CONSTANT R21, desc[UR12][R8.64+0x4] ;  /* 0x0000040c08157981 */ /* 0x0000a8000c1e9500 */
[----:B------:R-:W3:Y:S01]  /*0710*/  LDG.E.U16.CONSTANT R18, desc[UR12][R10.64+0x2] ;  /* 0x0000020c0a127981 */ /* 0x000ee2000c1e9500 */
[----:B------:R-:W-:-:S03]  /*0720*/  IMAD R27, R27, 0x10000, R26 ;  /* 0x000100001b1b7824 */ /* 0x000fc600078e021a */
[----:B------:R1:W3:Y:S01]  /*0730*/  LDG.E.U16.CONSTANT R26, desc[UR12][R10.64+0x4] ;  /* 0x0000040c0a1a7981 */ /* 0x0002e2000c1e9500 */
[----:B0-----:R-:W-:Y:S02]  /*0740*/  MOV R8, R6 ;  /* 0x0000000600087202 */ /* 0x001fe40000000f00 */
[----:B------:R-:W-:Y:S01]  /*0750*/  MOV R9, R5 ;  /* 0x0000000500097202 */ /* 0x000fe20000000f00 */
[----:B-1----:R-:W-:Y:S02]  /*0760*/  IMAD R11, R12, 0x10000, R13 ;  /* 0x000100000c0b7824 */ /* 0x002fe400078e020d */
[----:B------:R-:W-:-:S06]  /*0770*/  IMAD.WIDE.U32 R12, R0, 0x22, R8 ;  /* 0x00000022000c7825 */ /* 0x000fcc00078e0008 */
[----:B------:R-:W4:Y:S01]  /*0780*/  LDG.E.U16.CONSTANT R12, desc[UR12][R12.64] ;  /* 0x0000000c0c0c7981 */ /* 0x000f22000c1e9500 */
[----:B------:R-:W-:-:S03]  /*0790*/  IMAD R17, R16, 0x10000, R17 ;  /* 0x0001000010117824 */ /* 0x000fc600078e0211 */
[----:B------:R0:W-:Y:S04]  /*07a0*/  STS [R4], R15 ;  /* 0x0000000f04007388 */ /* 0x0001e80000000800 */
[----:B------:R0:W-:Y:S04]  /*07b0*/  STS [R4+0x210], R19 ;  /* 0x0002101304007388 */ /* 0x0001e80000000800 */
[----:B------:R0:W-:Y:S04]  /*07c0*/  STS [R4+0x420], R27 ;  /* 0x0004201b04007388 */ /* 0x0001e80000000800 */
[----:B------:R0:W-:Y:S04]  /*07d0*/  STS [R4+0x630], R37 ;  /* 0x0006302504007388 */ /* 0x0001e80000000800 */
[----:B------:R0:W-:Y:S04]  /*07e0*/  STS [R4+0x840], R11 ;  /* 0x0008400b04007388 */ /* 0x0001e80000000800 */
[----:B------:R0:W-:Y:S01]  /*07f0*/  STS [R4+0xa50], R17 ;  /* 0x000a501104007388 */ /* 0x0001e20000000800 */
[----:B------:R-:W-:Y:S01]  /*0800*/  UISETP.GE.AND UP0, UPT, UR4, UR11, UPT ;  /* 0x0000000b0400728c */ /* 0x000fe2000bf06270 */
[----:B--2---:R-:W-:-:S02]  /*0810*/  LEA R21, R21, R14, 0x10 ;  /* 0x0000000e15157211 */ /* 0x004fc400078e80ff */
[----:B---3--:R-:W-:-:S03]  /*0820*/  LEA R9, R26, R18, 0x10 ;  /* 0x000000121a097211 */ /* 0x008fc600078e80ff */
[----:B------:R0:W-:Y:S04]  /*0830*/  STS [R4+0xc60], R21 ;  /* 0x000c601504007388 */ /* 0x0001e80000000800 */
[----:B------:R0:W-:Y:S01]  /*0840*/  STS [R4+0xe70], R9 ;  /* 0x000e700904007388 */ /* 0x0001e20000000800 */
[----:B----4-:R-:W-:-:S05]  /*0850*/  HADD2.F32 R8, -RZ, R12.H0_H0 ;  /* 0x2000000cff087230 */ /* 0x010fca0000004100 */
[----:B------:R0:W-:Y:S01]  /*0860*/  STS [R22], R8 ;  /* 0x0000000816007388 */ /* 0x0001e20000000800 */
[----:B------:R-:W-:Y:S05]  /*0870*/  BRA.U UP0, `(.L_x_329) ;  /* 0x0000000900887547 */ /* 0x000fea000b800000 */
[----:B------:R-:W1:Y:S01]  /*0880*/  LDC R10, c[0x0][0x3c8] ;  /* 0x0000f200ff0a7b82 */ /* 0x000e620000000800 */
[----:B-----5:R-:W-:Y:S02]  /*0890*/  IABS R14, R25 ;  /* 0x00000019000e7213 */ /* 0x020fe40000000000 */
[----:B-1----:R-:W-:-:S04]  /*08a0*/  IABS R12, R10 ;  /* 0x0000000a000c7213 */ /* 0x002fc80000000000 */
[----:B0-----:R-:W0:Y:S08]  /*08b0*/  I2F.RP R11, R12 ;  /* 0x0000000c000b7306 */ /* 0x001e300000209400 */
        /* <DEDUP_REMOVED lines=9> */
[----:B------:R-:W-:-:S03]  /*0950*/  ISETP.GE.AND P1, PT, R8, RZ, PT ;  /* 0x000000ff0800720c */ /* 0x000fc60003f26270 */
[----:B------:R-:W-:-:S05]  /*0960*/  IMAD.HI.U32 R9, R9, R13, RZ ;  /* 0x0000000d09097227 */ /* 0x000fca00078e00ff */
[----:B------:R-:W-:-:S05]  /*0970*/  IADD3 R11, PT, PT, -R9, RZ, RZ ;  /* 0x000000ff090b7210 */ /* 0x000fca0007ffe1ff */
[----:B------:R-:W-:-:S05]  /*0980*/  IMAD R11, R12, R11, R13 ;  /* 0x0000000b0c0b7224 */ /* 0x000fca00078e020d */
[----:B------:R-:W-:-:S13]  /*0990*/  ISETP.GT.U32.AND P2, PT, R12, R11, PT ;  /* 0x0000000b0c00720c */ /* 0x000fda0003f44070 */
[-C--:B------:R-:W-:Y:S01]  /*09a0*/  @!P2 IADD3 R11, PT, PT, R11, -R12.reuse, RZ ;  /* 0x8000000c0b0ba210 */ /* 0x080fe20007ffe0ff */
[----:B------:R-:W-:Y:S01]  /*09b0*/  @!P2 VIADD R9, R9, 0x1 ;  /* 0x000000010909a836 */ /* 0x000fe20000000000 */
[----:B------:R-:W-:Y:S02]  /*09c0*/  ISETP.NE.AND P2, PT, R10, RZ, PT ;  /* 0x000000ff0a00720c */ /* 0x000fe40003f45270 */
[----:B------:R-:W-:-:S13]  /*09d0*/  ISETP.GE.U32.AND P0, PT, R11, R12, PT ;  /* 0x0000000c0b00720c */ /* 0x000fda0003f06070 */
[----:B------:R-:W-:-:S04]  /*09e0*/  @P0 IADD3 R9, PT, PT, R9, 0x1, RZ ;  /* 0x0000000109090810 */ /* 0x000fc80007ffe0ff */
[----:B------:R-:W-:-:S05]  /*09f0*/  MOV R16, R9 ;  /* 0x0000000900107202 */ /* 0x000fca0000000f00 */
[----:B------:R-:W-:Y:S01]  /*0a00*/  @!P1 IMAD.MOV R16, RZ, RZ, -R16 ;  /* 0x000000ffff109224 */ /* 0x000fe200078e0a10 */
[----:B------:R-:W-:-:S04]  /*0a10*/  @!P2 LOP3.LUT R16, RZ, R10, RZ, 0x33, !PT ;  /* 0x0000000aff10a212 */ /* 0x000fc800078e33ff */
[----:B------:R-:W-:-:S04]  /*0a20*/  ISETP.GE.AND P0, PT, R16, UR14, PT ;  /* 0x0000000e10007c0c */ /* 0x000fc8000bf06270 */
[----:B------:R-:W-:Y:S02]  /*0a30*/  ISETP.GE.OR P1, PT, R3, UR8, P0 ;  /* 0x0000000803007c0c */ /* 0x000fe40008726670 */
        /* <DEDUP_REMOVED lines=15> */
[----:B------:R-:W3:Y:S01]  /*0b30*/  @!P1 LDG.E.CONSTANT R13, desc[UR12][R8.64+0x4] ;  /* 0x0000040c080d9981 */ /* 0x000ee2000c1e9900 */
[----:B------:R-:W0:Y:S01]  /*0b40*/  S2UR UR10, SR_CgaCtaId ;  /* 0x00000000000a79c3 */ /* 0x000e220000008800 */
[----:B------:R-:W-:Y:S01]  /*0b50*/  @!P0 MOV R14, 0x400 ;  /* 0x00000400000e8802 */ /* 0x000fe20000000f00 */
[----:B------:R-:W-:Y:S01]  /*0b60*/  UMOV UR9, 0x400 ;  /* 0x0000040000097882 */ /* 0x000fe20000000000 */
[----:B------:R-:W1:Y:S01]  /*0b70*/  S2R R37, SR_TID.Y ;  /* 0x0000000000257919 */ /* 0x000e620000002200 */
[----:B------:R-:W-:Y:S01]  /*0b80*/  UIADD3 UR7, UPT, UPT, UR9, 0x1290, URZ ;  /* 0x0000129009077890 */ /* 0x000fe2000fffe0ff */
[----:B------:R-:W-:Y:S01]  /*0b90*/  @!P0 IADD3 R14, PT, PT, R14, 0x1490, RZ ;  /* 0x000014900e0e8810 */ /* 0x000fe20007ffe0ff */
[----:B------:R-:W4:Y:S01]  /*0ba0*/  @!P0 S2R R15, SR_CgaCtaId ;  /* 0x00000000000f8919 */ /* 0x000f220000008800 */
[----:B------:R-:W-:-:S02]  /*0bb0*/  @!P1 LOP3.LUT R12, R12, 0x7c, RZ, 0xc0, !PT ;  /* 0x0000007c0c0c9812 */ /* 0x000fc400078ec0ff */
[----:B------:R-:W-:Y:S01]  /*0bc0*/  LEA R27, R20, R23, 0x2 ;  /* 0x00000017141b7211 */ /* 0x000fe200078e10ff */
[----:B0-----:R-:W-:Y:S02]  /*0bd0*/  ULEA UR7, UR10, UR7, 0x18 ;  /* 0x000000070a077291 */ /* 0x001fe4000f8ec0ff */
[----:B------:R-:W-:-:S06]  /*0be0*/  ULEA UR15, UR10, UR9, 0x18 ;  /* 0x000000090a0f7291 */ /* 0x000fcc000f8ec0ff */
[----:B------:R-:W-:Y:S01]  /*0bf0*/  MOV R21, UR15 ;  /* 0x0000000f00157c02 */ /* 0x000fe20008000f00 */
[C---:B-1----:R-:W-:Y:S01]  /*0c00*/  @!P0 IMAD R19, R37.reuse, 0x4, R24 ;  /* 0x0000000425138824 */ /* 0x042fe200078e0218 */
[C---:B------:R-:W-:Y:S01]  /*0c10*/  LEA R26, R37.reuse, UR7, 0x7 ;  /* 0x00000007251a7c11 */ /* 0x040fe2000f8e38ff */
[----:B------:R-:W-:Y:S01]  /*0c20*/  @!P1 IMAD R12, R37, 0x80, R12 ;  /* 0x00000080250c9824 */ /* 0x000fe200078e020c */
[----:B----4-:R-:W-:Y:S01]  /*0c30*/  @!P0 LEA R14, R15, R14, 0x18 ;  /* 0x0000000e0f0e8211 */ /* 0x010fe200078ec0ff */
        /* <DEDUP_REMOVED lines=9> */
[----:B------:R-:W-:Y:S03]  /*0cd0*/  BAR.SYNC.DEFER_BLOCKING 0x0 ;  /* 0x0000000000007b1d */ /* 0x000fe60000010000 */
[----:B------:R-:W-:-:S02]  /*0ce0*/  LEA R27, R27, UR7, 0x2 ;  /* 0x000000071b1b7c11 */ /* 0x000fc4000f8e10ff */
[----:B------:R-:W-:Y:S01]  /*0cf0*/  LEA R37, R37, UR9, 0x4 ;  /* 0x0000000925257c11 */ /* 0x000fe2000f8e20ff */
[----:B------:R-:W-:Y:S04]  /*0d00*/  LDS R15, [R21] ;  /* 0x00000000150f7984 */ /* 0x000fe80000000800 */
[----:B------:R-:W0:Y:S04]  /*0d10*/  LDS.128 R8, [R26] ;  /* 0x000000001a087984 */ /* 0x000e280000000c00 */
[----:B------:R-:W1:Y:S04]  /*0d20*/  LDS R18, [R21+0x4] ;  /* 0x0000040015127984 */ /* 0x000e680000000800 */
[----:B------:R-:W2:Y:S01]  /*0d30*/  LDS R17, [R21+0x8] ;  /* 0x0000080015117984 */ /* 0x000ea20000000800 */
[----:B0-----:R-:W-:-:S03]  /*0d40*/  IDP.4A.S8.S8 R14, R15, R8, RZ ;  /* 0x000000080f0e7226 */ /* 0x001fc600000006ff */
[----:B------:R-:W0:Y:S01]  /*0d50*/  LDS R8, [R21+0xc] ;  /* 0x00000c0015087984 */ /* 0x000e220000000800 */
[----:B-1----:R-:W-:-:S03]  /*0d60*/  IDP.4A.S8.S8 R9, R18, R9, R14 ;  /* 0x0000000912097226 */ /* 0x002fc6000000060e */
[----:B------:R-:W-:Y:S01]  /*0d70*/  LDS R18, [R21+0x10] ;  /* 0x0000100015127984 */ /* 0x000fe20000000800 */
[----:B--2---:R-:W-:-:S03]  /*0d80*/  IDP.4A.S8.S8 R9, R17, R10, R9 ;  /* 0x0000000a11097226 */ /* 0x004fc60000000609 */
[----:B------:R-:W1:Y:S04]  /*0d90*/  LDS.128 R12, [R26+0x10] ;  /* 0x000010001a0c7984 */ /* 0x000e680000000c00 */
[----:B------:R-:W2:Y:S01]  /*0da0*/  LDS R10, [R21+0x14] ;  /* 0x00001400150a7984 */ /* 0x000ea20000000800 */
[----:B0-----:R-:W-:-:S03]  /*0db0*/  IDP.4A.S8.S8 R9, R8, R11, R9 ;  /* 0x0000000b08097226 */ /* 0x001fc60000000609 */
[----:B------:R-:W-:Y:S04]  /*0dc0*/  LDS R11, [R21+0x20] ;  /* 0x00002000150b7984 */ /* 0x000fe80000000800 */
[----:B------:R-:W0:Y:S01]  /*0dd0*/  LDS R8, [R21+0x18] ;  /* 0x0000180015087984 */ /* 0x000e220000000800 */
[----:B-1----:R-:W-:-:S03]  /*0de0*/  IDP.4A.S8.S8 R9, R18, R12, R9 ;  /* 0x0000000c12097226 */ /* 0x002fc60000000609 */
[----:B------:R-:W1:Y:S01]  /*0df0*/  LDS.128 R16, [R26+0x20] ;  /* 0x000020001a107984 */ /* 0x000e620000000c00 */
[----:B--2---:R-:W-:-:S03]  /*0e00*/  IDP.4A.S8.S8 R13, R10, R13, R9 ;  /* 0x0000000d0a0d7226 */ /* 0x004fc60000000609 */
[----:B------:R-:W2:Y:S04]  /*0e10*/  LDS R9, [R21+0x24] ;  /* 0x0000240015097984 */ /* 0x000ea80000000800 */
[----:B------:R-:W3:Y:S04]  /*0e20*/  LDS R10, [R21+0x28] ;  /* 0x00002800150a7984 */ /* 0x000ee80000000800 */
[----:B------:R-:W4:Y:S01]  /*0e30*/  LDS R12, [R21+0x2c] ;  /* 0x00002c00150c7984 */ /* 0x000f220000000800 */
[----:B0-----:R-:W-:-:S03]  /*0e40*/  IDP.4A.S8.S8 R14, R8, R14, R13 ;  /* 0x0000000e080e7226 */ /* 0x001fc6000000060d */
[----:B------:R-:W-:Y:S01]  /*0e50*/  LDS R13, [R21+0x30] ;  /* 0x00003000150d7984 */ /* 0x000fe20000000800 */
[----:B-1----:R-:W-:-:S04]  /*0e60*/  IDP.4A.S8.S8 R16, R11, R16, RZ ;  /* 0x000000100b107226 */ /* 0x002fc800000006ff */
[----:B--2---:R-:W-:Y:S02]  /*0e70*/  IDP.4A.S8.S8 R9, R9, R17, R16 ;  /* 0x0000001109097226 */ /* 0x004fe40000000610 */
[----:B------:R-:W-:Y:S02]  /*0e80*/  LDS R16, [R21+0x34] ;  /* 0x0000340015107984 */ /* 0x000fe40000000800 */
[----:B---3--:R-:W-:Y:S02]  /*0e90*/  IDP.4A.S8.S8 R18, R10, R18, R9 ;  /* 0x000000120a127226 */ /* 0x008fe40000000609 */
[----:B------:R-:W0:Y:S02]  /*0ea0*/  LDS.128 R8, [R26+0x30] ;  /* 0x000030001a087984 */ /* 0x000e240000000c00 */
[----:B----4-:R-:W-:Y:S02]  /*0eb0*/  IDP.4A.S8.S8 R19, R12, R19, R18 ;  /* 0x000000130c137226 */ /* 0x010fe40000000612 */
[----:B------:R-:W-:Y:S02]  /*0ec0*/  LDS R17, [R21+0x40] ;  /* 0x0000400015117984 */ /* 0x000fe40000000800 */
[----:B0-----:R-:W-:-:S02]  /*0ed0*/  IDP.4A.S8.S8 R12, R13, R8, R19 ;  /* 0x000000080d0c7226 */ /* 0x001fc40000000613 */
[----:B------:R-:W0:Y:S02]  /*0ee0*/  LDS R8, [R21+0x1c] ;  /* 0x00001c0015087984 */ /* 0x000e240000000800 */
[----:B------:R-:W-:Y:S02]  /*0ef0*/  IDP.4A.S8.S8 R9, R16, R9, R12 ;  /* 0x0000000910097226 */ /* 0x000fe4000000060c */
[----:B------:R-:W1:Y:S04]  /*0f00*/  LDS R13, [R21+0x38] ;  /* 0x00003800150d7984 */ /* 0x000e680000000800 */
[----:B------:R-:W-:Y:S01]  /*0f10*/  LDS R16, [R21+0x3c] ;  /* 0x00003c0015107984 */ /* 0x000fe20000000800 */
[----:B0-----:R-:W-:Y:S02]  /*0f20*/  IDP.4A.S8.S8 R8, R8, R15, R14 ;  /* 0x0000000f08087226 */ /* 0x001fe4000000060e */
[----:B-1----:R-:W-:-:S03]  /*0f30*/  IDP.4A.S8.S8 R10, R13, R10, R9 ;  /* 0x0000000a0d0a7226 */ /* 0x002fc60000000609 */
[----:B------:R-:W-:Y:S01]  /*0f40*/  I2FP.F32.S32 R8, R8 ;  /* 0x0000000800087245 */ /* 0x000fe20000201400 */
[----:B------:R-:W-:Y:S04]  /*0f50*/  LDS R9, [R27] ;  /* 0x000000001b097984 */ /* 0x000fe80000000800 */
[----:B------:R-:W0:Y:S02]  /*0f60*/  LDS.128 R12, [R37] ;  /* 0x00000000250c7984 */ /* 0x000e240000000c00 */
[----:B0-----:R-:W-:Y:S01]  /*0f70*/  FMUL.FTZ R9, R9, R12 ;  /* 0x0000000c09097220 */ /* 0x001fe20000410000 */
[----:B------:R-:W-:Y:S02]  /*0f80*/  IDP.4A.S8.S8 R12, R16, R11, R10 ;  /* 0x0000000b100c7226 */ /* 0x000fe4000000060a */
[----:B------:R-:W-:Y:S01]  /*0f90*/  LDS R16, [R21+0x44] ;  /* 0x0000440015107984 */ /* 0x000fe20000000800 */
[----:B------:R-:W-:-:S02]  /*0fa0*/  FFMA.FTZ R36, R9, R8, R36 ;  /* 0x0000000809247223 */ /* 0x000fc40000010024 */
[----:B------:R-:W-:Y:S01]  /*0fb0*/  I2FP.F32.S32 R12, R12 ;  /* 0x0000000c000c7245 */ /* 0x000fe20000201400 */
[----:B------:R-:W0:Y:S02]  /*0fc0*/  LDS.128 R8, [R26+0x40] ;  /* 0x000040001a087984 */ /* 0x000e240000000c00 */
[----:B0-----:R-:W-:Y:S02]  /*0fd0*/  IDP.4A.S8.S8 R8, R17, R8, RZ ;  /* 0x0000000811087226 */ /* 0x001fe400000006ff */
[----:B------:R-:W-:Y:S02]  /*0fe0*/  LDS R17, [R21+0x4c] ;  /* 0x00004c0015117984 */ /* 0x000fe40000000800 */
[----:B------:R-:W-:Y:S02]  /*0ff0*/  IDP.4A.S8.S8 R9, R16, R9, R8 ;  /* 0x0000000910097226 */ /* 0x000fe40000000608 */
[----:B------:R-:W0:Y:S04]  /*1000*/  LDS R16, [R21+0x48] ;  /* 0x0000480015107984 */ /* 0x000e280000000800 */
[----:B------:R-:W1:Y:S01]  /*1010*/  LDS R8, [R27+0x4] ;  /* 0x000004001b087984 */ /* 0x000e620000000800 */
[----:B0-----:R-:W-:-:S03]  /*1020*/  IDP.4A.S8.S8 R10, R16, R10, R9 ;  /* 0x0000000a100a7226 */ /* 0x001fc60000000609 */
[----:B------:R-:W-:Y:S01]  /*1030*/  LDS R9, [R21+0x54] ;  /* 0x0000540015097984 */ /* 0x000fe20000000800 */
[----:B-1----:R-:W-:Y:S01]  /*1040*/  FMUL.FTZ R13, R8, R13 ;  /* 0x0000000d080d7220 */ /* 0x002fe20000410000 */
[----:B------:R-:W-:Y:S02]  /*1050*/  IDP.4A.S8.S8 R11, R17, R11, R10 ;  /* 0x0000000b110b7226 */ /* 0x000fe4000000060a */
[----:B------:R-:W-:Y:S01]  /*1060*/  LDS R8, [R21+0x50] ;  /* 0x0000500015087984 */ /* 0x000fe20000000800 */
[----:B------:R-:W-:-:S03]  /*1070*/  FFMA.FTZ R36, R13, R12, R36 ;  /* 0x0000000c0d247223 */ /* 0x000fc60000010024 */
[----:B------:R-:W0:Y:S04]  /*1080*/  LDS.128 R16, [R26+0x50] ;  /* 0x000050001a107984 */ /* 0x000e280000000c00 */
[----:B------:R-:W1:Y:S04]  /*1090*/  LDS R10, [R21+0x58] ;  /* 0x00005800150a7984 */ /* 0x000e680000000800 */
[----:B------:R-:W-:Y:S04]  /*10a0*/  LDS R12, [R21+0x64] ;  /* 0x00006400150c7984 */ /* 0x000fe80000000800 */
[----:B------:R-:W-:Y:S01]  /*10b0*/  LDS R13, [R21+0x68] ;  /* 0x00006800150d7984 */ /* 0x000fe20000000800 */
[----:B0-----:R-:W-:-:S04]  /*10c0*/  IDP.4A.S8.S8 R8, R8, R16, R11 ;  /* 0x0000001008087226 */ /* 0x001fc8000000060b */
[----:B------:R-:W-:Y:S02]  /*10d0*/  IDP.4A.S8.S8 R9, R9, R17, R8 ;  /* 0x0000001109097226 */ /* 0x000fe40000000608 */
[----:B------:R-:W-:Y:S02]  /*10e0*/  LDS R17, [R21+0x60] ;  /* 0x0000600015117984 */ /* 0x000fe40000000800 */
[----:B-1----:R-:W-:Y:S02]  /*10f0*/  IDP.4A.S8.S8 R18, R10, R18, R9 ;  /* 0x000000120a127226 */ /* 0x002fe40000000609 */
[----:B------:R-:W0:Y:S02]  /*1100*/  LDS.128 R8, [R26+0x60] ;  /* 0x000060001a087984 */ /* 0x000e240000000c00 */
[----:B0-----:R-:W-:-:S04]  /*1110*/  IDP.4A.S8.S8 R8, R17, R8, RZ ;  /* 0x0000000811087226 */ /* 0x001fc800000006ff */
[----:B------:R-:W-:Y:S02]  /*1120*/  IDP.4A.S8.S8 R9, R12, R9, R8 ;  /* 0x000000090c097226 */ /* 0x000fe40000000608 */
[----:B------:R-:W0:Y:S02]  /*1130*/  LDS R8, [R21+0x5c] ;  /* 0x00005c0015087984 */ /* 0x000e240000000800 */
[----:B------:R-:W-:Y:S02]  /*1140*/  IDP.4A.S8.S8 R9, R13, R10, R9 ;  /* 0x0000000a0d097226 */ /* 0x000fe40000000609 */
[----:B------:R-:W1:Y:S04]  /*1150*/  LDS R12, [R21+0x6c] ;  /* 0x00006c00150c7984 */ /* 0x000e680000000800 */
[----:B------:R-:W-:Y:S04]  /*1160*/  LDS R13, [R21+0x70] ;  /* 0x00007000150d7984 */ /* 0x000fe80000000800 */
[----:B------:R-:W-:Y:S01]  /*1170*/  LDS R10, [R21+0x74] ;  /* 0x00007400150a7984 */ /* 0x000fe20000000800 */
[----:B0-----:R-:W-:-:S03]  /*1180*/  IDP.4A.S8.S8 R8, R8, R19, R18 ;  /* 0x0000001308087226 */ /* 0x001fc60000000612 */
[----:B------:R-:W0:Y:S01]  /*1190*/  LDS.128 R16, [R26+0x70] ;  /* 0x000070001a107984 */ /* 0x000e220000000c00 */
[----:B-1----:R-:W-:Y:S01]  /*11a0*/  IDP.4A.S8.S8 R9, R12, R11, R9 ;  /* 0x0000000b0c097226 */ /* 0x002fe20000000609 */
[----:B------:R-:W-:Y:S02]  /*11b0*/  I2FP.F32.S32 R8, R8 ;  /* 0x0000000800087245 */ /* 0x000fe40000201400 */
[----:B------:R-:W1:Y:S04]  /*11c0*/  LDS R11, [R21+0x78] ;  /* 0x00007800150b7984 */ /* 0x000e680000000800 */
[----:B------:R-:W2:Y:S01]  /*11d0*/  LDS R12, [R27+0xc] ;  /* 0x00000c001b0c7984 */ /* 0x000ea20000000800 */
[----:B0-----:R-:W-:-:S03]  /*11e0*/  IDP.4A.S8.S8 R13, R13, R16, R9 ;  /* 0x000000100d0d7226 */ /* 0x001fc60000000609 */
[----:B------:R-:W0:Y:S01]  /*11f0*/  LDS R16, [R21+0x7c] ;  /* 0x00007c0015107984 */ /* 0x000e220000000800 */
[----:B------:R-:W-:-:S03]  /*1200*/  IDP.4A.S8.S8 R13, R10, R17, R13 ;  /* 0x000000110a0d7226 */ /* 0x000fc6000000060d */
[----:B------:R-:W3:Y:S01]  /*1210*/  LDS R9, [R27+0x8] ;  /* 0x000008001b097984 */ /* 0x000ee20000000800 */
[----:B-1----:R-:W-:Y:S02]  /*1220*/  IDP.4A.S8.S8 R18, R11, R18, R13 ;  /* 0x000000120b127226 */ /* 0x002fe4000000060d */
[----:B--2---:R-:W-:Y:S02]  /*1230*/  FMUL.FTZ R15, R12, R15 ;  /* 0x0000000f0c0f7220 */ /* 0x004fe40000410000 */
[----:B0-----:R-:W-:Y:S02]  /*1240*/  IDP.4A.S8.S8 R16, R16, R19, R18 ;  /* 0x0000001310107226 */ /* 0x001fe40000000612 */
[----:B---3--:R-:W-:-:S03]  /*1250*/  FMUL.FTZ R9, R9, R14 ;  /* 0x0000000e09097220 */ /* 0x008fc60000410000 */
[----:B------:R-:W-:Y:S01]  /*1260*/  I2FP.F32.S32 R16, R16 ;  /* 0x0000001000107245 */ /* 0x000fe20000201400 */
[----:B------:R-:W-:-:S04]  /*1270*/  FFMA.FTZ R36, R9, R8, R36 ;  /* 0x0000000809247223 */ /* 0x000fc80000010024 */
[----:B------:R-:W-:Y:S01]  /*1280*/  FFMA.FTZ R36, R15, R16, R36 ;  /* 0x000000100f247223 */ /* 0x000fe20000010024 */
[----:B------:R-:W-:Y:S06]  /*1290*/  BAR.SYNC.DEFER_BLOCKING 0x0 ;  /* 0x0000000000007b1d */ /* 0x000fec0000010000 */
.L_x_329:
[----:B------:R-:W-:Y:S01]  /*12a0*/  UIADD3 UR5, UPT, UPT, UR5, 0x4, URZ ;  /* 0x0000000405057890 */ /* 0x000fe2000fffe0ff */
[----:B------:R-:W-:Y:S01]  /*12b0*/  IADD3 R6, P1, PT, R6, 0x88, RZ ;  /* 0x0000008806067810 */ /* 0x000fe20007f3e0ff */
[----:B------:R-:W-:Y:S01]  /*12c0*/  UIADD3 UR4, UPT, UPT, UR4, 0x80, URZ ;  /* 0x0000008004047890 */ /* 0x000fe2000fffe0ff */
[----:B------:R-:W-:Y:S01]  /*12d0*/  VIADD R2, R2, 0x4 ;  /* 0x0000000402027836 */ /* 0x000fe20000000000 */
[----:B------:R-:W-:Y:S02]  /*12e0*/  IADD3 R3, PT, PT, R3, 0x4, RZ ;  /* 0x0000000403037810 */ /* 0x000fe40007ffe0ff */
[----:B------:R-:W-:Y:S02]  /*12f0*/  ISETP.LE.AND P0, PT, R7, UR5, PT ;  /* 0x0000000507007c0c */ /* 0x000fe4000bf03270 */
[----:B------:R-:W-:-:S11]  /*1300*/  IADD3.X R5, PT, PT, RZ, R5, RZ, P1, !PT ;  /* 0x00000005ff057210 */ /* 0x000fd60000ffe4ff */
[----:B------:R-:W-:Y:S05]  /*1310*/  @!P0 BRA `(.L_x_330) ;  /* 0xfffffff000788947 */ /* 0x000fea000383ffff */
.L_x_328:
        /* <DEDUP_REMOVED lines=16> */
.L_x_331:
        /* <DEDUP_REMOVED lines=14> */
.L_x_1204:


//--------------------- .text._Z8moe_q5_1IN3c108BFloat16ELb1EEvPKvS3_PT_PKiS7_S7_iiiiiii --------------------------
	.section	.text._Z8moe_q5_1IN3c108BFloat16ELb1EEvPKvS3_PT_PKiS7_S7_iiiiiii,"ax",@progbits
	.align	128
.text._Z8moe_q5_1IN3c108BFloat16ELb1EEvPKvS3_PT_PKiS7_S7_iiiiiii:
        .type           _Z8moe_q5_1IN3c108BFloat16ELb1EEvPKvS3_PT_PKiS7_S7_iiiiiii,@function
        .size           _Z8moe_q5_1IN3c108BFloat16ELb1EEvPKvS3_PT_PKiS7_S7_iiiiiii,(.L_x_1205 - _Z8moe_q5_1IN3c108BFloat16ELb1EEvPKvS3_PT_PKiS7_S7_iiiiiii)
        .other          _Z8moe_q5_1IN3c108BFloat16ELb1EEvPKvS3_PT_PKiS7_S7_iiiiiii,@"STO_CUDA_ENTRY STV_DEFAULT"
_Z8moe_q5_1IN3c108BFloat16ELb1EEvPKvS3_PT_PKiS7_S7_iiiiiii:
        /* <DEDUP_REMOVED lines=29> */
[----:B------:R-:W1:Y:S01]  /*01d0*/  LDC R4, c[0x0][0x3b8] ;  /* 0x0000ee00ff047b82 */ /* 0x000e620000000800 */
[----:B------:R-:W2:Y:S01]  /*01e0*/  LDCU UR7, c[0x0][0x3b0] ;  /* 0x00007600ff0777ac */ /* 0x000ea20008000800 */
[C---:B------:R-:W-:Y:S02]  /*01f0*/  IMAD.SHL.U32 R0, R15.reuse, 0x4, RZ ;  /* 0x000000040f007824 */ /* 0x040fe400078e00ff */
[----:B------:R-:W-:Y:S02]  /*0200*/  HFMA2 R58, -RZ, RZ, 0, 0 ;  /* 0x00000000ff3a7431 */ /* 0x000fe400000001ff */
[----:B------:R-:W-:Y:S01]  /*0210*/  IMAD.SHL.U32 R57, R15, 0x80, RZ ;  /* 0x000000800f397824 */ /* 0x000fe200078e00ff */
[----:B------:R-:W3:Y:S01]  /*0220*/  LDCU.128 UR12, c[0x0][0x380] ;  /* 0x00007000ff0c77ac */ /* 0x000ee20008000c00 */
[----:B------:R-:W4:Y:S01]  /*0230*/  S2UR UR9, SR_CgaCtaId ;  /* 0x00000000000979c3 */ /* 0x000f220000008800 */
[----:B------:R-:W-:-:S02]  /*0240*/  ULOP3.LUT UR17, URZ, UR5, URZ, 0x33, !UPT ;  /* 0x00000005ff117292 */ /* 0x000fc4000f8e33ff */
[----:B------:R-:W-:Y:S01]  /*0250*/  USHF.R.S32.HI UR10, URZ, 0x5, UR6 ;  /* 0x00000005ff0a7899 */ /* 0x000fe20008011406 */
[----:B------:R-:W4:Y:S02]  /*0260*/  LDCU UR16, c[0x0][0x3c0] ;  /* 0x00007800ff1077ac */ /* 0x000f240008000800 */
[----:B------:R-:W-:Y:S01]  /*0270*/  UMOV UR6, 0x400 ;  /* 0x0000040000067882 */ /* 0x000fe20000000000 */
[----:B------:R-:W1:Y:S01]  /*0280*/  LDCU UR21, c[0x0][0x3b4] ;  /* 0x00007680ff1577ac */ /* 0x000e620008000800 */
[----:B--2---:R-:W-:Y:S02]  /*0290*/  UIMAD UR7, UR4, UR7, URZ ;  /* 0x00000007040772a4 */ /* 0x004fe4000f8e02ff */
[----:B------:R-:W-:Y:S02]  /*02a0*/  UIADD3 UR4, UPT, UPT, UR6, 0x24a0, URZ ;  /* 0x000024a006047890 */ /* 0x000fe4000fffe0ff */
[----:B---3--:R-:W-:Y:S01]  /*02b0*/  UIADD3 UR12, UP0, UPT, UR7, UR12, URZ ;  /* 0x0000000c070c7290 */ /* 0x008fe2000ff1e0ff */
[----:B------:R-:W2:Y:S01]  /*02c0*/  LDCU UR20, c[0x0][0x3bc] ;  /* 0x00007780ff1477ac */ /* 0x000ea20008000800 */
[C---:B0-----:R-:W-:Y:S01]  /*02d0*/  LEA.HI R3, R41.reuse, R0, RZ, 0x1d ;  /* 0x0000000029037211 */ /* 0x041fe200078fe8ff */
[----:B------:R-:W-:Y:S01]  /*02e0*/  IMAD.IADD R55, R0, 0x1, R41 ;  /* 0x0000000100377824 */ /* 0x000fe200078e0229 */
[C---:B------:R-:W-:Y:S01]  /*02f0*/  LOP3.LUT R40, R41.reuse, 0x7, RZ, 0xc0, !PT ;  /* 0x0000000729287812 */ /* 0x040fe200078ec0ff */
[----:B-1----:R-:W-:Y:S01]  /*0300*/  VIADD R0, R4, UR17 ;  /* 0x0000001104007c36 */ /* 0x002fe20008000000 */
[----:B------:R-:W-:Y:S01]  /*0310*/  ULEA.HI.X.SX32 UR13, UR7, UR13, 0x1, UP0 ;  /* 0x0000000d070d7291 */ /* 0x000fe200080f0eff */
[C---:B------:R-:W-:Y:S01]  /*0320*/  IMAD.SHL.U32 R2, R41.reuse, 0x2, RZ ;  /* 0x0000000229027824 */ /* 0x040fe200078e00ff */
[----:B------:R-:W-:Y:S01]  /*0330*/  UIADD3 UR7, UPT, UPT, UR6, 0x26a0, URZ ;  /* 0x000026a006077890 */ /* 0x000fe2000fffe0ff */
[----:B------:R-:W-:Y:S01]  /*0340*/  SHF.L.U32 R56, R41, 0x2, RZ ;  /* 0x0000000229387819 */ /* 0x000fe200000006ff */
[----:B----4-:R-:W-:Y:S01]  /*0350*/  USHF.R.S32.HI UR11, URZ, 0x1f, UR16 ;  /* 0x0000001fff0b7899 */ /* 0x010fe20008011410 */
[C---:B------:R-:W-:Y:S01]  /*0360*/  VIMNMX R11, PT, PT, R0.reuse, R3, PT ;  /* 0x00000003000b7248 */ /* 0x040fe20003fe0100 */
[----:B------:R-:W-:Y:S01]  /*0370*/  ULEA UR7, UR9, UR7, 0x18 ;  /* 0x0000000709077291 */ /* 0x000fe2000f8ec0ff */
[----:B------:R-:W-:Y:S01]  /*0380*/  VIADDMNMX R6, R3, 0x10, R0, PT ;  /* 0x0000001003067846 */ /* 0x000fe20003800100 */
[----:B------:R-:W-:Y:S01]  /*0390*/  ULEA.HI UR11, UR11, UR16, URZ, 0x5 ;  /* 0x000000100b0b7291 */ /* 0x000fe2000f8f28ff */
[----:B------:R-:W-:Y:S01]  /*03a0*/  SHF.R.S32.HI R4, RZ, 0x1f, R11 ;  /* 0x0000001fff047819 */ /* 0x000fe2000001140b */
[----:B------:R-:W-:Y:S01]  /*03b0*/  ULEA UR8, UR9, UR4, 0x18 ;  /* 0x0000000409087291 */ /* 0x000fe2000f8ec0ff */
[----:B------:R-:W-:Y:S01]  /*03c0*/  VIMNMX R3, PT, PT, R0, R15, PT ;  /* 0x0000000f00037248 */ /* 0x000fe20003fe0100 */
[----:B------:R-:W-:Y:S01]  /*03d0*/  IMAD R39, R6, UR10, RZ ;  /* 0x0000000a06277c24 */ /* 0x000fe2000f8e02ff */
[----:B------:R-:W-:Y:S01]  /*03e0*/  LEA.HI R7, R4, R11, RZ, 0x2 ;  /* 0x0000000b04077211 */ /* 0x000fe200078f10ff */
[----:B------:R-:W-:Y:S01]  /*03f0*/  USHF.R.S32.HI UR11, URZ, 0x5, UR11 ;  /* 0x00000005ff0b7899 */ /* 0x000fe2000801140b */
[----:B------:R-:W-:Y:S01]  /*0400*/  LOP3.LUT R60, R56, 0x1c, RZ, 0xc0, !PT ;  /* 0x0000001c383c7812 */ /* 0x000fe200078ec0ff */
[----:B------:R-:W-:Y:S01]  /*0410*/  IMAD R54, R3, 0x41, R2 ;  /* 0x0000004103367824 */ /* 0x000fe200078e0202 */
[----:B------:R-:W-:Y:S01]  /*0420*/  LEA.HI R46, R7, R40, RZ, 0x1e ;  /* 0x00000028072e7211 */ /* 0x000fe200078ff0ff */
[----:B------:R-:W-:Y:S01]  /*0430*/  IMAD R7, R3, UR10, RZ ;  /* 0x0000000a03077c24 */ /* 0x000fe2000f8e02ff */
[----:B------:R-:W-:Y:S01]  /*0440*/  SHF.R.S32.HI R3, RZ, 0x1f, R6 ;  /* 0x0000001fff037819 */ /* 0x000fe20000011406 */
[----:B------:R-:W-:Y:S01]  /*0450*/  UMOV UR4, URZ ;  /* 0x000000ff00047c82 */ /* 0x000fe20008000000 */
[----:B------:R-:W-:Y:S01]  /*0460*/  VIADDMNMX R9, R15, 0xc, R0, PT ;  /* 0x0000000c0f097846 */ /* 0x000fe20003800100 */
[----:B------:R-:W-:Y:S01]  /*0470*/  IMAD R46, R11, 0x8, R46 ;  /* 0x000000080b2e7824 */ /* 0x000fe200078e022e */
[--C-:B------:R-:W-:Y:S01]  /*0480*/  VIADDMNMX R13, R15, 0x10, R0.reuse, PT ;  /* 0x000000100f0d7846 */ /* 0x100fe20003800100 */
[----:B------:R-:W-:Y:S01]  /*0490*/  IMAD R11, R11, UR10, RZ ;  /* 0x0000000a0b0b7c24 */ /* 0x000fe2000f8e02ff */
[----:B------:R-:W-:Y:S01]  /*04a0*/  LEA.HI R3, R3, R6, RZ, 0x2 ;  /* 0x0000000603037211 */ /* 0x000fe200078f10ff */
[----:B------:R-:W-:Y:S01]  /*04b0*/  IMAD R17, R9, UR10, RZ ;  /* 0x0000000a09117c24 */ /* 0x000fe2000f8e02ff */
[----:B------:R-:W-:Y:S01]  /*04c0*/  VIADDMNMX R19, R15, 0x14, R0, PT ;  /* 0x000000140f137846 */ /* 0x000fe20003800100 */
[----:B------:R-:W-:Y:S01]  /*04d0*/  IMAD R51, R9, 0x41, R2 ;  /* 0x0000004109337824 */ /* 0x000fe200078e0202 */
[----:B------:R-:W-:Y:S01]  /*04e0*/  IADD3 R60, P0, PT, R60, UR14, RZ ;  /* 0x0000000e3c3c7c10 */ /* 0x000fe2000ff1e0ff */
[----:B------:R-:W-:Y:S01]  /*04f0*/  ULEA UR14, UR9, UR6, 0x18 ;  /* 0x00000006090e7291 */ /* 0x000fe2000f8ec0ff */
[--C-:B------:R-:W-:Y:S01]  /*0500*/  VIADDMNMX R33, R15, 0x4, R0.reuse, PT ;  /* 0x000000040f217846 */ /* 0x100fe20003800100 */
[----:B------:R-:W-:Y:S01]  /*0510*/  IMAD R9, R19, UR10, RZ ;  /* 0x0000000a13097c24 */ /* 0x000fe2000f8e02ff */
[C-C-:B------:R-:W-:Y:S01]  /*0520*/  VIADDMNMX R5, R15.reuse, 0x8, R0.reuse, PT ;  /* 0x000000080f057846 */ /* 0x140fe20003800100 */
[----:B------:R-:W-:Y:S01]  /*0530*/  IMAD.X R61, RZ, RZ, UR15, P0 ;  /* 0x0000000fff3d7e24 */ /* 0x000fe200080e06ff */
[----:B------:R-:W-:Y:S01]  /*0540*/  VIADDMNMX R21, R15, 0x18, R0, PT ;  /* 0x000000180f157846 */ /* 0x000fe20003800100 */
[----:B------:R-:W-:Y:S01]  /*0550*/  IMAD R50, R13, 0x41, R2 ;  /* 0x000000410d327824 */ /* 0x000fe200078e0202 */
[----:B------:R-:W-:Y:S01]  /*0560*/  VIADDMNMX R23, R15, 0x1c, R0, PT ;  /* 0x0000001c0f177846 */ /* 0x000fe20003800100 */
[--C-:B------:R-:W-:Y:S01]  /*0570*/  IMAD R53, R33, 0x41, R2.reuse ;  /* 0x0000004121357824 */ /* 0x100fe200078e0202 */
[----:B------:R-:W-:Y:S01]  /*0580*/  LEA R44, R15, UR7, 0x4 ;  /* 0x000000070f2c7c11 */ /* 0x000fe2000f8e20ff */
[----:B------:R-:W-:Y:S01]  /*0590*/  IMAD R15, R13, UR10, RZ ;  /* 0x0000000a0d0f7c24 */ /* 0x000fe2000f8e02ff */
[----:B------:R-:W-:Y:S01]  /*05a0*/  LEA.HI R3, R3, R40, RZ, 0x1e ;  /* 0x0000002803037211 */ /* 0x000fe200078ff0ff */
[----:B------:R-:W-:Y:S01]  /*05b0*/  UIADD3 UR6, UPT, UPT, UR6, 0x2080, URZ ;  /* 0x0000208006067890 */ /* 0x000fe2000fffe0ff */
[----:B------:R-:W-:Y:S01]  /*05c0*/  SHF.R.U32.HI R38, RZ, 0x2, R41 ;  /* 0x00000002ff267819 */ /* 0x000fe20000011629 */
[----:B------:R-:W-:Y:S01]  /*05d0*/  IMAD R49, R19, 0x41, R2 ;  /* 0x0000004113317824 */ /* 0x000fe200078e0202 */
[----:B------:R-:W-:Y:S01]  /*05e0*/  LOP3.LUT R56, R57, 0x7c, R56, 0xf8, !PT ;  /* 0x0000007c39387812 */ /* 0x000fe200078ef838 */
[----:B------:R-:W-:Y:S01]  /*05f0*/  IMAD R45, R6, 0x8, R3 ;  /* 0x00000008062d7824 */ /* 0x000fe200078e0203 */
[C---:B------:R-:W-:Y:S01]  /*0600*/  IADD3 R0, P4, PT, R38.reuse, R7, RZ ;  /* 0x0000000726007210 */ /* 0x040fe20007f9e0ff */
[C---:B------:R-:W-:Y:S01]  /*0610*/  IMAD R13, R21.reuse, UR10, RZ ;  /* 0x0000000a150d7c24 */ /* 0x040fe2000f8e02ff */
[C---:B------:R-:W-:Y:S01]  /*0620*/  IADD3 R3, P0, PT, R38.reuse, R15, RZ ;  /* 0x0000000f26037210 */ /* 0x040fe20007f1e0ff */
[--C-:B------:R-:W-:Y:S01]  /*0630*/  IMAD R48, R21, 0x41, R2.reuse ;  /* 0x0000004115307824 */ /* 0x100fe200078e0202 */
[C---:B------:R-:W-:Y:S01]  /*0640*/  IADD3 R4, P1, PT, R38.reuse, R9, RZ ;  /* 0x0000000926047210 */ /* 0x040fe20007f3e0ff */
[----:B------:R-:W-:Y:S01]  /*0650*/  IMAD R33, R33, UR10, RZ ;  /* 0x0000000a21217c24 */ /* 0x000fe2000f8e02ff */
[----:B------:R-:W-:Y:S01]  /*0660*/  ULEA UR6, UR9, UR6, 0x18 ;  /* 0x0000000609067291 */ /* 0x000fe2000f8ec0ff */
[--C-:B------:R-:W-:Y:S01]  /*0670*/  IMAD R52, R5, 0x41, R2.reuse ;  /* 0x0000004105347824 */ /* 0x100fe200078e0202 */
[----:B------:R-:W-:Y:S01]  /*0680*/  LEA.HI.X.SX32 R6, R7, RZ, 0x1, P4 ;  /* 0x000000ff07067211 */ /* 0x000fe200020f0eff */
[----:B------:R-:W-:Y:S01]  /*0690*/  IMAD R47, R23, 0x41, R2 ;  /* 0x00000041172f7824 */ /* 0x000fe200078e0202 */
[C---:B------:R-:W-:Y:S01]  /*06a0*/  IADD3 R2, P5, PT, R38.reuse, R17, RZ ;  /* 0x0000001126027210 */ /* 0x040fe20007fbe0ff */
[----:B------:R-:W-:Y:S01]  /*06b0*/  IMAD R35, R5, UR10, RZ ;  /* 0x0000000a05237c24 */ /* 0x000fe2000f8e02ff */
[----:B------:R-:W-:Y:S01]  /*06c0*/  LEA.HI.X.SX32 R8, R15, RZ, 0x1, P0 ;  /* 0x000000ff0f087211 */ /* 0x000fe200000f0eff */
[----:B------:R-:W-:Y:S01]  /*06d0*/  IMAD R23, R23, UR10, RZ ;  /* 0x0000000a17177c24 */ /* 0x000fe2000f8e02ff */
[----:B------:R-:W-:Y:S01]  /*06e0*/  LEA R43, R41, R38, 0x3 ;  /* 0x00000026292b7211 */ /* 0x000fe200078e18ff */
[----:B------:R-:W-:Y:S01]  /*06f0*/  IMAD.U32 R42, RZ, RZ, UR14 ;  /* 0x0000000eff2a7e24 */ /* 0x000fe2000f8e00ff */
[----:B------:R-:W-:-:S02]  /*0700*/  IADD3 R5, P2, PT, R38, R13, RZ ;  /* 0x0000000d26057210 */ /* 0x000fc40007f5e0ff */
[C---:B------:R-:W-:Y:S01]  /*0710*/  IADD3 R34, P3, PT, R38.reuse, R33, RZ ;  /* 0x0000002126227210 */ /* 0x040fe20007f7e0ff */
[----:B------:R-:W-:Y:S01]  /*0720*/  IMAD R42, R41, 0x104, R42 ;  /* 0x00000104292a7824 */ /* 0x000fe200078e022a */
[----:B------:R-:W-:Y:S02]  /*0730*/  IADD3 R36, P4, PT, R38, R35, RZ ;  /* 0x0000002326247210 */ /* 0x000fe40007f9e0ff */
[----:B------:R-:W-:Y:S02]  /*0740*/  LEA.HI.X.SX32 R7, R17, RZ, 0x1, P5 ;  /* 0x000000ff11077211 */ /* 0x000fe400028f0eff */
[----:B------:R-:W-:Y:S02]  /*0750*/  IADD3 R32, P0, PT, R40, R11, RZ ;  /* 0x0000000b28207210 */ /* 0x000fe40007f1e0ff */
[----:B------:R-:W-:Y:S02]  /*0760*/  LEA.HI.X.SX32 R9, R9, RZ, 0x1, P1 ;  /* 0x000000ff09097211 */ /* 0x000fe400008f0eff */
[----:B------:R-:W-:-:S02]  /*0770*/  IADD3 R38, P5, PT, R38, R23, RZ ;  /* 0x0000001726267210 */ /* 0x000fc40007fbe0ff */
[----:B------:R-:W-:Y:S02]  /*0780*/  IADD3 R40, P1, PT, R40, R39, RZ ;  /* 0x0000002728287210 */ /* 0x000fe40007f3e0ff */
[----:B------:R-:W-:Y:S02]  /*0790*/  LEA R55, R55, UR7, 0x2 ;  /* 0x0000000737377c11 */ /* 0x000fe4000f8e10ff */
[----:B------:R-:W-:Y:S02]  /*07a0*/  LEA R43, R43, UR6, 0x2 ;  /* 0x000000062b2b7c11 */ /* 0x000fe4000f8e10ff */
[----:B------:R-:W-:Y:S02]  /*07b0*/  LEA R54, R54, UR14, 0x2 ;  /* 0x0000000e36367c11 */ /* 0x000fe4000f8e10ff */
        /* <DEDUP_REMOVED lines=10> */
[----:B------:R-:W-:Y:S02]  /*0860*/  LEA.HI.X.SX32 R37, R23, RZ, 0x1, P5 ;  /* 0x000000ff17257211 */ /* 0x000fe400028f0eff */
[----:B------:R-:W-:Y:S02]  /*0870*/  LEA.HI.X.SX32 R11, R11, RZ, 0x1, P0 ;  /* 0x000000ff0b0b7211 */ /* 0x000fe400000f0eff */
[----:B------:R-:W-:Y:S02]  /*0880*/  LEA.HI.X.SX32 R39, R39, RZ, 0x1, P1 ;  /* 0x000000ff27277211 */ /* 0x000fe400008f0eff */
[----:B------:R-:W-:-:S02]  /*0890*/  LEA R46, R46, UR6, 0x2 ;  /* 0x000000062e2e7c11 */ /* 0x000fc4000f8e10ff */
[----:B--2---:R-:W-:-:S07]  /*08a0*/  LEA R45, R45, UR6, 0x2 ;  /* 0x000000062d2d7c11 */ /* 0x004fce000f8e10ff */
.L_x_334:
[----:B------:R-:W-:Y:S01]  /*08b0*/  UIMAD UR14, UR5, UR10, URZ ;  /* 0x0000000a050e72a4 */ /* 0x000fe2000f8e02ff */
[----:B0-----:R-:W-:Y:S01]  /*08c0*/  IMAD R17, R6, 0x18, RZ ;  /* 0x0000001806117824 */ /* 0x001fe200078e02ff */
[----:B------:R-:W-:Y:S01]  /*08d0*/  UMOV UR6, UR12 ;  /* 0x0000000c00067c82 */ /* 0x000fe20008000000 */
[----:B------:R-:W-:Y:S01]  /*08e0*/  UMOV UR7, UR13 ;  /* 0x0000000d00077c82 */ /* 0x000fe20008000000 */
[----:B------:R-:W-:Y:S01]  /*08f0*/  UIADD3 UR9, UP0, UPT, UR14, UR4, URZ ;  /* 0x000000040e097290 */ /* 0x000fe2000ff1e0ff */
[----:B------:R-:W-:-:S03]  /*0900*/  IMAD.SHL.U32 R23, R41, 0x4, RZ ;  /* 0x0000000429177824 */ /* 0x000fc600078e00ff */
[----:B------:R-:W-:Y:S02]  /*0910*/  ULEA.HI.X.SX32 UR14, UR14, URZ, 0x1, UP0 ;  /* 0x000000ff0e0e7291 */ /* 0x000fe400080f0eff */
[----:B------:R-:W-:Y:S01]  /*0920*/  UIMAD.WIDE.U32 UR6, UR9, 0x18, UR6 ;  /* 0x00000018090678a5 */ /* 0x000fe2000f8e0006 */
[----:B------:R-:W-:Y:S01]  /*0930*/  LOP3.LUT R23, R23, 0xc, RZ, 0xc0, !PT ;  /* 0x0000000c17177812 */ /* 0x000fe200078ec0ff */
[----:B------:R-:W-:-:S04]  /*0940*/  UIMAD UR9, UR14, 0x18, URZ ;  /* 0x000000180e0978a4 */ /* 0x000fc8000f8e02ff */
[----:B------:R-:W-:Y:S01]  /*0950*/  UIADD3 UR9, UPT, UPT, UR7, UR9, URZ ;  /* 0x0000000907097290 */ /* 0x000fe2000fffe0ff */
[----:B------:R-:W-:Y:S01]  /*0960*/  MOV R12, UR6 ;  /* 0x00000006000c7c02 */ /* 0x000fe20008000f00 */
[----:B------:R-:W-:-:S04]  /*0970*/  IMAD.U32 R13, RZ, RZ, UR7 ;  /* 0x00000007ff0d7e24 */ /* 0x000fc8000f8e00ff */
[----:B------:R-:W-:Y:S02]  /*0980*/  IMAD.U32 R13, RZ, RZ, UR9 ;  /* 0x00000009ff0d7e24 */ /* 0x000fe4000f8e00ff */
[----:B------:R-:W-:-:S05]  /*0990*/  IMAD.WIDE.U32 R14, R0, 0x18, R12 ;  /* 0x00000018000e7825 */ /* 0x000fca00078e000c */
[----:B------:R-:W-:Y:S02]  /*09a0*/  IADD3 R15, PT, PT, R15, R17, RZ ;  /* 0x000000110f0f7210 */ /* 0x000fe40007ffe0ff */
[----:B------:R-:W-:-:S03]  /*09b0*/  IADD3 R18, P0, PT, R23, R14, RZ ;  /* 0x0000000e17127210 */ /* 0x000fc60007f1e0ff */
[----:B------:R0:W2:Y:S02]  /*09c0*/  LDG.E.CONSTANT R30, desc[UR18][R14.64+0x4] ;  /* 0x000004120e1e7981 */ /* 0x0000a4000c1e9900 */
[----:B------:R-:W-:-:S06]  /*09d0*/  IMAD.X R19, RZ, RZ, R15, P0 ;  /* 0x000000ffff137224 */ /* 0x000fcc00000e060f */
[----:B------:R-:W3:Y:S01]  /*09e0*/  LDG.E.CONSTANT R19, desc[UR18][R18.64+0x8] ;  /* 0x0000081212137981 */ /* 0x000ee2000c1e9900 */
[----:B------:R-:W-:Y:S02]  /*09f0*/  IMAD R21, R33, 0x18, RZ ;  /* 0x0000001821157824 */ /* 0x000fe400078e02ff */
[----:B------:R-:W-:-:S04]  /*0a00*/  IMAD.WIDE.U32 R16, R34, 0x18, R12 ;  /* 0x0000001822107825 */ /* 0x000fc800078e000c */
[----:B------:R-:W-:Y:S01]  /*0a10*/  IMAD.IADD R17, R17, 0x1, R21 ;  /* 0x0000000111117824 */ /* 0x000fe200078e0215 */
[----:B------:R-:W-:-:S04]  /*0a20*/  IADD3 R24, P0, PT, R23, R16, RZ ;  /* 0x0000001017187210 */ /* 0x000fc80007f1e0ff */
[----:B------:R1:W4:Y:S01]  /*0a30*/  LDG.E.CONSTANT R28, desc[UR18][R16.64+0x4] ;  /* 0x00000412101c7981 */ /* 0x000322000c1e9900 */
[----:B------:R-:W-:-:S05]  /*0a40*/  IMAD.X R25, RZ, RZ, R17, P0 ;  /* 0x000000ffff197224 */ /* 0x000fca00000e0611 */
[----:B------:R-:W4:Y:S01]  /*0a50*/  LDG.E.CONSTANT R24, desc[UR18][R24.64+0x8] ;  /* 0x0000081218187981 */ /* 0x000f22000c1e9900 */
[----:B0-----:R-:W-:Y:S02]  /*0a60*/  IMAD R15, R35, 0x18, RZ ;  /* 0x00000018230f7824 */ /* 0x001fe400078e02ff */
[----:B------:R-:W-:-:S05]  /*0a70*/  IMAD.WIDE.U32 R26, R36, 0x18, R12 ;  /* 0x00000018241a7825 */ /* 0x000fca00078e000c */
[----:B------:R-:W-:Y:S02]  /*0a80*/  IADD3 R27, PT, PT, R27, R15, RZ ;  /* 0x0000000f1b1b7210 */ /* 0x000fe40007ffe0ff */
[----:B------:R-:W-:-:S03]  /*0a90*/  IADD3 R14, P0, PT, R23, R26, RZ ;  /* 0x0000001a170e7210 */ /* 0x000fc60007f1e0ff */
[----:B------:R-:W4:Y:S02]  /*0aa0*/  LDG.E.CONSTANT R22, desc[UR18][R26.64+0x4] ;  /* 0x000004121a167981 */ /* 0x000f24000c1e9900 */
[----:B------:R-:W-:-:S05]  /*0ab0*/  IMAD.X R15, RZ, RZ, R27, P0 ;  /* 0x000000ffff0f7224 */ /* 0x000fca00000e061b */
[----:B------:R0:W4:Y:S01]  /*0ac0*/  LDG.E.CONSTANT R18, desc[UR18][R14.64+0x8] ;  /* 0x000008120e127981 */ /* 0x000122000c1e9900 */
[----:B-1----:R-:W-:Y:S02]  /*0ad0*/  IMAD R17, R7, 0x18, RZ ;  /* 0x0000001807117824 */ /* 0x002fe400078e02ff */
[----:B0-----:R-:W-:-:S04]  /*0ae0*/  IMAD.WIDE.U32 R14, R2, 0x18, R12 ;  /* 0x00000018020e7825 */ /* 0x001fc800078e000c */
[----:B------:R-:W-:Y:S01]  /*0af0*/  IMAD.IADD R15, R15, 0x1, R17 ;  /* 0x000000010f0f7824 */ /* 0x000fe200078e0211 */
[----:B------:R-:W-:-:S04]  /*0b00*/  IADD3 R20, P0, PT, R23, R14, RZ ;  /* 0x0000000e17147210 */ /* 0x000fc80007f1e0ff */
[----:B------:R0:W4:Y:S01]  /*0b10*/  LDG.E.CONSTANT R16, desc[UR18][R14.64+0x4] ;  /* 0x000004120e107981 */ /* 0x000122000c1e9900 */
[----:B------:R-:W-:-:S05]  /*0b20*/  IMAD.X R21, RZ, RZ, R15, P0 ;  /* 0x000000ffff157224 */ /* 0x000fca00000e060f */
[----:B------:R1:W4:Y:S01]  /*0b30*/  LDG.E.CONSTANT R17, desc[UR18][R20.64+0x8] ;  /* 0x0000081214117981 */ /* 0x000322000c1e9900 */
[----:B--2---:R-:W-:-:S04]  /*0b40*/  SHF.R.S32.HI R30, RZ, R23, R30 ;  /* 0x00000017ff1e7219 */ /* 0x004fc8000001141e */
[C---:B------:R-:W-:Y:S01]  /*0b50*/  SHF.L.U32 R25, R30.reuse, 0x4, RZ ;  /* 0x000000041e197819 */ /* 0x040fe200000006ff */
[C---:B0-----:R-:W-:Y:S01]  /*0b60*/  IMAD.SHL.U32 R15, R30.reuse, 0x800, RZ ;  /* 0x000008001e0f7824 */ /* 0x041fe200078e00ff */
[--C-:B-1----:R-:W-:Y:S01]  /*0b70*/  SHF.R.U32.HI R20, RZ, 0x5, R30.reuse ;  /* 0x00000005ff147819 */ /* 0x102fe2000001161e */
[----:B------:R-:W-:Y:S01]  /*0b80*/  IMAD.SHL.U32 R14, R30, 0x40000, RZ ;  /* 0x000400001e0e7824 */ /* 0x000fe200078e00ff */
[----:B------:R-:W-:Y:S02]  /*0b90*/  LOP3.LUT R26, R25, 0x10, RZ, 0xc0, !PT ;  /* 0x00000010191a7812 */ /* 0x000fe400078ec0ff */
[----:B------:R-:W-:Y:S02]  /*0ba0*/  SHF.R.U32.HI R25, RZ, 0xc, R30 ;  /* 0x0000000cff197819 */ /* 0x000fe4000001161e */
[--C-:B---3--:R-:W-:Y:S02]  /*0bb0*/  LOP3.LUT R26, R26, 0xf0f0f0f, R19.reuse, 0xf8, !PT ;  /* 0x0f0f0f0f1a1a7812 */ /* 0x108fe400078ef813 */
[----:B------:R-:W-:-:S02]  /*0bc0*/  SHF.R.U32.HI R19, RZ, 0x4, R19 ;  /* 0x00000004ff137819 */ /* 0x000fc40000011613 */
[----:B------:R-:W-:Y:S02]  /*0bd0*/  LOP3.LUT R25, R25, 0x10, RZ, 0xc0, !PT ;  /* 0x0000001019197812 */ /* 0x000fe400078ec0ff */
[----:B------:R-:W-:Y:S01]  /*0be0*/  LOP3.LUT R15, R26, 0x1000, R15, 0xf8, !PT ;  /* 0x000010001a0f7812 */ /* 0x000fe200078ef80f */
[----:B------:R-:W-:Y:S01]  /*0bf0*/  IMAD.WIDE.U32 R26, R3, 0x18, R12 ;  /* 0x00000018031a7825 */ /* 0x000fe200078e000c */
[----:B------:R-:W-:Y:S02]  /*0c00*/  LOP3.LUT R19, R25, 0xf0f0f0f, R19, 0xf8, !PT ;  /* 0x0f0f0f0f19137812 */ /* 0x000fe400078ef813 */
[----:B------:R-:W-:Y:S01]  /*0c10*/  LOP3.LUT R15, R15, 0x100000, R14, 0xf8, !PT ;  /* 0x001000000f0f7812 */ /* 0x000fe200078ef80e */
[C---:B------:R-:W-:Y:S01]  /*0c20*/  IMAD.SHL.U32 R14, R30.reuse, 0x4, RZ ;  /* 0x000000041e0e7824 */ /* 0x040fe200078e00ff */
[----:B------:R-:W-:Y:S02]  /*0c30*/  LOP3.LUT R19, R19, 0x1000, R20, 0xf8, !PT ;  /* 0x0000100013137812 */ /* 0x000fe400078ef814 */
[----:B------:R-:W-:-:S02]  /*0c40*/  SHF.L.U32 R20, R30, 0x19, RZ ;  /* 0x000000191e147819 */ /* 0x000fc400000006ff */
[----:B----4-:R-:W-:Y:S02]  /*0c50*/  SHF.R.S32.HI R28, RZ, R23, R28 ;  /* 0x00000017ff1c7219 */ /* 0x010fe4000001141c */
[----:B------:R-:W-:Y:S01]  /*0c60*/  LOP3.LUT R29, R15, 0x10000000, R20, 0xf8, !PT ;  /* 0x100000000f1d7812 */ /* 0x000fe200078ef814 */
[----:B------:R-:W-:Y:S01]  /*0c70*/  IMAD R15, R8, 0x18, RZ ;  /* 0x00000018080f7824 */ /* 0x000fe200078e02ff */
[----:B------:R-:W-:Y:S02]  /*0c80*/  IADD3 R20, P0, PT, R23, R26, RZ ;  /* 0x0000001a17147210 */ /* 0x000fe40007f1e0ff */
[----:B------:R-:W-:Y:S01]  /*0c90*/  LOP3.LUT R14, R19, 0x100000, R14, 0xf8, !PT ;  /* 0x00100000130e7812 */ /* 0x000fe200078ef80e */
[----:B------:R-:W-:Y:S02]  /*0ca0*/  IMAD.IADD R27, R27, 0x1, R15 ;  /* 0x000000011b1b7824 */ /* 0x000fe400078e020f */
[----:B------:R-:W-:Y:S02]  /*0cb0*/  IMAD.SHL.U32 R15, R30, 0x200, RZ ;  /* 0x000002001e0f7824 */ /* 0x000fe400078e00ff */
[----:B------:R-:W-:Y:S01]  /*0cc0*/  IMAD.X R21, RZ, RZ, R27, P0 ;  /* 0x000000ffff157224 */ /* 0x000fe200000e061b */
[----:B------:R-:W-:Y:S01]  /*0cd0*/  SHF.L.U32 R30, R28, 0x4, RZ ;  /* 0x000000041c1e7819 */ /* 0x000fe200000006ff */
[----:B------:R0:W2:Y:S01]  /*0ce0*/  LDG.E.CONSTANT R19, desc[UR18][R26.64+0x4] ;  /* 0x000004121a137981 */ /* 0x0000a2000c1e9900 */
[----:B------:R-:W-:Y:S01]  /*0cf0*/  LOP3.LUT R31, R14, 0x10000000, R15, 0xf8, !PT ;  /* 0x100000000e1f7812 */ /* 0x000fe200078ef80f */
[----:B------:R-:W-:Y:S01]  /*0d00*/  IMAD.WIDE.U32 R14, R4, 0x18, R12 ;  /* 0x00000018040e7825 */ /* 0x000fe200078e000c */
[----:B------:R-:W-:Y:S01]  /*0d10*/  LOP3.LUT R30, R30, 0x10, RZ, 0xc0, !PT ;  /* 0x000000101e1e7812 */ /* 0x000fe200078ec0ff */
[----:B------:R1:W3:Y:S04]  /*0d20*/  LDG.E.CONSTANT R25, desc[UR18][R20.64+0x8] ;  /* 0x0000081214197981 */ /* 0x0002e8000c1e9900 */
[----:B------:R4:W-:Y:S01]  /*0d30*/  STS [R54], R29 ;  /* 0x0000001d36007388 */ /* 0x0009e20000000800 */
[----:B0-----:R-:W-:-:S02]  /*0d40*/  SHF.R.U32.HI R26, RZ, 0xc, R28 ;  /* 0x0000000cff1a7819 */ /* 0x001fc4000001161c */
[--C-:B------:R-:W-:Y:S01]  /*0d50*/  LOP3.LUT R27, R30, 0xf0f0f0f, R24.reuse, 0xf8, !PT ;  /* 0x0f0f0f0f1e1b7812 */ /* 0x100fe200078ef818 */
[----:B------:R0:W-:Y:S01]  /*0d60*/  STS [R54+0x4], R31 ;  /* 0x0000041f36007388 */ /* 0x0001e20000000800 */
[----:B-1----:R-:W-:Y:S01]  /*0d70*/  IMAD R21, R9, 0x18, RZ ;  /* 0x0000001809157824 */ /* 0x002fe200078e02ff */
[----:B------:R-:W-:-:S03]  /*0d80*/  SHF.R.U32.HI R24, RZ, 0x4, R24 ;  /* 0x00000004ff187819 */ /* 0x000fc60000011618 */
[----:B------:R-:W-:Y:S01]  /*0d90*/  IMAD.IADD R15, R15, 0x1, R21 ;  /* 0x000000010f0f7824 */ /* 0x000fe200078e0215 */
[----:B------:R-:W-:Y:S02]  /*0da0*/  LOP3.LUT R21, R26, 0x10, RZ, 0xc0, !PT ;  /* 0x000000101a157812 */ /* 0x000fe400078ec0ff */
[----:B------:R-:W-:Y:S02]  /*0db0*/  SHF.R.S32.HI R22, RZ, R23, R22 ;  /* 0x00000017ff167219 */ /* 0x000fe40000011416 */
[----:B----4-:R-:W-:Y:S01]  /*0dc0*/  LOP3.LUT R29, R21, 0xf0f0f0f, R24, 0xf8, !PT ;  /* 0x0f0f0f0f151d7812 */ /* 0x010fe200078ef818 */
[C---:B------:R-:W-:Y:S01]  /*0dd0*/  IMAD.SHL.U32 R24, R28.reuse, 0x800, RZ ;  /* 0x000008001c187824 */ /* 0x040fe200078e00ff */
[----:B------:R-:W-:Y:S01]  /*0de0*/  IADD3 R26, P0, PT, R23, R14, RZ ;  /* 0x0000000e171a7210 */ /* 0x000fe20007f1e0ff */
[----:B------:R1:W4:Y:S01]  /*0df0*/  LDG.E.CONSTANT R20, desc[UR18][R14.64+0x4] ;  /* 0x000004120e147981 */ /* 0x000322000c1e9900 */
[----:B------:R-:W-:Y:S02]  /*0e00*/  IMAD.SHL.U32 R30, R28, 0x200, RZ ;  /* 0x000002001c1e7824 */ /* 0x000fe400078e00ff */
[----:B------:R-:W-:-:S02]  /*0e10*/  LOP3.LUT R21, R27, 0x1000, R24, 0xf8, !PT ;  /* 0x000010001b157812 */ /* 0x000fc400078ef818 */
[----:B------:R-:W-:Y:S02]  /*0e20*/  SHF.R.U32.HI R24, RZ, 0x5, R28 ;  /* 0x00000005ff187819 */ /* 0x000fe4000001161c */
[----:B------:R-:W-:Y:S02]  /*0e30*/  IADD3.X R27, PT, PT, RZ, R15, RZ, P0, !PT ;  /* 0x0000000fff1b7210 */ /* 0x000fe400007fe4ff */
[----:B------:R-:W-:Y:S01]  /*0e40*/  LOP3.LUT R29, R29, 0x1000, R24, 0xf8, !PT ;  /* 0x000010001d1d7812 */ /* 0x000fe200078ef818 */
[----:B------:R-:W-:Y:S01]  /*0e50*/  IMAD.SHL.U32 R24, R28, 0x40000, RZ ;  /* 0x000400001c187824 */ /* 0x000fe200078e00ff */
[----:B-1----:R-:W-:Y:S01]  /*0e60*/  SHF.R.U32.HI R15, RZ, 0xc, R22 ;  /* 0x0000000cff0f7819 */ /* 0x002fe20000011616 */
[----:B------:R-:W-:-:S03]  /*0e70*/  IMAD.SHL.U32 R14, R22, 0x10, RZ ;  /* 0x00000010160e7824 */ /* 0x000fc600078e00ff */
[----:B------:R-:W-:Y:S02]  /*0e80*/  LOP3.LUT R21, R21, 0x100000, R24, 0xf8, !PT ;  /* 0x0010000015157812 */ /* 0x000fe400078ef818 */
[C---:B------:R-:W-:Y:S02]  /*0e90*/  SHF.L.U32 R24, R28.reuse, 0x2, RZ ;  /* 0x000000021c187819 */ /* 0x040fe400000006ff */
[----:B------:R-:W-:Y:S02]  /*0ea0*/  LOP3.LUT R15, R15, 0x10, RZ, 0xc0, !PT ;  /* 0x000000100f0f7812 */ /* 0x000fe400078ec0ff */
[----:B------:R-:W-:Y:S01]  /*0eb0*/  LOP3.LUT R29, R29, 0x100000, R24, 0xf8, !PT ;  /* 0x001000001d1d7812 */ /* 0x000fe200078ef818 */
[----:B------:R-:W-:Y:S01]  /*0ec0*/  IMAD.SHL.U32 R24, R28, 0x2000000, RZ ;  /* 0x020000001c187824 */ /* 0x000fe200078e00ff */
[----:B0-----:R-:W-:Y:S02]  /*0ed0*/  SHF.L.U32 R31, R22, 0x19, RZ ;  /* 0x00000019161f7819 */ /* 0x001fe400000006ff */
[----:B------:R-:W-:-:S02]  /*0ee0*/  LOP3.LUT R30, R29, 0x10000000, R30, 0xf8, !PT ;  /* 0x100000001d1e7812 */ /* 0x000fc400078ef81e */
[----:B------:R-:W-:Y:S02]  /*0ef0*/  LOP3.LUT R24, R21, 0x10000000, R24, 0xf8, !PT ;  /* 0x1000000015187812 */ /* 0x000fe400078ef818 */
[----:B------:R-:W-:Y:S02]  /*0f00*/  LOP3.LUT R21, R14, 0x10, RZ, 0xc0, !PT ;  /* 0x000000100e157812 */ /* 0x000fe400078ec0ff */
[--C-:B------:R-:W-:Y:S01]  /*0f10*/  SHF.R.U32.HI R14, RZ, 0x4, R18.reuse ;  /* 0x00000004ff0e7819 */ /* 0x100fe20000011612 */
[----:B------:R0:W-:Y:S01]  /*0f20*/  STS [R53], R24 ;  /* 0x0000001835007388 */ /* 0x0001e20000000800 */
[----:B------:R-:W-:Y:S02]  /*0f30*/  LOP3.LUT R21, R21, 0xf0f0f0f, R18, 0xf8, !PT ;  /* 0x0f0f0f0f15157812 */ /* 0x000fe400078ef812 */
[----:B------:R-:W-:Y:S01]  /*0f40*/  LOP3.LUT R15, R15, 0xf0f0f0f, R14, 0xf8, !PT ;  /* 0x0f0f0f0f0f0f7812 */ /* 0x000fe200078ef80e */
[----:B------:R-:W-:Y:S01]  /*0f50*/  IMAD.SHL.U32 R14, R22, 0x800, RZ ;  /* 0x00000800160e7824 */ /* 0x000fe200078e00ff */
[----:B------:R1:W4:Y:S01]  /*0f60*/  LDG.E.CONSTANT R18, desc[UR18][R26.64+0x8] ;  /* 0x000008121a127981 */ /* 0x000322000c1e9900 */
[----:B------:R-:W-:-:S03]  /*0f70*/  IMAD.WIDE.U32 R28, R5, 0x18, R12 ;  /* 0x00000018051c7825 */ /* 0x000fc600078e000c */
[----:B------:R-:W-:Y:S02]  /*0f80*/  LOP3.LUT R14, R21, 0x1000, R14, 0xf8, !PT ;  /* 0x00001000150e7812 */ /* 0x000fe400078ef80e */
[----:B0-----:R-:W-:-:S04]  /*0f90*/  SHF.R.U32.HI R24, RZ, 0x5, R22 ;  /* 0x00000005ff187819 */ /* 0x001fc80000011616 */
[----:B------:R-:W-:Y:S01]  /*0fa0*/  LOP3.LUT R24, R15, 0x1000, R24, 0xf8, !PT ;  /* 0x000010000f187812 */ /* 0x000fe200078ef818 */
[----:B------:R-:W-:Y:S01]  /*0fb0*/  IMAD.SHL.U32 R15, R22, 0x40000, RZ ;  /* 0x00040000160f7824 */ /* 0x000fe200078e00ff */
[----:B-1----:R-:W-:-:S04]  /*0fc0*/  IADD3 R26, P0, PT, R23, R28, RZ ;  /* 0x0000001c171a7210 */ /* 0x002fc80007f1e0ff */
[----:B------:R-:W-:Y:S01]  /*0fd0*/  LOP3.LUT R14, R14, 0x100000, R15, 0xf8, !PT ;  /* 0x001000000e0e7812 */ /* 0x000fe200078ef80f */
[C---:B------:R-:W-:Y:S02]  /*0fe0*/  IMAD.SHL.U32 R15, R22.reuse, 0x4, RZ ;  /* 0x00000004160f7824 */ /* 0x040fe400078e00ff */
[----:B------:R-:W-:Y:S01]  /*0ff0*/  IMAD.SHL.U32 R22, R22, 0x200, RZ ;  /* 0x0000020016167824 */ /* 0x000fe200078e00ff */
[----:B------:R-:W-:Y:S02]  /*1000*/  SHF.R.S32.HI R16, RZ, R23, R16 ;  /* 0x00000017ff107219 */ /* 0x000fe40000011410 */
[----:B------:R-:W-:Y:S01]  /*1010*/  LOP3.LUT R15, R24, 0x100000, R15, 0xf8, !PT ;  /* 0x00100000180f7812 */ /* 0x000fe200078ef80f */
[----:B------:R0:W-:Y:S01]  /*1020*/  STS [R53+0x4], R30 ;  /* 0x0000041e35007388 */ /* 0x0001e20000000800 */
[----:B------:R-:W-:Y:S02]  /*1030*/  LOP3.LUT R31, R14, 0x10000000, R31, 0xf8, !PT ;  /* 0x100000000e1f7812 */ /* 0x000fe400078ef81f */
[----:B------:R-:W-:Y:S01]  /*1040*/  LOP3.LUT R22, R15, 0x10000000, R22, 0xf8, !PT ;  /* 0x100000000f167812 */ /* 0x000fe200078ef816 */
[----:B------:R-:W-:-:S04]  /*1050*/  IMAD R15, R10, 0x18, RZ ;  /* 0x000000180a0f7824 */ /* 0x000fc800078e02ff */
[----:B------:R-:W-:-:S04]  /*1060*/  IMAD.IADD R29, R29, 0x1, R15 ;  /* 0x000000011d1d7824 */ /* 0x000fc800078e020f */
[----:B------:R-:W-:Y:S01]  /*1070*/  IMAD.X R27, RZ, RZ, R29, P0 ;  /* 0x000000ffff1b7224 */ /* 0x000fe200000e061d */
[----:B------:R1:W4:Y:S04]  /*1080*/  LDG.E.CONSTANT R24, desc[UR18][R28.64+0x4] ;  /* 0x000004121c187981 */ /* 0x000328000c1e9900 */
[----:B------:R0:W4:Y:S01]  /*1090*/  LDG.E.CONSTANT R21, desc[UR18][R26.64+0x8] ;  /* 0x000008121a157981 */ /* 0x000122000c1e9900 */
[----:B------:R-:W-:-:S03]  /*10a0*/  IMAD.WIDE.U32 R14, R38, 0x18, R12 ;  /* 0x00000018260e7825 */ /* 0x000fc600078e000c */
[----:B------:R0:W-:Y:S01]  /*10b0*/  STS [R52+0x4], R22 ;  /* 0x0000041634007388 */ /* 0x0001e20000000800 */
[----:B-1----:R-:W-:-:S03]  /*10c0*/  SHF.R.U32.HI R28, RZ, 0xc, R16 ;  /* 0x0000000cff1c7819 */ /* 0x002fc60000011610 */
[----:B------:R1:W-:Y:S01]  /*10d0*/  STS [R52], R31 ;  /* 0x0000001f34007388 */ /* 0x0003e20000000800 */
[----:B0-----:R-:W-:Y:S01]  /*10e0*/  SHF.L.U32 R26, R16, 0x4, RZ ;  /* 0x00000004101a7819 */ /* 0x001fe200000006ff */
[----:B------:R-:W-:Y:S01]  /*10f0*/  IMAD R27, R37, 0x18, RZ ;  /* 0x00000018251b7824 */ /* 0x000fe200078e02ff */
[----:B------:R-:W-:Y:S02]  /*1100*/  LOP3.LUT R30, R28, 0x10, RZ, 0xc0, !PT ;  /* 0x000000101c1e7812 */ /* 0x000fe400078ec0ff */
[----:B------:R-:W-:Y:S01]  /*1110*/  LOP3.LUT R26, R26, 0x10, RZ, 0xc0, !PT ;  /* 0x000000101a1a7812 */ /* 0x000fe200078ec0ff */
[----:B------:R-:W-:Y:S01]  /*1120*/  IMAD.IADD R15, R15, 0x1, R27 ;  /* 0x000000010f0f7824 */ /* 0x000fe200078e021b */
[----:B------:R-:W-:Y:S02]  /*1130*/  IADD3 R28, P0, PT, R23, R14, RZ ;  /* 0x0000000e171c7210 */ /* 0x000fe40007f1e0ff */
[--C-:B------:R-:W-:Y:S02]  /*1140*/  LOP3.LUT R26, R26, 0xf0f0f0f, R17.reuse, 0xf8, !PT ;  /* 0x0f0f0f0f1a1a7812 */ /* 0x100fe400078ef811 */
[----:B------:R-:W-:Y:S01]  /*1150*/  SHF.R.U32.HI R17, RZ, 0x4, R17 ;  /* 0x00000004ff117819 */ /* 0x000fe20000011611 */
[----:B------:R0:W4:Y:S01]  /*1160*/  LDG.E.CONSTANT R22, desc[UR18][R14.64+0x4] ;  /* 0x000004120e167981 */ /* 0x000122000c1e9900 */
[----:B------:R-:W-:Y:S01]  /*1170*/  IMAD.X R29, RZ, RZ, R15, P0 ;  /* 0x000000ffff1d7224 */ /* 0x000fe200000e060f */
[----:B------:R-:W-:-:S02]  /*1180*/  SHF.R.U32.HI R27, RZ, 0x5, R16 ;  /* 0x00000005ff1b7819 */ /* 0x000fc40000011610 */
[----:B------:R-:W-:Y:S01]  /*1190*/  LOP3.LUT R30, R30, 0xf0f0f0f, R17, 0xf8, !PT ;  /* 0x0f0f0f0f1e1e7812 */ /* 0x000fe200078ef811 */
[----:B------:R-:W-:Y:S02]  /*11a0*/  IMAD.SHL.U32 R17, R16, 0x800, RZ ;  /* 0x0000080010117824 */ /* 0x000fe400078e00ff */
[----:B-1----:R-:W-:Y:S01]  /*11b0*/  IMAD R31, R11, 0x18, RZ ;  /* 0x000000180b1f7824 */ /* 0x002fe200078e02ff */
[----:B------:R-:W-:Y:S02]  /*11c0*/  LOP3.LUT R27, R30, 0x1000, R27, 0xf8, !PT ;  /* 0x000010001e1b7812 */ /* 0x000fe400078ef81b */
[----:B------:R-:W-:Y:S01]  /*11d0*/  LOP3.LUT R17, R26, 0x1000, R17, 0xf8, !PT ;  /* 0x000010001a117812 */ /* 0x000fe200078ef811 */
[C---:B------:R-:W-:Y:S01]  /*11e0*/  IMAD.SHL.U32 R26, R16.reuse, 0x40000, RZ ;  /* 0x00040000101a7824 */ /* 0x040fe200078e00ff */
[----:B------:R-:W-:-:S04]  /*11f0*/  SHF.L.U32 R30, R16, 0x2, RZ ;  /* 0x00000002101e7819 */ /* 0x000fc800000006ff */
[----:B------:R-:W-:Y:S01]  /*1200*/  LOP3.LUT R26, R17, 0x100000, R26, 0xf8, !PT ;  /* 0x00100000111a7812 */ /* 0x000fe200078ef81a */
[----:B------:R-:W-:Y:S01]  /*1210*/  IMAD.SHL.U32 R17, R16, 0x2000000, RZ ;  /* 0x0200000010117824 */ /* 0x000fe200078e00ff */
[----:B------:R-:W-:-:S04]  /*1220*/  LOP3.LUT R27, R27, 0x100000, R30, 0xf8, !PT ;  /* 0x001000001b1b7812 */ /* 0x000fc800078ef81e */
[----:B------:R-:W-:Y:S02]  /*1230*/  LOP3.LUT R26, R26, 0x10000000, R17, 0xf8, !PT ;  /* 0x100000001a1a7812 */ /* 0x000fe400078ef811 */
[----:B------:R1:W4:Y:S01]  /*1240*/  LDG.E.CONSTANT R17, desc[UR18][R28.64+0x8] ;  /* 0x000008121c117981 */ /* 0x000322000c1e9900 */
[----:B0-----:R-:W-:-:S04]  /*1250*/  IMAD.WIDE.U32 R14, R32, 0x18, R12 ;  /* 0x00000018200e7825 */ /* 0x001fc800078e000c */
[----:B------:R-:W-:Y:S02]  /*1260*/  IMAD.IADD R15, R15, 0x1, R31 ;  /* 0x000000010f0f7824 */ /* 0x000fe400078e021f */
[----:B------:R-:W-:-:S04]  /*1270*/  IMAD.WIDE.U32 R12, R40, 0x18, R12 ;  /* 0x00000018280c7825 */ /* 0x000fc800078e000c */
[----:B------:R-:W-:Y:S01]  /*1280*/  IMAD R31, R39, 0x18, RZ ;  /* 0x00000018271f7824 */ /* 0x000fe200078e02ff */
[----:B------:R3:W4:Y:S04]  /*1290*/  LDG.E.CONSTANT R15, desc[UR18][R14.64] ;  /* 0x000000120e0f7981 */ /* 0x000728000c1e9900 */
[----:B------:R-:W-:-:S05]  /*12a0*/  IADD3 R13, PT, PT, R13, R31, RZ ;  /* 0x0000001f0d0d7210 */ /* 0x000fca0007ffe0ff */
[----:B------:R0:W4:Y:S01]  /*12b0*/  LDG.E.CONSTANT R12, desc[UR18][R12.64] ;  /* 0x000000120c0c7981 */ /* 0x000122000c1e9900 */
[----:B------:R-:W-:-:S05]  /*12c0*/  IMAD.SHL.U32 R16, R16, 0x200, RZ ;  /* 0x0000020010107824 */ /* 0x000fca00078e00ff */
[----:B------:R-:W-:-:S05]  /*12d0*/  LOP3.LUT R16, R27, 0x10000000, R16, 0xf8, !PT ;  /* 0x100000001b107812 */ /* 0x000fca00078ef810 */
[----:B------:R0:W-:Y:S04]  /*12e0*/  STS [R51+0x4], R16 ;  /* 0x0000041033007388 */ /* 0x0001e80000000800 */
[----:B------:R-:W-:Y:S01]  /*12f0*/  STS [R51], R26 ;  /* 0x0000001a33007388 */ /* 0x000fe20000000800 */
[----:B------:R-:W-:-:S04]  /*1300*/  USHF.L.U32 UR6, UR4, 0x5, URZ ;  /* 0x0000000504067899 */ /* 0x000fc800080006ff */
[----:B------:R-:W-:Y:S01]  /*1310*/  UISETP.GE.AND UP0, UPT, UR6, UR21, UPT ;  /* 0x000000150600728c */ /* 0x000fe2000bf06270 */
[----:B--2---:R-:W-:-:S05]  /*1320*/  SHF.R.S32.HI R19, RZ, R23, R19 ;  /* 0x00000017ff137219 */ /* 0x004fca0000011413 */
[----:B------:R-:W-:Y:S01]  /*1330*/  IMAD.SHL.U32 R27, R19, 0x10, RZ ;  /* 0x00000010131b7824 */ /* 0x000fe200078e00ff */
[----:B-1----:R-:W-:Y:S02]  /*1340*/  SHF.R.U32.HI R29, RZ, 0xc, R19 ;  /* 0x0000000cff1d7819 */ /* 0x002fe40000011613 */
[--C-:B---3--:R-:W-:Y:S02]  /*1350*/  SHF.R.U32.HI R14, RZ, 0x4, R25.reuse ;  /* 0x00000004ff0e7819 */ /* 0x108fe40000011619 */
[----:B------:R-:W-:Y:S02]  /*1360*/  LOP3.LUT R28, R27, 0x10, RZ, 0xc0, !PT ;  /* 0x000000101b1c7812 */ /* 0x000fe400078ec0ff */
[----:B------:R-:W-:Y:S01]  /*1370*/  LOP3.LUT R29, R29, 0x10, RZ, 0xc0, !PT ;  /* 0x000000101d1d7812 */ /* 0x000fe200078ec0ff */
[----:B0-----:R-:W-:Y:S01]  /*1380*/  IMAD.SHL.U32 R13, R19, 0x800, RZ ;  /* 0x00000800130d7824 */ /* 0x001fe200078e00ff */
[----:B------:R-:W-:Y:S02]  /*1390*/  LOP3.LUT R28, R28, 0xf0f0f0f, R25, 0xf8, !PT ;  /* 0x0f0f0f0f1c1c7812 */ /* 0x000fe400078ef819 */
[----:B------:R-:W-:-:S02]  /*13a0*/  LOP3.LUT R14, R29, 0xf0f0f0f, R14, 0xf8, !PT ;  /* 0x0f0f0f0f1d0e7812 */ /* 0x000fc400078ef80e */
[----:B------:R-:W-:Y:S02]  /*13b0*/  SHF.R.U32.HI R25, RZ, 0x5, R19 ;  /* 0x00000005ff197819 */ /* 0x000fe40000011613 */
[----:B------:R-:W-:Y:S02]  /*13c0*/  LOP3.LUT R13, R28, 0x1000, R13, 0xf8, !PT ;  /* 0x000010001c0d7812 */ /* 0x000fe400078ef80d */
[----:B------:R-:W-:Y:S02]  /*13d0*/  LOP3.LUT R25, R14, 0x1000, R25, 0xf8, !PT ;  /* 0x000010000e197812 */ /* 0x000fe400078ef819 */
[C---:B------:R-:W-:Y:S01]  /*13e0*/  SHF.L.U32 R14, R19.reuse, 0x12, RZ ;  /* 0x00000012130e7819 */ /* 0x040fe200000006ff */
[----:B------:R-:W-:Y:S01]  /*13f0*/  IMAD.SHL.U32 R16, R19, 0x4, RZ ;  /* 0x0000000413107824 */ /* 0x000fe200078e00ff */
[----:B----4-:R-:W-:Y:S02]  /*1400*/  SHF.R.S32.HI R20, RZ, R23, R20 ;  /* 0x00000017ff147219 */ /* 0x010fe40000011414 */
[----:B------:R-:W-:Y:S01]  /*1410*/  LOP3.LUT R13, R13, 0x100000, R14, 0xf8, !PT ;  /* 0x001000000d0d7812 */ /* 0x000fe200078ef80e */
[----:B------:R-:W-:Y:S01]  /*1420*/  IMAD.SHL.U32 R14, R19, 0x2000000, RZ ;  /* 0x02000000130e7824 */ /* 0x000fe200078e00ff */
[----:B------:R-:W-:Y:S01]  /*1430*/  LOP3.LUT R16, R25, 0x100000, R16, 0xf8, !PT ;  /* 0x0010000019107812 */ /* 0x000fe200078ef810 */
[----:B------:R-:W-:-:S03]  /*1440*/  IMAD.SHL.U32 R25, R20, 0x10, RZ ;  /* 0x0000001014197824 */ /* 0x000fc600078e00ff */
[----:B------:R-:W-:Y:S02]  /*1450*/  LOP3.LUT R13, R13, 0x10000000, R14, 0xf8, !PT ;  /* 0x100000000d0d7812 */ /* 0x000fe400078ef80e */
[----:B------:R-:W-:Y:S02]  /*1460*/  SHF.R.U32.HI R14, RZ, 0xc, R20 ;  /* 0x0000000cff0e7819 */ /* 0x000fe40000011614 */
[----:B------:R-:W-:Y:S02]  /*1470*/  LOP3.LUT R25, R25, 0x10, RZ, 0xc0, !PT ;  /* 0x0000001019197812 */ /* 0x000fe400078ec0ff */
[----:B------:R-:W-:Y:S01]  /*1480*/  LOP3.LUT R27, R14, 0x10, RZ, 0xc0, !PT ;  /* 0x000000100e1b7812 */ /* 0x000fe200078ec0ff */
[----:B------:R-:W-:Y:S01]  /*1490*/  IMAD.SHL.U32 R14, R20, 0x800, RZ ;  /* 0x00000800140e7824 */ /* 0x000fe200078e00ff */
[----:B------:R-:W-:-:S04]  /*14a0*/  SHF.L.U32 R19, R19, 0x9, RZ ;  /* 0x0000000913137819 */ /* 0x000fc800000006ff */
[----:B------:R-:W-:Y:S02]  /*14b0*/  LOP3.LUT R19, R16, 0x10000000, R19, 0xf8, !PT ;  /* 0x1000000010137812 */ /* 0x000fe400078ef813 */
[--C-:B------:R-:W-:Y:S02]  /*14c0*/  LOP3.LUT R25, R25, 0xf0f0f0f, R18.reuse, 0xf8, !PT ;  /* 0x0f0f0f0f19197812 */ /* 0x100fe400078ef812 */
[----:B------:R-:W-:Y:S02]  /*14d0*/  SHF.R.U32.HI R18, RZ, 0x4, R18 ;  /* 0x00000004ff127819 */ /* 0x000fe40000011612 */
[----:B------:R-:W-:Y:S01]  /*14e0*/  LOP3.LUT R14, R25, 0x1000, R14, 0xf8, !PT ;  /* 0x00001000190e7812 */ /* 0x000fe200078ef80e */
[----:B------:R-:W-:Y:S01]  /*14f0*/  IMAD.SHL.U32 R25, R20, 0x40000, RZ ;  /* 0x0004000014197824 */ /* 0x000fe200078e00ff */
[----:B------:R-:W-:Y:S02]  /*1500*/  LOP3.LUT R18, R27, 0xf0f0f0f, R18, 0xf8, !PT ;  /* 0x0f0f0f0f1b127812 */ /* 0x000fe400078ef812 */
[----:B------:R-:W-:-:S02]  /*1510*/  SHF.R.U32.HI R27, RZ, 0x5, R20 ;  /* 0x00000005ff1b7819 */ /* 0x000fc40000011614 */
[----:B------:R-:W-:Y:S02]  /*1520*/  LOP3.LUT R14, R14, 0x100000, R25, 0xf8, !PT ;  /* 0x001000000e0e7812 */ /* 0x000fe400078ef819 */
[----:B------:R-:W-:Y:S02]  /*1530*/  SHF.L.U32 R25, R20, 0x19, RZ ;  /* 0x0000001914197819 */ /* 0x000fe400000006ff */
[----:B------:R-:W-:Y:S01]  /*1540*/  LOP3.LUT R18, R18, 0x1000, R27, 0xf8, !PT ;  /* 0x0000100012127812 */ /* 0x000fe200078ef81b */
[----:B------:R-:W-:Y:S01]  /*1550*/  IMAD.SHL.U32 R27, R20, 0x4, RZ ;  /* 0x00000004141b7824 */ /* 0x000fe200078e00ff */
[----:B------:R-:W-:Y:S01]  /*1560*/  LOP3.LUT R16, R14, 0x10000000, R25, 0xf8, !PT ;  /* 0x100000000e107812 */ /* 0x000fe200078ef819 */
[----:B------:R-:W-:-:S03]  /*1570*/  IMAD.SHL.U32 R25, R20, 0x200, RZ ;  /* 0x0000020014197824 */ /* 0x000fc600078e00ff */
[----:B------:R-:W-:Y:S01]  /*1580*/  LOP3.LUT R18, R18, 0x100000, R27, 0xf8, !PT ;  /* 0x0010000012127812 */ /* 0x000fe200078ef81b */
[----:B------:R-:W-:Y:S01]  /*1590*/  STS [R50], R13 ;  /* 0x0000000d32007388 */ /* 0x000fe20000000800 */
[----:B------:R-:W-:-:S05]  /*15a0*/  SHF.R.S32.HI R24, RZ, R23, R24 ;  /* 0x00000017ff187219 */ /* 0x000fca0000011418 */
[----:B------:R-:W-:Y:S01]  /*15b0*/  IMAD.SHL.U32 R14, R24, 0x10, RZ ;  /* 0x00000010180e7824 */ /* 0x000fe200078e00ff */
[----:B------:R-:W-:Y:S04]  /*15c0*/  STS [R50+0x4], R19 ;  /* 0x0000041332007388 */ /* 0x000fe80000000800 */
[----:B------:R-:W-:Y:S02]  /*15d0*/  LOP3.LUT R20, R14, 0x10, RZ, 0xc0, !PT ;  /* 0x000000100e147812 */ /* 0x000fe400078ec0ff */
[----:B------:R-:W-:Y:S01]  /*15e0*/  LOP3.LUT R14, R18, 0x10000000, R25, 0xf8, !PT ;  /* 0x10000000120e7812 */ /* 0x000fe200078ef819 */
[----:B------:R0:W-:Y:S01]  /*15f0*/  STS [R49], R16 ;  /* 0x0000001031007388 */ /* 0x0001e20000000800 */
[--C-:B------:R-:W-:Y:S02]  /*1600*/  LOP3.LUT R20, R20, 0xf0f0f0f, R21.reuse, 0xf8, !PT ;  /* 0x0f0f0f0f14147812 */ /* 0x100fe400078ef815 */
[----:B------:R-:W-:Y:S01]  /*1610*/  SHF.R.U32.HI R18, RZ, 0x4, R21 ;  /* 0x00000004ff127819 */ /* 0x000fe20000011615 */
[----:B------:R-:W-:Y:S01]  /*1620*/  IMAD.SHL.U32 R21, R24, 0x800, RZ ;  /* 0x0000080018157824 */ /* 0x000fe200078e00ff */
[----:B------:R-:W-:-:S02]  /*1630*/  SHF.R.S32.HI R22, RZ, R23, R22 ;  /* 0x00000017ff167219 */ /* 0x000fc40000011416 */
[----:B------:R-:W-:Y:S02]  /*1640*/  SHF.R.U32.HI R23, RZ, 0xc, R24 ;  /* 0x0000000cff177819 */ /* 0x000fe40000011618 */
[----:B------:R-:W-:Y:S02]  /*1650*/  SHF.R.U32.HI R27, RZ, 0xc, R22 ;  /* 0x0000000cff1b7819 */ /* 0x000fe40000011616 */
[----:B------:R-:W-:Y:S02]  /*1660*/  SHF.L.U32 R25, R22, 0x4, RZ ;  /* 0x0000000416197819 */ /* 0x000fe400000006ff */
[----:B0-----:R-:W-:Y:S02]  /*1670*/  LOP3.LUT R16, R27, 0x10, RZ, 0xc0, !PT ;  /* 0x000000101b107812 */ /* 0x001fe400078ec0ff */
[----:B------:R-:W-:Y:S02]  /*1680*/  LOP3.LUT R26, R25, 0x10, RZ, 0xc0, !PT ;  /* 0x00000010191a7812 */ /* 0x000fe400078ec0ff */
[----:B------:R-:W-:-:S02]  /*1690*/  LOP3.LUT R23, R23, 0x10, RZ, 0xc0, !PT ;  /* 0x0000001017177812 */ /* 0x000fc400078ec0ff */
[----:B------:R-:W-:Y:S01]  /*16a0*/  LOP3.LUT R20, R20, 0x1000, R21, 0xf8, !PT ;  /* 0x0000100014147812 */ /* 0x000fe200078ef815 */
[----:B------:R-:W-:Y:S01]  /*16b0*/  IMAD.SHL.U32 R19, R22, 0x800, RZ ;  /* 0x0000080016137824 */ /* 0x000fe200078e00ff */
[----:B------:R-:W-:Y:S02]  /*16c0*/  SHF.R.U32.HI R21, RZ, 0x5, R22 ;  /* 0x00000005ff157819 */ /* 0x000fe40000011616 */
[----:B------:R-:W-:Y:S02]  /*16d0*/  LOP3.LUT R18, R23, 0xf0f0f0f, R18, 0xf8, !PT ;  /* 0x0f0f0f0f17127812 */ /* 0x000fe400078ef812 */
[--C-:B------:R-:W-:Y:S02]  /*16e0*/  SHF.R.U32.HI R13, RZ, 0x4, R17.reuse ;  /* 0x00000004ff0d7819 */ /* 0x100fe40000011611 */
[----:B------:R-:W-:Y:S02]  /*16f0*/  LOP3.LUT R26, R26, 0xf0f0f0f, R17, 0xf8, !PT ;  /* 0x0f0f0f0f1a1a7812 */ /* 0x000fe400078ef811 */
[----:B------:R-:W-:Y:S01]  /*1700*/  LOP3.LUT R16, R16, 0xf0f0f0f, R13, 0xf8, !PT ;  /* 0x0f0f0f0f10107812 */ /* 0x000fe200078ef80d */
[----:B------:R-:W-:Y:S01]  /*1710*/  IMAD.SHL.U32 R13, R24, 0x40000, RZ ;  /* 0x00040000180d7824 */ /* 0x000fe200078e00ff */
[----:B------:R-:W-:-:S02]  /*1720*/  SHF.R.U32.HI R17, RZ, 0x5, R24 ;  /* 0x00000005ff117819 */ /* 0x000fc40000011618 */
[----:B------:R-:W-:Y:S02]  /*1730*/  LOP3.LUT R21, R16, 0x1000, R21, 0xf8, !PT ;  /* 0x0000100010157812 */ /* 0x000fe400078ef815 */
[----:B------:R-:W-:Y:S01]  /*1740*/  LOP3.LUT R17, R18, 0x1000, R17, 0xf8, !PT ;  /* 0x0000100012117812 */ /* 0x000fe200078ef811 */
[----:B------:R-:W-:Y:S01]  /*1750*/  IMAD.SHL.U32 R18, R24, 0x4, RZ ;  /* 0x0000000418127824 */ /* 0x000fe200078e00ff */
[----:B------:R-:W-:Y:S02]  /*1760*/  LOP3.LUT R13, R20, 0x100000, R13, 0xf8, !PT ;  /* 0x00100000140d7812 */ /* 0x000fe400078ef80d */
[----:B------:R-:W-:Y:S01]  /*1770*/  SHF.L.U32 R16, R24, 0x19, RZ ;  /* 0x0000001918107819 */ /* 0x000fe200000006ff */
[----:B------:R-:W-:Y:S01]  /*1780*/  IMAD.SHL.U32 R20, R22, 0x40000, RZ ;  /* 0x0004000016147824 */ /* 0x000fe200078e00ff */
[----:B------:R-:W-:Y:S01]  /*1790*/  LOP3.LUT R19, R26, 0x1000, R19, 0xf8, !PT ;  /* 0x000010001a137812 */ /* 0x000fe200078ef813 */
[----:B------:R-:W-:Y:S01]  /*17a0*/  IMAD.SHL.U32 R26, R22, 0x4, RZ ;  /* 0x00000004161a7824 */ /* 0x000fe200078e00ff */
[----:B------:R-:W-:Y:S01]  /*17b0*/  LOP3.LUT R13, R13, 0x10000000, R16, 0xf8, !PT ;  /* 0x100000000d0d7812 */ /* 0x000fe200078ef810 */
[----:B------:R-:W-:Y:S01]  /*17c0*/  IMAD.SHL.U32 R24, R24, 0x200, RZ ;  /* 0x0000020018187824 */ /* 0x000fe200078e00ff */
[C---:B------:R-:W-:Y:S01]  /*17d0*/  SHF.L.U32 R16, R22.reuse, 0x19, RZ ;  /* 0x0000001916107819 */ /* 0x040fe200000006ff */
[----:B------:R-:W-:Y:S01]  /*17e0*/  IMAD.SHL.U32 R22, R22, 0x200, RZ ;  /* 0x0000020016167824 */ /* 0x000fe200078e00ff */
[----:B------:R-:W-:-:S02]  /*17f0*/  LOP3.LUT R17, R17, 0x100000, R18, 0xf8, !PT ;  /* 0x0010000011117812 */ /* 0x000fc400078ef812 */
[----:B------:R-:W-:Y:S02]  /*1800*/  LOP3.LUT R19, R19, 0x100000, R20, 0xf8, !PT ;  /* 0x0010000013137812 */ /* 0x000fe400078ef814 */
[----:B------:R-:W-:Y:S02]  /*1810*/  LOP3.LUT R21, R21, 0x100000, R26, 0xf8, !PT ;  /* 0x0010000015157812 */ /* 0x000fe400078ef81a */
[----:B------:R-:W-:Y:S02]  /*1820*/  LOP3.LUT R17, R17, 0x10000000, R24, 0xf8, !PT ;  /* 0x1000000011117812 */ /* 0x000fe400078ef818 */
[----:B------:R-:W-:Y:S02]  /*1830*/  LOP3.LUT R16, R19, 0x10000000, R16, 0xf8, !PT ;  /* 0x1000000013107812 */ /* 0x000fe400078ef810 */
[----:B------:R-:W-:Y:S01]  /*1840*/  LOP3.LUT R22, R21, 0x10000000, R22, 0xf8, !PT ;  /* 0x1000000015167812 */ /* 0x000fe200078ef816 */
[----:B------:R0:W-:Y:S04]  /*1850*/  STS [R49+0x4], R14 ;  /* 0x0000040e31007388 */ /* 0x0001e80000000800 */
[----:B------:R0:W-:Y:S04]  /*1860*/  STS [R48], R13 ;  /* 0x0000000d30007388 */ /* 0x0001e80000000800 */
[----:B------:R0:W-:Y:S04]  /*1870*/  STS [R48+0x4], R17 ;  /* 0x0000041130007388 */ /* 0x0001e80000000800 */
[----:B------:R0:W-:Y:S04]  /*1880*/  STS [R47], R16 ;  /* 0x000000102f007388 */ /* 0x0001e80000000800 */
[----:B------:R0:W-:Y:S04]  /*1890*/  STS [R47+0x4], R22 ;  /* 0x000004162f007388 */ /* 0x0001e80000000800 */
[----:B------:R0:W-:Y:S04]  /*18a0*/  STS [R46], R15 ;  /* 0x0000000f2e007388 */ /* 0x0001e80000000800 */
[----:B------:R0:W-:Y:S01]  /*18b0*/  STS [R45], R12 ;  /* 0x0000000c2d007388 */ /* 0x0001e20000000800 */
[----:B------:R-:W-:Y:S05]  /*18c0*/  BRA.U UP0, `(.L_x_333) ;  /* 0x0000001100387547 */ /* 0x000fea000b800000 */
[----:B0-----:R-:W0:Y:S02]  /*18d0*/  LDC R16, c[0x0][0x3c8] ;  /* 0x0000f200ff107b82 */ /* 0x001e240000000800 */
[----:B0-----:R-:W-:-:S04]  /*18e0*/  IABS R15, R16 ;  /* 0x00000010000f7213 */ /* 0x001fc80000000000 */
[----:B------:R-:W0:Y:S08]  /*18f0*/  I2F.RP R14, R15 ;  /* 0x0000000f000e7306 */ /* 0x000e300000209400 */
[----:B0-----:R-:W0:Y:S02]  /*1900*/  MUFU.RCP R14, R14 ;  /* 0x0000000e000e7308 */ /* 0x001e240000001000 */
[----:B0-----:R-:W-:-:S06]  /*1910*/  VIADD R12, R14, 0xffffffe ;  /* 0x0ffffffe0e0c7836 */ /* 0x001fcc0000000000 */
[----:B------:R0:W1:Y:S02]  /*1920*/  F2I.FTZ.U32.TRUNC.NTZ R13, R12 ;  /* 0x0000000c000d7305 */ /* 0x000064000021f000 */
[----:B0-----:R-:W-:Y:S01]  /*1930*/  IMAD.MOV.U32 R12, RZ, RZ, RZ ;  /* 0x000000ffff0c7224 */ /* 0x001fe200078e00ff */
[----:B-1----:R-:W-:-:S05]  /*1940*/  IADD3 R18, PT, PT, RZ, -R13, RZ ;  /* 0x8000000dff127210 */ /* 0x002fca0007ffe0ff */
        /* <DEDUP_REMOVED lines=14> */
[----:B------:R-:W-:-:S11]  /*1a30*/  LEA.HI R15, R41, UR4, RZ, 0x1d ;  /* 0x00000004290f7c11 */ /* 0x000fd6000f8fe8ff */
[----:B------:R-:W-:-:S05]  /*1a40*/  @P0 VIADD R13, R13, 0x1 ;  /* 0x000000010d0d0836 */ /* 0x000fca0000000000 */
[----:B------:R-:W-:-:S05]  /*1a50*/  MOV R28, R13 ;  /* 0x0000000d001c7202 */ /* 0x000fca0000000f00 */
[----:B------:R-:W-:Y:S01]  /*1a60*/  @!P2 IMAD.MOV R28, RZ, RZ, -R28 ;  /* 0x000000ffff1ca224 */ /* 0x000fe200078e0a1c */
[----:B------:R-:W-:-:S04]  /*1a70*/  @!P1 LOP3.LUT R28, RZ, R16, RZ, 0x33, !PT ;  /* 0x00000010ff1c9212 */ /* 0x000fc800078e33ff */
        /* <DEDUP_REMOVED lines=8> */
[----:B------:R-:W-:-:S04]  /*1b00*/  @!P1 IMAD.WIDE R14, R15, 0x24, R60 ;  /* 0x000000240f0e9825 */ /* 0x000fc800078e023c */
[----:B0-----:R-:W-:Y:S02]  /*1b10*/  @!P0 IMAD.WIDE R12, R17, 0x24, R12 ;  /* 0x00000024110c8825 */ /* 0x001fe400078e020c */
[----:B------:R-:W2:Y:S04]  /*1b20*/  @!P1 LDG.E.CONSTANT R17, desc[UR18][R14.64+0x4] ;  /* 0x000004120e119981 */ /* 0x000ea8000c1e9900 */
[----:B------:R-:W3:Y:S01]  /*1b30*/  @!P0 LDG.E.CONSTANT R12, desc[UR18][R12.64] ;  /* 0x000000120c0c8981 */ /* 0x000ee2000c1e9900 */
[----:B------:R-:W-:-:S04]  /*1b40*/  USHF.L.U32 UR6, UR4, 0x5, URZ ;  /* 0x0000000504067899 */ /* 0x000fc800080006ff */
[----:B------:R-:W-:-:S04]  /*1b50*/  UIADD3 UR6, UPT, UPT, UR6, 0x80, URZ ;  /* 0x0000008006067890 */ /* 0x000fc8000fffe0ff */
[----:B------:R-:W-:Y:S01]  /*1b60*/  UISETP.GE.AND UP0, UPT, UR6, UR21, UPT ;  /* 0x000000150600728c */ /* 0x000fe2000bf06270 */
[----:B--2---:R-:W-:Y:S04]  /*1b70*/  @!P1 STS [R56+UR8], R17 ;  /* 0x0000001138009988 */ /* 0x004fe80008000808 */
[----:B---3--:R-:W-:Y:S01]  /*1b80*/  @!P0 STS [R55], R12 ;  /* 0x0000000c37008388 */ /* 0x008fe20000000800 */
[----:B------:R-:W-:Y:S06]  /*1b90*/  BAR.SYNC.DEFER_BLOCKING 0x0 ;  /* 0x0000000000007b1d */ /* 0x000fec0000010000 */
[----:B------:R-:W-:Y:S04]  /*1ba0*/  LDS R19, [R42] ;  /* 0x000000002a137984 */ /* 0x000fe80000000800 */
[----:B------:R-:W0:Y:S04]  /*1bb0*/  LDS.128 R20, [R57+UR8] ;  /* 0x0000000839147984 */ /* 0x000e280008000c00 */
[----:B------:R-:W-:Y:S04]  /*1bc0*/  LDS R16, [R42+0x4] ;  /* 0x000004002a107984 */ /* 0x000fe80000000800 */
[----:B------:R-:W1:Y:S04]  /*1bd0*/  LDS.128 R24, [R57+UR8+0x10] ;  /* 0x0000100839187984 */ /* 0x000e680008000c00 */
[----:B------:R-:W2:Y:S04]  /*1be0*/  LDS R18, [R42+0x8] ;  /* 0x000008002a127984 */ /* 0x000ea80000000800 */
[----:B------:R-:W3:Y:S04]  /*1bf0*/  LDS R29, [R42+0xc] ;  /* 0x00000c002a1d7984 */ /* 0x000ee80000000800 */
[----:B------:R-:W4:Y:S01]  /*1c00*/  LDS R15, [R42+0x10] ;  /* 0x000010002a0f7984 */ /* 0x000f220000000800 */
[----:B0-----:R-:W-:-:S03]  /*1c10*/  IDP.4A.S8.S8 R19, R19, R20, RZ ;  /* 0x0000001413137226 */ /* 0x001fc600000006ff */
[----:B------:R-:W-:Y:S01]  /*1c20*/  LDS R20, [R42+0x28] ;  /* 0x000028002a147984 */ /* 0x000fe20000000800 */
[----:B-1----:R-:W-:-:S03]  /*1c30*/  IDP.4A.S8.S8 R16, R16, R24, R19 ;  /* 0x0000001810107226 */ /* 0x002fc60000000613 */
[----:B------:R-:W-:Y:S01]  /*1c40*/  LDS R24, [R42+0x2c] ;  /* 0x00002c002a187984 */ /* 0x000fe20000000800 */
[----:B--2---:R-:W-:-:S03]  /*1c50*/  IDP.4A.S8.S8 R16, R18, R21, R16 ;  /* 0x0000001512107226 */ /* 0x004fc60000000610 */
[----:B------:R-:W0:Y:S01]  /*1c60*/  LDS R21, [R42+0x14] ;  /* 0x000014002a157984 */ /* 0x000e220000000800 */
[----:B---3--:R-:W-:-:S03]  /*1c70*/  IDP.4A.S8.S8 R25, R29, R25, R16 ;  /* 0x000000191d197226 */ /* 0x008fc60000000610 */
[----:B------:R-:W-:Y:S01]  /*1c80*/  LDS R29, [R42+0x20] ;  /* 0x000020002a1d7984 */ /* 0x000fe20000000800 */
[----:B----4-:R-:W-:-:S03]  /*1c90*/  IDP.4A.S8.S8 R25, R15, R22, R25 ;  /* 0x000000160f197226 */ /* 0x010fc60000000619 */
[----:B------:R-:W1:Y:S04]  /*1ca0*/  LDS.128 R16, [R57+UR8+0x20] ;  /* 0x0000200839107984 */ /* 0x000e680008000c00 */
[----:B------:R-:W-:Y:S04]  /*1cb0*/  LDS R22, [R42+0x24] ;  /* 0x000024002a167984 */ /* 0x000fe80000000800 */
[----:B------:R-:W2:Y:S01]  /*1cc0*/  LDS.128 R12, [R57+UR8+0x30] ;  /* 0x00003008390c7984 */ /* 0x000ea20008000c00 */
[----:B0-----:R-:W-:-:S03]  /*1cd0*/  IDP.4A.S8.S8 R26, R21, R26, R25 ;  /* 0x0000001a151a7226 */ /* 0x001fc60000000619 */
[----:B------:R-:W0:Y:S04]  /*1ce0*/  LDS R21, [R42+0x30] ;  /* 0x000030002a157984 */ /* 0x000e280000000800 */
[----:B------:R-:W3:Y:S01]  /*1cf0*/  LDS R25, [R42+0x34] ;  /* 0x000034002a197984 */ /* 0x000ee20000000800 */
[----:B-1----:R-:W-:-:S03]  /*1d00*/  IDP.4A.S8.S8 R29, R29, R16, RZ ;  /* 0x000000101d1d7226 */ /* 0x002fc600000006ff */
[----:B------:R-:W-:Y:S01]  /*1d10*/  LDS R16, [R42+0x1c] ;  /* 0x00001c002a107984 */ /* 0x000fe20000000800 */
[----:B--2---:R-:W-:-:S03]  /*1d20*/  IDP.4A.S8.S8 R12, R22, R12, R29 ;  /* 0x0000000c160c7226 */ /* 0x004fc6000000061d */
[----:B------:R-:W1:Y:S01]  /*1d30*/  LDS R22, [R42+0x18] ;  /* 0x000018002a167984 */ /* 0x000e620000000800 */
[----:B------:R-:W-:-:S03]  /*1d40*/  IDP.4A.S8.S8 R20, R20, R17, R12 ;  /* 0x0000001114147226 */ /* 0x000fc6000000060c */
[----:B------:R-:W2:Y:S01]  /*1d50*/  LDS R12, [R42+0x38] ;  /* 0x000038002a0c7984 */ /* 0x000ea20000000800 */
[----:B------:R-:W-:-:S03]  /*1d60*/  IDP.4A.S8.S8 R13, R24, R13, R20 ;  /* 0x0000000d180d7226 */ /* 0x000fc60000000614 */
[----:B------:R-:W-:Y:S01]  /*1d70*/  LDS R17, [R42+0x44] ;  /* 0x000044002a117984 */ /* 0x000fe20000000800 */
[----:B0-----:R-:W-:-:S03]  /*1d80*/  IDP.4A.S8.S8 R18, R21, R18, R13 ;  /* 0x0000001215127226 */ /* 0x001fc6000000060d */
[----:B------:R-:W-:Y:S01]  /*1d90*/  LDS R13, [R42+0x40] ;  /* 0x000040002a0d7984 */ /* 0x000fe20000000800 */
[----:B---3--:R-:W-:-:S03]  /*1da0*/  IDP.4A.S8.S8 R14, R25, R14, R18 ;  /* 0x0000000e190e7226 */ /* 0x008fc60000000612 */
[----:B------:R-:W-:Y:S01]  /*1db0*/  LDS R18, [R42+0x3c] ;  /* 0x00003c002a127984 */ /* 0x000fe20000000800 */
[----:B-1----:R-:W-:-:S04]  /*1dc0*/  IDP.4A.S8.S8 R22, R22, R23, R26 ;  /* 0x0000001716167226 */ /* 0x002fc8000000061a */
[----:B------:R-:W-:Y:S02]  /*1dd0*/  IDP.4A.S8.S8 R29, R16, R27, R22 ;  /* 0x0000001b101d7226 */ /* 0x000fe40000000616 */
[----:B------:R-:W0:Y:S01]  /*1de0*/  LDS.128 R20, [R57+UR8+0x40] ;  /* 0x0000400839147984 */ /* 0x000e220008000c00 */
[----:B--2---:R-:W-:Y:S02]  /*1df0*/  IDP.4A.S8.S8 R14, R12, R19, R14 ;  /* 0x000000130c0e7226 */ /* 0x004fe4000000060e */
[----:B------:R-:W-:Y:S01]  /*1e00*/  I2FP.F32.S32 R29, R29 ;  /* 0x0000001d001d7245 */ /* 0x000fe20000201400 */
[----:B------:R-:W1:Y:S04]  /*1e10*/  LDS.128 R24, [R57+UR8+0x50] ;  /* 0x0000500839187984 */ /* 0x000e680008000c00 */
[----:B------:R-:W2:Y:S04]  /*1e20*/  LDS R12, [R42+0x48] ;  /* 0x000048002a0c7984 */ /* 0x000ea80000000800 */
[----:B------:R-:W3:Y:S04]  /*1e30*/  LDS R16, [R42+0x4c] ;  /* 0x00004c002a107984 */ /* 0x000ee80000000800 */
[----:B------:R-:W-:Y:S01]  /*1e40*/  LDS R19, [R43] ;  /* 0x000000002b137984 */ /* 0x000fe20000000800 */
[----:B0-----:R-:W-:-:S03]  /*1e50*/  IDP.4A.S8.S8 R13, R13, R20, RZ ;  /* 0x000000140d0d7226 */ /* 0x001fc600000006ff */
[----:B------:R-:W-:Y:S01]  /*1e60*/  LDS R20, [R42+0x58] ;  /* 0x000058002a147984 */ /* 0x000fe20000000800 */
[----:B-1----:R-:W-:-:S03]  /*1e70*/  IDP.4A.S8.S8 R13, R17, R24, R13 ;  /* 0x00000018110d7226 */ /* 0x002fc6000000060d */
[----:B------:R-:W0:Y:S01]  /*1e80*/  LDS R17, [R42+0x50] ;  /* 0x000050002a117984 */ /* 0x000e220000000800 */
[----:B------:R-:W-:Y:S02]  /*1e90*/  IDP.4A.S8.S8 R24, R18, R15, R14 ;  /* 0x0000000f12187226 */ /* 0x000fe4000000060e */
[----:B--2---:R-:W-:Y:S02]  /*1ea0*/  IDP.4A.S8.S8 R18, R12, R21, R13 ;  /* 0x000000150c127226 */ /* 0x004fe4000000060d */
[----:B------:R-:W1:Y:S01]  /*1eb0*/  LDS R21, [R42+0x54] ;  /* 0x000054002a157984 */ /* 0x000e620000000800 */
[----:B------:R-:W-:Y:S01]  /*1ec0*/  I2FP.F32.S32 R24, R24 ;  /* 0x0000001800187245 */ /* 0x000fe20000201400 */
[----:B---3--:R-:W-:Y:S02]  /*1ed0*/  IDP.4A.S8.S8 R16, R16, R25, R18 ;  /* 0x0000001910107226 */ /* 0x008fe40000000612 */
[----:B------:R-:W2:Y:S04]  /*1ee0*/  LDS.128 R12, [R44] ;  /* 0x000000002c0c7984 */ /* 0x000ea80000000c00 */
[----:B------:R-:W-:Y:S01]  /*1ef0*/  LDS R25, [R42+0x60] ;  /* 0x000060002a197984 */ /* 0x000fe20000000800 */
[----:B0-----:R-:W-:-:S03]  /*1f00*/  IDP.4A.S8.S8 R16, R17, R22, R16 ;  /* 0x0000001611107226 */ /* 0x001fc60000000610 */
[----:B------:R-:W0:Y:S01]  /*1f10*/  LDS R22, [R42+0x5c] ;  /* 0x00005c002a167984 */ /* 0x000e220000000800 */
[----:B-1----:R-:W-:Y:S02]  /*1f20*/  IDP.4A.S8.S8 R21, R21, R26, R16 ;  /* 0x0000001a15157226 */ /* 0x002fe40000000610 */
[----:B--2---:R-:W-:Y:S02]  /*1f30*/  HMUL2 R12, R19, R12 ;  /* 0x0000000c130c7232 */ /* 0x004fe40000000000 */
[----:B------:R-:W-:Y:S01]  /*1f40*/  IDP.4A.S8.S8 R23, R20, R23, R21 ;  /* 0x0000001714177226 */ /* 0x000fe20000000615 */
[----:B------:R-:W1:Y:S02]  /*1f50*/  LDS.128 R16, [R57+UR8+0x60] ;  /* 0x0000600839107984 */ /* 0x000e640008000c00 */
[--C-:B------:R-:W-:Y:S02]  /*1f60*/  HADD2.F32 R20, -RZ, R12.reuse.H0_H0 ;  /* 0x2000000cff147230 */ /* 0x100fe40000004100 */
[----:B------:R-:W-:-:S02]  /*1f70*/  HADD2.F32 R21, -RZ, R12.H1_H1 ;  /* 0x3000000cff157230 */ /* 0x000fc40000004100 */
[----:B------:R-:W-:Y:S03]  /*1f80*/  LDS R12, [R42+0x64] ;  /* 0x000064002a0c7984 */ /* 0x000fe60000000800 */
[----:B------:R-:W-:-:S04]  /*1f90*/  FFMA.FTZ R29, R20, R29, R21 ;  /* 0x0000001d141d7223 */ /* 0x000fc80000010015 */
[----:B------:R-:W-:Y:S01]  /*1fa0*/  FADD.FTZ R29, R58, R29 ;  /* 0x0000001d3a1d7221 */ /* 0x000fe20000010000 */
[----:B0-----:R-:W-:Y:S02]  /*1fb0*/  IDP.4A.S8.S8 R27, R22, R27, R23 ;  /* 0x0000001b161b7226 */ /* 0x001fe40000000617 */
[----:B------:R-:W0:Y:S03]  /*1fc0*/  LDS.128 R20, [R57+UR8+0x70] ;  /* 0x0000700839147984 */ /* 0x000e260008000c00 */
[----:B------:R-:W-:Y:S01]  /*1fd0*/  I2FP.F32.S32 R27, R27 ;  /* 0x0000001b001b7245 */ /* 0x000fe20000201400 */
[----:B-1----:R-:W-:Y:S02]  /*1fe0*/  IDP.4A.S8.S8 R25, R25, R16, RZ ;  /* 0x0000001019197226 */ /* 0x002fe400000006ff */
[----:B------:R-:W1:Y:S02]  /*1ff0*/  LDS R16, [R42+0x68] ;  /* 0x000068002a107984 */ /* 0x000e640000000800 */
[----:B0-----:R-:W-:-:S02]  /*2000*/  IDP.4A.S8.S8 R20, R12, R20, R25 ;  /* 0x000000140c147226 */ /* 0x001fc40000000619 */
[----:B------:R-:W0:Y:S04]  /*2010*/  LDS R25, [R42+0x6c] ;  /* 0x00006c002a197984 */ /* 0x000e280000000800 */
[----:B------:R-:W2:Y:S01]  /*2020*/  LDS R12, [R43+0x4] ;  /* 0x000004002b0c7984 */ /* 0x000ea20000000800 */
[----:B-1----:R-:W-:-:S03]  /*2030*/  IDP.4A.S8.S8 R16, R16, R17, R20 ;  /* 0x0000001110107226 */ /* 0x002fc60000000614 */
[----:B------:R-:W1:Y:S04]  /*2040*/  LDS R20, [R42+0x70] ;  /* 0x000070002a147984 */ /* 0x000e680000000800 */
[----:B------:R-:W3:Y:S01]  /*2050*/  LDS R17, [R43+0x8] ;  /* 0x000008002b117984 */ /* 0x000ee20000000800 */
[----:B0-----:R-:W-:-:S03]  /*2060*/  IDP.4A.S8.S8 R21, R25, R21, R16 ;  /* 0x0000001519157226 */ /* 0x001fc60000000610 */
[----:B------:R-:W0:Y:S01]  /*2070*/  LDS R25, [R42+0x74] ;  /* 0x000074002a197984 */ /* 0x000e220000000800 */
[----:B--2---:R-:W-:-:S03]  /*2080*/  HFMA2 R13, R12, R13, -RZ ;  /* 0x0000000d0c0d7231 */ /* 0x004fc600001000ff */
[----:B------:R-:W2:Y:S01]  /*2090*/  LDS R16, [R43+0xc] ;  /* 0x00000c002b107984 */ /* 0x000ea20000000800 */
[----:B-1----:R-:W-:-:S03]  /*20a0*/  IDP.4A.S8.S8 R21, R20, R18, R21 ;  /* 0x0000001214157226 */ /* 0x002fc60000000615 */
[----:B------:R-:W-:Y:S01]  /*20b0*/  LDS R12, [R42+0x7c] ;  /* 0x00007c002a0c7984 */ /* 0x000fe20000000800 */
[----:B---3--:R-:W-:-:S03]  /*20c0*/  HMUL2 R17, R17, R14 ;  /* 0x0000000e11117232 */ /* 0x008fc60000000000 */
[----:B------:R-:W1:Y:S01]  /*20d0*/  LDS R18, [R42+0x78] ;  /* 0x000078002a127984 */ /* 0x000e620000000800 */
[--C-:B------:R-:W-:Y:S02]  /*20e0*/  HADD2.F32 R14, -RZ, R13.reuse.H0_H0 ;  /* 0x2000000dff0e7230 */ /* 0x100fe40000004100 */
[----:B------:R-:W-:-:S05]  /*20f0*/  HADD2.F32 R13, -RZ, R13.H1_H1 ;  /* 0x3000000dff0d7230 */ /* 0x000fca0000004100 */
[----:B------:R-:W-:Y:S01]  /*2100*/  FFMA.FTZ R14, R14, R24, R13 ;  /* 0x000000180e0e7223 */ /* 0x000fe2000001000d */
[----:B------:R-:W-:-:S03]  /*2110*/  HADD2.F32 R13, -RZ, R17.H0_H0 ;  /* 0x20000011ff0d7230 */ /* 0x000fc60000004100 */
[----:B------:R-:W-:Y:S01]  /*2120*/  FADD.FTZ R14, R29, R14 ;  /* 0x0000000e1d0e7221 */ /* 0x000fe20000010000 */
[----:B0-----:R-:W-:Y:S02]  /*2130*/  IDP.4A.S8.S8 R21, R25, R22, R21 ;  /* 0x0000001619157226 */ /* 0x001fe40000000615 */
[----:B--2---:R-:W-:-:S05]  /*2140*/  HFMA2 R15, R16, R15, -RZ ;  /* 0x0000000f100f7231 */ /* 0x004fca00001000ff */
[--C-:B------:R-:W-:Y:S02]  /*2150*/  HADD2.F32 R16, -RZ, R15.reuse.H0_H0 ;  /* 0x2000000fff107230 */ /* 0x100fe40000004100 */
[----:B------:R-:W-:Y:S02]  /*2160*/  HADD2.F32 R15, -RZ, R15.H1_H1 ;  /* 0x3000000fff0f7230 */ /* 0x000fe40000004100 */
[----:B-1----:R-:W-:Y:S02]  /*2170*/  IDP.4A.S8.S8 R19, R18, R19, R21 ;  /* 0x0000001312137226 */ /* 0x002fe40000000615 */
[----:B------:R-:W-:Y:S02]  /*2180*/  HADD2.F32 R18, -RZ, R17.H1_H1 ;  /* 0x30000011ff127230 */ /* 0x000fe40000004100 */
[----:B------:R-:W-:-:S03]  /*2190*/  IDP.4A.S8.S8 R12, R12, R23, R19 ;  /* 0x000000170c0c7226 */ /* 0x000fc60000000613 */
[----:B------:R-:W-:Y:S02]  /*21a0*/  FFMA.FTZ R13, R13, R27, R18 ;  /* 0x0000001b0d0d7223 */ /* 0x000fe40000010012 */
[----:B------:R-:W-:Y:S02]  /*21b0*/  I2FP.F32.S32 R12, R12 ;  /* 0x0000000c000c7245 */ /* 0x000fe40000201400 */
[----:B------:R-:W-:-:S03]  /*21c0*/  FADD.FTZ R13, R14, R13 ;  /* 0x0000000d0e0d7221 */ /* 0x000fc60000010000 */
[----:B------:R-:W-:-:S04]  /*21d0*/  FFMA.FTZ R12, R16, R12, R15 ;  /* 0x0000000c100c7223 */ /* 0x000fc8000001000f */
[----:B------:R-:W-:Y:S01]  /*21e0*/  FADD.FTZ R58, R13, R12 ;  /* 0x0000000c0d3a7221 */ /* 0x000fe20000010000 */
[----:B------:R-:W-:Y:S06]  /*21f0*/  BAR.SYNC.DEFER_BLOCKING 0x0 ;  /* 0x0000000000007b1d */ /* 0x000fec0000010000 */
[----:B------:R-:W-:Y:S05]  /*2200*/  BRA.U UP0, `(.L_x_333) ;  /* 0x0000000500e87547 */ /* 0x000fea000b800000 */
[C---:B------:R-:W-:Y:S02]  /*2210*/  VIADD R17, R41.reuse, UR4 ;  /* 0x0000000429117c36 */ /* 0x040fe40008000000 */
[----:B------:R-:W-:-:S03]  /*2220*/  VIADD R14, R41, 0x20 ;  /* 0x00000020290e7836 */ /* 0x000fc60000000000 */
[----:B------:R-:W-:Y:S02]  /*2230*/  IADD3 R12, PT, PT, R17, 0x4, RZ ;  /* 0x00000004110c7810 */ /* 0x000fe40007ffe0ff */
[----:B------:R-:W-:Y:S02]  /*2240*/  LEA.HI R19, R14, UR4, RZ, 0x1d ;  /* 0x000000040e137c11 */ /* 0x000fe4000f8fe8ff */
[----:B------:R-:W-:-:S04]  /*2250*/  ISETP.GE.OR P0, PT, R12, UR11, P2 ;  /* 0x0000000b0c007c0c */ /* 0x000fc80009706670 */
[----:B------:R-:W-:Y:S02]  /*2260*/  ISETP.GT.U32.OR P1, PT, R41, 0x3, P0 ;  /* 0x000000032900780c */ /* 0x000fe40000724470 */
[----:B------:R-:W-:-:S11]  /*2270*/  ISETP.GE.OR P0, PT, R19, UR11, P2 ;  /* 0x0000000b13007c0c */ /* 0x000fd60009706670 */
[----:B------:R-:W0:Y:S01]  /*2280*/  @!P1 LDC.64 R12, c[0x0][0x388] ;  /* 0x0000e200ff0c9b82 */ /* 0x000e220000000a00 */
[C---:B------:R-:W-:Y:S01]  /*2290*/  @!P1 IADD3 R17, P2, PT, R28.reuse, R17, RZ ;  /* 0x000000111c119210 */ /* 0x040fe20007f5e0ff */
[----:B------:R-:W-:-:S03]  /*22a0*/  @!P0 IMAD.IADD R19, R28, 0x1, R19 ;  /* 0x000000011c138824 */ /* 0x000fc600078e0213 */
[----:B------:R-:W-:Y:S01]  /*22b0*/  @!P1 LEA.HI.X.SX32 R14, R28, RZ, 0x1, P2 ;  /* 0x000000ff1c0e9211 */ /* 0x000fe200010f0eff */
[----:B------:R-:W-:-:S06]  /*22c0*/  @!P0 IMAD.WIDE R18, R19, 0x24, R60 ;  /* 0x0000002413128825 */ /* 0x000fcc00078e023c */
[----:B------:R-:W2:Y:S01]  /*22d0*/  @!P0 LDG.E.CONSTANT R19, desc[UR18][R18.64+0x4] ;  /* 0x0000041212138981 */ /* 0x000ea2000c1e9900 */
[----:B0-----:R-:W-:-:S04]  /*22e0*/  @!P1 IMAD.WIDE.U32 R16, R17, 0x24, R12 ;  /* 0x0000002411109825 */ /* 0x001fc800078e000c */
[----:B------:R-:W-:-:S05]  /*22f0*/  @!P1 IMAD R13, R14, 0x24, RZ ;  /* 0x000000240e0d9824 */ /* 0x000fca00078e02ff */
[----:B------:R-:W-:-:S05]  /*2300*/  @!P1 IADD3 R17, PT, PT, R17, R13, RZ ;  /* 0x0000000d11119210 */ /* 0x000fca0007ffe0ff */
[----:B------:R-:W3:Y:S04]  /*2310*/  @!P1 LDG.E.CONSTANT R16, desc[UR18][R16.64+0x90] ;  /* 0x0000901210109981 */ /* 0x000ee8000c1e9900 */
[----:B--2---:R-:W-:Y:S04]  /*2320*/  @!P0 STS [R56+UR8], R19 ;  /* 0x0000001338008988 */ /* 0x004fe80008000808 */
[----:B---3--:R-:W-:Y:S01]  /*2330*/  @!P1 STS [R55], R16 ;  /* 0x0000001037009388 */ /* 0x008fe20000000800 */
[----:B------:R-:W-:Y:S06]  /*2340*/  BAR.SYNC.DEFER_BLOCKING 0x0 ;  /* 0x0000000000007b1d */ /* 0x000fec0000010000 */
[----:B------:R-:W-:Y:S04]  /*2350*/  LDS R21, [R42+0x80] ;  /* 0x000080002a157984 */ /* 0x000fe80000000800 */
[----:B------:R-:W0:Y:S04]  /*2360*/  LDS.128 R24, [R57+UR8] ;  /* 0x0000000839187984 */ /* 0x000e280008000c00 */
[----:B------:R-:W-:Y:S04]  /*2370*/  LDS R20, [R42+0x84] ;  /* 0x000084002a147984 */ /* 0x000fe80000000800 */
[----:B------:R-:W1:Y:S04]  /*2380*/  LDS.128 R12, [R57+UR8+0x10] ;  /* 0x00001008390c7984 */ /* 0x000e680008000c00 */
[----:B------:R-:W2:Y:S04]  /*2390*/  LDS R22, [R42+0x88] ;  /* 0x000088002a167984 */ /* 0x000ea80000000800 */
[----:B------:R-:W3:Y:S04]  /*23a0*/  LDS R18, [R42+0x8c] ;  /* 0x00008c002a127984 */ /* 0x000ee80000000800 */
[----:B------:R-:W-:Y:S04]  /*23b0*/  LDS.128 R28, [R57+UR8+0x20] ;  /* 0x00002008391c7984 */ /* 0x000fe80008000c00 */
[----:B------:R-:W-:Y:S01]  /*23c0*/  LDS R23, [R42+0xa4] ;  /* 0x0000a4002a177984 */ /* 0x000fe20000000800 */
[----:B0-----:R-:W-:-:S03]  /*23d0*/  IDP.4A.S8.S8 R21, R21, R24, RZ ;  /* 0x0000001815157226 */ /* 0x001fc600000006ff */
[----:B------:R-:W-:Y:S01]  /*23e0*/  LDS R24, [R42+0xb8] ;  /* 0x0000b8002a187984 */ /* 0x000fe20000000800 */
[----:B-1----:R-:W-:-:S03]  /*23f0*/  IDP.4A.S8.S8 R12, R20, R12, R21 ;  /* 0x0000000c140c7226 */ /* 0x002fc60000000615 */
[----:B------:R-:W0:Y:S01]  /*2400*/  LDS R21, [R42+0xa0] ;  /* 0x0000a0002a157984 */ /* 0x000e220000000800 */
[----:B--2---:R-:W-:-:S03]  /*2410*/  IDP.4A.S8.S8 R12, R22, R25, R12 ;  /* 0x00000019160c7226 */ /* 0x004fc6000000060c */
[----:B------:R-:W-:Y:S01]  /*2420*/  LDS R22, [R42+0x90] ;  /* 0x000090002a167984 */ /* 0x000fe20000000800 */
[----:B---3--:R-:W-:-:S03]  /*2430*/  IDP.4A.S8.S8 R13, R18, R13, R12 ;  /* 0x0000000d120d7226 */ /* 0x008fc6000000060c */
[----:B------:R-:W1:Y:S04]  /*2440*/  LDS.128 R16, [R57+UR8+0x30] ;  /* 0x0000300839107984 */ /* 0x000e680008000c00 */
[----:B------:R-:W2:Y:S04]  /*2450*/  LDS R20, [R42+0xa8] ;  /* 0x0000a8002a147984 */ /* 0x000ea80000000800 */
[----:B------:R-:W3:Y:S01]  /*2460*/  LDS R12, [R42+0xac] ;  /* 0x0000ac002a0c7984 */ /* 0x000ee20000000800 */
[----:B0-----:R-:W-:-:S03]  /*2470*/  IDP.4A.S8.S8 R21, R21, R28, RZ ;  /* 0x0000001c15157226 */ /* 0x001fc600000006ff */
[----:B------:R-:W-:Y:S01]  /*2480*/  LDS R28, [R42+0xbc] ;  /* 0x0000bc002a1c7984 */ /* 0x000fe20000000800 */
[----:B-1----:R-:W-:Y:S02]  /*2490*/  IDP.4A.S8.S8 R16, R23, R16, R21 ;  /* 0x0000001017107226 */ /* 0x002fe40000000615 */
[----:B------:R-:W-:Y:S01]  /*24a0*/  IDP.4A.S8.S8 R21, R22, R26, R13 ;  /* 0x0000001a16157226 */ /* 0x000fe2000000060d */
[----:B------:R-:W-:Y:S01]  /*24b0*/  LDS R23, [R42+0xb4] ;  /* 0x0000b4002a177984 */ /* 0x000fe20000000800 */
[----:B--2---:R-:W-:-:S03]  /*24c0*/  IDP.4A.S8.S8 R29, R20, R29, R16 ;  /* 0x0000001d141d7226 */ /* 0x004fc60000000610 */
[----:B------:R-:W0:Y:S04]  /*24d0*/  LDS R13, [R42+0xb0] ;  /* 0x0000b0002a0d7984 */ /* 0x000e280000000800 */
[----:B------:R-:W1:Y:S04]  /*24e0*/  LDS R20, [R42+0x94] ;  /* 0x000094002a147984 */ /* 0x000e680000000800 */
[----:B------:R-:W2:Y:S01]  /*24f0*/  LDS R16, [R42+0x98] ;  /* 0x000098002a107984 */ /* 0x000ea20000000800 */
[----:B---3--:R-:W-:-:S03]  /*2500*/  IDP.4A.S8.S8 R17, R12, R17, R29 ;  /* 0x000000110c117226 */ /* 0x008fc6000000061d */
[----:B------:R-:W3:Y:S04]  /*2510*/  LDS R12, [R42+0x9c] ;  /* 0x00009c002a0c7984 */ /* 0x000ee80000000800 */
[----:B------:R-:W-:Y:S01]  /*2520*/  LDS R29, [R42+0xc4] ;  /* 0x0000c4002a1d7984 */ /* 0x000fe20000000800 */
[----:B0-----:R-:W-:-:S03]  /*2530*/  IDP.4A.S8.S8 R13, R13, R30, R17 ;  /* 0x0000001e0d0d7226 */ /* 0x001fc60000000611 */
[----:B------:R-:W-:Y:S01]  /*2540*/  LDS R17, [R42+0xc0] ;  /* 0x0000c0002a117984 */ /* 0x000fe20000000800 */
[----:B-1----:R-:W-:Y:S02]  /*2550*/  IDP.4A.S8.S8 R14, R20, R14, R21 ;  /* 0x0000000e140e7226 */ /* 0x002fe40000000615 */
[----:B------:R-:W-:Y:S02]  /*2560*/  IDP.4A.S8.S8 R13, R23, R18, R13 ;  /* 0x00000012170d7226 */ /* 0x000fe4000000060d */
[----:B------:R-:W0:Y:S01]  /*2570*/  LDS.128 R20, [R57+UR8+0x40] ;  /* 0x0000400839147984 */ /* 0x000e220008000c00 */
[----:B--2---:R-:W-:Y:S02]  /*2580*/  IDP.4A.S8.S8 R16, R16, R27, R14 ;  /* 0x0000001b10107226 */ /* 0x004fe4000000060e */
[----:B------:R-:W-:Y:S01]  /*2590*/  IDP.4A.S8.S8 R13, R24, R31, R13 ;  /* 0x0000001f180d7226 */ /* 0x000fe2000000060d */
[----:B------:R-:W-:Y:S04]  /*25a0*/  LDS R18, [R42+0xc8] ;  /* 0x0000c8002a127984 */ /* 0x000fe80000000800 */
[----:B------:R-:W1:Y:S01]  /*25b0*/  LDS.128 R24, [R57+UR8+0x50] ;  /* 0x0000500839187984 */ /* 0x000e620008000c00 */
[----:B---3--:R-:W-:-:S02]  /*25c0*/  IDP.4A.S8.S8 R16, R12, R15, R16 ;  /* 0x0000000f0c107226 */ /* 0x008fc40000000610 */
[----:B------:R-:W-:Y:S02]  /*25d0*/  IDP.4A.S8.S8 R28, R28, R19, R13 ;  /* 0x000000131c1c7226 */ /* 0x000fe4000000060d */
[----:B------:R-:W-:Y:S04]  /*25e0*/  LDS R19, [R43+0x10] ;  /* 0x000010002b137984 */ /* 0x000fe80000000800 */
[----:B------:R-:W2:Y:S01]  /*25f0*/  LDS.128 R12, [R44] ;  /* 0x000000002c0c7984 */ /* 0x000ea20000000c00 */
[----:B0-----:R-:W-:-:S03]  /*2600*/  IDP.4A.S8.S8 R17, R17, R20, RZ ;  /* 0x0000001411117226 */ /* 0x001fc600000006ff */
[----:B------:R-:W-:Y:S01]  /*2610*/  LDS R20, [R43+0x14] ;  /* 0x000014002b147984 */ /* 0x000fe20000000800 */
[----:B-1----:R-:W-:-:S03]  /*2620*/  IDP.4A.S8.S8 R29, R29, R24, R17 ;  /* 0x000000181d1d7226 */ /* 0x002fc60000000611 */
[----:B------:R-:W0:Y:S01]  /*2630*/  LDS R24, [R42+0xcc] ;  /* 0x0000cc002a187984 */ /* 0x000e220000000800 */
[----:B------:R-:W-:Y:S01]  /*2640*/  I2FP.F32.S32 R16, R16 ;  /* 0x0000001000107245 */ /* 0x000fe20000201400 */
[----:B--2---:R-:W-:Y:S02]  /*2650*/  HMUL2 R12, R19, R12 ;  /* 0x0000000c130c7232 */ /* 0x004fe40000000000 */
[----:B------:R-:W-:Y:S02]  /*2660*/  IDP.4A.S8.S8 R18, R18, R21, R29 ;  /* 0x0000001512127226 */ /* 0x000fe4000000061d */
[----:B------:R-:W1:Y:S01]  /*2670*/  LDS R29, [R42+0xd0] ;  /* 0x0000d0002a1d7984 */ /* 0x000e620000000800 */
[--C-:B------:R-:W-:Y:S02]  /*2680*/  HADD2.F32 R17, -RZ, R12.reuse.H0_H0 ;  /* 0x2000000cff117230 */ /* 0x100fe40000004100 */
[----:B------:R-:W-:Y:S01]  /*2690*/  HADD2.F32 R12, -RZ, R12.H1_H1 ;  /* 0x3000000cff0c7230 */ /* 0x000fe20000004100 */
[----:B------:R-:W-:Y:S04]  /*26a0*/  LDS R21, [R42+0xe0] ;  /* 0x0000e0002a157984 */ /* 0x000fe80000000800 */
[----:B------:R-:W-:Y:S01]  /*26b0*/  FFMA.FTZ R12, R17, R16, R12 ;  /* 0x00000010110c7223 */ /* 0x000fe2000001000c */
[----:B0-----:R-:W-:-:S02]  /*26c0*/  IDP.4A.S8.S8 R24, R24, R25, R18 ;  /* 0x0000001918187226 */ /* 0x001fc40000000612 */
[----:B------:R-:W0:Y:S01]  /*26d0*/  LDS.128 R16, [R57+UR8+0x60] ;  /* 0x0000600839107984 */ /* 0x000e220008000c00 */
[----:B------:R-:W-:Y:S01]  /*26e0*/  HFMA2 R13, R20, R13, -RZ ;  /* 0x0000000d140d7231 */ /* 0x000fe200001000ff */
[----:B------:R-:W-:Y:S02]  /*26f0*/  I2FP.F32.S32 R28, R28 ;  /* 0x0000001c001c7245 */ /* 0x000fe40000201400 */
[----:B------:R-:W-:Y:S02]  /*2700*/  LDS R25, [R42+0xd4] ;  /* 0x0000d4002a197984 */ /* 0x000fe40000000800 */
[--C-:B------:R-:W-:Y:S02]  /*2710*/  HADD2.F32 R20, -RZ, R13.reuse.H0_H0 ;  /* 0x2000000dff147230 */ /* 0x100fe40000004100 */
[----:B------:R-:W-:Y:S02]  /*2720*/  HADD2.F32 R13, -RZ, R13.H1_H1 ;  /* 0x3000000dff0d7230 */ /* 0x000fe40000004100 */
[----:B-1----:R-:W-:-:S03]  /*2730*/  IDP.4A.S8.S8 R22, R29, R22, R24 ;  /* 0x000000161d167226 */ /* 0x002fc60000000618 */
[----:B------:R-:W-:Y:S02]  /*2740*/  FFMA.FTZ R13, R20, R28, R13 ;  /* 0x0000001c140d7223 */ /* 0x000fe4000001000d */
[----:B------:R-:W-:Y:S04]  /*2750*/  LDS.128 R28, [R57+UR8+0x70] ;  /* 0x00007008391c7984 */ /* 0x000fe80008000c00 */
[----:B------:R-:W-:Y:S01]  /*2760*/  LDS R20, [R42+0xe8] ;  /* 0x0000e8002a147984 */ /* 0x000fe20000000800 */
[----:B0-----:R-:W-:-:S03]  /*2770*/  IDP.4A.S8.S8 R21, R21, R16, RZ ;  /* 0x0000001015157226 */ /* 0x001fc600000006ff */
[----:B------:R-:W0:Y:S02]  /*2780*/  LDS R16, [R42+0xe4] ;  /* 0x0000e4002a107984 */ /* 0x000e240000000800 */
[----:B0-----:R-:W-:Y:S02]  /*2790*/  IDP.4A.S8.S8 R16, R16, R28, R21 ;  /* 0x0000001c10107226 */ /* 0x001fe40000000615 */
[----:B------:R-:W-:Y:S02]  /*27a0*/  LDS R21, [R42+0xf0] ;  /* 0x0000f0002a157984 */ /* 0x000fe40000000800 */
[----:B------:R-:W-:Y:S02]  /*27b0*/  IDP.4A.S8.S8 R20, R20, R17, R16 ;  /* 0x0000001114147226 */ /* 0x000fe40000000610 */
[----:B------:R-:W0:Y:S04]  /*27c0*/  LDS R17, [R42+0xec] ;  /* 0x0000ec002a117984 */ /* 0x000e280000000800 */
[----:B------:R-:W1:Y:S01]  /*27d0*/  LDS R16, [R42+0xd8] ;  /* 0x0000d8002a107984 */ /* 0x000e620000000800 */
[----:B------:R-:W-:-:S03]  /*27e0*/  IDP.4A.S8.S8 R26, R25, R26, R22 ;  /* 0x0000001a191a7226 */ /* 0x000fc60000000616 */
[----:B------:R-:W-:Y:S01]  /*27f0*/  LDS R22, [R42+0xf8] ;  /* 0x0000f8002a167984 */ /* 0x000fe20000000800 */
[----:B0-----:R-:W-:-:S03]  /*2800*/  IDP.4A.S8.S8 R17, R17, R29, R20 ;  /* 0x0000001d11117226 */ /* 0x001fc60000000614 */
[----:B------:R-:W0:Y:S01]  /*2810*/  LDS R20, [R42+0xf4] ;  /* 0x0000f4002a147984 */ /* 0x000e220000000800 */
[----:B-1----:R-:W-:Y:S02]  /*2820*/  IDP.4A.S8.S8 R26, R16, R23, R26 ;  /* 0x00000017101a7226 */ /* 0x002fe4000000061a */
[----:B------:R-:W-:Y:S01]  /*2830*/  IDP.4A.S8.S8 R23, R21, R18, R17 ;  /* 0x0000001215177226 */ /* 0x000fe20000000611 */
[----:B------:R-:W-:Y:S04]  /*2840*/  LDS R16, [R42+0xfc] ;  /* 0x0000fc002a107984 */ /* 0x000fe80000000800 */
[----:B------:R-:W1:Y:S04]  /*2850*/  LDS R21, [R43+0x18] ;  /* 0x000018002b157984 */ /* 0x000e680000000800 */
[----:B------:R-:W2:Y:S04]  /*2860*/  LDS R17, [R42+0xdc] ;  /* 0x0000dc002a117984 */ /* 0x000ea80000000800 */
[----:B------:R-:W3:Y:S01]  /*2870*/  LDS R18, [R43+0x1c] ;  /* 0x00001c002b127984 */ /* 0x000ee20000000800 */
[----:B------:R-:W-:-:S04]  /*2880*/  FADD.FTZ R12, R58, R12 ;  /* 0x0000000c3a0c7221 */ /* 0x000fc80000010000 */
[----:B------:R-:W-:Y:S01]  /*2890*/  FADD.FTZ R12, R12, R13 ;  /* 0x0000000d0c0c7221 */ /* 0x000fe20000010000 */
[----:B0-----:R-:W-:-:S04]  /*28a0*/  IDP.4A.S8.S8 R20, R20, R30, R23 ;  /* 0x0000001e14147226 */ /* 0x001fc80000000617 */
[----:B------:R-:W-:Y:S02]  /*28b0*/  IDP.4A.S8.S8 R19, R22, R19, R20 ;  /* 0x0000001316137226 */ /* 0x000fe40000000614 */
[----:B-1----:R-:W-:Y:S02]  /*28c0*/  HMUL2 R14, R21, R14 ;  /* 0x0000000e150e7232 */ /* 0x002fe40000000000 */
[----:B--2---:R-:W-:Y:S02]  /*28d0*/  IDP.4A.S8.S8 R17, R17, R27, R26 ;  /* 0x0000001b11117226 */ /* 0x004fe4000000061a */
[----:B------:R-:W-:Y:S02]  /*28e0*/  IDP.4A.S8.S8 R16, R16, R31, R19 ;  /* 0x0000001f10107226 */ /* 0x000fe40000000613 */
[----:B---3--:R-:W-:Y:S02]  /*28f0*/  HFMA2 R18, R18, R15, -RZ ;  /* 0x0000000f12127231 */ /* 0x008fe400001000ff */
[--C-:B------:R-:W-:Y:S01]  /*2900*/  HADD2.F32 R15, -RZ, R14.reuse.H0_H0 ;  /* 0x2000000eff0f7230 */ /* 0x100fe20000004100 */
[----:B------:R-:W-:Y:S01]  /*2910*/  I2FP.F32.S32 R17, R17 ;  /* 0x0000001100117245 */ /* 0x000fe20000201400 */
[----:B------:R-:W-:Y:S01]  /*2920*/  HADD2.F32 R14, -RZ, R14.H1_H1 ;  /* 0x3000000eff0e7230 */ /* 0x000fe20000004100 */
[----:B------:R-:W-:Y:S01]  /*2930*/  I2FP.F32.S32 R16, R16 ;  /* 0x0000001000107245 */ /* 0x000fe20000201400 */
[----:B------:R-:W-:-:S02]  /*2940*/  HADD2.F32 R19, -RZ, R18.H0_H0 ;  /* 0x20000012ff137230 */ /* 0x000fc40000004100 */
[----:B------:R-:W-:Y:S02]  /*2950*/  HADD2.F32 R18, -RZ, R18.H1_H1 ;  /* 0x30000012ff127230 */ /* 0x000fe40000004100 */
[----:B------:R-:W-:-:S03]  /*2960*/  FFMA.FTZ R15, R15, R17, R14 ;  /* 0x000000110f0f7223 */ /* 0x000fc6000001000e */
[----:B------:R-:W-:Y:S01]  /*2970*/  FFMA.FTZ R19, R19, R16, R18 ;  /* 0x0000001013137223 */ /* 0x000fe20000010012 */
[----:B------:R-:W-:-:S04]  /*2980*/  FADD.FTZ R12, R12, R15 ;  /* 0x0000000f0c0c7221 */ /* 0x000fc80000010000 */
[----:B------:R-:W-:Y:S01]  /*2990*/  FADD.FTZ R58, R12, R19 ;  /* 0x000000130c3a7221 */ /* 0x000fe20000010000 */
[----:B------:R-:W-:Y:S06]  /*29a0*/  BAR.SYNC.DEFER_BLOCKING 0x0 ;  /* 0x0000000000007b1d */ /* 0x000fec0000010000 */
.L_x_333:
[----:B------:R-:W-:-:S04]  /*29b0*/  UIADD3 UR4, UPT, UPT, UR4, 0x8, URZ ;  /* 0x0000000804047890 */ /* 0x000fc8000fffe0ff */
[----:B------:R-:W-:-:S09]  /*29c0*/  UISETP.GE.AND UP0, UPT, UR4, UR10, UPT ;  /* 0x0000000a0400728c */ /* 0x000fd2000bf06270 */
[----:B------:R-:W-:Y:S05]  /*29d0*/  BRA.U !UP0, `(.L_x_334) ;  /* 0xffffffdd08b47547 */ /* 0x000fea000b83ffff */
.L_x_332:
        /* <DEDUP_REMOVED lines=16> */
.L_x_335:
        /* <DEDUP_REMOVED lines=10> */
.L_x_1205:


//--------------------- .text._Z8moe_q5_1IN3c108BFloat16ELb0EEvPKvS3_PT_PKiS7_S7_iiiiiii --------------------------
	.section	.text._Z8moe_q5_1IN3c108BFloat16ELb0EEvPKvS3_PT_PKiS7_S7_iiiiiii,"ax",@progbits
	.align	128
.text._Z8moe_q5_1IN3c108BFloat16ELb0EEvPKvS3_PT_PKiS7_S7_iiiiiii:
        .type           _Z8moe_q5_1IN3c108BFloat16ELb0EEvPKvS3_PT_PKiS7_S7_iiiiiii,@function
        .size           _Z8moe_q5_1IN3c108BFloat16ELb0EEvPKvS3_PT_PKiS7_S7_iiiiiii,(.L_x_1206 - _Z8moe_q5_1IN3c108BFloat16ELb0EEvPKvS3_PT_PKiS7_S7_iiiiiii)
        .other          _Z8moe_q5_1IN3c108BFloat16ELb0EEvPKvS3_PT_PKiS7_S7_iiiiiii,@"STO_CUDA_ENTRY STV_DEFAULT"
_Z8moe_q5_1IN3c108BFloat16ELb0EEvPKvS3_PT_PKiS7_S7_iiiiiii:
        /* <DEDUP_REMOVED lines=29> */
[----:B------:R-:W1:Y:S01]  /*01d0*/  LDCU UR8, c[0x0][0x3b0] ;  /* 0x00007600ff0877ac */ /* 0x000e620008000800 */
[----:B------:R-:W2:Y:S01]  /*01e0*/  S2UR UR10, SR_CgaCtaId ;  /* 0x00000000000a79c3 */ /* 0x000ea20000008800 */
[C---:B------:R-:W-:Y:S01]  /*01f0*/  IMAD.SHL.U32 R5, R16.reuse, 0x4, RZ ;  /* 0x0000000410057824 */ /* 0x040fe200078e00ff */
[----:B------:R-:W3:Y:S01]  /*0200*/  LDCU.128 UR12, c[0x0][0x380] ;  /* 0x00007000ff0c77ac */ /* 0x000ee20008000c00 */
[----:B------:R-:W-:Y:S02]  /*0210*/  IMAD.SHL.U32 R24, R16, 0x80, RZ ;  /* 0x0000008010187824 */ /* 0x000fe400078e00ff */
[----:B------:R-:W-:Y:S01]  /*0220*/  IMAD.MOV.U32 R26, RZ, RZ, RZ ;  /* 0x000000ffff1a7224 */ /* 0x000fe200078e00ff */
[----:B------:R-:W4:Y:S01]  /*0230*/  LDCU UR16, c[0x0][0x3c0] ;  /* 0x00007800ff1077ac */ /* 0x000f220008000800 */
[----:B------:R-:W-:Y:S01]  /*0240*/  USHF.R.S32.HI UR11, URZ, 0x5, UR6 ;  /* 0x00000005ff0b7899 */ /* 0x000fe20008011406 */
[----:B------:R-:W0:Y:S01]  /*0250*/  LDCU UR20, c[0x0][0x3b4] ;  /* 0x00007680ff1477ac */ /* 0x000e220008000800 */
[----:B-1----:R-:W-:Y:S01]  /*0260*/  UIMAD UR4, UR4, UR8, URZ ;  /* 0x00000008040472a4 */ /* 0x002fe2000f8e02ff */
[----:B------:R-:W-:Y:S01]  /*0270*/  UMOV UR6, 0x400 ;  /* 0x0000040000067882 */ /* 0x000fe20000000000 */
[----:B------:R-:W1:Y:S02]  /*0280*/  LDCU UR17, c[0x0][0x3bc] ;  /* 0x00007780ff1177ac */ /* 0x000e640008000800 */
[----:B---3--:R-:W-:-:S02]  /*0290*/  UIADD3 UR12, UP0, UPT, UR4, UR12, URZ ;  /* 0x0000000c040c7290 */ /* 0x008fc4000ff1e0ff */
[----:B------:R-:W-:Y:S02]  /*02a0*/  UIADD3 UR7, UPT, UPT, UR6, 0x24a0, URZ ;  /* 0x000024a006077890 */ /* 0x000fe4000fffe0ff */
[----:B------:R-:W-:Y:S01]  /*02b0*/  UIADD3 UR9, UPT, UPT, UR6, 0x26a0, URZ ;  /* 0x000026a006097890 */ /* 0x000fe2000fffe0ff */
[C---:B0-----:R-:W-:Y:S01]  /*02c0*/  LEA.HI R19, R0.reuse, R5, RZ, 0x1d ;  /* 0x0000000500137211 */ /* 0x041fe200078fe8ff */
[C---:B------:R-:W-:Y:S01]  /*02d0*/  IMAD.SHL.U32 R23, R0.reuse, 0x4, RZ ;  /* 0x0000000400177824 */ /* 0x040fe200078e00ff */
[----:B------:R-:W-:Y:S01]  /*02e0*/  LOP3.LUT R2, R0, 0x7, RZ, 0xc0, !PT ;  /* 0x0000000700027812 */ /* 0x000fe200078ec0ff */
[----:B------:R-:W-:Y:S01]  /*02f0*/  ULEA.HI.X.SX32 UR13, UR4, UR13, 0x1, UP0 ;  /* 0x0000000d040d7291 */ /* 0x000fe200080f0eff */
[C---:B------:R-:W-:Y:S01]  /*0300*/  IADD3 R3, PT, PT, R19.reuse, 0x10, RZ ;  /* 0x0000001013037810 */ /* 0x040fe20007ffe0ff */
[----:B----4-:R-:W-:Y:S01]  /*0310*/  USHF.R.S32.HI UR4, URZ, 0x1f, UR16 ;  /* 0x0000001fff047899 */ /* 0x010fe20008011410 */
[-C--:B------:R-:W-:Y:S01]  /*0320*/  LEA.HI R18, R19, R2.reuse, RZ, 0x1e ;  /* 0x0000000213127211 */ /* 0x080fe200078ff0ff */
[----:B--2---:R-:W-:Y:S01]  /*0330*/  ULEA UR9, UR10, UR9, 0x18 ;  /* 0x000000090a097291 */ /* 0x004fe2000f8ec0ff */
[----:B------:R-:W-:Y:S01]  /*0340*/  LOP3.LUT R28, R23, 0x1c, RZ, 0xc0, !PT ;  /* 0x0000001c171c7812 */ /* 0x000fe200078ec0ff */
[--C-:B------:R-:W-:Y:S01]  /*0350*/  IMAD.IADD R22, R5, 0x1, R0.reuse ;  /* 0x0000000105167824 */ /* 0x100fe200078e0200 */
[----:B------:R-:W-:Y:S01]  /*0360*/  SHF.R.U32.HI R21, RZ, 0x2, R0 ;  /* 0x00000002ff157819 */ /* 0x000fe20000011600 */
[C---:B------:R-:W-:Y:S01]  /*0370*/  IMAD R18, R19.reuse, 0x8, R18 ;  /* 0x0000000813127824 */ /* 0x040fe200078e0212 */
[----:B------:R-:W-:Y:S01]  /*0380*/  IADD3 R28, P0, PT, R28, UR14, RZ ;  /* 0x0000000e1c1c7c10 */ /* 0x000fe2000ff1e0ff */
[----:B------:R-:W-:Y:S01]  /*0390*/  IMAD R19, R19, UR11, R2 ;  /* 0x0000000b13137c24 */ /* 0x000fe2000f8e0202 */
[C---:B------:R-:W-:Y:S01]  /*03a0*/  LEA.HI R2, R3.reuse, R2, RZ, 0x1e ;  /* 0x0000000203027211 */ /* 0x040fe200078ff0ff */
[----:B------:R-:W-:Y:S01]  /*03b0*/  ULEA UR14, UR10, UR6, 0x18 ;  /* 0x000000060a0e7291 */ /* 0x000fe2000f8ec0ff */
[----:B------:R-:W-:Y:S01]  /*03c0*/  IADD3.X R29, PT, PT, RZ, UR15, RZ, P0, !PT ;  /* 0x0000000fff1d7c10 */ /* 0x000fe200087fe4ff */
[----:B------:R-:W-:Y:S01]  /*03d0*/  UIADD3 UR6, UPT, UPT, UR6, 0x2080, URZ ;  /* 0x0000208006067890 */ /* 0x000fe2000fffe0ff */
[----:B------:R-:W-:Y:S01]  /*03e0*/  LOP3.LUT R23, R24, 0x7c, R23, 0xf8, !PT ;  /* 0x0000007c18177812 */ /* 0x000fe200078ef817 */
[----:B------:R-:W-:Y:S01]  /*03f0*/  IMAD R17, R3, 0x8, R2 ;  /* 0x0000000803117824 */ /* 0x000fe200078e0202 */
[C---:B------:R-:W-:Y:S01]  /*0400*/  SHF.L.U32 R3, R0.reuse, 0x1, RZ ;  /* 0x0000000100037819 */ /* 0x040fe200000006ff */
[----:B------:R-:W-:Y:S01]  /*0410*/  ULEA UR6, UR10, UR6, 0x18 ;  /* 0x000000060a067291 */ /* 0x000fe2000f8ec0ff */
[----:B------:R-:W-:Y:S01]  /*0420*/  IMAD R2, R0, 0x8, R21 ;  /* 0x0000000800027824 */ /* 0x000fe200078e0215 */
[----:B------:R-:W-:Y:S01]  /*0430*/  MOV R5, UR14 ;  /* 0x0000000e00057c02 */ /* 0x000fe20008000f00 */
[----:B------:R-:W-:Y:S01]  /*0440*/  ULEA.HI UR4, UR4, UR16, URZ, 0x5 ;  /* 0x0000001004047291 */ /* 0x000fe2000f8f28ff */
[----:B------:R-:W-:Y:S01]  /*0450*/  IMAD R3, R16, 0x41, R3 ;  /* 0x0000004110037824 */ /* 0x000fe200078e0203 */
[----:B------:R-:W-:Y:S01]  /*0460*/  LEA R22, R22, UR9, 0x2 ;  /* 0x0000000916167c11 */ /* 0x000fe2000f8e10ff */
[----:B------:R-:W-:Y:S01]  /*0470*/  IMAD R21, R16, UR11, R21 ;  /* 0x0000000b10157c24 */ /* 0x000fe2000f8e0215 */
[----:B------:R-:W-:Y:S01]  /*0480*/  LEA R2, R2, UR6, 0x2 ;  /* 0x0000000602027c11 */ /* 0x000fe2000f8e10ff */
[----:B------:R-:W-:Y:S01]  /*0490*/  ULEA UR8, UR10, UR7, 0x18 ;  /* 0x000000070a087291 */ /* 0x000fe2000f8ec0ff */
[----:B------:R-:W-:Y:S01]  /*04a0*/  LEA R20, R3, UR14, 0x2 ;  /* 0x0000000e03147c11 */ /* 0x000fe2000f8e10ff */
[----:B------:R-:W-:Y:S01]  /*04b0*/  IMAD R3, R0, 0x104, R5 ;  /* 0x0000010400037824 */ /* 0x000fe200078e0205 */
[----:B------:R-:W-:Y:S01]  /*04c0*/  LEA R16, R16, UR9, 0x4 ;  /* 0x0000000910107c11 */ /* 0x000fe2000f8e20ff */
[----:B------:R-:W-:Y:S01]  /*04d0*/  USHF.R.S32.HI UR10, URZ, 0x5, UR4 ;  /* 0x00000005ff0a7899 */ /* 0x000fe20008011404 */
[----:B------:R-:W-:-:S02]  /*04e0*/  LEA R18, R18, UR6, 0x2 ;  /* 0x0000000612127c11 */ /* 0x000fc4000f8e10ff */
[----:B------:R-:W-:Y:S01]  /*04f0*/  LEA R17, R17, UR6, 0x2 ;  /* 0x0000000611117c11 */ /* 0x000fe2000f8e10ff */
[----:B-1----:R-:W-:-:S08]  /*0500*/  UMOV UR4, URZ ;  /* 0x000000ff00047c82 */ /* 0x002fd00008000000 */
.L_x_338:
[----:B------:R-:W-:Y:S02]  /*0510*/  UIMAD UR6, UR5, UR11, URZ ;  /* 0x0000000b050672a4 */ /* 0x000fe4000f8e02ff */
[----:B------:R-:W-:Y:S01]  /*0520*/  IMAD.U32 R4, RZ, RZ, UR11 ;  /* 0x0000000bff047e24 */ /* 0x000fe2000f8e00ff */
[----:B------:R-:W-:Y:S01]  /*0530*/  UMOV UR7, UR13 ;  /* 0x0000000d00077c82 */ /* 0x000fe20008000000 */
[----:B0-----:R-:W-:Y:S01]  /*0540*/  SHF.L.U32 R13, R0, 0x2, RZ ;  /* 0x00000002000d7819 */ /* 0x001fe200000006ff */
[----:B------:R-:W-:Y:S01]  /*0550*/  UIADD3 UR9, UP0, UPT, UR6, UR4, URZ ;  /* 0x0000000406097290 */ /* 0x000fe2000ff1e0ff */
[----:B------:R-:W-:Y:S02]  /*0560*/  IMAD R11, R4, 0x8, R21 ;  /* 0x00000008040b7824 */ /* 0x000fe400078e0215 */
[----:B------:R-:W-:Y:S01]  /*0570*/  LOP3.LUT R13, R13, 0xc, RZ, 0xc0, !PT ;  /* 0x0000000c0d0d7812 */ /* 0x000fe200078ec0ff */
[----:B------:R-:W-:-:S03]  /*0580*/  ULEA.HI.X.SX32 UR14, UR6, URZ, 0x1, UP0 ;  /* 0x000000ff060e7291 */ /* 0x000fc600080f0eff */
[----:B------:R-:W-:Y:S01]  /*0590*/  UMOV UR6, UR12 ;  /* 0x0000000c00067c82 */ /* 0x000fe20008000000 */
[----:B------:R-:W-:Y:S02]  /*05a0*/  UIMAD UR14, UR14, 0x18, URZ ;  /* 0x000000180e0e78a4 */ /* 0x000fe4000f8e02ff */
[----:B------:R-:W-:-:S04]  /*05b0*/  UIMAD.WIDE.U32 UR6, UR9, 0x18, UR6 ;  /* 0x00000018090678a5 */ /* 0x000fc8000f8e0006 */
[----:B------:R-:W-:Y:S02]  /*05c0*/  UIADD3 UR14, UPT, UPT, UR7, UR14, URZ ;  /* 0x0000000e070e7290 */ /* 0x000fe4000fffe0ff */
[----:B------:R-:W-:Y:S01]  /*05d0*/  MOV R9, UR7 ;  /* 0x0000000700097c02 */ /* 0x000fe20008000f00 */
[----:B------:R-:W-:-:S03]  /*05e0*/  IMAD.U32 R8, RZ, RZ, UR6 ;  /* 0x00000006ff087e24 */ /* 0x000fc6000f8e00ff */
[----:B------:R-:W-:Y:S02]  /*05f0*/  IMAD.U32 R9, RZ, RZ, UR14 ;  /* 0x0000000eff097e24 */ /* 0x000fe4000f8e00ff */
[----:B------:R-:W-:-:S05]  /*0600*/  IMAD.WIDE.U32 R6, R11, 0x18, R8 ;  /* 0x000000180b067825 */ /* 0x000fca00078e0008 */
[----:B------:R-:W2:Y:S01]  /*0610*/  LDG.E.CONSTANT R10, desc[UR18][R6.64+0x4] ;  /* 0x00000412060a7981 */ /* 0x000ea2000c1e9900 */
[----:B------:R-:W-:-:S05]  /*0620*/  IADD3 R4, P0, PT, R13, R6, RZ ;  /* 0x000000060d047210 */ /* 0x000fca0007f1e0ff */
[----:B------:R-:W-:-:S05]  /*0630*/  IMAD.X R5, RZ, RZ, R7, P0 ;  /* 0x000000ffff057224 */ /* 0x000fca00000e0607 */
[----:B------:R0:W3:Y:S01]  /*0640*/  LDG.E.CONSTANT R4, desc[UR18][R4.64+0x8] ;  /* 0x0000081204047981 */ /* 0x0000e2000c1e9900 */
[----:B------:R-:W-:-:S05]  /*0650*/  MOV R14, UR11 ;  /* 0x0000000b000e7c02 */ /* 0x000fca0008000f00 */
[----:B------:R-:W-:Y:S01]  /*0660*/  IMAD R11, R14, 0x4, R11 ;  /* 0x000000040e0b7824 */ /* 0x000fe200078e020b */
[----:B--2---:R-:W-:-:S04]  /*0670*/  SHF.R.S32.HI R10, RZ, R13, R10 ;  /* 0x0000000dff0a7219 */ /* 0x004fc8000001140a */
[----:B------:R-:W-:Y:S01]  /*0680*/  SHF.R.U32.HI R6, RZ, 0xc, R10 ;  /* 0x0000000cff067819 */ /* 0x000fe2000001160a */
[C---:B------:R-:W-:Y:S01]  /*0690*/  IMAD.SHL.U32 R12, R10.reuse, 0x10, RZ ;  /* 0x000000100a0c7824 */ /* 0x040fe200078e00ff */
[----:B0-----:R-:W-:Y:S02]  /*06a0*/  SHF.L.U32 R5, R10, 0x12, RZ ;  /* 0x000000120a057819 */ /* 0x001fe400000006ff */
[----:B------:R-:W-:Y:S02]  /*06b0*/  LOP3.LUT R7, R6, 0x10, RZ, 0xc0, !PT ;  /* 0x0000001006077812 */ /* 0x000fe400078ec0ff */
[----:B------:R-:W-:Y:S01]  /*06c0*/  LOP3.LUT R15, R12, 0x10, RZ, 0xc0, !PT ;  /* 0x000000100c0f7812 */ /* 0x000fe200078ec0ff */
[----:B------:R-:W-:-:S03]  /*06d0*/  IMAD.SHL.U32 R12, R10, 0x800, RZ ;  /* 0x000008000a0c7824 */ /* 0x000fc600078e00ff */
[--C-:B---3--:R-:W-:Y:S02]  /*06e0*/  LOP3.LUT R15, R15, 0xf0f0f0f, R4.reuse, 0xf8, !PT ;  /* 0x0f0f0f0f0f0f7812 */ /* 0x108fe400078ef804 */
[----:B------:R-:W-:Y:S02]  /*06f0*/  SHF.R.U32.HI R4, RZ, 0x4, R4 ;  /* 0x00000004ff047819 */ /* 0x000fe40000011604 */
[----:B------:R-:W-:Y:S02]  /*0700*/  LOP3.LUT R12, R15, 0x1000, R12, 0xf8, !PT ;  /* 0x000010000f0c7812 */ /* 0x000fe400078ef80c */
[----:B------:R-:W-:Y:S01]  /*0710*/  LOP3.LUT R14, R7, 0xf0f0f0f, R4, 0xf8, !PT ;  /* 0x0f0f0f0f070e7812 */ /* 0x000fe200078ef804 */
[----:B------:R-:W-:Y:S01]  /*0720*/  IMAD.WIDE.U32 R6, R11, 0x18, R8 ;  /* 0x000000180b067825 */ /* 0x000fe200078e0008 */
[----:B------:R-:W-:Y:S02]  /*0730*/  LOP3.LUT R5, R12, 0x100000, R5, 0xf8, !PT ;  /* 0x001000000c057812 */ /* 0x000fe400078ef805 */
[----:B------:R-:W-:Y:S01]  /*0740*/  SHF.R.U32.HI R11, RZ, 0x5, R10 ;  /* 0x00000005ff0b7819 */ /* 0x000fe2000001160a */
[----:B------:R-:W-:Y:S01]  /*0750*/  IMAD.SHL.U32 R4, R10, 0x2000000, RZ ;  /* 0x020000000a047824 */ /* 0x000fe200078e00ff */
[----:B------:R0:W2:Y:S02]  /*0760*/  LDG.E.CONSTANT R12, desc[UR18][R6.64+0x4] ;  /* 0x00000412060c7981 */ /* 0x0000a4000c1e9900 */
[----:B------:R-:W-:-:S02]  /*0770*/  LOP3.LUT R11, R14, 0x1000, R11, 0xf8, !PT ;  /* 0x000010000e0b7812 */ /* 0x000fc400078ef80b */
[----:B------:R-:W-:Y:S02]  /*0780*/  LOP3.LUT R15, R5, 0x10000000, R4, 0xf8, !PT ;  /* 0x10000000050f7812 */ /* 0x000fe400078ef804 */
[----:B------:R-:W-:-:S05]  /*0790*/  IADD3 R4, P0, PT, R13, R6, RZ ;  /* 0x000000060d047210 */ /* 0x000fca0007f1e0ff */
[----:B------:R-:W-:-:S05]  /*07a0*/  IMAD.X R5, RZ, RZ, R7, P0 ;  /* 0x000000ffff057224 */ /* 0x000fca00000e0607 */
[----:B------:R1:W3:Y:S01]  /*07b0*/  LDG.E.CONSTANT R4, desc[UR18][R4.64+0x8] ;  /* 0x0000081204047981 */ /* 0x0002e2000c1e9900 */
[C---:B------:R-:W-:Y:S01]  /*07c0*/  SHF.L.U32 R14, R10.reuse, 0x2, RZ ;  /* 0x000000020a0e7819 */ /* 0x040fe200000006ff */
[----:B------:R-:W-:-:S03]  /*07d0*/  IMAD.SHL.U32 R10, R10, 0x200, RZ ;  /* 0x000002000a0a7824 */ /* 0x000fc600078e00ff */
[----:B------:R-:W-:Y:S01]  /*07e0*/  LOP3.LUT R11, R11, 0x100000, R14, 0xf8, !PT ;  /* 0x001000000b0b7812 */ /* 0x000fe200078ef80e */
[----:B------:R4:W-:Y:S03]  /*07f0*/  STS [R20+0x820], R15 ;  /* 0x0008200f14007388 */ /* 0x0009e60000000800 */
[----:B0-----:R-:W-:Y:S01]  /*0800*/  LOP3.LUT R7, R11, 0x10000000, R10, 0xf8, !PT ;  /* 0x100000000b077812 */ /* 0x001fe200078ef80a */
[----:B------:R-:W-:-:S05]  /*0810*/  IMAD.U32 R10, RZ, RZ, UR11 ;  /* 0x0000000bff0a7e24 */ /* 0x000fca000f8e00ff */
[----:B------:R-:W-:Y:S01]  /*0820*/  LEA R11, R10, R21, 0x4 ;  /* 0x000000150a0b7211 */ /* 0x000fe200078e20ff */
[----:B------:R0:W-:Y:S01]  /*0830*/  STS [R20+0x824], R7 ;  /* 0x0008240714007388 */ /* 0x0001e20000000800 */
[----:B--2---:R-:W-:-:S05]  /*0840*/  SHF.R.S32.HI R12, RZ, R13, R12 ;  /* 0x0000000dff0c7219 */ /* 0x004fca000001140c */
[C---:B------:R-:W-:Y:S01]  /*0850*/  IMAD.SHL.U32 R27, R12.reuse, 0x10, RZ ;  /* 0x000000100c1b7824 */ /* 0x040fe200078e00ff */
[----:B------:R-:W-:-:S04]  /*0860*/  SHF.L.U32 R6, R12, 0xb, RZ ;  /* 0x0000000b0c067819 */ /* 0x000fc800000006ff */
[----:B------:R-:W-:Y:S01]  /*0870*/  LOP3.LUT R27, R27, 0x10, RZ, 0xc0, !PT ;  /* 0x000000101b1b7812 */ /* 0x000fe200078ec0ff */
[----:B----4-:R-:W-:Y:S01]  /*0880*/  IMAD.SHL.U32 R15, R12, 0x40000, RZ ;  /* 0x000400000c0f7824 */ /* 0x010fe200078e00ff */
[----:B-1----:R-:W-:Y:S02]  /*0890*/  SHF.R.U32.HI R5, RZ, 0xc, R12 ;  /* 0x0000000cff057819 */ /* 0x002fe4000001160c */
[----:B---3--:R-:W-:Y:S02]  /*08a0*/  LOP3.LUT R27, R27, 0xf0f0f0f, R4, 0xf8, !PT ;  /* 0x0f0f0f0f1b1b7812 */ /* 0x008fe400078ef804 */
[----:B------:R-:W-:Y:S02]  /*08b0*/  LOP3.LUT R5, R5, 0x10, RZ, 0xc0, !PT ;  /* 0x0000001005057812 */ /* 0x000fe400078ec0ff */
[----:B------:R-:W-:Y:S02]  /*08c0*/  LOP3.LUT R6, R27, 0x1000, R6, 0xf8, !PT ;  /* 0x000010001b067812 */ /* 0x000fe400078ef806 */
[----:B------:R-:W-:-:S02]  /*08d0*/  SHF.R.U32.HI R4, RZ, 0x4, R4 ;  /* 0x00000004ff047819 */ /* 0x000fc40000011604 */
[----:B------:R-:W-:Y:S01]  /*08e0*/  LOP3.LUT R15, R6, 0x100000, R15, 0xf8, !PT ;  /* 0x00100000060f7812 */ /* 0x000fe200078ef80f */
[----:B------:R-:W-:Y:S01]  /*08f0*/  IMAD.U32 R6, RZ, RZ, UR11 ;  /* 0x0000000bff067e24 */ /* 0x000fe2000f8e00ff */
[----:B------:R-:W-:Y:S02]  /*0900*/  LOP3.LUT R4, R5, 0xf0f0f0f, R4, 0xf8, !PT ;  /* 0x0f0f0f0f05047812 */ /* 0x000fe400078ef804 */
[----:B------:R-:W-:Y:S01]  /*0910*/  SHF.R.U32.HI R5, RZ, 0x5, R12 ;  /* 0x00000005ff057819 */ /* 0x000fe2000001160c */
[----:B0-----:R-:W-:Y:S02]  /*0920*/  IMAD R7, R6, 0x4, R11 ;  /* 0x0000000406077824 */ /* 0x001fe400078e020b */
[----:B------:R-:W-:Y:S01]  /*0930*/  IMAD.SHL.U32 R6, R12, 0x4, RZ ;  /* 0x000000040c067824 */ /* 0x000fe200078e00ff */
[----:B------:R-:W-:Y:S02]  /*0940*/  LOP3.LUT R5, R4, 0x1000, R5, 0xf8, !PT ;  /* 0x0000100004057812 */ /* 0x000fe400078ef805 */
[----:B------:R-:W-:-:S02]  /*0950*/  SHF.L.U32 R4, R12, 0x19, RZ ;  /* 0x000000190c047819 */ /* 0x000fc400000006ff */
[----:B------:R-:W-:Y:S01]  /*0960*/  LOP3.LUT R5, R5, 0x100000, R6, 0xf8, !PT ;  /* 0x0010000005057812 */ /* 0x000fe200078ef806 */
[----:B------:R-:W-:Y:S01]  /*0970*/  IMAD.WIDE.U32 R6, R7, 0x18, R8 ;  /* 0x0000001807067825 */ /* 0x000fe200078e0008 */
[----:B------:R-:W-:-:S03]  /*0980*/  LOP3.LUT R15, R15, 0x10000000, R4, 0xf8, !PT ;  /* 0x100000000f0f7812 */ /* 0x000fc600078ef804 */
[----:B------:R-:W-:Y:S01]  /*0990*/  IMAD.SHL.U32 R12, R12, 0x200, RZ ;  /* 0x000002000c0c7824 */ /* 0x000fe200078e00ff */
[----:B------:R-:W-:Y:S01]  /*09a0*/  IADD3 R4, P0, PT, R13, R6, RZ ;  /* 0x000000060d047210 */ /* 0x000fe20007f1e0ff */
[----:B------:R-:W2:Y:S03]  /*09b0*/  LDG.E.CONSTANT R10, desc[UR18][R6.64+0x4] ;  /* 0x00000412060a7981 */ /* 0x000ea6000c1e9900 */
[----:B------:R-:W-:Y:S02]  /*09c0*/  LOP3.LUT R27, R5, 0x10000000, R12, 0xf8, !PT ;  /* 0x10000000051b7812 */ /* 0x000fe400078ef80c */
[----:B------:R-:W-:-:S05]  /*09d0*/  IADD3.X R5, PT, PT, RZ, R7, RZ, P0, !PT ;  /* 0x00000007ff057210 */ /* 0x000fca00007fe4ff */
[----:B------:R-:W3:Y:S04]  /*09e0*/  LDG.E.CONSTANT R4, desc[UR18][R4.64+0x8] ;  /* 0x0000081204047981 */ /* 0x000ee8000c1e9900 */
[----:B------:R0:W-:Y:S04]  /*09f0*/  STS [R20+0xc30], R15 ;  /* 0x000c300f14007388 */ /* 0x0001e80000000800 */
[----:B------:R1:W-:Y:S01]  /*0a00*/  STS [R20+0xc34], R27 ;  /* 0x000c341b14007388 */ /* 0x0003e20000000800 */
[----:B--2---:R-:W-:-:S04]  /*0a10*/  SHF.R.S32.HI R10, RZ, R13, R10 ;  /* 0x0000000dff0a7219 */ /* 0x004fc8000001140a */
[----:B------:R-:W-:Y:S01]  /*0a20*/  SHF.R.U32.HI R14, RZ, 0xc, R10 ;  /* 0x0000000cff0e7819 */ /* 0x000fe2000001160a */
[----:B------:R-:W-:-:S03]  /*0a30*/  IMAD.SHL.U32 R12, R10, 0x10, RZ ;  /* 0x000000100a0c7824 */ /* 0x000fc600078e00ff */
[----:B------:R-:W-:Y:S02]  /*0a40*/  LOP3.LUT R14, R14, 0x10, RZ, 0xc0, !PT ;  /* 0x000000100e0e7812 */ /* 0x000fe400078ec0ff */
[----:B---3--:R-:W-:Y:S02]  /*0a50*/  SHF.R.U32.HI R6, RZ, 0x4, R4 ;  /* 0x00000004ff067819 */ /* 0x008fe40000011604 */
[----:B------:R-:W-:Y:S01]  /*0a60*/  LOP3.LUT R12, R12, 0x10, RZ, 0xc0, !PT ;  /* 0x000000100c0c7812 */ /* 0x000fe200078ec0ff */
[----:B------:R-:W-:Y:S01]  /*0a70*/  IMAD.SHL.U32 R7, R10, 0x800, RZ ;  /* 0x000008000a077824 */ /* 0x000fe200078e00ff */
[----:B------:R-:W-:Y:S02]  /*0a80*/  LOP3.LUT R6, R14, 0xf0f0f0f, R6, 0xf8, !PT ;  /* 0x0f0f0f0f0e067812 */ /* 0x000fe400078ef806 */
[----:B------:R-:W-:Y:S02]  /*0a90*/  SHF.R.U32.HI R5, RZ, 0x5, R10 ;  /* 0x00000005ff057819 */ /* 0x000fe4000001160a */
[----:B------:R-:W-:-:S02]  /*0aa0*/  LOP3.LUT R12, R12, 0xf0f0f0f, R4, 0xf8, !PT ;  /* 0x0f0f0f0f0c0c7812 */ /* 0x000fc400078ef804 */
[----:B------:R-:W-:Y:S01]  /*0ab0*/  LOP3.LUT R5, R6, 0x1000, R5, 0xf8, !PT ;  /* 0x0000100006057812 */ /* 0x000fe200078ef805 */
[----:B------:R-:W-:Y:S01]  /*0ac0*/  IMAD.SHL.U32 R6, R10, 0x4, RZ ;  /* 0x000000040a067824 */ /* 0x000fe200078e00ff */
[----:B------:R-:W-:Y:S02]  /*0ad0*/  LOP3.LUT R7, R12, 0x1000, R7, 0xf8, !PT ;  /* 0x000010000c077812 */ /* 0x000fe400078ef807 */
[C---:B------:R-:W-:Y:S01]  /*0ae0*/  SHF.L.U32 R4, R10.reuse, 0x12, RZ ;  /* 0x000000120a047819 */ /* 0x040fe200000006ff */
[C---:B0-----:R-:W-:Y:S01]  /*0af0*/  IMAD.SHL.U32 R15, R10.reuse, 0x2000000, RZ ;  /* 0x020000000a0f7824 */ /* 0x041fe200078e00ff */
[----:B------:R-:W-:Y:S02]  /*0b00*/  LOP3.LUT R5, R5, 0x100000, R6, 0xf8, !PT ;  /* 0x0010000005057812 */ /* 0x000fe400078ef806 */
[----:B------:R-:W-:Y:S01]  /*0b10*/  LOP3.LUT R4, R7, 0x100000, R4, 0xf8, !PT ;  /* 0x0010000007047812 */ /* 0x000fe200078ef804 */
[----:B------:R-:W-:Y:S01]  /*0b20*/  IMAD.WIDE.U32 R6, R11, 0x18, R8 ;  /* 0x000000180b067825 */ /* 0x000fe200078e0008 */
[----:B------:R-:W-:-:S04]  /*0b30*/  SHF.L.U32 R10, R10, 0x9, RZ ;  /* 0x000000090a0a7819 */ /* 0x000fc800000006ff */
[----:B-1----:R-:W-:Y:S02]  /*0b40*/  LOP3.LUT R27, R5, 0x10000000, R10, 0xf8, !PT ;  /* 0x10000000051b7812 */ /* 0x002fe400078ef80a */
[----:B------:R0:W2:Y:S01]  /*0b50*/  LDG.E.CONSTANT R10, desc[UR18][R6.64+0x4] ;  /* 0x00000412060a7981 */ /* 0x0000a2000c1e9900 */
[----:B------:R-:W-:Y:S02]  /*0b60*/  LOP3.LUT R15, R4, 0x10000000, R15, 0xf8, !PT ;  /* 0x10000000040f7812 */ /* 0x000fe400078ef80f */
[----:B------:R-:W-:-:S05]  /*0b70*/  IADD3 R4, P0, PT, R13, R6, RZ ;  /* 0x000000060d047210 */ /* 0x000fca0007f1e0ff */
[----:B------:R-:W-:-:S05]  /*0b80*/  IMAD.X R5, RZ, RZ, R7, P0 ;  /* 0x000000ffff057224 */ /* 0x000fca00000e0607 */
[----:B------:R1:W3:Y:S01]  /*0b90*/  LDG.E.CONSTANT R4, desc[UR18][R4.64+0x8] ;  /* 0x0000081204047981 */ /* 0x0002e2000c1e9900 */
[----:B0-----:R-:W-:-:S05]  /*0ba0*/  MOV R6, UR11 ;  /* 0x0000000b00067c02 */ /* 0x001fca0008000f00 */
[----:B------:R-:W-:Y:S01]  /*0bb0*/  IMAD R11, R6, 0x8, R11 ;  /* 0x00000008060b7824 */ /* 0x000fe200078e020b */
[----:B------:R0:W-:Y:S04]  /*0bc0*/  STS [R20+0x1450], R15 ;  /* 0x0014500f14007388 */ /* 0x0001e80000000800 */
[----:B------:R4:W-:Y:S01]  /*0bd0*/  STS [R20+0x1454], R27 ;  /* 0x0014541b14007388 */ /* 0x0009e20000000800 */
[----:B--2---:R-:W-:-:S05]  /*0be0*/  SHF.R.S32.HI R10, RZ, R13, R10 ;  /* 0x0000000dff0a7219 */ /* 0x004fca000001140a */
[----:B------:R-:W-:Y:S01]  /*0bf0*/  IMAD.SHL.U32 R12, R10, 0x10, RZ ;  /* 0x000000100a0c7824 */ /* 0x000fe200078e00ff */
[----:B-1----:R-:W-:-:S04]  /*0c00*/  SHF.R.U32.HI R5, RZ, 0xc, R10 ;  /* 0x0000000cff057819 */ /* 0x002fc8000001160a */
[----:B------:R-:W-:Y:S02]  /*0c10*/  LOP3.LUT R14, R12, 0x10, RZ, 0xc0, !PT ;  /* 0x000000100c0e7812 */ /* 0x000fe400078ec0ff */
[----:B------:R-:W-:Y:S01]  /*0c20*/  LOP3.LUT R12, R5, 0x10, RZ, 0xc0, !PT ;  /* 0x00000010050c7812 */ /* 0x000fe200078ec0ff */
[----:B------:R-:W-:Y:S01]  /*0c30*/  IMAD.SHL.U32 R5, R10, 0x800, RZ ;  /* 0x000008000a057824 */ /* 0x000fe200078e00ff */
[--C-:B---3--:R-:W-:Y:S02]  /*0c40*/  LOP3.LUT R14, R14, 0xf0f0f0f, R4.reuse, 0xf8, !PT ;  /* 0x0f0f0f0f0e0e7812 */ /* 0x108fe400078ef804 */
[----:B------:R-:W-:Y:S02]  /*0c50*/  SHF.R.U32.HI R7, RZ, 0x4, R4 ;  /* 0x00000004ff077819 */ /* 0x000fe40000011604 */
[----:B------:R-:W-:Y:S02]  /*0c60*/  LOP3.LUT R5, R14, 0x1000, R5, 0xf8, !PT ;  /* 0x000010000e057812 */ /* 0x000fe400078ef805 */
[----:B------:R-:W-:-:S02]  /*0c70*/  SHF.L.U32 R4, R10, 0x12, RZ ;  /* 0x000000120a047819 */ /* 0x000fc400000006ff */
[----:B------:R-:W-:Y:S02]  /*0c80*/  LOP3.LUT R7, R12, 0xf0f0f0f, R7, 0xf8, !PT ;  /* 0x0f0f0f0f0c077812 */ /* 0x000fe400078ef807 */
[----:B------:R-:W-:Y:S02]  /*0c90*/  SHF.R.U32.HI R6, RZ, 0x5, R10 ;  /* 0x00000005ff067819 */ /* 0x000fe4000001160a */
[----:B------:R-:W-:Y:S01]  /*0ca0*/  LOP3.LUT R4, R5, 0x100000, R4, 0xf8, !PT ;  /* 0x0010000005047812 */ /* 0x000fe200078ef804 */
[C---:B------:R-:W-:Y:S01]  /*0cb0*/  IMAD.SHL.U32 R5, R10.reuse, 0x4, RZ ;  /* 0x000000040a057824 */ /* 0x040fe200078e00ff */
[----:B------:R-:W-:Y:S01]  /*0cc0*/  LOP3.LUT R6, R7, 0x1000, R6, 0xf8, !PT ;  /* 0x0000100007067812 */ /* 0x000fe200078ef806 */
[C---:B0-----:R-:W-:Y:S01]  /*0cd0*/  IMAD.SHL.U32 R15, R10.reuse, 0x2000000, RZ ;  /* 0x020000000a0f7824 */ /* 0x041fe200078e00ff */
[----:B------:R-:W-:Y:S02]  /*0ce0*/  SHF.L.U32 R10, R10, 0x9, RZ ;  /* 0x000000090a0a7819 */ /* 0x000fe400000006ff */
[----:B------:R-:W-:Y:S01]  /*0cf0*/  LOP3.LUT R5, R6, 0x100000, R5, 0xf8, !PT ;  /* 0x0010000006057812 */ /* 0x000fe200078ef805 */
[----:B------:R-:W-:-:S03]  /*0d00*/  IMAD.WIDE.U32 R6, R11, 0x18, R8 ;  /* 0x000000180b067825 */ /* 0x000fc600078e0008 */
[----:B----4-:R-:W-:Y:S02]  /*0d10*/  LOP3.LUT R27, R5, 0x10000000, R10, 0xf8, !PT ;  /* 0x10000000051b7812 */ /* 0x010fe400078ef80a */
[----:B------:R-:W2:Y:S01]  /*0d20*/  LDG.E.CONSTANT R10, desc[UR18][R6.64+0x4] ;  /* 0x00000412060a7981 */ /* 0x000ea2000c1e9900 */
[----:B------:R-:W-:Y:S02]  /*0d30*/  LOP3.LUT R15, R4, 0x10000000, R15, 0xf8, !PT ;  /* 0x10000000040f7812 */ /* 0x000fe400078ef80f */
[----:B------:R-:W-:-:S05]  /*0d40*/  IADD3 R4, P0, PT, R13, R6, RZ ;  /* 0x000000060d047210 */ /* 0x000fca0007f1e0ff */
[----:B------:R-:W-:-:S05]  /*0d50*/  IMAD.X R5, RZ, RZ, R7, P0 ;  /* 0x000000ffff057224 */ /* 0x000fca00000e0607 */
[----:B------:R-:W3:Y:S04]  /*0d60*/  LDG.E.CONSTANT R4, desc[UR18][R4.64+0x8] ;  /* 0x0000081204047981 */ /* 0x000ee8000c1e9900 */
[----:B------:R0:W-:Y:S04]  /*0d70*/  STS [R20+0x1044], R27 ;  /* 0x0010441b14007388 */ /* 0x0001e80000000800 */
[----:B------:R1:W-:Y:S01]  /*0d80*/  STS [R20+0x1040], R15 ;  /* 0x0010400f14007388 */ /* 0x0003e20000000800 */
[----:B--2---:R-:W-:-:S05]  /*0d90*/  SHF.R.S32.HI R10, RZ, R13, R10 ;  /* 0x0000000dff0a7219 */ /* 0x004fca000001140a */
[C---:B------:R-:W-:Y:S01]  /*0da0*/  IMAD.SHL.U32 R12, R10.reuse, 0x10, RZ ;  /* 0x000000100a0c7824 */ /* 0x040fe200078e00ff */
[----:B------:R-:W-:-:S04]  /*0db0*/  SHF.L.U32 R14, R10, 0xb, RZ ;  /* 0x0000000b0a0e7819 */ /* 0x000fc800000006ff */
[----:B------:R-:W-:Y:S02]  /*0dc0*/  LOP3.LUT R12, R12, 0x10, RZ, 0xc0, !PT ;  /* 0x000000100c0c7812 */ /* 0x000fe400078ec0ff */
[----:B------:R-:W-:Y:S02]  /*0dd0*/  SHF.R.U32.HI R6, RZ, 0xc, R10 ;  /* 0x0000000cff067819 */ /* 0x000fe4000001160a */
[----:B---3--:R-:W-:Y:S01]  /*0de0*/  LOP3.LUT R12, R12, 0xf0f0f0f, R4, 0xf8, !PT ;  /* 0x0f0f0f0f0c0c7812 */ /* 0x008fe200078ef804 */
[----:B------:R-:W-:Y:S01]  /*0df0*/  IMAD.SHL.U32 R5, R10, 0x40000, RZ ;  /* 0x000400000a057824 */ /* 0x000fe200078e00ff */
[----:B------:R-:W-:Y:S02]  /*0e00*/  LOP3.LUT R7, R6, 0x10, RZ, 0xc0, !PT ;  /* 0x0000001006077812 */ /* 0x000fe400078ec0ff */
[----:B------:R-:W-:Y:S02]  /*0e10*/  LOP3.LUT R12, R12, 0x1000, R14, 0xf8, !PT ;  /* 0x000010000c0c7812 */ /* 0x000fe400078ef80e */
[----:B------:R-:W-:-:S02]  /*0e20*/  SHF.R.U32.HI R4, RZ, 0x4, R4 ;  /* 0x00000004ff047819 */ /* 0x000fc40000011604 */
[----:B------:R-:W-:Y:S01]  /*0e30*/  LOP3.LUT R5, R12, 0x100000, R5, 0xf8, !PT ;  /* 0x001000000c057812 */ /* 0x000fe200078ef805 */
[----:B------:R-:W-:Y:S01]  /*0e40*/  IMAD.U32 R12, RZ, RZ, UR11 ;  /* 0x0000000bff0c7e24 */ /* 0x000fe2000f8e00ff */
[----:B------:R-:W-:Y:S02]  /*0e50*/  LOP3.LUT R4, R7, 0xf0f0f0f, R4, 0xf8, !PT ;  /* 0x0f0f0f0f07047812 */ /* 0x000fe400078ef804 */
[----:B------:R-:W-:Y:S01]  /*0e60*/  SHF.R.U32.HI R7, RZ, 0x5, R10 ;  /* 0x00000005ff077819 */ /* 0x000fe2000001160a */
[----:B0-----:R-:W-:-:S03]  /*0e70*/  IMAD.SHL.U32 R27, R10, 0x4, RZ ;  /* 0x000000040a1b7824 */ /* 0x001fc600078e00ff */
[----:B------:R-:W-:Y:S02]  /*0e80*/  LOP3.LUT R6, R4, 0x1000, R7, 0xf8, !PT ;  /* 0x0000100004067812 */ /* 0x000fe400078ef807 */
[----:B------:R-:W-:Y:S01]  /*0e90*/  LEA R7, R12, R21, 0x2 ;  /* 0x000000150c077211 */ /* 0x000fe200078e10ff */
[----:B------:R-:W-:Y:S01]  /*0ea0*/  IMAD.SHL.U32 R4, R10, 0x2000000, RZ ;  /* 0x020000000a047824 */ /* 0x000fe200078e00ff */
[----:B------:R-:W-:Y:S02]  /*0eb0*/  LOP3.LUT R27, R6, 0x100000, R27, 0xf8, !PT ;  /* 0x00100000061b7812 */ /* 0x000fe400078ef81b */
[----:B------:R-:W-:Y:S01]  /*0ec0*/  SHF.L.U32 R10, R10, 0x9, RZ ;  /* 0x000000090a0a7819 */ /* 0x000fe200000006ff */
[----:B------:R-:W-:Y:S01]  /*0ed0*/  IMAD.WIDE.U32 R6, R7, 0x18, R8 ;  /* 0x0000001807067825 */ /* 0x000fe200078e0008 */
[----:B-1----:R-:W-:Y:S02]  /*0ee0*/  LOP3.LUT R15, R5, 0x10000000, R4, 0xf8, !PT ;  /* 0x10000000050f7812 */ /* 0x002fe400078ef804 */
[----:B------:R-:W-:-:S02]  /*0ef0*/  LOP3.LUT R27, R27, 0x10000000, R10, 0xf8, !PT ;  /* 0x100000001b1b7812 */ /* 0x000fc400078ef80a */
[----:B------:R-:W-:Y:S01]  /*0f00*/  IADD3 R4, P0, PT, R13, R6, RZ ;  /* 0x000000060d047210 */ /* 0x000fe20007f1e0ff */
[----:B------:R-:W2:Y:S04]  /*0f10*/  LDG.E.CONSTANT R10, desc[UR18][R6.64+0x4] ;  /* 0x00000412060a7981 */ /* 0x000ea8000c1e9900 */
[----:B------:R-:W-:-:S05]  /*0f20*/  IMAD.X R5, RZ, RZ, R7, P0 ;  /* 0x000000ffff057224 */ /* 0x000fca00000e0607 */
        /* <DEDUP_REMOVED lines=8> */
[----:B------:R-:W-:Y:S02]  /*0fb0*/  LOP3.LUT R12, R12, 0x10, RZ, 0xc0, !PT ;  /* 0x000000100c0c7812 */ /* 0x000fe400078ec0ff */
[----:B------:R-:W-:Y:S02]  /*0fc0*/  LOP3.LUT R6, R14, 0xf0f0f0f, R6, 0xf8, !PT ;  /* 0x0f0f0f0f0e067812 */ /* 0x000fe400078ef806 */
[----:B------:R-:W-:Y:S02]  /*0fd0*/  SHF.R.U32.HI R5, RZ, 0x5, R10 ;  /* 0x00000005ff057819 */ /* 0x000fe4000001160a */
[----:B------:R-:W-:-:S02]  /*0fe0*/  LOP3.LUT R12, R12, 0xf0f0f0f, R4, 0xf8, !PT ;  /* 0x0f0f0f0f0c0c7812 */ /* 0x000fc400078ef804 */
[C---:B------:R-:W-:Y:S01]  /*0ff0*/  SHF.L.U32 R7, R10.reuse, 0xb, RZ ;  /* 0x0000000b0a077819 */ /* 0x040fe200000006ff */
[----:B------:R-:W-:Y:S01]  /*1000*/  IMAD.SHL.U32 R4, R10, 0x40000, RZ ;  /* 0x000400000a047824 */ /* 0x000fe200078e00ff */
[----:B------:R-:W-:Y:S02]  /*1010*/  LOP3.LUT R5, R6, 0x1000, R5, 0xf8, !PT ;  /* 0x0000100006057812 */ /* 0x000fe400078ef805 */
[----:B------:R-:W-:Y:S02]  /*1020*/  LOP3.LUT R7, R12, 0x1000, R7, 0xf8, !PT ;  /* 0x000010000c077812 */ /* 0x000fe400078ef807 */
[C---:B------:R-:W-:Y:S01]  /*1030*/  SHF.L.U32 R6, R10.reuse, 0x2, RZ ;  /* 0x000000020a067819 */ /* 0x040fe200000006ff */
[----:B0-----:R-:W-:Y:S01]  /*1040*/  IMAD.SHL.U32 R15, R10, 0x2000000, RZ ;  /* 0x020000000a0f7824 */ /* 0x001fe200078e00ff */
[----:B------:R-:W-:Y:S02]  /*1050*/  LOP3.LUT R4, R7, 0x100000, R4, 0xf8, !PT ;  /* 0x0010000007047812 */ /* 0x000fe400078ef804 */
[----:B------:R-:W-:Y:S01]  /*1060*/  LOP3.LUT R5, R5, 0x100000, R6, 0xf8, !PT ;  /* 0x0010000005057812 */ /* 0x000fe200078ef806 */
[----:B------:R-:W-:Y:S01]  /*1070*/  IMAD.WIDE.U32 R6, R21, 0x18, R8 ;  /* 0x0000001815067825 */ /* 0x000fe200078e0008 */
[----:B------:R-:W-:-:S03]  /*1080*/  LOP3.LUT R15, R4, 0x10000000, R15, 0xf8, !PT ;  /* 0x10000000040f7812 */ /* 0x000fc600078ef80f */
[----:B------:R-:W-:Y:S01]  /*1090*/  IMAD.SHL.U32 R10, R10, 0x200, RZ ;  /* 0x000002000a0a7824 */ /* 0x000fe200078e00ff */
[----:B------:R0:W2:Y:S01]  /*10a0*/  LDG.E.CONSTANT R14, desc[UR18][R6.64+0x4] ;  /* 0x00000412060e7981 */ /* 0x0000a2000c1e9900 */
[----:B------:R-:W-:-:S03]  /*10b0*/  IADD3 R4, P0, PT, R13, R6, RZ ;  /* 0x000000060d047210 */ /* 0x000fc60007f1e0ff */
[----:B-1----:R-:W-:Y:S02]  /*10c0*/  LOP3.LUT R27, R5, 0x10000000, R10, 0xf8, !PT ;  /* 0x10000000051b7812 */ /* 0x002fe400078ef80a */
[----:B------:R-:W-:-:S05]  /*10d0*/  IMAD.X R5, RZ, RZ, R7, P0 ;  /* 0x000000ffff057224 */ /* 0x000fca00000e0607 */
[----:B------:R1:W3:Y:S01]  /*10e0*/  LDG.E.CONSTANT R4, desc[UR18][R4.64+0x8] ;  /* 0x0000081204047981 */ /* 0x0002e2000c1e9900 */
[----:B0-----:R-:W-:-:S05]  /*10f0*/  IMAD.U32 R7, RZ, RZ, UR11 ;  /* 0x0000000bff077e24 */ /* 0x001fca000f8e00ff */
[----:B------:R-:W-:Y:S01]  /*1100*/  LEA R7, R7, R11, 0x2 ;  /* 0x0000000b07077211 */ /* 0x000fe200078e10ff */
[----:B------:R-:W-:Y:S04]  /*1110*/  STS [R20+0x410], R15 ;  /* 0x0004100f14007388 */ /* 0x000fe80000000800 */
[----:B------:R0:W-:Y:S02]  /*1120*/  STS [R20+0x414], R27 ;  /* 0x0004141b14007388 */ /* 0x0001e40000000800 */
[----:B0-----:R-:W-:-:S05]  /*1130*/  IMAD.U32 R27, RZ, RZ, UR11 ;  /* 0x0000000bff1b7e24 */ /* 0x001fca000f8e00ff */
[----:B------:R-:W-:Y:S02]  /*1140*/  LEA R27, R27, R19, 0x4 ;  /* 0x000000131b1b7211 */ /* 0x000fe400078e20ff */
[----:B--2---:R-:W-:-:S04]  /*1150*/  SHF.R.S32.HI R14, RZ, R13, R14 ;  /* 0x0000000dff0e7219 */ /* 0x004fc8000001140e */
[----:B------:R-:W-:Y:S02]  /*1160*/  SHF.L.U32 R10, R14, 0x4, RZ ;  /* 0x000000040e0a7819 */ /* 0x000fe400000006ff */
[----:B-1----:R-:W-:Y:S02]  /*1170*/  SHF.R.U32.HI R5, RZ, 0xc, R14 ;  /* 0x0000000cff057819 */ /* 0x002fe4000001160e */
[----:B------:R-:W-:Y:S02]  /*1180*/  LOP3.LUT R12, R10, 0x10, RZ, 0xc0, !PT ;  /* 0x000000100a0c7812 */ /* 0x000fe400078ec0ff */
[----:B------:R-:W-:Y:S01]  /*1190*/  LOP3.LUT R10, R5, 0x10, RZ, 0xc0, !PT ;  /* 0x00000010050a7812 */ /* 0x000fe200078ec0ff */
[----:B------:R-:W-:Y:S01]  /*11a0*/  IMAD.SHL.U32 R5, R14, 0x800, RZ ;  /* 0x000008000e057824 */ /* 0x000fe200078e00ff */
[--C-:B---3--:R-:W-:Y:S02]  /*11b0*/  SHF.R.U32.HI R6, RZ, 0x4, R4.reuse ;  /* 0x00000004ff067819 */ /* 0x108fe40000011604 */
[----:B------:R-:W-:Y:S01]  /*11c0*/  LOP3.LUT R12, R12, 0xf0f0f0f, R4, 0xf8, !PT ;  /* 0x0f0f0f0f0c0c7812 */ /* 0x000fe200078ef804 */
[----:B------:R-:W-:Y:S01]  /*11d0*/  IMAD.SHL.U32 R4, R14, 0x40000, RZ ;  /* 0x000400000e047824 */ /* 0x000fe200078e00ff */
[----:B------:R-:W-:-:S02]  /*11e0*/  LOP3.LUT R6, R10, 0xf0f0f0f, R6, 0xf8, !PT ;  /* 0x0f0f0f0f0a067812 */ /* 0x000fc400078ef806 */
[----:B------:R-:W-:Y:S02]  /*11f0*/  SHF.R.U32.HI R11, RZ, 0x5, R14 ;  /* 0x00000005ff0b7819 */ /* 0x000fe4000001160e */
[----:B------:R-:W-:Y:S01]  /*1200*/  LOP3.LUT R5, R12, 0x1000, R5, 0xf8, !PT ;  /* 0x000010000c057812 */ /* 0x000fe200078ef805 */
[----:B------:R-:W-:Y:S01]  /*1210*/  IMAD.SHL.U32 R15, R14, 0x2000000, RZ ;  /* 0x020000000e0f7824 */ /* 0x000fe200078e00ff */
[----:B------:R-:W-:Y:S01]  /*1220*/  LOP3.LUT R11, R6, 0x1000, R11, 0xf8, !PT ;  /* 0x00001000060b7812 */ /* 0x000fe200078ef80b */
[----:B------:R-:W-:Y:S01]  /*1230*/  IMAD.WIDE.U32 R6, R7, 0x18, R8 ;  /* 0x0000001807067825 */ /* 0x000fe200078e0008 */
[----:B------:R-:W-:-:S04]  /*1240*/  LOP3.LUT R4, R5, 0x100000, R4, 0xf8, !PT ;  /* 0x0010000005047812 */ /* 0x000fc800078ef804 */
[----:B------:R-:W-:Y:S02]  /*1250*/  LOP3.LUT R15, R4, 0x10000000, R15, 0xf8, !PT ;  /* 0x10000000040f7812 */ /* 0x000fe400078ef80f */
[----:B------:R-:W-:Y:S02]  /*1260*/  IADD3 R4, P0, PT, R13, R6, RZ ;  /* 0x000000060d047210 */ /* 0x000fe40007f1e0ff */
[----:B------:R-:W2:Y:S03]  /*1270*/  LDG.E.CONSTANT R6, desc[UR18][R6.64+0x4] ;  /* 0x0000041206067981 */ /* 0x000ea6000c1e9900 */
[----:B------:R-:W-:-:S05]  /*1280*/  IMAD.X R5, RZ, RZ, R7, P0 ;  /* 0x000000ffff057224 */ /* 0x000fca00000e0607 */
[----:B------:R-:W3:Y:S01]  /*1290*/  LDG.E.CONSTANT R4, desc[UR18][R4.64+0x8] ;  /* 0x0000081204047981 */ /* 0x000ee2000c1e9900 */
[----:B------:R-:W-:-:S04]  /*12a0*/  SHF.L.U32 R12, R14, 0x2, RZ ;  /* 0x000000020e0c7819 */ /* 0x000fc800000006ff */
[----:B------:R-:W-:Y:S01]  /*12b0*/  LOP3.LUT R12, R11, 0x100000, R12, 0xf8, !PT ;  /* 0x001000000b0c7812 */ /* 0x000fe200078ef80c */
[----:B------:R-:W-:-:S04]  /*12c0*/  IMAD.WIDE.U32 R10, R19, 0x18, R8 ;  /* 0x00000018130a7825 */ /* 0x000fc800078e0008 */
[----:B------:R-:W-:Y:S02]  /*12d0*/  IMAD.WIDE.U32 R8, R27, 0x18, R8 ;  /* 0x000000181b087825 */ /* 0x000fe400078e0008 */
[----:B------:R-:W4:Y:S04]  /*12e0*/  LDG.E.CONSTANT R11, desc[UR18][R10.64] ;  /* 0x000000120a0b7981 */ /* 0x000f28000c1e9900 */
[----:B------:R-:W4:Y:S04]  /*12f0*/  LDG.E.CONSTANT R8, desc[UR18][R8.64] ;  /* 0x0000001208087981 */ /* 0x000f28000c1e9900 */
[----:B------:R0:W-:Y:S01]  /*1300*/  STS [R20], R15 ;  /* 0x0000000f14007388 */ /* 0x0001e20000000800 */
[----:B------:R-:W-:-:S04]  /*1310*/  USHF.L.U32 UR6, UR4, 0x5, URZ ;  /* 0x0000000504067899 */ /* 0x000fc800080006ff */
[----:B------:R-:W-:Y:S01]  /*1320*/  UISETP.GE.AND UP0, UPT, UR6, UR20, UPT ;  /* 0x000000140600728c */ /* 0x000fe2000bf06270 */
[----:B--2---:R-:W-:-:S04]  /*1330*/  SHF.R.S32.HI R13, RZ, R13, R6 ;  /* 0x0000000dff0d7219 */ /* 0x004fc80000011406 */
[----:B------:R-:W-:Y:S01]  /*1340*/  SHF.R.U32.HI R6, RZ, 0xc, R13 ;  /* 0x0000000cff067819 */ /* 0x000fe2000001160d */
[----:B------:R-:W-:-:S03]  /*1350*/  IMAD.SHL.U32 R27, R13, 0x10, RZ ;  /* 0x000000100d1b7824 */ /* 0x000fc600078e00ff */
[----:B------:R-:W-:Y:S02]  /*1360*/  LOP3.LUT R6, R6, 0x10, RZ, 0xc0, !PT ;  /* 0x0000001006067812 */ /* 0x000fe400078ec0ff */
[----:B------:R-:W-:Y:S02]  /*1370*/  LOP3.LUT R27, R27, 0x10, RZ, 0xc0, !PT ;  /* 0x000000101b1b7812 */ /* 0x000fe400078ec0ff */
[--C-:B---3--:R-:W-:Y:S02]  /*1380*/  SHF.R.U32.HI R5, RZ, 0x4, R4.reuse ;  /* 0x00000004ff057819 */ /* 0x108fe40000011604 */
[----:B------:R-:W-:Y:S01]  /*1390*/  LOP3.LUT R27, R27, 0xf0f0f0f, R4, 0xf8, !PT ;  /* 0x0f0f0f0f1b1b7812 */ /* 0x000fe200078ef804 */
[C---:B------:R-:W-:Y:S01]  /*13a0*/  IMAD.SHL.U32 R4, R13.reuse, 0x800, RZ ;  /* 0x000008000d047824 */ /* 0x040fe200078e00ff */
[----:B------:R-:W-:Y:S02]  /*13b0*/  LOP3.LUT R5, R6, 0xf0f0f0f, R5, 0xf8, !PT ;  /* 0x0f0f0f0f06057812 */ /* 0x000fe400078ef805 */
[----:B------:R-:W-:Y:S01]  /*13c0*/  SHF.R.U32.HI R6, RZ, 0x5, R13 ;  /* 0x00000005ff067819 */ /* 0x000fe2000001160d */
[----:B------:R-:W-:Y:S01]  /*13d0*/  IMAD.SHL.U32 R7, R13, 0x4, RZ ;  /* 0x000000040d077824 */ /* 0x000fe200078e00ff */
[----:B------:R-:W-:-:S02]  /*13e0*/  LOP3.LUT R4, R27, 0x1000, R4, 0xf8, !PT ;  /* 0x000010001b047812 */ /* 0x000fc400078ef804 */
[----:B------:R-:W-:Y:S02]  /*13f0*/  LOP3.LUT R6, R5, 0x1000, R6, 0xf8, !PT ;  /* 0x0000100005067812 */ /* 0x000fe400078ef806 */
[C---:B------:R-:W-:Y:S02]  /*1400*/  SHF.L.U32 R5, R13.reuse, 0x12, RZ ;  /* 0x000000120d057819 */ /* 0x040fe400000006ff */
[----:B------:R-:W-:Y:S02]  /*1410*/  LOP3.LUT R6, R6, 0x100000, R7, 0xf8, !PT ;  /* 0x0010000006067812 */ /* 0x000fe400078ef807 */
[----:B------:R-:W-:Y:S01]  /*1420*/  LOP3.LUT R4, R4, 0x100000, R5, 0xf8, !PT ;  /* 0x0010000004047812 */ /* 0x000fe200078ef805 */
[----:B------:R-:W-:Y:S01]  /*1430*/  IMAD.SHL.U32 R5, R14, 0x200, RZ ;  /* 0x000002000e057824 */ /* 0x000fe200078e00ff */
[C---:B------:R-:W-:Y:S01]  /*1440*/  SHF.L.U32 R7, R13.reuse, 0x19, RZ ;  /* 0x000000190d077819 */ /* 0x040fe200000006ff */
[----:B------:R-:W-:-:S03]  /*1450*/  IMAD.SHL.U32 R13, R13, 0x200, RZ ;  /* 0x000002000d0d7824 */ /* 0x000fc600078e00ff */
[----:B------:R-:W-:Y:S02]  /*1460*/  LOP3.LUT R5, R12, 0x10000000, R5, 0xf8, !PT ;  /* 0x100000000c057812 */ /* 0x000fe400078ef805 */
[----:B------:R-:W-:Y:S02]  /*1470*/  LOP3.LUT R7, R4, 0x10000000, R7, 0xf8, !PT ;  /* 0x1000000004077812 */ /* 0x000fe400078ef807 */
[----:B------:R-:W-:Y:S01]  /*1480*/  LOP3.LUT R13, R6, 0x10000000, R13, 0xf8, !PT ;  /* 0x10000000060d7812 */ /* 0x000fe200078ef80d */
[----:B------:R0:W-:Y:S04]  /*1490*/  STS [R20+0x4], R5 ;  /* 0x0000040514007388 */ /* 0x0001e80000000800 */
[----:B------:R0:W-:Y:S04]  /*14a0*/  STS [R20+0x1c70], R7 ;  /* 0x001c700714007388 */ /* 0x0001e80000000800 */
[----:B------:R0:W-:Y:S04]  /*14b0*/  STS [R20+0x1c74], R13 ;  /* 0x001c740d14007388 */ /* 0x0001e80000000800 */
[----:B----4-:R0:W-:Y:S04]  /*14c0*/  STS [R18], R11 ;  /* 0x0000000b12007388 */ /* 0x0101e80000000800 */
[----:B------:R0:W-:Y:S01]  /*14d0*/  STS [R17], R8 ;  /* 0x0000000811007388 */ /* 0x0001e20000000800 */
[----:B------:R-:W-:Y:S05]  /*14e0*/  BRA.U UP0, `(.L_x_337) ;  /* 0x0000001100387547 */ /* 0x000fea000b800000 */
[----:B------:R-:W0:Y:S02]  /*14f0*/  LDC R6, c[0x0][0x3c8] ;  /* 0x0000f200ff067b82 */ /* 0x000e240000000800 */
        /* <DEDUP_REMOVED lines=10> */
[----:B------:R-:W-:-:S04]  /*15a0*/  LOP3.LUT R4, R25, R6, RZ, 0x3c, !PT ;  /* 0x0000000619047212 */ /* 0x000fc800078e3cff */
        /* <DEDUP_REMOVED lines=28> */
[----:B---3--:R-:W-:Y:S01]  /*1770*/  @!P1 STS [R22], R15 ;  /* 0x0000000f16009388 */ /* 0x008fe20000000800 */
[----:B------:R-:W-:Y:S06]  /*1780*/  BAR.SYNC.DEFER_BLOCKING 0x0 ;  /* 0x0000000000007b1d */ /* 0x000fec0000010000 */
[----:B------:R-:W-:Y:S04]  /*1790*/  LDS R5, [R3] ;  /* 0x0000000003057984 */ /* 0x000fe80000000800 */
[----:B------:R-:W0:Y:S04]  /*17a0*/  LDS.128 R8, [R24+UR8] ;  /* 0x0000000818087984 */ /* 0x000e280008000c00 */
[----:B------:R-:W-:Y:S04]  /*17b0*/  LDS R13, [R3+0x4] ;  /* 0x00000400030d7984 */ /* 0x000fe80000000800 */
[----:B------:R-:W-:Y:S04]  /*17c0*/  LDS R12, [R3+0x1c] ;  /* 0x00001c00030c7984 */ /* 0x000fe80000000800 */
[----:B------:R-:W-:Y:S01]  /*17d0*/  LDS R14, [R3+0x24] ;  /* 0x00002400030e7984 */ /* 0x000fe20000000800 */
[----:B0-----:R-:W-:-:S03]  /*17e0*/  IDP.4A.S8.S8 R8, R5, R8, RZ ;  /* 0x0000000805087226 */ /* 0x001fc600000006ff */
[----:B------:R-:W0:Y:S02]  /*17f0*/  LDS.128 R4, [R24+UR8+0x10] ;  /* 0x0000100818047984 */ /* 0x000e240008000c00 */
[----:B0-----:R-:W-:Y:S02]  /*1800*/  IDP.4A.S8.S8 R4, R13, R4, R8 ;  /* 0x000000040d047226 */ /* 0x001fe40000000608 */
[----:B------:R-:W0:Y:S04]  /*1810*/  LDS R8, [R3+0x8] ;  /* 0x0000080003087984 */ /* 0x000e280000000800 */
[----:B------:R-:W1:Y:S01]  /*1820*/  LDS R13, [R3+0xc] ;  /* 0x00000c00030d7984 */ /* 0x000e620000000800 */
[----:B0-----:R-:W-:-:S03]  /*1830*/  IDP.4A.S8.S8 R4, R8, R9, R4 ;  /* 0x0000000908047226 */ /* 0x001fc60000000604 */
[----:B------:R-:W0:Y:S01]  /*1840*/  LDS R8, [R3+0x10] ;  /* 0x0000100003087984 */ /* 0x000e220000000800 */
[----:B-1----:R-:W-:-:S03]  /*1850*/  IDP.4A.S8.S8 R5, R13, R5, R4 ;  /* 0x000000050d057226 */ /* 0x002fc60000000604 */
[----:B------:R-:W1:Y:S04]  /*1860*/  LDS R4, [R3+0x14] ;  /* 0x0000140003047984 */ /* 0x000e680000000800 */
[----:B------:R-:W2:Y:S01]  /*1870*/  LDS R9, [R3+0x18] ;  /* 0x0000180003097984 */ /* 0x000ea20000000800 */
[----:B0-----:R-:W-:-:S04]  /*1880*/  IDP.4A.S8.S8 R5, R8, R10, R5 ;  /* 0x0000000a08057226 */ /* 0x001fc80000000605 */
[----:B-1----:R-:W-:Y:S02]  /*1890*/  IDP.4A.S8.S8 R4, R4, R6, R5 ;  /* 0x0000000604047226 */ /* 0x002fe40000000605 */
[----:B------:R-:W-:Y:S02]  /*18a0*/  LDS R5, [R3+0x20] ;  /* 0x0000200003057984 */ /* 0x000fe40000000800 */
[----:B--2---:R-:W-:Y:S02]  /*18b0*/  IDP.4A.S8.S8 R4, R9, R11, R4 ;  /* 0x0000000b09047226 */ /* 0x004fe40000000604 */
[----:B------:R-:W0:Y:S02]  /*18c0*/  LDS.128 R8, [R24+UR8+0x20] ;  /* 0x0000200818087984 */ /* 0x000e240008000c00 */
[----:B------:R-:W-:Y:S02]  /*18d0*/  IDP.4A.S8.S8 R12, R12, R7, R4 ;  /* 0x000000070c0c7226 */ /* 0x000fe40000000604 */
[----:B0-----:R-:W-:-:S02]  /*18e0*/  IDP.4A.S8.S8 R13, R5, R8, RZ ;  /* 0x00000008050d7226 */ /* 0x001fc400000006ff */
[----:B------:R-:W0:Y:S04]  /*18f0*/  LDS.128 R4, [R24+UR8+0x30] ;  /* 0x0000300818047984 */ /* 0x000e280008000c00 */
[----:B------:R-:W1:Y:S01]  /*1900*/  LDS R8, [R3+0x28] ;  /* 0x0000280003087984 */ /* 0x000e620000000800 */
[----:B0-----:R-:W-:-:S04]  /*1910*/  IDP.4A.S8.S8 R4, R14, R4, R13 ;  /* 0x000000040e047226 */ /* 0x001fc8000000060d */
[----:B-1----:R-:W-:Y:S02]  /*1920*/  IDP.4A.S8.S8 R4, R8, R9, R4 ;  /* 0x0000000908047226 */ /* 0x002fe40000000604 */
[----:B------:R-:W0:Y:S04]  /*1930*/  LDS R8, [R3+0x2c] ;  /* 0x00002c0003087984 */ /* 0x000e280000000800 */
[----:B------:R-:W1:Y:S01]  /*1940*/  LDS R9, [R3+0x30] ;  /* 0x0000300003097984 */ /* 0x000e620000000800 */
[----:B0-----:R-:W-:-:S03]  /*1950*/  IDP.4A.S8.S8 R5, R8, R5, R4 ;  /* 0x0000000508057226 */ /* 0x001fc60000000604 */
[----:B------:R-:W0:Y:S04]  /*1960*/  LDS R4, [R3+0x34] ;  /* 0x0000340003047984 */ /* 0x000e280000000800 */
[----:B------:R-:W2:Y:S01]  /*1970*/  LDS R8, [R3+0x38] ;  /* 0x0000380003087984 */ /* 0x000ea20000000800 */
[----:B-1----:R-:W-:-:S03]  /*1980*/  IDP.4A.S8.S8 R5, R9, R10, R5 ;  /* 0x0000000a09057226 */ /* 0x002fc60000000605 */
[----:B------:R-:W1:Y:S04]  /*1990*/  LDS R10, [R3+0x3c] ;  /* 0x00003c00030a7984 */ /* 0x000e680000000800 */
[----:B------:R-:W-:Y:S01]  /*19a0*/  LDS R9, [R2] ;  /* 0x0000000002097984 */ /* 0x000fe20000000800 */
[----:B0-----:R-:W-:-:S04]  /*19b0*/  IDP.4A.S8.S8 R4, R4, R6, R5 ;  /* 0x0000000604047226 */ /* 0x001fc80000000605 */
[----:B--2---:R-:W-:-:S04]  /*19c0*/  IDP.4A.S8.S8 R8, R8, R11, R4 ;  /* 0x0000000b08087226 */ /* 0x004fc80000000604 */
[----:B-1----:R-:W-:Y:S02]  /*19d0*/  IDP.4A.S8.S8 R8, R10, R7, R8 ;  /* 0x000000070a087226 */ /* 0x002fe40000000608 */
[----:B------:R-:W0:Y:S04]  /*19e0*/  LDS.128 R4, [R16] ;  /* 0x0000000010047984 */ /* 0x000e280000000c00 */
[----:B------:R-:W1:Y:S01]  /*19f0*/  LDS R10, [R2+0x4] ;  /* 0x00000400020a7984 */ /* 0x000e620000000800 */
[----:B------:R-:W-:Y:S02]  /*1a00*/  I2FP.F32.S32 R12, R12 ;  /* 0x0000000c000c7245 */ /* 0x000fe40000201400 */
[----:B------:R-:W-:Y:S01]  /*1a10*/  I2FP.F32.S32 R8, R8 ;  /* 0x0000000800087245 */ /* 0x000fe20000201400 */
[----:B0-----:R-:W-:-:S02]  /*1a20*/  HMUL2 R4, R9, R4 ;  /* 0x0000000409047232 */ /* 0x001fc40000000000 */
[----:B-1----:R-:W-:-:S03]  /*1a30*/  HFMA2 R10, R10, R5, -RZ ;  /* 0x000000050a0a7231 */ /* 0x002fc600001000ff */
[--C-:B------:R-:W-:Y:S02]  /*1a40*/  HADD2.F32 R5, -RZ, R4.reuse.H0_H0 ;  /* 0x20000004ff057230 */ /* 0x100fe40000004100 */
[----:B------:R-:W-:Y:S02]  /*1a50*/  HADD2.F32 R4, -RZ, R4.H1_H1 ;  /* 0x30000004ff047230 */ /* 0x000fe40000004100 */
[--C-:B------:R-:W-:Y:S02]  /*1a60*/  HADD2.F32 R9, -RZ, R10.reuse.H0_H0 ;  /* 0x2000000aff097230 */ /* 0x100fe40000004100 */
[----:B------:R-:W-:Y:S02]  /*1a70*/  HADD2.F32 R10, -RZ, R10.H1_H1 ;  /* 0x3000000aff0a7230 */ /* 0x000fe40000004100 */
[----:B------:R-:W-:Y:S02]  /*1a80*/  FFMA.FTZ R13, R5, R12, R4 ;  /* 0x0000000c050d7223 */ /* 0x000fe40000010004 */
[----:B------:R-:W-:Y:S01]  /*1a90*/  LDS R5, [R3+0x40] ;  /* 0x0000400003057984 */ /* 0x000fe20000000800 */
[----:B------:R-:W-:-:S03]  /*1aa0*/  FFMA.FTZ R15, R9, R8, R10 ;  /* 0x00000008090f7223 */ /* 0x000fc6000001000a */
[----:B------:R-:W0:Y:S01]  /*1ab0*/  LDS.128 R8, [R24+UR8+0x40] ;  /* 0x0000400818087984 */ /* 0x000e220008000c00 */
[----:B------:R-:W-:-:S04]  /*1ac0*/  FADD.FTZ R4, R26, R13 ;  /* 0x0000000d1a047221 */ /* 0x000fc80000010000 */
[----:B------:R-:W-:Y:S02]  /*1ad0*/  FADD.FTZ R4, R4, R15 ;  /* 0x0000000f04047221 */ /* 0x000fe40000010000 */
[----:B------:R-:W-:Y:S01]  /*1ae0*/  LDS.128 R12, [R24+UR8+0x50] ;  /* 0x00005008180c7984 */ /* 0x000fe20008000c00 */
[----:B0-----:R-:W-:-:S03]  /*1af0*/  IDP.4A.S8.S8 R5, R5, R8, RZ ;  /* 0x0000000805057226 */ /* 0x001fc600000006ff */
[----:B------:R-:W0:Y:S02]  /*1b00*/  LDS R8, [R3+0x44] ;  /* 0x0000440003087984 */ /* 0x000e240000000800 */
[----:B0-----:R-:W-:Y:S02]  /*1b10*/  IDP.4A.S8.S8 R8, R8, R12, R5 ;  /* 0x0000000c08087226 */ /* 0x001fe40000000605 */
[----:B------:R-:W0:Y:S02]  /*1b20*/  LDS R5, [R3+0x48] ;  /* 0x0000480003057984 */ /* 0x000e240000000800 */
[----:B0-----:R-:W-:Y:S02]  /*1b30*/  IDP.4A.S8.S8 R8, R5, R9, R8 ;  /* 0x0000000905087226 */ /* 0x001fe40000000608 */
[----:B------:R-:W0:Y:S04]  /*1b40*/  LDS R5, [R3+0x4c] ;  /* 0x00004c0003057984 */ /* 0x000e280000000800 */
[----:B------:R-:W-:Y:S01]  /*1b50*/  LDS R9, [R3+0x54] ;  /* 0x0000540003097984 */ /* 0x000fe20000000800 */
[----:B0-----:R-:W-:-:S03]  /*1b60*/  IDP.4A.S8.S8 R5, R5, R13, R8 ;  /* 0x0000000d05057226 */ /* 0x001fc60000000608 */
[----:B------:R-:W0:Y:S04]  /*1b70*/  LDS R8, [R3+0x50] ;  /* 0x0000500003087984 */ /* 0x000e280000000800 */
[----:B------:R-:W-:Y:S01]  /*1b80*/  LDS R13, [R3+0x60] ;  /* 0x00006000030d7984 */ /* 0x000fe20000000800 */
[----:B0-----:R-:W-:-:S03]  /*1b90*/  IDP.4A.S8.S8 R5, R8, R10, R5 ;  /* 0x0000000a08057226 */ /* 0x001fc60000000605 */
[----:B------:R-:W0:Y:S04]  /*1ba0*/  LDS R8, [R3+0x58] ;  /* 0x0000580003087984 */ /* 0x000e280000000800 */
[----:B------:R-:W1:Y:S01]  /*1bb0*/  LDS R10, [R3+0x5c] ;  /* 0x00005c00030a7984 */ /* 0x000e620000000800 */
[----:B------:R-:W-:-:S03]  /*1bc0*/  IDP.4A.S8.S8 R14, R9, R14, R5 ;  /* 0x0000000e090e7226 */ /* 0x000fc60000000605 */
[----:B------:R-:W2:Y:S01]  /*1bd0*/  LDS R5, [R2+0x8] ;  /* 0x0000080002057984 */ /* 0x000ea20000000800 */
[----:B0-----:R-:W-:-:S04]  /*1be0*/  IDP.4A.S8.S8 R8, R8, R11, R14 ;  /* 0x0000000b08087226 */ /* 0x001fc8000000060e */
[----:B-1----:R-:W-:Y:S02]  /*1bf0*/  IDP.4A.S8.S8 R15, R10, R15, R8 ;  /* 0x0000000f0a0f7226 */ /* 0x002fe40000000608 */
[----:B------:R-:W0:Y:S01]  /*1c00*/  LDS.128 R8, [R24+UR8+0x60] ;  /* 0x0000600818087984 */ /* 0x000e220008000c00 */
[----:B--2---:R-:W-:Y:S02]  /*1c10*/  HMUL2 R5, R5, R6 ;  /* 0x0000000605057232 */ /* 0x004fe40000000000 */
[----:B------:R-:W-:-:S03]  /*1c20*/  I2FP.F32.S32 R15, R15 ;  /* 0x0000000f000f7245 */ /* 0x000fc60000201400 */
[--C-:B------:R-:W-:Y:S02]  /*1c30*/  HADD2.F32 R6, -RZ, R5.reuse.H0_H0 ;  /* 0x20000005ff067230 */ /* 0x100fe40000004100 */
[----:B------:R-:W-:-:S05]  /*1c40*/  HADD2.F32 R5, -RZ, R5.H1_H1 ;  /* 0x30000005ff057230 */ /* 0x000fca0000004100 */
[----:B------:R-:W-:Y:S02]  /*1c50*/  FFMA.FTZ R5, R6, R15, R5 ;  /* 0x0000000f06057223 */ /* 0x000fe40000010005 */
[----:B------:R-:W-:Y:S02]  /*1c60*/  LDS R6, [R3+0x64] ;  /* 0x0000640003067984 */ /* 0x000fe40000000800 */
[----:B------:R-:W-:Y:S02]  /*1c70*/  FADD.FTZ R4, R4, R5 ;  /* 0x0000000504047221 */ /* 0x000fe40000010000 */
[----:B------:R-:W-:Y:S01]  /*1c80*/  LDS R5, [R3+0x68] ;  /* 0x0000680003057984 */ /* 0x000fe20000000800 */
[----:B0-----:R-:W-:-:S03]  /*1c90*/  IDP.4A.S8.S8 R8, R13, R8, RZ ;  /* 0x000000080d087226 */ /* 0x001fc600000006ff */
[----:B------:R-:W0:Y:S02]  /*1ca0*/  LDS.128 R12, [R24+UR8+0x70] ;  /* 0x00007008180c7984 */ /* 0x000e240008000c00 */
[----:B0-----:R-:W-:Y:S02]  /*1cb0*/  IDP.4A.S8.S8 R6, R6, R12, R8 ;  /* 0x0000000c06067226 */ /* 0x001fe40000000608 */
[----:B------:R-:W-:Y:S02]  /*1cc0*/  LDS R8, [R3+0x70] ;  /* 0x0000700003087984 */ /* 0x000fe40000000800 */
[----:B------:R-:W-:Y:S02]  /*1cd0*/  IDP.4A.S8.S8 R6, R5, R9, R6 ;  /* 0x0000000905067226 */ /* 0x000fe40000000606 */
[----:B------:R-:W0:Y:S04]  /*1ce0*/  LDS R5, [R3+0x6c] ;  /* 0x00006c0003057984 */ /* 0x000e280000000800 */
[----:B------:R-:W-:Y:S01]  /*1cf0*/  LDS R9, [R3+0x7c] ;  /* 0x00007c0003097984 */ /* 0x000fe20000000800 */
[----:B0-----:R-:W-:-:S03]  /*1d00*/  IDP.4A.S8.S8 R5, R5, R13, R6 ;  /* 0x0000000d05057226 */ /* 0x001fc60000000606 */
[----:B------:R-:W0:Y:S01]  /*1d10*/  LDS R6, [R3+0x74] ;  /* 0x0000740003067984 */ /* 0x000e220000000800 */
[----:B------:R-:W-:-:S03]  /*1d20*/  IDP.4A.S8.S8 R5, R8, R10, R5 ;  /* 0x0000000a08057226 */ /* 0x000fc60000000605 */
[----:B------:R-:W1:Y:S04]  /*1d30*/  LDS R8, [R3+0x78] ;  /* 0x0000780003087984 */ /* 0x000e680000000800 */
[----:B------:R-:W2:Y:S01]  /*1d40*/  LDS R10, [R2+0xc] ;  /* 0x00000c00020a7984 */ /* 0x000ea20000000800 */
[----:B------:R-:W-:-:S04]  /*1d50*/  USHF.L.U32 UR6, UR4, 0x5, URZ ;  /* 0x0000000504067899 */ /* 0x000fc800080006ff */
[----:B------:R-:W-:-:S04]  /*1d60*/  UIADD3 UR6, UPT, UPT, UR6, 0x80, URZ ;  /* 0x0000008006067890 */ /* 0x000fc8000fffe0ff */
[----:B------:R-:W-:Y:S01]  /*1d70*/  UISETP.GE.AND UP0, UPT, UR6, UR20, UPT ;  /* 0x000000140600728c */ /* 0x000fe2000bf06270 */
[----:B0-----:R-:W-:-:S04]  /*1d80*/  IDP.4A.S8.S8 R6, R6, R14, R5 ;  /* 0x0000000e06067226 */ /* 0x001fc80000000605 */
[----:B-1----:R-:W-:Y:S02]  /*1d90*/  IDP.4A.S8.S8 R6, R8, R11, R6 ;  /* 0x0000000b08067226 */ /* 0x002fe40000000606 */
[----:B--2---:R-:W-:Y:S02]  /*1da0*/  HFMA2 R7, R10, R7, -RZ ;  /* 0x000000070a077231 */ /* 0x004fe400001000ff */
[----:B------:R-:W-:-:S03]  /*1db0*/  IDP.4A.S8.S8 R6, R9, R15, R6 ;  /* 0x0000000f09067226 */ /* 0x000fc60000000606 */
[--C-:B------:R-:W-:Y:S02]  /*1dc0*/  HADD2.F32 R5, -RZ, R7.reuse.H0_H0 ;  /* 0x20000007ff057230 */ /* 0x100fe40000004100 */
[----:B------:R-:W-:Y:S01]  /*1dd0*/  I2FP.F32.S32 R6, R6 ;  /* 0x0000000600067245 */ /* 0x000fe20000201400 */
[----:B------:R-:W-:-:S05]  /*1de0*/  HADD2.F32 R8, -RZ, R7.H1_H1 ;  /* 0x30000007ff087230 */ /* 0x000fca0000004100 */
        /* <DEDUP_REMOVED lines=8> */
[----:B------:R-:W-:Y:S02]  /*1e70*/  ISETP.GE.OR P1, PT, R4, UR10, P0 ;  /* 0x0000000a04007c0c */ /* 0x000fe40008726670 */
[----:B------:R-:W-:Y:S02]  /*1e80*/  ISETP.GE.OR P0, PT, R8, UR10, P0 ;  /* 0x0000000a08007c0c */ /* 0x000fe40008706670 */
[----:B------:R-:W-:-:S11]  /*1e90*/  ISETP.GT.U32.OR P1, PT, R0, 0x3, P1 ;  /* 0x000000030000780c */ /* 0x000fd60000f24470 */
[C---:B------:R-:W-:Y:S02]  /*1ea0*/  @!P0 IADD3 R7, PT, PT, R27.reuse, R8, RZ ;  /* 0x000000081b078210 */ /* 0x040fe40007ffe0ff */
[----:B------:R-:W0:Y:S01]  /*1eb0*/  @!P1 LDC.64 R4, c[0x0][0x388] ;  /* 0x0000e200ff049b82 */ /* 0x000e220000000a00 */
[----:B------:R-:W-:-:S04]  /*1ec0*/  @!P1 IADD3 R9, P2, PT, R27, R6, RZ ;  /* 0x000000061b099210 */ /* 0x000fc80007f5e0ff */
[----:B------:R-:W-:Y:S01]  /*1ed0*/  @!P1 LEA.HI.X.SX32 R6, R27, RZ, 0x1, P2 ;  /* 0x000000ff1b069211 */ /* 0x000fe200010f0eff */
[----:B0-----:R-:W-:-:S04]  /*1ee0*/  @!P1 IMAD.WIDE.U32 R4, R9, 0x24, R4 ;  /* 0x0000002409049825 */ /* 0x001fc800078e0004 */
[----:B------:R-:W-:Y:S02]  /*1ef0*/  @!P1 IMAD R9, R6, 0x24, RZ ;  /* 0x0000002406099824 */ /* 0x000fe400078e02ff */
[----:B------:R-:W-:-:S04]  /*1f00*/  @!P0 IMAD.WIDE R6, R7, 0x24, R28 ;  /* 0x0000002407068825 */ /* 0x000fc800078e021c */
[----:B------:R-:W-:Y:S02]  /*1f10*/  @!P1 IMAD.IADD R5, R5, 0x1, R9 ;  /* 0x0000000105059824 */ /* 0x000fe400078e0209 */
[----:B------:R-:W2:Y:S04]  /*1f20*/  @!P0 LDG.E.CONSTANT R6, desc[UR18][R6.64+0x4] ;  /* 0x0000041206068981 */ /* 0x000ea8000c1e9900 */
        /* <DEDUP_REMOVED lines=9> */
[----:B------:R-:W-:Y:S04]  /*1fc0*/  LDS R5, [R3+0x90] ;  /* 0x0000900003057984 */ /* 0x000fe80000000800 */
[----:B------:R-:W-:Y:S01]  /*1fd0*/  LDS R6, [R3+0x94] ;  /* 0x0000940003067984 */ /* 0x000fe20000000800 */
[----:B0-----:R-:W-:-:S03]  /*1fe0*/  IDP.4A.S8.S8 R27, R27, R8, RZ ;  /* 0x000000081b1b7226 */ /* 0x001fc600000006ff */
[----:B------:R-:W-:Y:S01]  /*1ff0*/  LDS R8, [R3+0x98] ;  /* 0x0000980003087984 */ /* 0x000fe20000000800 */
[----:B-1----:R-:W-:-:S03]  /*2000*/  IDP.4A.S8.S8 R12, R4, R12, R27 ;  /* 0x0000000c040c7226 */ /* 0x002fc6000000061b */
[----:B------:R-:W0:Y:S01]  /*2010*/  LDS R4, [R3+0x8c] ;  /* 0x00008c0003047984 */ /* 0x000e220000000800 */
[----:B--2---:R-:W-:-:S03]  /*2020*/  IDP.4A.S8.S8 R12, R7, R9, R12 ;  /* 0x00000009070c7226 */ /* 0x004fc6000000060c */
[----:B------:R-:W-:Y:S01]  /*2030*/  LDS R9, [R3+0xa0] ;  /* 0x0000a00003097984 */ /* 0x000fe20000000800 */
[----:B0-----:R-:W-:-:S03]  /*2040*/  IDP.4A.S8.S8 R13, R4, R13, R12 ;  /* 0x0000000d040d7226 */ /* 0x001fc6000000060c */
[----:B------:R-:W-:Y:S01]  /*2050*/  LDS R12, [R3+0xac] ;  /* 0x0000ac00030c7984 */ /* 0x000fe20000000800 */
[----:B------:R-:W-:-:S03]  /*2060*/  IDP.4A.S8.S8 R5, R5, R10, R13 ;  /* 0x0000000a05057226 */ /* 0x000fc6000000060d */
[----:B------:R-:W0:Y:S01]  /*2070*/  LDS R10, [R3+0x9c] ;  /* 0x00009c00030a7984 */ /* 0x000e220000000800 */
[----:B------:R-:W-:-:S03]  /*2080*/  IDP.4A.S8.S8 R14, R6, R14, R5 ;  /* 0x0000000e060e7226 */ /* 0x000fc60000000605 */
[----:B------:R-:W1:Y:S01]  /*2090*/  LDS.128 R4, [R24+UR8+0x20] ;  /* 0x0000200818047984 */ /* 0x000e620008000c00 */
[----:B------:R-:W-:-:S04]  /*20a0*/  IDP.4A.S8.S8 R8, R8, R11, R14 ;  /* 0x0000000b08087226 */ /* 0x000fc8000000060e */
[----:B0-----:R-:W-:Y:S02]  /*20b0*/  IDP.4A.S8.S8 R15, R10, R15, R8 ;  /* 0x0000000f0a0f7226 */ /* 0x001fe40000000608 */
[----:B-1----:R-:W-:-:S03]  /*20c0*/  IDP.4A.S8.S8 R13, R9, R4, RZ ;  /* 0x00000004090d7226 */ /* 0x002fc600000006ff */
[----:B------:R-:W-:Y:S01]  /*20d0*/  I2FP.F32.S32 R15, R15 ;  /* 0x0000000f000f7245 */ /* 0x000fe20000201400 */
[----:B------:R-:W-:Y:S04]  /*20e0*/  LDS R4, [R3+0xa4] ;  /* 0x0000a40003047984 */ /* 0x000fe80000000800 */
[----:B------:R-:W0:Y:S02]  /*20f0*/  LDS.128 R8, [R24+UR8+0x30] ;  /* 0x0000300818087984 */ /* 0x000e240008000c00 */
[----:B0-----:R-:W-:Y:S02]  /*2100*/  IDP.4A.S8.S8 R4, R4, R8, R13 ;  /* 0x0000000804047226 */ /* 0x001fe4000000060d */
[----:B------:R-:W0:Y:S02]  /*2110*/  LDS R8, [R3+0xa8] ;  /* 0x0000a80003087984 */ /* 0x000e240000000800 */
[----:B0-----:R-:W-:-:S02]  /*2120*/  IDP.4A.S8.S8 R4, R8, R5, R4 ;  /* 0x0000000508047226 */ /* 0x001fc40000000604 */
[----:B------:R-:W0:Y:S02]  /*2130*/  LDS R5, [R3+0xb0] ;  /* 0x0000b00003057984 */ /* 0x000e240000000800 */
[----:B------:R-:W-:Y:S02]  /*2140*/  IDP.4A.S8.S8 R9, R12, R9, R4 ;  /* 0x000000090c097226 */ /* 0x000fe40000000604 */
[----:B------:R-:W1:Y:S04]  /*2150*/  LDS R4, [R3+0xb4] ;  /* 0x0000b40003047984 */ /* 0x000e680000000800 */
[----:B------:R-:W2:Y:S04]  /*2160*/  LDS R8, [R3+0xb8] ;  /* 0x0000b80003087984 */ /* 0x000ea80000000800 */
[----:B------:R-:W-:Y:S01]  /*2170*/  LDS R12, [R2+0x14] ;  /* 0x00001400020c7984 */ /* 0x000fe20000000800 */
[----:B0-----:R-:W-:-:S03]  /*2180*/  IDP.4A.S8.S8 R5, R5, R6, R9 ;  /* 0x0000000605057226 */ /* 0x001fc60000000609 */
[----:B------:R-:W-:Y:S01]  /*2190*/  LDS R9, [R2+0x10] ;  /* 0x0000100002097984 */ /* 0x000fe20000000800 */
[----:B-1----:R-:W-:-:S03]  /*21a0*/  IDP.4A.S8.S8 R4, R4, R10, R5 ;  /* 0x0000000a04047226 */ /* 0x002fc60000000605 */
[----:B------:R-:W0:Y:S01]  /*21b0*/  LDS R10, [R3+0xbc] ;  /* 0x0000bc00030a7984 */ /* 0x000e220000000800 */
[----:B--2---:R-:W-:-:S03]  /*21c0*/  IDP.4A.S8.S8 R8, R8, R7, R4 ;  /* 0x0000000708087226 */ /* 0x004fc60000000604 */
[----:B------:R-:W1:Y:S01]  /*21d0*/  LDS.128 R4, [R16] ;  /* 0x0000000010047984 */ /* 0x000e620000000c00 */
[----:B0-----:R-:W-:Y:S02]  /*21e0*/  IDP.4A.S8.S8 R8, R10, R11, R8 ;  /* 0x0000000b0a087226 */ /* 0x001fe40000000608 */
[----:B-1----:R-:W-:Y:S02]  /*21f0*/  HMUL2 R4, R9, R4 ;  /* 0x0000000409047232 */ /* 0x002fe40000000000 */
[----:B------:R-:W-:Y:S01]  /*2200*/  HFMA2 R12, R12, R5, -RZ ;  /* 0x000000050c0c7231 */ /* 0x000fe200001000ff */
[----:B------:R-:W-:Y:S02]  /*2210*/  I2FP.F32.S32 R8, R8 ;  /* 0x0000000800087245 */ /* 0x000fe40000201400 */
[----:B------:R-:W-:Y:S02]  /*2220*/  HADD2.F32 R5, -RZ, R4.H0_H0 ;  /* 0x20000004ff057230 */ /* 0x000fe40000004100 */
[----:B------:R-:W-:-:S02]  /*2230*/  HADD2.F32 R9, -RZ, R12.H0_H0 ;  /* 0x2000000cff097230 */ /* 0x000fc40000004100 */
[----:B------:R-:W-:Y:S02]  /*2240*/  HADD2.F32 R4, -RZ, R4.H1_H1 ;  /* 0x30000004ff047230 */ /* 0x000fe40000004100 */
[----:B------:R-:W-:-:S03]  /*2250*/  HADD2.F32 R12, -RZ, R12.H1_H1 ;  /* 0x3000000cff0c7230 */ /* 0x000fc60000004100 */
[----:B------:R-:W-:Y:S02]  /*2260*/  FFMA.FTZ R5, R5, R15, R4 ;  /* 0x0000000f05057223 */ /* 0x000fe40000010004 */
[----:B------:R-:W-:Y:S01]  /*2270*/  FFMA.FTZ R13, R9, R8, R12 ;  /* 0x00000008090d7223 */ /* 0x000fe2000001000c */
[----:B------:R-:W-:Y:S01]  /*2280*/  LDS R15, [R3+0xc0] ;  /* 0x0000c000030f7984 */ /* 0x000fe20000000800 */
[----:B------:R-:W-:-:S03]  /*2290*/  FADD.FTZ R4, R26, R5 ;  /* 0x000000051a047221 */ /* 0x000fc60000010000 */
[----:B------:R-:W0:Y:S01]  /*22a0*/  LDS.128 R8, [R24+UR8+0x40] ;  /* 0x0000400818087984 */ /* 0x000e220008000c00 */
[----:B------:R-:W-:Y:S01]  /*22b0*/  FADD.FTZ R4, R4, R13 ;  /* 0x0000000d04047221 */ /* 0x000fe20000010000 */
[----:B0-----:R-:W-:Y:S02]  /*22c0*/  IDP.4A.S8.S8 R5, R15, R8, RZ ;  /* 0x000000080f057226 */ /* 0x001fe400000006ff */
[----:B------:R-:W-:Y:S04]  /*22d0*/  LDS R8, [R3+0xc4] ;  /* 0x0000c40003087984 */ /* 0x000fe80000000800 */
[----:B------:R-:W0:Y:S02]  /*22e0*/  LDS.128 R12, [R24+UR8+0x50] ;  /* 0x00005008180c7984 */ /* 0x000e240008000c00 */
[----:B0-----:R-:W-:-:S02]  /*22f0*/  IDP.4A.S8.S8 R8, R8, R12, R5 ;  /* 0x0000000c08087226 */ /* 0x001fc40000000605 */
[----:B------:R-:W0:Y:S04]  /*2300*/  LDS R5, [R3+0xc8] ;  /* 0x0000c80003057984 */ /* 0x000e280000000800 */
[----:B------:R-:W-:Y:S01]  /*2310*/  LDS R12, [R3+0xdc] ;  /* 0x0000dc00030c7984 */ /* 0x000fe20000000800 */
[----:B0-----:R-:W-:-:S03]  /*2320*/  IDP.4A.S8.S8 R8, R5, R9, R8 ;  /* 0x0000000905087226 */ /* 0x001fc60000000608 */
[----:B------:R-:W0:Y:S04]  /*2330*/  LDS R5, [R3+0xcc] ;  /* 0x0000cc0003057984 */ /* 0x000e280000000800 */
[----:B------:R-:W1:Y:S01]  /*2340*/  LDS R9, [R3+0xd0] ;  /* 0x0000d00003097984 */ /* 0x000e620000000800 */
[----:B0-----:R-:W-:-:S03]  /*2350*/  IDP.4A.S8.S8 R5, R5, R13, R8 ;  /* 0x0000000d05057226 */ /* 0x001fc60000000608 */
[----:B------:R-:W0:Y:S01]  /*2360*/  LDS R8, [R3+0xd4] ;  /* 0x0000d40003087984 */ /* 0x000e220000000800 */
[----:B-1----:R-:W-:-:S03]  /*2370*/  IDP.4A.S8.S8 R9, R9, R10, R5 ;  /* 0x0000000a09097226 */ /* 0x002fc60000000605 */
[----:B------:R-:W1:Y:S04]  /*2380*/  LDS R10, [R3+0xd8] ;  /* 0x0000d800030a7984 */ /* 0x000e680000000800 */
[----:B------:R-:W2:Y:S04]  /*2390*/  LDS R5, [R2+0x18] ;  /* 0x0000180002057984 */ /* 0x000ea80000000800 */
[----:B------:R-:W-:Y:S01]  /*23a0*/  LDS R13, [R3+0xe0] ;  /* 0x0000e000030d7984 */ /* 0x000fe20000000800 */
[----:B0-----:R-:W-:-:S04]  /*23b0*/  IDP.4A.S8.S8 R8, R8, R14, R9 ;  /* 0x0000000e08087226 */ /* 0x001fc80000000609 */
[----:B-1----:R-:W-:-:S04]  /*23c0*/  IDP.4A.S8.S8 R8, R10, R11, R8 ;  /* 0x0000000b0a087226 */ /* 0x002fc80000000608 */
[----:B------:R-:W-:Y:S02]  /*23d0*/  IDP.4A.S8.S8 R12, R12, R15, R8 ;  /* 0x0000000f0c0c7226 */ /* 0x000fe40000000608 */
[----:B--2---:R-:W-:Y:S01]  /*23e0*/  HMUL2 R5, R5, R6 ;  /* 0x0000000605057232 */ /* 0x004fe20000000000 */
[----:B------:R-:W0:Y:S02]  /*23f0*/  LDS.128 R8, [R24+UR8+0x60] ;  /* 0x0000600818087984 */ /* 0x000e240008000c00 */
[----:B------:R-:W-:Y:S02]  /*2400*/  I2FP.F32.S32 R12, R12 ;  /* 0x0000000c000c7245 */ /* 0x000fe40000201400 */
[--C-:B------:R-:W-:Y:S02]  /*2410*/  HADD2.F32 R6, -RZ, R5.reuse.H0_H0 ;  /* 0x20000005ff067230 */ /* 0x100fe40000004100 */
[----:B------:R-:W-:-:S05]  /*2420*/  HADD2.F32 R5, -RZ, R5.H1_H1 ;  /* 0x30000005ff057230 */ /* 0x000fca0000004100 */
[----:B------:R-:W-:Y:S02]  /*2430*/  FFMA.FTZ R5, R6, R12, R5 ;  /* 0x0000000c06057223 */ /* 0x000fe40000010005 */
[----:B------:R-:W-:Y:S02]  /*2440*/  LDS R6, [R3+0xe4] ;  /* 0x0000e40003067984 */ /* 0x000fe40000000800 */
[----:B------:R-:W-:Y:S02]  /*2450*/  FADD.FTZ R4, R4, R5 ;  /* 0x0000000504047221 */ /* 0x000fe40000010000 */
[----:B------:R-:W-:Y:S01]  /*2460*/  LDS R5, [R3+0xe8] ;  /* 0x0000e80003057984 */ /* 0x000fe20000000800 */
[----:B0-----:R-:W-:-:S03]  /*2470*/  IDP.4A.S8.S8 R27, R13, R8, RZ ;  /* 0x000000080d1b7226 */ /* 0x001fc600000006ff */
[----:B------:R-:W0:Y:S04]  /*2480*/  LDS.128 R12, [R24+UR8+0x70] ;  /* 0x00007008180c7984 */ /* 0x000e280008000c00 */
[----:B------:R-:W-:Y:S01]  /*2490*/  LDS R8, [R3+0xf0] ;  /* 0x0000f00003087984 */ /* 0x000fe20000000800 */
[----:B0-----:R-:W-:-:S04]  /*24a0*/  IDP.4A.S8.S8 R6, R6, R12, R27 ;  /* 0x0000000c06067226 */ /* 0x001fc8000000061b */
        /* <DEDUP_REMOVED lines=18> */
.L_x_337:
[----:B------:R-:W-:-:S04]  /*25d0*/  UIADD3 UR4, UPT, UPT, UR4, 0x8, URZ ;  /* 0x0000000804047890 */ /* 0x000fc8000fffe0ff */
[----:B------:R-:W-:-:S09]  /*25e0*/  UISETP.GE.AND UP0, UPT, UR4, UR11, UPT ;  /* 0x0000000b0400728c */ /* 0x000fd2000bf06270 */
[----:B------:R-:W-:Y:S05]  /*25f0*/  BRA.U !UP0, `(.L_x_338) ;  /* 0xffffffdd08c47547 */ /* 0x000fea000b83ffff */
.L_x_336:
        /* <DEDUP_REMOVED lines=16> */
.L_x_339:
        /* <DEDUP_REMOVED lines=16> */
.L_x_1206:


//--------------------- .text._Z8moe_q5_0IN3c108BFloat16ELb1EEvPKvS3_PT_PKiS7_S7_iiiiiii --------------------------
	.section	.text._Z8moe_q5_0IN3c108BFloat16ELb1EEvPKvS3_PT_PKiS7_S7_iiiiiii,"ax",@progbits
	.align	128
.text._Z8moe_q5_0IN3c108BFloat16ELb1EEvPKvS3_PT_PKiS7_S7_iiiiiii:
        .type           _Z8moe_q5_0IN3c108BFloat16ELb1EEvPKvS3_PT_PKiS7_S7_iiiiiii,@function
        .size           _Z8moe_q5_0IN3c108BFloat16ELb1EEvPKvS3_PT_PKiS7_S7_iiiiiii,(.L_x_1207 - _Z8moe_q5_0IN3c108BFloat16ELb1EEvPKvS3_PT_PKiS7_S7_iiiiiii)
        .other          _Z8moe_q5_0IN3c108BFloat16ELb1EEvPKvS3_PT_PKiS7_S7_iiiiiii,@"STO_CUDA_ENTRY STV_DEFAULT"
_Z8moe_q5_0IN3c108BFloat16ELb1EEvPKvS3_PT_PKiS7_S7_iiiiiii:
        /* <DEDUP_REMOVED lines=32> */
[----:B------:R-:W-:Y:S01]  /*0200*/  USHF.R.S32.HI UR10, URZ, 0x5, UR6 ;  /* 0x00000005ff0a7899 */ /* 0x000fe20008011406 */
[----:B------:R-:W-:Y:S01]  /*0210*/  IMAD.SHL.U32 R49, R32, 0x80, RZ ;  /* 0x0000008020317824 */ /* 0x000fe200078e00ff */
[----:B------:R-:W2:Y:S01]  /*0220*/  LDCU UR7, c[0x0][0x3b0] ;  /* 0x00007600ff0777ac */ /* 0x000ea20008000800 */
[----:B------:R-:W-:Y:S02]  /*0230*/  IMAD.MOV.U32 R51, RZ, RZ, RZ ;  /* 0x000000ffff337224 */ /* 0x000fe400078e00ff */
[----:B------:R-:W3:Y:S01]  /*0240*/  S2UR UR9, SR_CgaCtaId ;  /* 0x00000000000979c3 */ /* 0x000ee20000008800 */
[----:B------:R-:W4:Y:S01]  /*0250*/  LDCU.128 UR12, c[0x0][0x380] ;  /* 0x00007000ff0c77ac */ /* 0x000f220008000c00 */
[----:B------:R-:W3:Y:S01]  /*0260*/  LDCU UR16, c[0x0][0x3c0] ;  /* 0x00007800ff1077ac */ /* 0x000ee20008000800 */
[----:B------:R-:W-:Y:S01]  /*0270*/  UMOV UR6, 0x400 ;  /* 0x0000040000067882 */ /* 0x000fe20000000000 */
[----:B------:R-:W0:Y:S01]  /*0280*/  LDCU UR21, c[0x0][0x3b4] ;  /* 0x00007680ff1577ac */ /* 0x000e220008000800 */
[----:B------:R-:W0:Y:S01]  /*0290*/  LDCU UR20, c[0x0][0x3bc] ;  /* 0x00007780ff1477ac */ /* 0x000e220008000800 */
[----:B-1----:R-:W-:Y:S01]  /*02a0*/  VIADD R37, R37, UR17 ;  /* 0x0000001125257c36 */ /* 0x002fe20008000000 */
[----:B--2---:R-:W-:-:S02]  /*02b0*/  UIMAD UR7, UR4, UR7, URZ ;  /* 0x00000007040772a4 */ /* 0x004fc4000f8e02ff */
[----:B------:R-:W-:Y:S02]  /*02c0*/  UIADD3 UR4, UPT, UPT, UR6, 0x24a0, URZ ;  /* 0x000024a006047890 */ /* 0x000fe4000fffe0ff */
[----:B------:R-:W-:Y:S01]  /*02d0*/  VIMNMX R3, PT, PT, R37, R32, PT ;  /* 0x0000002025037248 */ /* 0x000fe20003fe0100 */
[----:B----4-:R-:W-:Y:S01]  /*02e0*/  UIADD3 UR12, UP0, UPT, UR7, UR12, URZ ;  /* 0x0000000c070c7290 */ /* 0x010fe2000ff1e0ff */
[C---:B0-----:R-:W-:Y:S01]  /*02f0*/  LEA.HI R34, R29.reuse, R0, RZ, 0x1d ;  /* 0x000000001d227211 */ /* 0x041fe200078fe8ff */
[----:B------:R-:W-:Y:S01]  /*0300*/  IMAD.IADD R47, R0, 0x1, R29 ;  /* 0x00000001002f7824 */ /* 0x000fe200078e021d */
[C---:B------:R-:W-:Y:S01]  /*0310*/  LOP3.LUT R28, R29.reuse, 0x7, RZ, 0xc0, !PT ;  /* 0x000000071d1c7812 */ /* 0x040fe200078ec0ff */
[----:B------:R-:W-:Y:S01]  /*0320*/  IMAD.SHL.U32 R0, R29, 0x2, RZ ;  /* 0x000000021d007824 */ /* 0x000fe200078e00ff */
[----:B------:R-:W-:Y:S01]  /*0330*/  VIMNMX R2, PT, PT, R37, R34, PT ;  /* 0x0000002225027248 */ /* 0x000fe20003fe0100 */
[C---:B------:R-:W-:Y:S01]  /*0340*/  IMAD R5, R3.reuse, UR10, RZ ;  /* 0x0000000a03057c24 */ /* 0x040fe2000f8e02ff */
[--C-:B------:R-:W-:Y:S01]  /*0350*/  VIADDMNMX R34, R34, 0x10, R37.reuse, PT ;  /* 0x0000001022227846 */ /* 0x100fe20003800125 */
[----:B------:R-:W-:Y:S01]  /*0360*/  IMAD R46, R3, 0x41, R0 ;  /* 0x00000041032e7824 */ /* 0x000fe200078e0200 */
[----:B------:R-:W-:Y:S01]  /*0370*/  SHF.R.S32.HI R3, RZ, 0x1f, R2 ;  /* 0x0000001fff037819 */ /* 0x000fe20000011402 */
[----:B------:R-:W-:Y:S01]  /*0380*/  IMAD.SHL.U32 R48, R29, 0x4, RZ ;  /* 0x000000041d307824 */ /* 0x000fe200078e00ff */
[--C-:B------:R-:W-:Y:S01]  /*0390*/  VIADDMNMX R17, R32, 0x14, R37.reuse, PT ;  /* 0x0000001420117846 */ /* 0x100fe20003800125 */
[----:B------:R-:W-:Y:S01]  /*03a0*/  ULEA.HI.X.SX32 UR13, UR7, UR13, 0x1, UP0 ;  /* 0x0000000d070d7291 */ /* 0x000fe200080f0eff */
[----:B------:R-:W-:Y:S01]  /*03b0*/  LEA.HI R3, R3, R2, RZ, 0x2 ;  /* 0x0000000203037211 */ /* 0x000fe200078f10ff */
[----:B------:R-:W-:Y:S01]  /*03c0*/  UIADD3 UR7, UPT, UPT, UR6, 0x26a0, URZ ;  /* 0x000026a006077890 */ /* 0x000fe2000fffe0ff */
[----:B------:R-:W-:Y:S01]  /*03d0*/  LOP3.LUT R52, R48, 0x1c, RZ, 0xc0, !PT ;  /* 0x0000001c30347812 */ /* 0x000fe200078ec0ff */
[----:B------:R-:W-:Y:S01]  /*03e0*/  IMAD R13, R17, UR10, RZ ;  /* 0x0000000a110d7c24 */ /* 0x000fe2000f8e02ff */
[----:B------:R-:W-:Y:S01]  /*03f0*/  LEA.HI R3, R3, R28, RZ, 0x1e ;  /* 0x0000001c03037211 */ /* 0x000fe200078ff0ff */
[----:B------:R-:W-:Y:S01]  /*0400*/  IMAD R39, R17, 0x41, R0 ;  /* 0x0000004111277824 */ /* 0x000fe200078e0200 */
[C-C-:B------:R-:W-:Y:S01]  /*0410*/  VIADDMNMX R9, R32.reuse, 0xc, R37.reuse, PT ;  /* 0x0000000c20097846 */ /* 0x140fe20003800125 */
[----:B---3--:R-:W-:Y:S01]  /*0420*/  ULEA UR7, UR9, UR7, 0x18 ;  /* 0x0000000709077291 */ /* 0x008fe2000f8ec0ff */
[----:B------:R-:W-:Y:S01]  /*0430*/  VIADDMNMX R11, R32, 0x10, R37, PT ;  /* 0x00000010200b7846 */ /* 0x000fe20003800125 */
[----:B------:R-:W-:Y:S01]  /*0440*/  IMAD R35, R2, 0x8, R3 ;  /* 0x0000000802237824 */ /* 0x000fe200078e0203 */
[----:B------:R-:W-:Y:S01]  /*0450*/  SHF.R.S32.HI R3, RZ, 0x1f, R34 ;  /* 0x0000001fff037819 */ /* 0x000fe20000011422 */
[C---:B------:R-:W-:Y:S01]  /*0460*/  IMAD R7, R9.reuse, UR10, RZ ;  /* 0x0000000a09077c24 */ /* 0x040fe2000f8e02ff */
[--C-:B------:R-:W-:Y:S01]  /*0470*/  VIADDMNMX R19, R32, 0x18, R37.reuse, PT ;  /* 0x0000001820137846 */ /* 0x100fe20003800125 */
[--C-:B------:R-:W-:Y:S01]  /*0480*/  IMAD R41, R9, 0x41, R0.reuse ;  /* 0x0000004109297824 */ /* 0x100fe200078e0200 */
[----:B------:R-:W-:Y:S01]  /*0490*/  LEA.HI R3, R3, R34, RZ, 0x2 ;  /* 0x0000002203037211 */ /* 0x000fe200078f10ff */
[C---:B------:R-:W-:Y:S01]  /*04a0*/  IMAD R15, R11.reuse, UR10, RZ ;  /* 0x0000000a0b0f7c24 */ /* 0x040fe2000f8e02ff */
[----:B------:R-:W-:Y:S01]  /*04b0*/  IADD3 R52, P0, PT, R52, UR14, RZ ;  /* 0x0000000e34347c10 */ /* 0x000fe2000ff1e0ff */
[----:B------:R-:W-:Y:S01]  /*04c0*/  ULEA UR14, UR9, UR6, 0x18 ;  /* 0x00000006090e7291 */ /* 0x000fe2000f8ec0ff */
[C-C-:B------:R-:W-:Y:S01]  /*04d0*/  VIADDMNMX R45, R32.reuse, 0x4, R37.reuse, PT ;  /* 0x00000004202d7846 */ /* 0x140fe20003800125 */
[----:B------:R-:W-:Y:S01]  /*04e0*/  UIADD3 UR6, UPT, UPT, UR6, 0x2080, URZ ;  /* 0x0000208006067890 */ /* 0x000fe2000fffe0ff */
[C-C-:B------:R-:W-:Y:S01]  /*04f0*/  VIADDMNMX R43, R32.reuse, 0x8, R37.reuse, PT ;  /* 0x00000008202b7846 */ /* 0x140fe20003800125 */
[--C-:B------:R-:W-:Y:S01]  /*0500*/  IMAD R40, R11, 0x41, R0.reuse ;  /* 0x000000410b287824 */ /* 0x100fe200078e0200 */
[----:B------:R-:W-:Y:S01]  /*0510*/  VIADDMNMX R37, R32, 0x1c, R37, PT ;  /* 0x0000001c20257846 */ /* 0x000fe20003800125 */
[----:B------:R-:W-:Y:S01]  /*0520*/  IMAD R9, R19, UR10, RZ ;  /* 0x0000000a13097c24 */ /* 0x000fe2000f8e02ff */
[----:B------:R-:W-:Y:S01]  /*0530*/  SHF.R.U32.HI R10, RZ, 0x2, R29 ;  /* 0x00000002ff0a7819 */ /* 0x000fe2000001161d */
[----:B------:R-:W-:Y:S01]  /*0540*/  IMAD R11, R2, UR10, RZ ;  /* 0x0000000a020b7c24 */ /* 0x000fe2000f8e02ff */
[----:B------:R-:W-:Y:S01]  /*0550*/  LEA.HI R17, R3, R28, RZ, 0x1e ;  /* 0x0000001c03117211 */ /* 0x000fe200078ff0ff */
[----:B------:R-:W-:Y:S01]  /*0560*/  IMAD.X R53, RZ, RZ, UR15, P0 ;  /* 0x0000000fff357e24 */ /* 0x000fe200080e06ff */
[----:B------:R-:W-:Y:S01]  /*0570*/  ULEA UR6, UR9, UR6, 0x18 ;  /* 0x0000000609067291 */ /* 0x000fe2000f8ec0ff */
[--C-:B------:R-:W-:Y:S01]  /*0580*/  IMAD R38, R19, 0x41, R0.reuse ;  /* 0x0000004113267824 */ /* 0x100fe200078e0200 */
[----:B------:R-:W-:Y:S01]  /*0590*/  USHF.R.S32.HI UR11, URZ, 0x1f, UR16 ;  /* 0x0000001fff0b7899 */ /* 0x000fe20008011410 */
[--C-:B------:R-:W-:Y:S01]  /*05a0*/  IMAD R44, R45, 0x41, R0.reuse ;  /* 0x000000412d2c7824 */ /* 0x100fe200078e0200 */
[C---:B------:R-:W-:Y:S01]  /*05b0*/  IADD3 R2, P1, PT, R10.reuse, R7, RZ ;  /* 0x000000070a027210 */ /* 0x040fe20007f3e0ff */
[--C-:B------:R-:W-:Y:S01]  /*05c0*/  IMAD R42, R43, 0x41, R0.reuse ;  /* 0x000000412b2a7824 */ /* 0x100fe200078e0200 */
[C---:B------:R-:W-:Y:S01]  /*05d0*/  IADD3 R3, P2, PT, R10.reuse, R15, RZ ;  /* 0x0000000f0a037210 */ /* 0x040fe20007f5e0ff */
[----:B------:R-:W-:Y:S01]  /*05e0*/  IMAD R36, R37, 0x41, R0 ;  /* 0x0000004125247824 */ /* 0x000fe200078e0200 */
[C---:B------:R-:W-:Y:S01]  /*05f0*/  IADD3 R0, P0, PT, R10.reuse, R5, RZ ;  /* 0x000000050a007210 */ /* 0x040fe20007f1e0ff */
[----:B------:R-:W-:Y:S01]  /*0600*/  IMAD R31, R29, 0x8, R10 ;  /* 0x000000081d1f7824 */ /* 0x000fe200078e020a */
[----:B------:R-:W-:Y:S01]  /*0610*/  IADD3 R4, P3, PT, R10, R13, RZ ;  /* 0x0000000d0a047210 */ /* 0x000fe20007f7e0ff */
[----:B------:R-:W-:Y:S01]  /*0620*/  IMAD R17, R34, 0x8, R17 ;  /* 0x0000000822117824 */ /* 0x000fe200078e0211 */
[----:B------:R-:W-:Y:S01]  /*0630*/  IADD3 R28, P5, PT, R28, R11, RZ ;  /* 0x0000000b1c1c7210 */ /* 0x000fe20007fbe0ff */
[----:B------:R-:W-:Y:S01]  /*0640*/  IMAD.U32 R30, RZ, RZ, UR14 ;  /* 0x0000000eff1e7e24 */ /* 0x000fe2000f8e00ff */
[----:B------:R-:W-:Y:S01]  /*0650*/  IADD3 R10, P4, PT, R10, R9, RZ ;  /* 0x000000090a0a7210 */ /* 0x000fe20007f9e0ff */
[----:B------:R-:W-:Y:S01]  /*0660*/  ULEA.HI UR11, UR11, UR16, URZ, 0x5 ;  /* 0x000000100b0b7291 */ /* 0x000fe2000f8f28ff */
[----:B------:R-:W-:Y:S01]  /*0670*/  LEA.HI.X.SX32 R6, R7, RZ, 0x1, P1 ;  /* 0x000000ff07067211 */ /* 0x000fe200008f0eff */
[----:B------:R-:W-:Y:S01]  /*0680*/  IMAD R30, R29, 0x104, R30 ;  /* 0x000001041d1e7824 */ /* 0x000fe200078e021e */
[----:B------:R-:W-:Y:S01]  /*0690*/  LOP3.LUT R48, R49, 0x7c, R48, 0xf8, !PT ;  /* 0x0000007c31307812 */ /* 0x000fe200078ef830 */
[----:B------:R-:W-:Y:S01]  /*06a0*/  ULEA UR8, UR9, UR4, 0x18 ;  /* 0x0000000409087291 */ /* 0x000fe2000f8ec0ff */
[----:B------:R-:W-:Y:S01]  /*06b0*/  LEA R47, R47, UR7, 0x2 ;  /* 0x000000072f2f7c11 */ /* 0x000fe2000f8e10ff */
[----:B------:R-:W-:Y:S01]  /*06c0*/  USHF.R.S32.HI UR11, URZ, 0x5, UR11 ;  /* 0x00000005ff0b7899 */ /* 0x000fe2000801140b */
[----:B------:R-:W-:Y:S01]  /*06d0*/  LEA R32, R32, UR7, 0x4 ;  /* 0x0000000720207c11 */ /* 0x000fe2000f8e20ff */
[----:B------:R-:W-:Y:S01]  /*06e0*/  UMOV UR4, URZ ;  /* 0x000000ff00047c82 */ /* 0x000fe20008000000 */
[----:B------:R-:W-:-:S02]  /*06f0*/  LEA R31, R31, UR6, 0x2 ;  /* 0x000000061f1f7c11 */ /* 0x000fc4000f8e10ff */
[----:B------:R-:W-:Y:S02]  /*0700*/  LEA R46, R46, UR14, 0x2 ;  /* 0x0000000e2e2e7c11 */ /* 0x000fe4000f8e10ff */
[----:B------:R-:W-:Y:S02]  /*0710*/  LEA R41, R41, UR14, 0x2 ;  /* 0x0000000e29297c11 */ /* 0x000fe4000f8e10ff */
[----:B------:R-:W-:Y:S02]  /*0720*/  LEA R40, R40, UR14, 0x2 ;  /* 0x0000000e28287c11 */ /* 0x000fe4000f8e10ff */
[----:B------:R-:W-:Y:S02]  /*0730*/  LEA R39, R39, UR14, 0x2 ;  /* 0x0000000e27277c11 */ /* 0x000fe4000f8e10ff */
[----:B------:R-:W-:Y:S02]  /*0740*/  LEA R38, R38, UR14, 0x2 ;  /* 0x0000000e26267c11 */ /* 0x000fe4000f8e10ff */
[----:B------:R-:W-:-:S02]  /*0750*/  LEA R44, R44, UR14, 0x2 ;  /* 0x0000000e2c2c7c11 */ /* 0x000fc4000f8e10ff */
[----:B------:R-:W-:Y:S02]  /*0760*/  LEA R42, R42, UR14, 0x2 ;  /* 0x0000000e2a2a7c11 */ /* 0x000fe4000f8e10ff */
[----:B------:R-:W-:Y:S02]  /*0770*/  LEA R36, R36, UR14, 0x2 ;  /* 0x0000000e24247c11 */ /* 0x000fe4000f8e10ff */
[----:B------:R-:W-:Y:S02]  /*0780*/  LEA.HI.X.SX32 R11, R11, RZ, 0x1, P5 ;  /* 0x000000ff0b0b7211 */ /* 0x000fe400028f0eff */
[----:B------:R-:W-:Y:S02]  /*0790*/  LEA.HI.X.SX32 R5, R5, RZ, 0x1, P0 ;  /* 0x000000ff05057211 */ /* 0x000fe400000f0eff */
[----:B------:R-:W-:Y:S02]  /*07a0*/  LEA.HI.X.SX32 R7, R15, RZ, 0x1, P2 ;  /* 0x000000ff0f077211 */ /* 0x000fe400010f0eff */
[----:B------:R-:W-:-:S02]  /*07b0*/  LEA.HI.X.SX32 R8, R13, RZ, 0x1, P3 ;  /* 0x000000ff0d087211 */ /* 0x000fc400018f0eff */
[----:B------:R-:W-:Y:S02]  /*07c0*/  LEA.HI.X.SX32 R9, R9, RZ, 0x1, P4 ;  /* 0x000000ff09097211 */ /* 0x000fe400020f0eff */
[----:B------:R-:W-:Y:S02]  /*07d0*/  LEA R35, R35, UR6, 0x2 ;  /* 0x0000000623237c11 */ /* 0x000fe4000f8e10ff */
[----:B------:R-:W-:-:S07]  /*07e0*/  LEA R33, R17, UR6, 0x2 ;  /* 0x0000000611217c11 */ /* 0x000fce000f8e10ff */
.L_x_342:
[----:B------:R-:W-:Y:S01]  /*07f0*/  UIMAD UR6, UR5, UR10, URZ ;  /* 0x0000000a050672a4 */ /* 0x000fe2000f8e02ff */
[----:B------:R-:W-:Y:S01]  /*0800*/  IMAD R13, R5, 0x16, RZ ;  /* 0x00000016050d7824 */ /* 0x000fe200078e02ff */
[----:B------:R-:W-:Y:S01]  /*0810*/  UMOV UR7, UR13 ;  /* 0x0000000d00077c82 */ /* 0x000fe20008000000 */
[----:B------:R-:W-:Y:S01]  /*0820*/  IMAD.SHL.U32 R25, R29, 0x4, RZ ;  /* 0x000000041d197824 */ /* 0x000fe200078e00ff */
[----:B------:R-:W-:-:S04]  /*0830*/  UIADD3 UR9, UP0, UPT, UR6, UR4, URZ ;  /* 0x0000000406097290 */ /* 0x000fc8000ff1e0ff */
[----:B------:R-:W-:Y:S01]  /*0840*/  ULEA.HI.X.SX32 UR14, UR6, URZ, 0x1, UP0 ;  /* 0x000000ff060e7291 */ /* 0x000fe200080f0eff */
[----:B------:R-:W-:Y:S02]  /*0850*/  LOP3.LUT R25, R25, 0xc, RZ, 0xc0, !PT ;  /* 0x0000000c19197812 */ /* 0x000fe400078ec0ff */
[----:B------:R-:W-:Y:S02]  /*0860*/  UMOV UR6, UR12 ;  /* 0x0000000c00067c82 */ /* 0x000fe40008000000 */
[----:B------:R-:W-:Y:S02]  /*0870*/  UIMAD.WIDE.U32 UR6, UR9, 0x16, UR6 ;  /* 0x00000016090678a5 */ /* 0x000fe4000f8e0006 */
[----:B------:R-:W-:-:S04]  /*0880*/  UIMAD UR9, UR14, 0x16, URZ ;  /* 0x000000160e0978a4 */ /* 0x000fc8000f8e02ff */
[----:B------:R-:W-:Y:S02]  /*0890*/  UIADD3 UR9, UPT, UPT, UR7, UR9, URZ ;  /* 0x0000000907097290 */ /* 0x000fe4000fffe0ff */
[----:B0-----:R-:W-:Y:S02]  /*08a0*/  IMAD.U32 R15, RZ, RZ, UR7 ;  /* 0x00000007ff0f7e24 */ /* 0x001fe4000f8e00ff */
[----:B------:R-:W-:Y:S02]  /*08b0*/  IMAD.U32 R14, RZ, RZ, UR6 ;  /* 0x00000006ff0e7e24 */ /* 0x000fe4000f8e00ff */
[----:B------:R-:W-:Y:S02]  /*08c0*/  IMAD.U32 R15, RZ, RZ, UR9 ;  /* 0x00000009ff0f7e24 */ /* 0x000fe4000f8e00ff */
[----:B------:R-:W-:-:S04]  /*08d0*/  IMAD.WIDE.U32 R18, R0, 0x16, R14 ;  /* 0x0000001600127825 */ /* 0x000fc800078e000e */
[----:B------:R-:W-:Y:S01]  /*08e0*/  IMAD.IADD R19, R19, 0x1, R13 ;  /* 0x0000000113137824 */ /* 0x000fe200078e020d */
[----:B------:R-:W-:-:S04]  /*08f0*/  IADD3 R20, P0, PT, R25, R18, RZ ;  /* 0x0000001219147210 */ /* 0x000fc80007f1e0ff */
[----:B------:R-:W2:Y:S01]  /*0900*/  LDG.E.U16.CONSTANT R23, desc[UR18][R18.64+0x2] ;  /* 0x0000021212177981 */ /* 0x000ea2000c1e9500 */
[----:B------:R-:W-:-:S03]  /*0910*/  IMAD.X R21, RZ, RZ, R19, P0 ;  /* 0x000000ffff157224 */ /* 0x000fc600000e0613 */
[----:B------:R-:W2:Y:S04]  /*0920*/  LDG.E.U16.CONSTANT R26, desc[UR18][R18.64+0x4] ;  /* 0x00000412121a7981 */ /* 0x000ea8000c1e9500 */
[----:B------:R-:W3:Y:S04]  /*0930*/  LDG.E.U16.CONSTANT R24, desc[UR18][R20.64+0x6] ;  /* 0x0000061214187981 */ /* 0x000ee8000c1e9500 */
[----:B------:R-:W3:Y:S01]  /*0940*/  LDG.E.U16.CONSTANT R27, desc[UR18][R20.64+0x8] ;  /* 0x00000812141b7981 */ /* 0x000ee2000c1e9500 */
[----:B------:R-:W-:Y:S01]  /*0950*/  IMAD R13, R45, UR10, RZ ;  /* 0x0000000a2d0d7c24 */ /* 0x000fe2000f8e02ff */
[----:B------:R-:W-:-:S04]  /*0960*/  SHF.R.U32.HI R22, RZ, 0x2, R29 ;  /* 0x00000002ff167819 */ /* 0x000fc8000001161d */
[----:B------:R-:W-:-:S04]  /*0970*/  IADD3 R17, P0, PT, R22, R13, RZ ;  /* 0x0000000d16117210 */ /* 0x000fc80007f1e0ff */
[----:B------:R-:W-:-:S05]  /*0980*/  LEA.HI.X.SX32 R13, R13, RZ, 0x1, P0 ;  /* 0x000000ff0d0d7211 */ /* 0x000fca00000f0eff */
[----:B------:R-:W-:Y:S02]  /*0990*/  IMAD R16, R13, 0x16, RZ ;  /* 0x000000160d107824 */ /* 0x000fe400078e02ff */
[----:B------:R-:W-:-:S04]  /*09a0*/  IMAD.WIDE.U32 R12, R17, 0x16, R14 ;  /* 0x00000016110c7825 */ /* 0x000fc800078e000e */
[----:B------:R-:W-:Y:S01]  /*09b0*/  IMAD.IADD R13, R13, 0x1, R16 ;  /* 0x000000010d0d7824 */ /* 0x000fe200078e0210 */
[----:B------:R-:W-:-:S04]  /*09c0*/  IADD3 R16, P0, PT, R25, R12, RZ ;  /* 0x0000000c19107210 */ /* 0x000fc80007f1e0ff */
[----:B------:R-:W4:Y:S01]  /*09d0*/  LDG.E.U16.CONSTANT R20, desc[UR18][R12.64+0x2] ;  /* 0x000002120c147981 */ /* 0x000f22000c1e9500 */
[----:B------:R-:W-:-:S05]  /*09e0*/  IMAD.X R17, RZ, RZ, R13, P0 ;  /* 0x000000ffff117224 */ /* 0x000fca00000e060d */
[----:B------:R-:W4:Y:S04]  /*09f0*/  LDG.E.U16.CONSTANT R19, desc[UR18][R16.64+0x6] ;  /* 0x0000061210137981 */ /* 0x000f28000c1e9500 */
[----:B------:R-:W4:Y:S04]  /*0a00*/  LDG.E.U16.CONSTANT R13, desc[UR18][R12.64+0x4] ;  /* 0x000004120c0d7981 */ /* 0x000f28000c1e9500 */
[----:B------:R0:W4:Y:S01]  /*0a10*/  LDG.E.U16.CONSTANT R21, desc[UR18][R16.64+0x8] ;  /* 0x0000081210157981 */ /* 0x000122000c1e9500 */
[----:B--2---:R-:W-:-:S05]  /*0a20*/  IMAD R18, R26, 0x10000, R23 ;  /* 0x000100001a127824 */ /* 0x004fca00078e0217 */
[----:B------:R-:W-:-:S05]  /*0a30*/  SHF.R.S32.HI R18, RZ, R25, R18 ;  /* 0x00000019ff127219 */ /* 0x000fca0000011412 */
[----:B------:R-:W-:Y:S02]  /*0a40*/  IMAD.SHL.U32 R23, R18, 0x10, RZ ;  /* 0x0000001012177824 */ /* 0x000fe400078e00ff */
[----:B---3--:R-:W-:Y:S01]  /*0a50*/  IMAD R24, R27, 0x10000, R24 ;  /* 0x000100001b187824 */ /* 0x008fe200078e0218 */
[----:B------:R-:W-:Y:S02]  /*0a60*/  SHF.R.U32.HI R26, RZ, 0xc, R18 ;  /* 0x0000000cff1a7819 */ /* 0x000fe40000011612 */
[----:B------:R-:W-:Y:S02]  /*0a70*/  LOP3.LUT R23, R23, 0x10, RZ, 0xc0, !PT ;  /* 0x0000001017177812 */ /* 0x000fe400078ec0ff */
[----:B0-----:R-:W-:Y:S02]  /*0a80*/  LOP3.LUT R17, R26, 0x10, RZ, 0xc0, !PT ;  /* 0x000000101a117812 */ /* 0x001fe400078ec0ff */
[--C-:B------:R-:W-:Y:S02]  /*0a90*/  LOP3.LUT R23, R23, 0xf0f0f0f, R24.reuse, 0xf8, !PT ;  /* 0x0f0f0f0f17177812 */ /* 0x100fe400078ef818 */
[----:B------:R-:W-:Y:S01]  /*0aa0*/  SHF.R.U32.HI R24, RZ, 0x4, R24 ;  /* 0x00000004ff187819 */ /* 0x000fe20000011618 */
[----:B------:R-:W-:Y:S01]  /*0ab0*/  IMAD.SHL.U32 R12, R18, 0x800, RZ ;  /* 0x00000800120c7824 */ /* 0x000fe200078e00ff */
[----:B------:R-:W-:-:S02]  /*0ac0*/  SHF.R.U32.HI R16, RZ, 0x5, R18 ;  /* 0x00000005ff107819 */ /* 0x000fc40000011612 */
[----:B------:R-:W-:Y:S02]  /*0ad0*/  LOP3.LUT R17, R17, 0xf0f0f0f, R24, 0xf8, !PT ;  /* 0x0f0f0f0f11117812 */ /* 0x000fe400078ef818 */
[----:B------:R-:W-:Y:S02]  /*0ae0*/  LOP3.LUT R12, R23, 0x1000, R12, 0xf8, !PT ;  /* 0x00001000170c7812 */ /* 0x000fe400078ef80c */
[----:B------:R-:W-:Y:S01]  /*0af0*/  LOP3.LUT R16, R17, 0x1000, R16, 0xf8, !PT ;  /* 0x0000100011107812 */ /* 0x000fe200078ef810 */
[----:B------:R-:W-:-:S05]  /*0b00*/  IMAD.SHL.U32 R17, R18, 0x40000, RZ ;  /* 0x0004000012117824 */ /* 0x000fca00078e00ff */
[----:B------:R-:W-:Y:S01]  /*0b10*/  LOP3.LUT R12, R12, 0x100000, R17, 0xf8, !PT ;  /* 0x001000000c0c7812 */ /* 0x000fe200078ef811 */
[----:B------:R-:W-:-:S05]  /*0b20*/  IMAD.SHL.U32 R17, R18, 0x2000000, RZ ;  /* 0x0200000012117824 */ /* 0x000fca00078e00ff */
[----:B------:R-:W-:Y:S01]  /*0b30*/  LOP3.LUT R12, R12, 0x10000000, R17, 0xf8, !PT ;  /* 0x100000000c0c7812 */ /* 0x000fe200078ef811 */
[----:B------:R-:W-:-:S05]  /*0b40*/  IMAD.SHL.U32 R17, R18, 0x4, RZ ;  /* 0x0000000412117824 */ /* 0x000fca00078e00ff */
[----:B------:R-:W-:Y:S01]  /*0b50*/  LOP3.LUT R16, R16, 0x100000, R17, 0xf8, !PT ;  /* 0x0010000010107812 */ /* 0x000fe200078ef811 */
[----:B------:R-:W-:Y:S02]  /*0b60*/  VIADD R17, R12, 0x70707070 ;  /* 0x707070700c117836 */ /* 0x000fe40000000000 */
[----:B------:R-:W-:-:S03]  /*0b70*/  IMAD.SHL.U32 R23, R18, 0x200, RZ ;  /* 0x0000020012177824 */ /* 0x000fc600078e00ff */
[----:B------:R-:W-:-:S04]  /*0b80*/  LOP3.LUT R17, R17, 0x80808080, RZ, 0x3c, !PT ;  /* 0x8080808011117812 */ /* 0x000fc800078e3cff */
[----:B------:R-:W-:Y:S02]  /*0b90*/  LOP3.LUT R18, R12, 0x10101010, R17, 0x18, !PT ;  /* 0x101010100c127812 */ /* 0x000fe400078e1811 */
[----:B------:R-:W-:Y:S02]  /*0ba0*/  LOP3.LUT R16, R16, 0x10000000, R23, 0xf8, !PT ;  /* 0x1000000010107812 */ /* 0x000fe400078ef817 */
[----:B------:R-:W-:Y:S02]  /*0bb0*/  PRMT R23, R12, 0xba98, RZ ;  /* 0x0000ba980c177816 */ /* 0x000fe400000000ff */
[----:B------:R-:W-:Y:S01]  /*0bc0*/  PRMT R18, R18, 0xba98, RZ ;  /* 0x0000ba9812127816 */ /* 0x000fe200000000ff */
[----:B------:R-:W-:-:S03]  /*0bd0*/  VIADD R12, R16, 0x70707070 ;  /* 0x70707070100c7836 */ /* 0x000fc60000000000 */
[----:B------:R-:W-:-:S04]  /*0be0*/  LOP3.LUT R23, R18, 0x7f7f7f7f, R23, 0x60, !PT ;  /* 0x7f7f7f7f12177812 */ /* 0x000fc800078e6017 */
[----:B------:R-:W-:Y:S02]  /*0bf0*/  LOP3.LUT R18, R23, R17, R18, 0xf4, !PT ;  /* 0x0000001117127212 */ /* 0x000fe400078ef412 */
[----:B------:R-:W-:-:S04]  /*0c00*/  LOP3.LUT R17, R12, 0x80808080, RZ, 0x3c, !PT ;  /* 0x808080800c117812 */ /* 0x000fc800078e3cff */
[C---:B------:R-:W-:Y:S02]  /*0c10*/  LOP3.LUT R12, R16.reuse, 0x10101010, R17, 0x18, !PT ;  /* 0x10101010100c7812 */ /* 0x040fe400078e1811 */
[----:B------:R-:W-:Y:S02]  /*0c20*/  PRMT R23, R16, 0xba98, RZ ;  /* 0x0000ba9810177816 */ /* 0x000fe400000000ff */
[----:B------:R-:W-:Y:S01]  /*0c30*/  PRMT R12, R12, 0xba98, RZ ;  /* 0x0000ba980c0c7816 */ /* 0x000fe200000000ff */
[----:B----4-:R-:W-:-:S03]  /*0c40*/  IMAD R16, R13, 0x10000, R20 ;  /* 0x000100000d107824 */ /* 0x010fc600078e0214 */
[----:B------:R-:W-:-:S04]  /*0c50*/  LOP3.LUT R20, R12, 0x7f7f7f7f, R23, 0x60, !PT ;  /* 0x7f7f7f7f0c147812 */ /* 0x000fc800078e6017 */
[----:B------:R-:W-:Y:S02]  /*0c60*/  LOP3.LUT R20, R20, R17, R12, 0xf4, !PT ;  /* 0x0000001114147212 */ /* 0x000fe400078ef40c */
[----:B------:R-:W-:Y:S01]  /*0c70*/  SHF.R.S32.HI R12, RZ, R25, R16 ;  /* 0x00000019ff0c7219 */ /* 0x000fe20000011410 */
[----:B------:R-:W-:-:S04]  /*0c80*/  IMAD R19, R21, 0x10000, R19 ;  /* 0x0001000015137824 */ /* 0x000fc800078e0213 */
[----:B------:R-:W-:-:S05]  /*0c90*/  IMAD.SHL.U32 R13, R12, 0x10, RZ ;  /* 0x000000100c0d7824 */ /* 0x000fca00078e00ff */
[----:B------:R-:W-:Y:S01]  /*0ca0*/  LOP3.LUT R16, R13, 0x10, RZ, 0xc0, !PT ;  /* 0x000000100d107812 */ /* 0x000fe200078ec0ff */
[----:B------:R-:W-:-:S03]  /*0cb0*/  IMAD.SHL.U32 R13, R12, 0x800, RZ ;  /* 0x000008000c0d7824 */ /* 0x000fc600078e00ff */
[----:B------:R-:W-:-:S04]  /*0cc0*/  LOP3.LUT R16, R16, 0xf0f0f0f, R19, 0xf8, !PT ;  /* 0x0f0f0f0f10107812 */ /* 0x000fc800078ef813 */
[----:B------:R-:W-:Y:S01]  /*0cd0*/  LOP3.LUT R13, R16, 0x1000, R13, 0xf8, !PT ;  /* 0x00001000100d7812 */ /* 0x000fe200078ef80d */
[----:B------:R-:W-:Y:S01]  /*0ce0*/  IMAD.SHL.U32 R16, R12, 0x40000, RZ ;  /* 0x000400000c107824 */ /* 0x000fe200078e00ff */
[----:B------:R-:W-:-:S04]  /*0cf0*/  SHF.R.U32.HI R17, RZ, 0xc, R12 ;  /* 0x0000000cff117819 */ /* 0x000fc8000001160c */
[----:B------:R-:W-:Y:S01]  /*0d00*/  LOP3.LUT R13, R13, 0x100000, R16, 0xf8, !PT ;  /* 0x001000000d0d7812 */ /* 0x000fe200078ef810 */
[----:B------:R-:W-:Y:S01]  /*0d10*/  IMAD.SHL.U32 R16, R12, 0x2000000, RZ ;  /* 0x020000000c107824 */ /* 0x000fe200078e00ff */
[----:B------:R-:W-:Y:S02]  /*0d20*/  SHF.R.U32.HI R19, RZ, 0x4, R19 ;  /* 0x00000004ff137819 */ /* 0x000fe40000011613 */
[----:B------:R-:W-:Y:S02]  /*0d30*/  LOP3.LUT R24, R17, 0x10, RZ, 0xc0, !PT ;  /* 0x0000001011187812 */ /* 0x000fe400078ec0ff */
[----:B------:R-:W-:Y:S02]  /*0d40*/  LOP3.LUT R13, R13, 0x10000000, R16, 0xf8, !PT ;  /* 0x100000000d0d7812 */ /* 0x000fe400078ef810 */
[----:B------:R-:W-:Y:S02]  /*0d50*/  LOP3.LUT R19, R24, 0xf0f0f0f, R19, 0xf8, !PT ;  /* 0x0f0f0f0f18137812 */ /* 0x000fe400078ef813 */
[----:B------:R-:W-:Y:S01]  /*0d60*/  SHF.R.U32.HI R24, RZ, 0x5, R12 ;  /* 0x00000005ff187819 */ /* 0x000fe2000001160c */
[----:B------:R-:W-:-:S03]  /*0d70*/  VIADD R16, R13, 0x70707070 ;  /* 0x707070700d107836 */ /* 0x000fc60000000000 */
[----:B------:R-:W-:Y:S01]  /*0d80*/  LOP3.LUT R19, R19, 0x1000, R24, 0xf8, !PT ;  /* 0x0000100013137812 */ /* 0x000fe200078ef818 */
[----:B------:R-:W-:Y:S01]  /*0d90*/  IMAD.SHL.U32 R24, R12, 0x4, RZ ;  /* 0x000000040c187824 */ /* 0x000fe200078e00ff */
[----:B------:R-:W-:-:S04]  /*0da0*/  LOP3.LUT R16, R16, 0x80808080, RZ, 0x3c, !PT ;  /* 0x8080808010107812 */ /* 0x000fc800078e3cff */
[----:B------:R-:W-:Y:S02]  /*0db0*/  LOP3.LUT R17, R13, 0x10101010, R16, 0x18, !PT ;  /* 0x101010100d117812 */ /* 0x000fe400078e1810 */
[----:B------:R-:W-:Y:S01]  /*0dc0*/  LOP3.LUT R19, R19, 0x100000, R24, 0xf8, !PT ;  /* 0x0010000013137812 */ /* 0x000fe200078ef818 */
[----:B------:R-:W-:Y:S01]  /*0dd0*/  IMAD.SHL.U32 R24, R12, 0x200, RZ ;  /* 0x000002000c187824 */ /* 0x000fe200078e00ff */
[----:B------:R-:W-:Y:S02]  /*0de0*/  PRMT R12, R13, 0xba98, RZ ;  /* 0x0000ba980d0c7816 */ /* 0x000fe400000000ff */
[----:B------:R-:W-:Y:S02]  /*0df0*/  PRMT R17, R17, 0xba98, RZ ;  /* 0x0000ba9811117816 */ /* 0x000fe400000000ff */
[----:B------:R-:W-:Y:S02]  /*0e00*/  LOP3.LUT R19, R19, 0x10000000, R24, 0xf8, !PT ;  /* 0x1000000013137812 */ /* 0x000fe400078ef818 */
[----:B------:R-:W-:-:S04]  /*0e10*/  LOP3.LUT R12, R17, 0x7f7f7f7f, R12, 0x60, !PT ;  /* 0x7f7f7f7f110c7812 */ /* 0x000fc800078e600c */
[----:B------:R-:W-:Y:S01]  /*0e20*/  LOP3.LUT R27, R12, R16, R17, 0xf4, !PT ;  /* 0x000000100c1b7212 */ /* 0x000fe200078ef411 */
[----:B------:R-:W-:-:S05]  /*0e30*/  VIADD R12, R19, 0x70707070 ;  /* 0x70707070130c7836 */ /* 0x000fca0000000000 */
[----:B------:R-:W-:-:S04]  /*0e40*/  LOP3.LUT R12, R12, 0x80808080, RZ, 0x3c, !PT ;  /* 0x808080800c0c7812 */ /* 0x000fc800078e3cff */
[C---:B------:R-:W-:Y:S02]  /*0e50*/  LOP3.LUT R13, R19.reuse, 0x10101010, R12, 0x18, !PT ;  /* 0x10101010130d7812 */ /* 0x040fe400078e180c */
[----:B------:R-:W-:Y:S02]  /*0e60*/  PRMT R16, R19, 0xba98, RZ ;  /* 0x0000ba9813107816 */ /* 0x000fe400000000ff */
[----:B------:R-:W-:Y:S01]  /*0e70*/  PRMT R13, R13, 0xba98, RZ ;  /* 0x0000ba980d0d7816 */ /* 0x000fe200000000ff */
[----:B------:R-:W-:-:S03]  /*0e80*/  IMAD R17, R43, UR10, RZ ;  /* 0x0000000a2b117c24 */ /* 0x000fc6000f8e02ff */
[----:B------:R-:W-:-:S04]  /*0e90*/  LOP3.LUT R16, R13, 0x7f7f7f7f, R16, 0x60, !PT ;  /* 0x7f7f7f7f0d107812 */ /* 0x000fc800078e6010 */
[----:B------:R-:W-:Y:S02]  /*0ea0*/  LOP3.LUT R21, R16, R12, R13, 0xf4, !PT ;  /* 0x0000000c10157212 */ /* 0x000fe400078ef40d */
[----:B------:R-:W-:-:S04]  /*0eb0*/  IADD3 R13, P0, PT, R22, R17, RZ ;  /* 0x00000011160d7210 */ /* 0x000fc80007f1e0ff */
[----:B------:R-:W-:Y:S01]  /*0ec0*/  LEA.HI.X.SX32 R17, R17, RZ, 0x1, P0 ;  /* 0x000000ff11117211 */ /* 0x000fe200000f0eff */
[----:B------:R-:W-:-:S04]  /*0ed0*/  IMAD.WIDE.U32 R12, R13, 0x16, R14 ;  /* 0x000000160d0c7825 */ /* 0x000fc800078e000e */
[----:B------:R-:W-:-:S04]  /*0ee0*/  IMAD R17, R17, 0x16, RZ ;  /* 0x0000001611117824 */ /* 0x000fc800078e02ff */
[----:B------:R-:W-:Y:S01]  /*0ef0*/  IMAD.IADD R13, R13, 0x1, R17 ;  /* 0x000000010d0d7824 */ /* 0x000fe200078e0211 */
[----:B------:R-:W-:-:S04]  /*0f00*/  IADD3 R16, P0, PT, R25, R12, RZ ;  /* 0x0000000c19107210 */ /* 0x000fc80007f1e0ff */
[----:B------:R-:W2:Y:S04]  /*0f10*/  LDG.E.U16.CONSTANT R23, desc[UR18][R12.64+0x2] ;  /* 0x000002120c177981 */ /* 0x000ea8000c1e9500 */
[----:B------:R-:W2:Y:S01]  /*0f20*/  LDG.E.U16.CONSTANT R24, desc[UR18][R12.64+0x4] ;  /* 0x000004120c187981 */ /* 0x000ea2000c1e9500 */
[----:B------:R-:W-:-:S05]  /*0f30*/  IMAD.X R17, RZ, RZ, R13, P0 ;  /* 0x000000ffff117224 */ /* 0x000fca00000e060d */
[----:B------:R-:W3:Y:S04]  /*0f40*/  LDG.E.U16.CONSTANT R19, desc[UR18][R16.64+0x6] ;  /* 0x0000061210137981 */ /* 0x000ee8000c1e9500 */
[----:B------:R-:W3:Y:S04]  /*0f50*/  LDG.E.U16.CONSTANT R26, desc[UR18][R16.64+0x8] ;  /* 0x00000812101a7981 */ /* 0x000ee8000c1e9500 */
[----:B------:R0:W-:Y:S01]  /*0f60*/  STS [R46], R18 ;  /* 0x000000122e007388 */ /* 0x0001e20000000800 */
[----:B--2---:R-:W-:-:S05]  /*0f70*/  IMAD R24, R24, 0x10000, R23 ;  /* 0x0001000018187824 */ /* 0x004fca00078e0217 */
[----:B------:R-:W-:-:S05]  /*0f80*/  SHF.R.S32.HI R24, RZ, R25, R24 ;  /* 0x00000019ff187219 */ /* 0x000fca0000011418 */
[----:B------:R-:W-:Y:S02]  /*0f90*/  IMAD.SHL.U32 R23, R24, 0x10, RZ ;  /* 0x0000001018177824 */ /* 0x000fe400078e00ff */
[----:B---3--:R-:W-:-:S03]  /*0fa0*/  IMAD R19, R26, 0x10000, R19 ;  /* 0x000100001a137824 */ /* 0x008fc600078e0213 */
[----:B------:R-:W-:Y:S01]  /*0fb0*/  LOP3.LUT R26, R23, 0x10, RZ, 0xc0, !PT ;  /* 0x00000010171a7812 */ /* 0x000fe200078ec0ff */
[----:B------:R-:W-:-:S03]  /*0fc0*/  IMAD.SHL.U32 R23, R24, 0x800, RZ ;  /* 0x0000080018177824 */ /* 0x000fc600078e00ff */
[----:B------:R-:W-:Y:S01]  /*0fd0*/  LOP3.LUT R26, R26, 0xf0f0f0f, R19, 0xf8, !PT ;  /* 0x0f0f0f0f1a1a7812 */ /* 0x000fe200078ef813 */
[----:B------:R-:W-:-:S03]  /*0fe0*/  IMAD.SHL.U32 R16, R24, 0x40000, RZ ;  /* 0x0004000018107824 */ /* 0x000fc600078e00ff */
[----:B------:R-:W-:Y:S01]  /*0ff0*/  LOP3.LUT R23, R26, 0x1000, R23, 0xf8, !PT ;  /* 0x000010001a177812 */ /* 0x000fe200078ef817 */
[----:B------:R-:W-:-:S03]  /*1000*/  IMAD.SHL.U32 R13, R24, 0x2000000, RZ ;  /* 0x02000000180d7824 */ /* 0x000fc600078e00ff */
[----:B------:R-:W-:-:S04]  /*1010*/  LOP3.LUT R16, R23, 0x100000, R16, 0xf8, !PT ;  /* 0x0010000017107812 */ /* 0x000fc800078ef810 */
[----:B------:R-:W-:-:S05]  /*1020*/  LOP3.LUT R13, R16, 0x10000000, R13, 0xf8, !PT ;  /* 0x10000000100d7812 */ /* 0x000fca00078ef80d */
[----:B------:R-:W-:-:S05]  /*1030*/  VIADD R12, R13, 0x70707070 ;  /* 0x707070700d0c7836 */ /* 0x000fca0000000000 */
[----:B------:R-:W-:-:S04]  /*1040*/  LOP3.LUT R12, R12, 0x80808080, RZ, 0x3c, !PT ;  /* 0x808080800c0c7812 */ /* 0x000fc800078e3cff */
[C---:B------:R-:W-:Y:S02]  /*1050*/  LOP3.LUT R16, R13.reuse, 0x10101010, R12, 0x18, !PT ;  /* 0x101010100d107812 */ /* 0x040fe400078e180c */
[----:B------:R-:W-:Y:S02]  /*1060*/  PRMT R26, R13, 0xba98, RZ ;  /* 0x0000ba980d1a7816 */ /* 0x000fe400000000ff */
[----:B------:R-:W-:-:S04]  /*1070*/  PRMT R23, R16, 0xba98, RZ ;  /* 0x0000ba9810177816 */ /* 0x000fc800000000ff */
[----:B------:R-:W-:-:S04]  /*1080*/  LOP3.LUT R26, R23, 0x7f7f7f7f, R26, 0x60, !PT ;  /* 0x7f7f7f7f171a7812 */ /* 0x000fc800078e601a */
[----:B------:R-:W-:Y:S02]  /*1090*/  LOP3.LUT R23, R26, R12, R23, 0xf4, !PT ;  /* 0x0000000c1a177212 */ /* 0x000fe400078ef417 */
[--C-:B------:R-:W-:Y:S02]  /*10a0*/  SHF.R.U32.HI R12, RZ, 0xc, R24.reuse ;  /* 0x0000000cff0c7819 */ /* 0x100fe40000011618 */
[----:B------:R-:W-:Y:S02]  /*10b0*/  SHF.R.U32.HI R19, RZ, 0x4, R19 ;  /* 0x00000004ff137819 */ /* 0x000fe40000011613 */
[----:B------:R-:W-:Y:S02]  /*10c0*/  LOP3.LUT R12, R12, 0x10, RZ, 0xc0, !PT ;  /* 0x000000100c0c7812 */ /* 0x000fe400078ec0ff */
[----:B------:R-:W-:Y:S02]  /*10d0*/  SHF.R.U32.HI R13, RZ, 0x5, R24 ;  /* 0x00000005ff0d7819 */ /* 0x000fe40000011618 */
[----:B------:R-:W-:-:S04]  /*10e0*/  LOP3.LUT R12, R12, 0xf0f0f0f, R19, 0xf8, !PT ;  /* 0x0f0f0f0f0c0c7812 */ /* 0x000fc800078ef813 */
[----:B------:R-:W-:Y:S01]  /*10f0*/  LOP3.LUT R12, R12, 0x1000, R13, 0xf8, !PT ;  /* 0x000010000c0c7812 */ /* 0x000fe200078ef80d */
[----:B------:R-:W-:-:S05]  /*1100*/  IMAD.SHL.U32 R13, R24, 0x4, RZ ;  /* 0x00000004180d7824 */ /* 0x000fca00078e00ff */
[----:B------:R-:W-:Y:S01]  /*1110*/  LOP3.LUT R12, R12, 0x100000, R13, 0xf8, !PT ;  /* 0x001000000c0c7812 */ /* 0x000fe200078ef80d */
[----:B------:R-:W-:-:S05]  /*1120*/  IMAD.SHL.U32 R13, R24, 0x200, RZ ;  /* 0x00000200180d7824 */ /* 0x000fca00078e00ff */
[----:B------:R-:W-:-:S05]  /*1130*/  LOP3.LUT R12, R12, 0x10000000, R13, 0xf8, !PT ;  /* 0x100000000c0c7812 */ /* 0x000fca00078ef80d */
[----:B------:R-:W-:-:S05]  /*1140*/  VIADD R13, R12, 0x70707070 ;  /* 0x707070700c0d7836 */ /* 0x000fca0000000000 */
[----:B------:R-:W-:-:S04]  /*1150*/  LOP3.LUT R13, R13, 0x80808080, RZ, 0x3c, !PT ;  /* 0x808080800d0d7812 */ /* 0x000fc800078e3cff */
[C---:B------:R-:W-:Y:S02]  /*1160*/  LOP3.LUT R16, R12.reuse, 0x10101010, R13, 0x18, !PT ;  /* 0x101010100c107812 */ /* 0x040fe400078e180d */
[----:B------:R-:W-:Y:S02]  /*1170*/  PRMT R17, R12, 0xba98, RZ ;  /* 0x0000ba980c117816 */ /* 0x000fe400000000ff */
[----:B------:R-:W-:-:S04]  /*1180*/  PRMT R16, R16, 0xba98, RZ ;  /* 0x0000ba9810107816 */ /* 0x000fc800000000ff */
[----:B------:R-:W-:-:S04]  /*1190*/  LOP3.LUT R17, R16, 0x7f7f7f7f, R17, 0x60, !PT ;  /* 0x7f7f7f7f10117812 */ /* 0x000fc800078e6011 */
[----:B------:R-:W-:Y:S01]  /*11a0*/  LOP3.LUT R19, R17, R13, R16, 0xf4, !PT ;  /* 0x0000000d11137212 */ /* 0x000fe200078ef410 */
[----:B------:R-:W-:-:S04]  /*11b0*/  IMAD.WIDE.U32 R12, R2, 0x16, R14 ;  /* 0x00000016020c7825 */ /* 0x000fc800078e000e */
[----:B------:R-:W-:Y:S01]  /*11c0*/  IMAD R17, R6, 0x16, RZ ;  /* 0x0000001606117824 */ /* 0x000fe200078e02ff */
[----:B------:R-:W-:-:S03]  /*11d0*/  IADD3 R16, P0, PT, R25, R12, RZ ;  /* 0x0000000c19107210 */ /* 0x000fc60007f1e0ff */
[----:B------:R-:W-:-:S04]  /*11e0*/  IMAD.IADD R13, R13, 0x1, R17 ;  /* 0x000000010d0d7824 */ /* 0x000fc800078e0211 */
[----:B------:R-:W-:Y:S01]  /*11f0*/  IMAD.X R17, RZ, RZ, R13, P0 ;  /* 0x000000ffff117224 */ /* 0x000fe200000e060d */
[----:B0-----:R-:W2:Y:S04]  /*1200*/  LDG.E.U16.CONSTANT R18, desc[UR18][R12.64+0x2] ;  /* 0x000002120c127981 */ /* 0x001ea8000c1e9500 */
[----:B------:R-:W3:Y:S04]  /*1210*/  LDG.E.U16.CONSTANT R24, desc[UR18][R16.64+0x6] ;  /* 0x0000061210187981 */ /* 0x000ee8000c1e9500 */
[----:B------:R-:W3:Y:S04]  /*1220*/  LDG.E.U16.CONSTANT R26, desc[UR18][R16.64+0x8] ;  /* 0x00000812101a7981 */ /* 0x000ee8000c1e9500 */
[----:B------:R-:W2:Y:S04]  /*1230*/  LDG.E.U16.CONSTANT R13, desc[UR18][R12.64+0x4] ;  /* 0x000004120c0d7981 */ /* 0x000ea8000c1e9500 */
[----:B------:R3:W-:Y:S04]  /*1240*/  STS [R46+0x4], R20 ;  /* 0x000004142e007388 */ /* 0x0007e80000000800 */
[----:B------:R0:W-:Y:S01]  /*1250*/  STS [R44], R27 ;  /* 0x0000001b2c007388 */ /* 0x0001e20000000800 */
[----:B--2---:R-:W-:-:S05]  /*1260*/  IMAD R18, R13, 0x10000, R18 ;  /* 0x000100000d127824 */ /* 0x004fca00078e0212 */
[----:B------:R-:W-:Y:S01]  /*1270*/  SHF.R.S32.HI R18, RZ, R25, R18 ;  /* 0x00000019ff127219 */ /* 0x000fe20000011412 */
[----:B---3--:R-:W-:-:S04]  /*1280*/  IMAD R20, R26, 0x10000, R24 ;  /* 0x000100001a147824 */ /* 0x008fc800078e0218 */
[C---:B------:R-:W-:Y:S02]  /*1290*/  IMAD.SHL.U32 R24, R18.reuse, 0x10, RZ ;  /* 0x0000001012187824 */ /* 0x040fe400078e00ff */
[----:B------:R-:W-:-:S03]  /*12a0*/  IMAD.SHL.U32 R26, R18, 0x800, RZ ;  /* 0x00000800121a7824 */ /* 0x000fc600078e00ff */
[----:B------:R-:W-:Y:S01]  /*12b0*/  LOP3.LUT R24, R24, 0x10, RZ, 0xc0, !PT ;  /* 0x0000001018187812 */ /* 0x000fe200078ec0ff */
[----:B------:R-:W-:-:S03]  /*12c0*/  IMAD.SHL.U32 R17, R18, 0x40000, RZ ;  /* 0x0004000012117824 */ /* 0x000fc600078e00ff */
[----:B------:R-:W-:Y:S01]  /*12d0*/  LOP3.LUT R24, R24, 0xf0f0f0f, R20, 0xf8, !PT ;  /* 0x0f0f0f0f18187812 */ /* 0x000fe200078ef814 */
[----:B------:R-:W-:-:S03]  /*12e0*/  IMAD.SHL.U32 R12, R18, 0x2000000, RZ ;  /* 0x02000000120c7824 */ /* 0x000fc600078e00ff */
[----:B------:R-:W-:-:S04]  /*12f0*/  LOP3.LUT R24, R24, 0x1000, R26, 0xf8, !PT ;  /* 0x0000100018187812 */ /* 0x000fc800078ef81a */
[----:B------:R-:W-:-:S04]  /*1300*/  LOP3.LUT R17, R24, 0x100000, R17, 0xf8, !PT ;  /* 0x0010000018117812 */ /* 0x000fc800078ef811 */
[----:B------:R-:W-:-:S05]  /*1310*/  LOP3.LUT R12, R17, 0x10000000, R12, 0xf8, !PT ;  /* 0x10000000110c7812 */ /* 0x000fca00078ef80c */
[----:B------:R-:W-:-:S05]  /*1320*/  VIADD R13, R12, 0x70707070 ;  /* 0x707070700c0d7836 */ /* 0x000fca0000000000 */
[----:B------:R-:W-:-:S04]  /*1330*/  LOP3.LUT R13, R13, 0x80808080, RZ, 0x3c, !PT ;  /* 0x808080800d0d7812 */ /* 0x000fc800078e3cff */
[C---:B------:R-:W-:Y:S02]  /*1340*/  LOP3.LUT R16, R12.reuse, 0x10101010, R13, 0x18, !PT ;  /* 0x101010100c107812 */ /* 0x040fe400078e180d */
[----:B------:R-:W-:Y:S02]  /*1350*/  PRMT R17, R12, 0xba98, RZ ;  /* 0x0000ba980c117816 */ /* 0x000fe400000000ff */
[----:B------:R-:W-:Y:S02]  /*1360*/  PRMT R16, R16, 0xba98, RZ ;  /* 0x0000ba9810107816 */ /* 0x000fe400000000ff */
[----:B------:R-:W-:Y:S02]  /*1370*/  SHF.R.U32.HI R12, RZ, 0xc, R18 ;  /* 0x0000000cff0c7819 */ /* 0x000fe40000011612 */
[----:B------:R-:W-:Y:S02]  /*1380*/  LOP3.LUT R17, R16, 0x7f7f7f7f, R17, 0x60, !PT ;  /* 0x7f7f7f7f10117812 */ /* 0x000fe400078e6011 */
[----:B------:R-:W-:-:S02]  /*1390*/  SHF.R.U32.HI R20, RZ, 0x4, R20 ;  /* 0x00000004ff147819 */ /* 0x000fc40000011614 */
[----:B------:R-:W-:Y:S02]  /*13a0*/  LOP3.LUT R24, R17, R13, R16, 0xf4, !PT ;  /* 0x0000000d11187212 */ /* 0x000fe400078ef410 */
        /* <DEDUP_REMOVED lines=15> */
[----:B------:R-:W-:Y:S02]  /*14a0*/  IMAD R17, R7, 0x16, RZ ;  /* 0x0000001607117824 */ /* 0x000fe400078e02ff */
[----:B------:R-:W-:-:S04]  /*14b0*/  IMAD.WIDE.U32 R12, R3, 0x16, R14 ;  /* 0x00000016030c7825 */ /* 0x000fc800078e000e */
[----:B------:R-:W-:Y:S01]  /*14c0*/  IMAD.IADD R13, R13, 0x1, R17 ;  /* 0x000000010d0d7824 */ /* 0x000fe200078e0211 */
[----:B------:R-:W-:-:S04]  /*14d0*/  IADD3 R16, P0, PT, R25, R12, RZ ;  /* 0x0000000c19107210 */ /* 0x000fc80007f1e0ff */
[----:B------:R-:W2:Y:S04]  /*14e0*/  LDG.E.U16.CONSTANT R20, desc[UR18][R12.64+0x2] ;  /* 0x000002120c147981 */ /* 0x000ea8000c1e9500 */
[----:B0-----:R-:W2:Y:S01]  /*14f0*/  LDG.E.U16.CONSTANT R27, desc[UR18][R12.64+0x4] ;  /* 0x000004120c1b7981 */ /* 0x001ea2000c1e9500 */
[----:B------:R-:W-:-:S05]  /*1500*/  IMAD.X R17, RZ, RZ, R13, P0 ;  /* 0x000000ffff117224 */ /* 0x000fca00000e060d */
[----:B------:R-:W3:Y:S04]  /*1510*/  LDG.E.U16.CONSTANT R18, desc[UR18][R16.64+0x6] ;  /* 0x0000061210127981 */ /* 0x000ee8000c1e9500 */
[----:B------:R-:W3:Y:S04]  /*1520*/  LDG.E.U16.CONSTANT R17, desc[UR18][R16.64+0x8] ;  /* 0x0000081210117981 */ /* 0x000ee8000c1e9500 */
[----:B------:R0:W-:Y:S04]  /*1530*/  STS [R44+0x4], R21 ;  /* 0x000004152c007388 */ /* 0x0001e80000000800 */
[----:B------:R-:W-:Y:S04]  /*1540*/  STS [R42], R23 ;  /* 0x000000172a007388 */ /* 0x000fe80000000800 */
[----:B------:R1:W-:Y:S01]  /*1550*/  STS [R42+0x4], R19 ;  /* 0x000004132a007388 */ /* 0x0003e20000000800 */
[----:B--2---:R-:W-:-:S05]  /*1560*/  IMAD R20, R27, 0x10000, R20 ;  /* 0x000100001b147824 */ /* 0x004fca00078e0214 */
[----:B------:R-:W-:-:S05]  /*1570*/  SHF.R.S32.HI R20, RZ, R25, R20 ;  /* 0x00000019ff147219 */ /* 0x000fca0000011414 */
[C---:B0-----:R-:W-:Y:S02]  /*1580*/  IMAD.SHL.U32 R21, R20.reuse, 0x10, RZ ;  /* 0x0000001014157824 */ /* 0x041fe400078e00ff */
[----:B------:R-:W-:-:S03]  /*1590*/  IMAD.SHL.U32 R27, R20, 0x800, RZ ;  /* 0x00000800141b7824 */ /* 0x000fc600078e00ff */
[----:B------:R-:W-:Y:S01]  /*15a0*/  LOP3.LUT R21, R21, 0x10, RZ, 0xc0, !PT ;  /* 0x0000001015157812 */ /* 0x000fe200078ec0ff */
[----:B---3--:R-:W-:Y:S02]  /*15b0*/  IMAD R18, R17, 0x10000, R18 ;  /* 0x0001000011127824 */ /* 0x008fe400078e0212 */
        /* <DEDUP_REMOVED lines=13> */
[----:B------:R-:W-:Y:S02]  /*1690*/  SHF.R.U32.HI R12, RZ, 0xc, R20 ;  /* 0x0000000cff0c7819 */ /* 0x000fe40000011614 */
        /* <DEDUP_REMOVED lines=20> */
[----:B-1----:R-:W2:Y:S04]  /*17e0*/  LDG.E.U16.CONSTANT R19, desc[UR18][R12.64+0x2] ;  /* 0x000002120c137981 */ /* 0x002ea8000c1e9500 */
[----:B------:R-:W2:Y:S01]  /*17f0*/  LDG.E.U16.CONSTANT R23, desc[UR18][R12.64+0x4] ;  /* 0x000004120c177981 */ /* 0x000ea2000c1e9500 */
[----:B------:R-:W-:-:S05]  /*1800*/  IMAD.X R17, RZ, RZ, R13, P0 ;  /* 0x000000ffff117224 */ /* 0x000fca00000e060d */
[----:B------:R-:W3:Y:S04]  /*1810*/  LDG.E.U16.CONSTANT R18, desc[UR18][R16.64+0x6] ;  /* 0x0000061210127981 */ /* 0x000ee8000c1e9500 */
[----:B------:R-:W3:Y:S04]  /*1820*/  LDG.E.U16.CONSTANT R20, desc[UR18][R16.64+0x8] ;  /* 0x0000081210147981 */ /* 0x000ee8000c1e9500 */
[----:B------:R0:W-:Y:S01]  /*1830*/  STS [R41], R24 ;  /* 0x0000001829007388 */ /* 0x0001e20000000800 */
[----:B--2---:R-:W-:-:S05]  /*1840*/  IMAD R19, R23, 0x10000, R19 ;  /* 0x0001000017137824 */ /* 0x004fca00078e0213 */
[----:B------:R-:W-:Y:S01]  /*1850*/  SHF.R.S32.HI R19, RZ, R25, R19 ;  /* 0x00000019ff137219 */ /* 0x000fe20000011413 */
[----:B---3--:R-:W-:-:S04]  /*1860*/  IMAD R18, R20, 0x10000, R18 ;  /* 0x0001000014127824 */ /* 0x008fc800078e0212 */
[----:B------:R-:W-:-:S05]  /*1870*/  IMAD.SHL.U32 R20, R19, 0x10, RZ ;  /* 0x0000001013147824 */ /* 0x000fca00078e00ff */
        /* <DEDUP_REMOVED lines=21> */
[C---:B------:R-:W-:Y:S02]  /*19d0*/  IMAD.SHL.U32 R13, R19.reuse, 0x4, RZ ;  /* 0x00000004130d7824 */ /* 0x040fe400078e00ff */
        /* <DEDUP_REMOVED lines=19> */
[----:B------:R0:W-:Y:S01]  /*1b10*/  STS [R41+0x4], R26 ;  /* 0x0000041a29007388 */ /* 0x0001e20000000800 */
[----:B--2---:R-:W-:-:S05]  /*1b20*/  IMAD R24, R24, 0x10000, R23 ;  /* 0x0001000018187824 */ /* 0x004fca00078e0217 */
[----:B------:R-:W-:-:S05]  /*1b30*/  SHF.R.S32.HI R23, RZ, R25, R24 ;  /* 0x00000019ff177219 */ /* 0x000fca0000011418 */
[C---:B------:R-:W-:Y:S02]  /*1b40*/  IMAD.SHL.U32 R24, R23.reuse, 0x10, RZ ;  /* 0x0000001017187824 */ /* 0x040fe400078e00ff */
[----:B0-----:R-:W-:-:S03]  /*1b50*/  IMAD.SHL.U32 R26, R23, 0x800, RZ ;  /* 0x00000800171a7824 */ /* 0x001fc600078e00ff */
        /* <DEDUP_REMOVED lines=16> */
[----:B------:R-:W-:Y:S02]  /*1c60*/  LOP3.LUT R12, R12, 0x10, RZ, 0xc0, !PT ;  /* 0x000000100c0c7812 */ /* 0x000fe400078ec0ff */
[----:B------:R-:W-:Y:S02]  /*1c70*/  LOP3.LUT R17, R17, R13, R16, 0xf4, !PT ;  /* 0x0000000d11117212 */ /* 0x000fe400078ef410 */
[----:B------:R-:W-:Y:S02]  /*1c80*/  LOP3.LUT R12, R12, 0xf0f0f0f, R19, 0xf8, !PT ;  /* 0x0f0f0f0f0c0c7812 */ /* 0x000fe400078ef813 */
[----:B------:R-:W-:-:S04]  /*1c90*/  SHF.R.U32.HI R13, RZ, 0x5, R23 ;  /* 0x00000005ff0d7819 */ /* 0x000fc80000011617 */
        /* <DEDUP_REMOVED lines=12> */
[----:B------:R-:W-:-:S05]  /*1d60*/  IMAD R13, R37, UR10, RZ ;  /* 0x0000000a250d7c24 */ /* 0x000fca000f8e02ff */
[----:B------:R-:W-:-:S04]  /*1d70*/  IADD3 R23, P0, PT, R22, R13, RZ ;  /* 0x0000000d16177210 */ /* 0x000fc80007f1e0ff */
[----:B------:R-:W-:-:S05]  /*1d80*/  LEA.HI.X.SX32 R13, R13, RZ, 0x1, P0 ;  /* 0x000000ff0d0d7211 */ /* 0x000fca00000f0eff */
[----:B------:R-:W-:Y:S02]  /*1d90*/  IMAD R16, R13, 0x16, RZ ;  /* 0x000000160d107824 */ /* 0x000fe400078e02ff */
[----:B------:R-:W-:-:S04]  /*1da0*/  IMAD.WIDE.U32 R12, R23, 0x16, R14 ;  /* 0x00000016170c7825 */ /* 0x000fc800078e000e */
[----:B------:R-:W-:Y:S01]  /*1db0*/  IMAD.IADD R13, R13, 0x1, R16 ;  /* 0x000000010d0d7824 */ /* 0x000fe200078e0210 */
[----:B------:R-:W-:-:S04]  /*1dc0*/  IADD3 R22, P0, PT, R25, R12, RZ ;  /* 0x0000000c19167210 */ /* 0x000fc80007f1e0ff */
[----:B------:R-:W2:Y:S01]  /*1dd0*/  LDG.E.U16.CONSTANT R16, desc[UR18][R12.64+0x2] ;  /* 0x000002120c107981 */ /* 0x000ea2000c1e9500 */
[----:B------:R-:W-:-:S05]  /*1de0*/  IMAD.X R23, RZ, RZ, R13, P0 ;  /* 0x000000ffff177224 */ /* 0x000fca00000e060d */
[----:B------:R-:W3:Y:S04]  /*1df0*/  LDG.E.U16.CONSTANT R24, desc[UR18][R22.64+0x6] ;  /* 0x0000061216187981 */ /* 0x000ee8000c1e9500 */
[----:B------:R-:W2:Y:S04]  /*1e00*/  LDG.E.U16.CONSTANT R12, desc[UR18][R12.64+0x4] ;  /* 0x000004120c0c7981 */ /* 0x000ea8000c1e9500 */
[----:B------:R-:W3:Y:S04]  /*1e10*/  LDG.E.U16.CONSTANT R26, desc[UR18][R22.64+0x8] ;  /* 0x00000812161a7981 */ /* 0x000ee8000c1e9500 */
[----:B------:R0:W-:Y:S01]  /*1e20*/  STS [R40], R27 ;  /* 0x0000001b28007388 */ /* 0x0001e20000000800 */
[----:B--2---:R-:W-:-:S05]  /*1e30*/  IMAD R16, R12, 0x10000, R16 ;  /* 0x000100000c107824 */ /* 0x004fca00078e0210 */
[----:B------:R-:W-:Y:S01]  /*1e40*/  SHF.R.S32.HI R16, RZ, R25, R16 ;  /* 0x00000019ff107219 */ /* 0x000fe20000011410 */
[----:B---3--:R-:W-:-:S03]  /*1e50*/  IMAD R24, R26, 0x10000, R24 ;  /* 0x000100001a187824 */ /* 0x008fc600078e0218 */
[----:B------:R-:W-:Y:S01]  /*1e60*/  SHF.R.U32.HI R26, RZ, 0xc, R16 ;  /* 0x0000000cff1a7819 */ /* 0x000fe20000011610 */
[----:B------:R-:W-:Y:S01]  /*1e70*/  IMAD.SHL.U32 R25, R16, 0x10, RZ ;  /* 0x0000001010197824 */ /* 0x000fe200078e00ff */
[----:B------:R-:W-:Y:S02]  /*1e80*/  SHF.R.U32.HI R12, RZ, 0x4, R24 ;  /* 0x00000004ff0c7819 */ /* 0x000fe40000011618 */
[----:B0-----:R-:W-:Y:S02]  /*1e90*/  LOP3.LUT R27, R26, 0x10, RZ, 0xc0, !PT ;  /* 0x000000101a1b7812 */ /* 0x001fe400078ec0ff */
[----:B------:R-:W-:Y:S02]  /*1ea0*/  LOP3.LUT R25, R25, 0x10, RZ, 0xc0, !PT ;  /* 0x0000001019197812 */ /* 0x000fe400078ec0ff */
[----:B------:R-:W-:Y:S01]  /*1eb0*/  LOP3.LUT R27, R27, 0xf0f0f0f, R12, 0xf8, !PT ;  /* 0x0f0f0f0f1b1b7812 */ /* 0x000fe200078ef80c */
[C---:B------:R-:W-:Y:S01]  /*1ec0*/  IMAD.SHL.U32 R12, R16.reuse, 0x800, RZ ;  /* 0x00000800100c7824 */ /* 0x040fe200078e00ff */
[----:B------:R-:W-:Y:S01]  /*1ed0*/  LOP3.LUT R25, R25, 0xf0f0f0f, R24, 0xf8, !PT ;  /* 0x0f0f0f0f19197812 */ /* 0x000fe200078ef818 */
[----:B------:R-:W-:Y:S01]  /*1ee0*/  IMAD.SHL.U32 R13, R16, 0x40000, RZ ;  /* 0x00040000100d7824 */ /* 0x000fe200078e00ff */
[----:B------:R-:W-:-:S02]  /*1ef0*/  SHF.R.U32.HI R22, RZ, 0x5, R16 ;  /* 0x00000005ff167819 */ /* 0x000fc40000011610 */
[----:B------:R-:W-:Y:S01]  /*1f00*/  LOP3.LUT R12, R25, 0x1000, R12, 0xf8, !PT ;  /* 0x00001000190c7812 */ /* 0x000fe200078ef80c */
[----:B------:R-:W-:Y:S01]  /*1f10*/  IMAD.SHL.U32 R23, R16, 0x4, RZ ;  /* 0x0000000410177824 */ /* 0x000fe200078e00ff */
[----:B------:R-:W-:Y:S02]  /*1f20*/  LOP3.LUT R22, R27, 0x1000, R22, 0xf8, !PT ;  /* 0x000010001b167812 */ /* 0x000fe400078ef816 */
[----:B------:R-:W-:Y:S01]  /*1f30*/  LOP3.LUT R12, R12, 0x100000, R13, 0xf8, !PT ;  /* 0x001000000c0c7812 */ /* 0x000fe200078ef80d */
[----:B------:R-:W-:Y:S01]  /*1f40*/  IMAD.SHL.U32 R13, R16, 0x2000000, RZ ;  /* 0x02000000100d7824 */ /* 0x000fe200078e00ff */
[----:B------:R-:W-:Y:S01]  /*1f50*/  LOP3.LUT R23, R22, 0x100000, R23, 0xf8, !PT ;  /* 0x0010000016177812 */ /* 0x000fe200078ef817 */
[----:B------:R-:W-:-:S03]  /*1f60*/  IMAD R25, R11, 0x16, RZ ;  /* 0x000000160b197824 */ /* 0x000fc600078e02ff */
[----:B------:R-:W-:Y:S01]  /*1f70*/  LOP3.LUT R22, R12, 0x10000000, R13, 0xf8, !PT ;  /* 0x100000000c167812 */ /* 0x000fe200078ef80d */
[----:B------:R-:W-:-:S04]  /*1f80*/  IMAD.WIDE.U32 R12, R28, 0x16, R14 ;  /* 0x000000161c0c7825 */ /* 0x000fc800078e000e */
[----:B------:R-:W-:Y:S01]  /*1f90*/  IMAD.IADD R13, R13, 0x1, R25 ;  /* 0x000000010d0d7824 */ /* 0x000fe200078e0219 */
[----:B------:R-:W-:Y:S01]  /*1fa0*/  LOP3.LUT R25, R29, 0x7, RZ, 0xc0, !PT ;  /* 0x000000071d197812 */ /* 0x000fe200078ec0ff */
[----:B------:R-:W-:-:S03]  /*1fb0*/  IMAD R24, R34, UR10, RZ ;  /* 0x0000000a22187c24 */ /* 0x000fc6000f8e02ff */
[----:B------:R0:W2:Y:S02]  /*1fc0*/  LDG.E.U16.CONSTANT R12, desc[UR18][R12.64] ;  /* 0x000000120c0c7981 */ /* 0x0000a4000c1e9500 */
[----:B------:R-:W-:-:S04]  /*1fd0*/  IADD3 R25, P0, PT, R25, R24, RZ ;  /* 0x0000001819197210 */ /* 0x000fc80007f1e0ff */
[----:B------:R-:W-:Y:S01]  /*1fe0*/  LEA.HI.X.SX32 R24, R24, RZ, 0x1, P0 ;  /* 0x000000ff18187211 */ /* 0x000fe200000f0eff */
[----:B------:R-:W-:-:S04]  /*1ff0*/  IMAD.WIDE.U32 R14, R25, 0x16, R14 ;  /* 0x00000016190e7825 */ /* 0x000fc800078e000e */
[----:B------:R-:W-:-:S04]  /*2000*/  IMAD R25, R24, 0x16, RZ ;  /* 0x0000001618197824 */ /* 0x000fc800078e02ff */
[----:B------:R-:W-:-:S05]  /*2010*/  IMAD.IADD R15, R15, 0x1, R25 ;  /* 0x000000010f0f7824 */ /* 0x000fca00078e0219 */
[----:B------:R1:W3:Y:S01]  /*2020*/  LDG.E.U16.CONSTANT R14, desc[UR18][R14.64] ;  /* 0x000000120e0e7981 */ /* 0x0002e2000c1e9500 */
[----:B------:R-:W-:-:S05]  /*2030*/  IMAD.SHL.U32 R16, R16, 0x200, RZ ;  /* 0x0000020010107824 */ /* 0x000fca00078e00ff */
[----:B------:R-:W-:Y:S01]  /*2040*/  LOP3.LUT R24, R23, 0x10000000, R16, 0xf8, !PT ;  /* 0x1000000017187812 */ /* 0x000fe200078ef810 */
[----:B------:R-:W-:-:S04]  /*2050*/  VIADD R23, R22, 0x70707070 ;  /* 0x7070707016177836 */ /* 0x000fc80000000000 */
[----:B0-----:R-:W-:Y:S01]  /*2060*/  VIADD R13, R24, 0x70707070 ;  /* 0x70707070180d7836 */ /* 0x001fe20000000000 */
[----:B------:R-:W-:-:S04]  /*2070*/  LOP3.LUT R23, R23, 0x80808080, RZ, 0x3c, !PT ;  /* 0x8080808017177812 */ /* 0x000fc800078e3cff */
[----:B------:R-:W-:Y:S02]  /*2080*/  LOP3.LUT R13, R13, 0x80808080, RZ, 0x3c, !PT ;  /* 0x808080800d0d7812 */ /* 0x000fe400078e3cff */
[----:B------:R-:W-:Y:S02]  /*2090*/  LOP3.LUT R16, R22, 0x10101010, R23, 0x18, !PT ;  /* 0x1010101016107812 */ /* 0x000fe400078e1817 */
[----:B------:R-:W-:Y:S02]  /*20a0*/  LOP3.LUT R25, R24, 0x10101010, R13, 0x18, !PT ;  /* 0x1010101018197812 */ /* 0x000fe400078e180d */
[----:B-1----:R-:W-:Y:S02]  /*20b0*/  PRMT R15, R22, 0xba98, RZ ;  /* 0x0000ba98160f7816 */ /* 0x002fe400000000ff */
[----:B------:R-:W-:Y:S02]  /*20c0*/  PRMT R27, R24, 0xba98, RZ ;  /* 0x0000ba98181b7816 */ /* 0x000fe400000000ff */
[----:B------:R-:W-:-:S02]  /*20d0*/  PRMT R16, R16, 0xba98, RZ ;  /* 0x0000ba9810107816 */ /* 0x000fc400000000ff */
[----:B------:R-:W-:Y:S02]  /*20e0*/  PRMT R22, R25, 0xba98, RZ ;  /* 0x0000ba9819167816 */ /* 0x000fe400000000ff */
[----:B------:R-:W-:Y:S02]  /*20f0*/  LOP3.LUT R15, R16, 0x7f7f7f7f, R15, 0x60, !PT ;  /* 0x7f7f7f7f100f7812 */ /* 0x000fe400078e600f */
[----:B------:R-:W-:Y:S02]  /*2100*/  LOP3.LUT R27, R22, 0x7f7f7f7f, R27, 0x60, !PT ;  /* 0x7f7f7f7f161b7812 */ /* 0x000fe400078e601b */
[----:B------:R-:W-:Y:S02]  /*2110*/  LOP3.LUT R15, R15, R23, R16, 0xf4, !PT ;  /* 0x000000170f0f7212 */ /* 0x000fe400078ef410 */
[----:B------:R-:W-:Y:S01]  /*2120*/  LOP3.LUT R27, R27, R13, R22, 0xf4, !PT ;  /* 0x0000000d1b1b7212 */ /* 0x000fe200078ef416 */
[----:B------:R0:W-:Y:S04]  /*2130*/  STS [R40+0x4], R21 ;  /* 0x0000041528007388 */ /* 0x0001e80000000800 */
[----:B------:R0:W-:Y:S04]  /*2140*/  STS [R39], R20 ;  /* 0x0000001427007388 */ /* 0x0001e80000000800 */
[----:B------:R0:W-:Y:S04]  /*2150*/  STS [R39+0x4], R18 ;  /* 0x0000041227007388 */ /* 0x0001e80000000800 */
[----:B------:R0:W-:Y:S04]  /*2160*/  STS [R38], R17 ;  /* 0x0000001126007388 */ /* 0x0001e80000000800 */
[----:B------:R0:W-:Y:S04]  /*2170*/  STS [R38+0x4], R19 ;  /* 0x0000041326007388 */ /* 0x0001e80000000800 */
[----:B------:R0:W-:Y:S04]  /*2180*/  STS [R36], R15 ;  /* 0x0000000f24007388 */ /* 0x0001e80000000800 */
[----:B------:R0:W-:Y:S01]  /*2190*/  STS [R36+0x4], R27 ;  /* 0x0000041b24007388 */ /* 0x0001e20000000800 */
[----:B------:R-:W-:-:S04]  /*21a0*/  USHF.L.U32 UR6, UR4, 0x5, URZ ;  /* 0x0000000504067899 */ /* 0x000fc800080006ff */
[----:B------:R-:W-:Y:S01]  /*21b0*/  UISETP.GE.AND UP0, UPT, UR6, UR21, UPT ;  /* 0x000000150600728c */ /* 0x000fe2000bf06270 */
[----:B--2---:R-:W-:-:S05]  /*21c0*/  HADD2.F32 R12, -RZ, R12.H0_H0 ;  /* 0x2000000cff0c7230 */ /* 0x004fca0000004100 */
[----:B------:R0:W-:Y:S01]  /*21d0*/  STS [R35], R12 ;  /* 0x0000000c23007388 */ /* 0x0001e20000000800 */
[----:B---3--:R-:W-:-:S05]  /*21e0*/  HADD2.F32 R14, -RZ, R14.H0_H0 ;  /* 0x2000000eff0e7230 */ /* 0x008fca0000004100 */
[----:B------:R0:W-:Y:S01]  /*21f0*/  STS [R33], R14 ;  /* 0x0000000e21007388 */ /* 0x0001e20000000800 */
[----:B------:R-:W-:Y:S05]  /*2200*/  BRA.U UP0, `(.L_x_341) ;  /* 0x0000000d00dc7547 */ /* 0x000fea000b800000 */
[----:B0-----:R-:W0:Y:S01]  /*2210*/  LDC R15, c[0x0][0x3c8] ;  /* 0x0000f200ff0f7b82 */ /* 0x001e220000000800 */
[----:B------:R-:W-:Y:S01]  /*2220*/  VIADD R24, R29, UR4 ;  /* 0x000000041d187c36 */ /* 0x000fe20008000000 */
[----:B0-----:R-:W-:-:S04]  /*2230*/  IABS R17, R15 ;  /* 0x0000000f00117213 */ /* 0x001fc80000000000 */
[----:B------:R-:W0:Y:S08]  /*2240*/  I2F.RP R14, R17 ;  /* 0x00000011000e7306 */ /* 0x000e300000209400 */
        /* <DEDUP_REMOVED lines=18> */
[----:B------:R-:W-:-:S11]  /*2370*/  LEA.HI R14, R29, UR4, RZ, 0x1d ;  /* 0x000000041d0e7c11 */ /* 0x000fd6000f8fe8ff */
[----:B------:R-:W-:-:S04]  /*2380*/  @P0 VIADD R13, R13, 0x1 ;  /* 0x000000010d0d0836 */ /* 0x000fc80000000000 */
        /* <DEDUP_REMOVED lines=17> */
[----:B------:R-:W-:Y:S01]  /*24a0*/  @!P0 STS [R47], R26 ;  /* 0x0000001a2f008388 */ /* 0x000fe20000000800 */
[----:B------:R-:W-:Y:S06]  /*24b0*/  BAR.SYNC.DEFER_BLOCKING 0x0 ;  /* 0x0000000000007b1d */ /* 0x000fec0000010000 */
[----:B------:R-:W-:Y:S04]  /*24c0*/  LDS R27, [R30] ;  /* 0x000000001e1b7984 */ /* 0x000fe80000000800 */
[----:B------:R-:W0:Y:S04]  /*24d0*/  LDS.128 R16, [R49+UR8] ;  /* 0x0000000831107984 */ /* 0x000e280008000c00 */
[----:B------:R-:W-:Y:S04]  /*24e0*/  LDS R12, [R30+0x4] ;  /* 0x000004001e0c7984 */ /* 0x000fe80000000800 */
[----:B------:R-:W1:Y:S04]  /*24f0*/  LDS.128 R20, [R49+UR8+0x10] ;  /* 0x0000100831147984 */ /* 0x000e680008000c00 */
[----:B------:R-:W2:Y:S04]  /*2500*/  LDS R14, [R30+0x8] ;  /* 0x000008001e0e7984 */ /* 0x000ea80000000800 */
[----:B------:R-:W-:Y:S04]  /*2510*/  LDS R15, [R30+0x10] ;  /* 0x000010001e0f7984 */ /* 0x000fe80000000800 */
[----:B------:R-:W-:Y:S04]  /*2520*/  LDS R13, [R30+0x14] ;  /* 0x000014001e0d7984 */ /* 0x000fe80000000800 */
[----:B------:R-:W-:Y:S01]  /*2530*/  LDS R26, [R30+0x1c] ;  /* 0x00001c001e1a7984 */ /* 0x000fe20000000800 */
[----:B0-----:R-:W-:-:S03]  /*2540*/  IDP.4A.S8.S8 R27, R27, R16, RZ ;  /* 0x000000101b1b7226 */ /* 0x001fc600000006ff */
[----:B------:R-:W0:Y:S01]  /*2550*/  LDS R16, [R30+0xc] ;  /* 0x00000c001e107984 */ /* 0x000e220000000800 */
[----:B-1----:R-:W-:-:S03]  /*2560*/  IDP.4A.S8.S8 R12, R12, R20, R27 ;  /* 0x000000140c0c7226 */ /* 0x002fc6000000061b */
[----:B------:R-:W-:Y:S01]  /*2570*/  LDS R27, [R30+0x60] ;  /* 0x000060001e1b7984 */ /* 0x000fe20000000800 */
[----:B--2---:R-:W-:-:S03]  /*2580*/  IDP.4A.S8.S8 R12, R14, R17, R12 ;  /* 0x000000110e0c7226 */ /* 0x004fc6000000060c */
[----:B------:R-:W-:Y:S01]  /*2590*/  LDS R17, [R30+0x20] ;  /* 0x000020001e117984 */ /* 0x000fe20000000800 */
[----:B0-----:R-:W-:-:S03]  /*25a0*/  IDP.4A.S8.S8 R21, R16, R21, R12 ;  /* 0x0000001510157226 */ /* 0x001fc6000000060c */
[----:B------:R-:W0:Y:S01]  /*25b0*/  LDS R16, [R30+0x18] ;  /* 0x000018001e107984 */ /* 0x000e220000000800 */
[----:B------:R-:W-:-:S04]  /*25c0*/  IDP.4A.S8.S8 R15, R15, R18, R21 ;  /* 0x000000120f0f7226 */ /* 0x000fc80000000615 */
[----:B------:R-:W-:Y:S02]  /*25d0*/  IDP.4A.S8.S8 R22, R13, R22, R15 ;  /* 0x000000160d167226 */ /* 0x000fe4000000060f */
[----:B------:R-:W1:Y:S02]  /*25e0*/  LDS.128 R12, [R49+UR8+0x20] ;  /* 0x00002008310c7984 */ /* 0x000e640008000c00 */
[----:B0-----:R-:W-:-:S04]  /*25f0*/  IDP.4A.S8.S8 R16, R16, R19, R22 ;  /* 0x0000001310107226 */ /* 0x001fc80000000616 */
[----:B------:R-:W-:Y:S02]  /*2600*/  IDP.4A.S8.S8 R26, R26, R23, R16 ;  /* 0x000000171a1a7226 */ /* 0x000fe40000000610 */
[----:B------:R-:W-:Y:S04]  /*2610*/  LDS R16, [R30+0x24] ;  /* 0x000024001e107984 */ /* 0x000fe80000000800 */
[----:B------:R-:W0:Y:S01]  /*2620*/  LDS.128 R20, [R49+UR8+0x30] ;  /* 0x0000300831147984 */ /* 0x000e220008000c00 */
[----:B-1----:R-:W-:-:S03]  /*2630*/  IDP.4A.S8.S8 R17, R17, R12, RZ ;  /* 0x0000000c11117226 */ /* 0x002fc600000006ff */
[----:B------:R-:W1:Y:S01]  /*2640*/  LDS R12, [R30+0x28] ;  /* 0x000028001e0c7984 */ /* 0x000e620000000800 */
[----:B0-----:R-:W-:-:S03]  /*2650*/  IDP.4A.S8.S8 R16, R16, R20, R17 ;  /* 0x0000001410107226 */ /* 0x001fc60000000611 */
[----:B------:R-:W-:Y:S01]  /*2660*/  LDS R17, [R30+0x34] ;  /* 0x000034001e117984 */ /* 0x000fe20000000800 */
[----:B-1----:R-:W-:-:S03]  /*2670*/  IDP.4A.S8.S8 R12, R12, R13, R16 ;  /* 0x0000000d0c0c7226 */ /* 0x002fc60000000610 */
[----:B------:R-:W0:Y:S04]  /*2680*/  LDS R13, [R30+0x2c] ;  /* 0x00002c001e0d7984 */ /* 0x000e280000000800 */
[----:B------:R-:W1:Y:S01]  /*2690*/  LDS R16, [R30+0x30] ;  /* 0x000030001e107984 */ /* 0x000e620000000800 */
[----:B0-----:R-:W-:-:S03]  /*26a0*/  IDP.4A.S8.S8 R13, R13, R21, R12 ;  /* 0x000000150d0d7226 */ /* 0x001fc6000000060c */
[----:B------:R-:W-:Y:S01]  /*26b0*/  LDS R12, [R30+0x3c] ;  /* 0x00003c001e0c7984 */ /* 0x000fe20000000800 */
[----:B-1----:R-:W-:-:S03]  /*26c0*/  IDP.4A.S8.S8 R13, R16, R14, R13 ;  /* 0x0000000e100d7226 */ /* 0x002fc6000000060d */
[----:B------:R-:W0:Y:S01]  /*26d0*/  LDS R14, [R30+0x38] ;  /* 0x000038001e0e7984 */ /* 0x000e220000000800 */
[----:B------:R-:W-:-:S03]  /*26e0*/  IDP.4A.S8.S8 R22, R17, R22, R13 ;  /* 0x0000001611167226 */ /* 0x000fc6000000060d */
[----:B------:R-:W-:Y:S04]  /*26f0*/  LDS R13, [R31] ;  /* 0x000000001f0d7984 */ /* 0x000fe80000000800 */
[----:B------:R-:W1:Y:S01]  /*2700*/  LDS.128 R16, [R32] ;  /* 0x0000000020107984 */ /* 0x000e620000000c00 */
[----:B------:R-:W-:-:S03]  /*2710*/  I2FP.F32.S32 R26, R26 ;  /* 0x0000001a001a7245 */ /* 0x000fc60000201400 */
[----:B------:R-:W-:Y:S01]  /*2720*/  LDS R21, [R30+0x40] ;  /* 0x000040001e157984 */ /* 0x000fe20000000800 */
[----:B0-----:R-:W-:Y:S02]  /*2730*/  IDP.4A.S8.S8 R15, R14, R15, R22 ;  /* 0x0000000f0e0f7226 */ /* 0x001fe40000000616 */
[----:B-1----:R-:W-:Y:S02]  /*2740*/  FMUL.FTZ R14, R13, R16 ;  /* 0x000000100d0e7220 */ /* 0x002fe40000410000 */
[----:B------:R-:W0:Y:S01]  /*2750*/  LDS R16, [R31+0x4] ;  /* 0x000004001f107984 */ /* 0x000e220000000800 */
[----:B------:R-:W-:Y:S02]  /*2760*/  IDP.4A.S8.S8 R23, R12, R23, R15 ;  /* 0x000000170c177226 */ /* 0x000fe4000000060f */
[----:B------:R-:W-:Y:S02]  /*2770*/  FFMA.FTZ R26, R14, R26, R51 ;  /* 0x0000001a0e1a7223 */ /* 0x000fe40000010033 */
[----:B------:R-:W1:Y:S01]  /*2780*/  LDS.128 R12, [R49+UR8+0x40] ;  /* 0x00004008310c7984 */ /* 0x000e620008000c00 */
[----:B0-----:R-:W-:Y:S01]  /*2790*/  FMUL.FTZ R17, R16, R17 ;  /* 0x0000001110117220 */ /* 0x001fe20000410000 */
[----:B------:R-:W-:-:S05]  /*27a0*/  I2FP.F32.S32 R16, R23 ;  /* 0x0000001700107245 */ /* 0x000fca0000201400 */
[----:B------:R-:W-:Y:S01]  /*27b0*/  FFMA.FTZ R16, R17, R16, R26 ;  /* 0x0000001011107223 */ /* 0x000fe2000001001a */
[----:B-1----:R-:W-:Y:S02]  /*27c0*/  IDP.4A.S8.S8 R17, R21, R12, RZ ;  /* 0x0000000c15117226 */ /* 0x002fe400000006ff */
[----:B------:R-:W-:Y:S04]  /*27d0*/  LDS R12, [R30+0x44] ;  /* 0x000044001e0c7984 */ /* 0x000fe80000000800 */
[----:B------:R-:W0:Y:S02]  /*27e0*/  LDS.128 R20, [R49+UR8+0x50] ;  /* 0x0000500831147984 */ /* 0x000e240008000c00 */
[----:B0-----:R-:W-:Y:S02]  /*27f0*/  IDP.4A.S8.S8 R12, R12, R20, R17 ;  /* 0x000000140c0c7226 */ /* 0x001fe40000000611 */
[----:B------:R-:W0:Y:S02]  /*2800*/  LDS R17, [R30+0x48] ;  /* 0x000048001e117984 */ /* 0x000e240000000800 */
[----:B0-----:R-:W-:-:S02]  /*2810*/  IDP.4A.S8.S8 R12, R17, R13, R12 ;  /* 0x0000000d110c7226 */ /* 0x001fc4000000060c */
[----:B------:R-:W0:Y:S04]  /*2820*/  LDS R13, [R30+0x4c] ;  /* 0x00004c001e0d7984 */ /* 0x000e280000000800 */
[----:B------:R-:W1:Y:S01]  /*2830*/  LDS R17, [R30+0x50] ;  /* 0x000050001e117984 */ /* 0x000e620000000800 */
[----:B0-----:R-:W-:-:S03]  /*2840*/  IDP.4A.S8.S8 R13, R13, R21, R12 ;  /* 0x000000150d0d7226 */ /* 0x001fc6000000060c */
[----:B------:R-:W0:Y:S01]  /*2850*/  LDS R12, [R30+0x54] ;  /* 0x000054001e0c7984 */ /* 0x000e220000000800 */
[----:B-1----:R-:W-:-:S03]  /*2860*/  IDP.4A.S8.S8 R13, R17, R14, R13 ;  /* 0x0000000e110d7226 */ /* 0x002fc6000000060d */
[----:B------:R-:W1:Y:S04]  /*2870*/  LDS R14, [R30+0x58] ;  /* 0x000058001e0e7984 */ /* 0x000e680000000800 */
[----:B------:R-:W2:Y:S04]  /*2880*/  LDS R17, [R30+0x5c] ;  /* 0x00005c001e117984 */ /* 0x000ea80000000800 */
[----:B------:R-:W3:Y:S01]  /*2890*/  LDS R21, [R31+0x8] ;  /* 0x000008001f157984 */ /* 0x000ee20000000800 */
[----:B0-----:R-:W-:-:S04]  /*28a0*/  IDP.4A.S8.S8 R12, R12, R22, R13 ;  /* 0x000000160c0c7226 */ /* 0x001fc8000000060d */
[----:B-1----:R-:W-:-:S04]  /*28b0*/  IDP.4A.S8.S8 R12, R14, R15, R12 ;  /* 0x0000000f0e0c7226 */ /* 0x002fc8000000060c */
[----:B--2---:R-:W-:-:S05]  /*28c0*/  IDP.4A.S8.S8 R12, R17, R23, R12 ;  /* 0x00000017110c7226 */ /* 0x004fca000000060c */
[----:B------:R-:W-:Y:S02]  /*28d0*/  I2FP.F32.S32 R17, R12 ;  /* 0x0000000c00117245 */ /* 0x000fe40000201400 */
[----:B------:R-:W0:Y:S01]  /*28e0*/  LDS.128 R12, [R49+UR8+0x60] ;  /* 0x00006008310c7984 */ /* 0x000e220008000c00 */
[----:B---3--:R-:W-:-:S03]  /*28f0*/  FMUL.FTZ R21, R21, R18 ;  /* 0x0000001215157220 */ /* 0x008fc60000410000 */
[----:B------:R-:W-:Y:S01]  /*2900*/  LDS R18, [R30+0x74] ;  /* 0x000074001e127984 */ /* 0x000fe20000000800 */
[----:B------:R-:W-:-:S03]  /*2910*/  FFMA.FTZ R16, R21, R17, R16 ;  /* 0x0000001115107223 */ /* 0x000fc60000010010 */
[----:B------:R-:W-:Y:S04]  /*2920*/  LDS R17, [R30+0x64] ;  /* 0x000064001e117984 */ /* 0x000fe80000000800 */
[----:B------:R-:W1:Y:S01]  /*2930*/  LDS.128 R20, [R49+UR8+0x70] ;  /* 0x0000700831147984 */ /* 0x000e620008000c00 */
[----:B0-----:R-:W-:-:S03]  /*2940*/  IDP.4A.S8.S8 R27, R27, R12, RZ ;  /* 0x0000000c1b1b7226 */ /* 0x001fc600000006ff */
[----:B------:R-:W0:Y:S01]  /*2950*/  LDS R12, [R30+0x68] ;  /* 0x000068001e0c7984 */ /* 0x000e220000000800 */
[----:B-1----:R-:W-:-:S03]  /*2960*/  IDP.4A.S8.S8 R20, R17, R20, R27 ;  /* 0x0000001411147226 */ /* 0x002fc6000000061b */
[----:B------:R-:W1:Y:S01]  /*2970*/  LDS R17, [R30+0x6c] ;  /* 0x00006c001e117984 */ /* 0x000e620000000800 */
[----:B0-----:R-:W-:-:S03]  /*2980*/  IDP.4A.S8.S8 R12, R12, R13, R20 ;  /* 0x0000000d0c0c7226 */ /* 0x001fc60000000614 */
[----:B------:R-:W0:Y:S04]  /*2990*/  LDS R13, [R30+0x70] ;  /* 0x000070001e0d7984 */ /* 0x000e280000000800 */
[----:B------:R-:W2:Y:S01]  /*29a0*/  LDS R20, [R30+0x78] ;  /* 0x000078001e147984 */ /* 0x000ea20000000800 */
[----:B-1----:R-:W-:-:S03]  /*29b0*/  IDP.4A.S8.S8 R17, R17, R21, R12 ;  /* 0x0000001511117226 */ /* 0x002fc6000000060c */
[----:B------:R-:W1:Y:S04]  /*29c0*/  LDS R21, [R30+0x7c] ;  /* 0x00007c001e157984 */ /* 0x000e680000000800 */
[----:B------:R-:W3:Y:S01]  /*29d0*/  LDS R12, [R31+0xc] ;  /* 0x00000c001f0c7984 */ /* 0x000ee20000000800 */
[----:B------:R-:W-:-:S04]  /*29e0*/  UIADD3 UR6, UPT, UPT, UR6, 0x80, URZ ;  /* 0x0000008006067890 */ /* 0x000fc8000fffe0ff */
[----:B------:R-:W-:Y:S01]  /*29f0*/  UISETP.GE.AND UP0, UPT, UR6, UR21, UPT ;  /* 0x000000150600728c */ /* 0x000fe2000bf06270 */
[----:B0-----:R-:W-:-:S04]  /*2a00*/  IDP.4A.S8.S8 R13, R13, R14, R17 ;  /* 0x0000000e0d0d7226 */ /* 0x001fc80000000611 */
[----:B------:R-:W-:-:S04]  /*2a10*/  IDP.4A.S8.S8 R18, R18, R22, R13 ;  /* 0x0000001612127226 */ /* 0x000fc8000000060d */
[----:B--2---:R-:W-:-:S04]  /*2a20*/  IDP.4A.S8.S8 R18, R20, R15, R18 ;  /* 0x0000000f14127226 */ /* 0x004fc80000000612 */
[----:B-1----:R-:W-:Y:S02]  /*2a30*/  IDP.4A.S8.S8 R18, R21, R23, R18 ;  /* 0x0000001715127226 */ /* 0x002fe40000000612 */
[----:B---3--:R-:W-:-:S03]  /*2a40*/  FMUL.FTZ R19, R12, R19 ;  /* 0x000000130c137220 */ /* 0x008fc60000410000 */
[----:B------:R-:W-:-:S05]  /*2a50*/  I2FP.F32.S32 R18, R18 ;  /* 0x0000001200127245 */ /* 0x000fca0000201400 */
[----:B------:R-:W-:Y:S01]  /*2a60*/  FFMA.FTZ R51, R19, R18, R16 ;  /* 0x0000001213337223 */ /* 0x000fe20000010010 */
[----:B------:R-:W-:Y:S06]  /*2a70*/  BAR.SYNC.DEFER_BLOCKING 0x0 ;  /* 0x0000000000007b1d */ /* 0x000fec0000010000 */
[----:B------:R-:W-:Y:S05]  /*2a80*/  BRA.U UP0, `(.L_x_341) ;  /* 0x0000000500bc7547 */ /* 0x000fea000b800000 */
[----:B------:R-:W-:Y:S02]  /*2a90*/  VIADD R12, R24, 0x4 ;  /* 0x00000004180c7836 */ /* 0x000fe40000000000 */
[----:B------:R-:W-:-:S03]  /*2aa0*/  VIADD R14, R29, 0x20 ;  /* 0x000000201d0e7836 */ /* 0x000fc60000000000 */
[----:B------:R-:W-:Y:S02]  /*2ab0*/  ISETP.GE.OR P0, PT, R12, UR11, P2 ;  /* 0x0000000b0c007c0c */ /* 0x000fe40009706670 */
[----:B------:R-:W-:Y:S02]  /*2ac0*/  LEA.HI R16, R14, UR4, RZ, 0x1d ;  /* 0x000000040e107c11 */ /* 0x000fe4000f8fe8ff */
[----:B------:R-:W-:Y:S02]  /*2ad0*/  ISETP.GT.U32.OR P1, PT, R29, 0x3, P0 ;  /* 0x000000031d00780c */ /* 0x000fe40000724470 */
[----:B------:R-:W-:-:S11]  /*2ae0*/  ISETP.GE.OR P0, PT, R16, UR11, P2 ;  /* 0x0000000b10007c0c */ /* 0x000fd60009706670 */
[----:B------:R-:W0:Y:S01]  /*2af0*/  @!P1 LDC.64 R12, c[0x0][0x388] ;  /* 0x0000e200ff0c9b82 */ /* 0x000e220000000a00 */
[C---:B------:R-:W-:Y:S01]  /*2b00*/  @!P1 IADD3 R15, P2, PT, R25.reuse, R24, RZ ;  /* 0x00000018190f9210 */ /* 0x040fe20007f5e0ff */
[----:B------:R-:W-:-:S03]  /*2b10*/  @!P0 IMAD.IADD R21, R25, 0x1, R16 ;  /* 0x0000000119158824 */ /* 0x000fc600078e0210 */
[----:B------:R-:W-:Y:S01]  /*2b20*/  @!P1 LEA.HI.X.SX32 R14, R25, RZ, 0x1, P2 ;  /* 0x000000ff190e9211 */ /* 0x000fe200010f0eff */
[----:B------:R-:W-:-:S04]  /*2b30*/  @!P0 IMAD.WIDE R20, R21, 0x24, R52 ;  /* 0x0000002415148825 */ /* 0x000fc800078e0234 */
[----:B------:R-:W-:Y:S02]  /*2b40*/  @!P1 IMAD R23, R14, 0x24, RZ ;  /* 0x000000240e179824 */ /* 0x000fe400078e02ff */
[----:B------:R-:W2:Y:S01]  /*2b50*/  @!P0 LDG.E.CONSTANT R21, desc[UR18][R20.64+0x4] ;  /* 0x0000041214158981 */ /* 0x000ea2000c1e9900 */
[----:B0-----:R-:W-:-:S04]  /*2b60*/  @!P1 IMAD.WIDE.U32 R12, R15, 0x24, R12 ;  /* 0x000000240f0c9825 */ /* 0x001fc800078e000c */
[----:B------:R-:W-:Y:S02]  /*2b70*/  @!P1 IMAD.MOV.U32 R22, RZ, RZ, R12 ;  /* 0x000000ffff169224 */ /* 0x000fe400078e000c */
[----:B------:R-:W-:-:S05]  /*2b80*/  @!P1 IMAD.IADD R23, R13, 0x1, R23 ;  /* 0x000000010d179824 */ /* 0x000fca00078e0217 */
[----:B------:R-:W3:Y:S04]  /*2b90*/  @!P1 LDG.E.U16.CONSTANT R22, desc[UR18][R22.64+0x90] ;  /* 0x0000901216169981 */ /* 0x000ee8000c1e9500 */
[----:B--2---:R-:W-:Y:S01]  /*2ba0*/  @!P0 STS [R48+UR8], R21 ;  /* 0x0000001530008988 */ /* 0x004fe20008000808 */
[----:B---3--:R-:W-:-:S05]  /*2bb0*/  @!P1 HADD2.F32 R24, -RZ, R22.H0_H0 ;  /* 0x20000016ff189230 */ /* 0x008fca0000004100 */
[----:B------:R-:W-:Y:S01]  /*2bc0*/  @!P1 STS [R47], R24 ;  /* 0x000000182f009388 */ /* 0x000fe20000000800 */
[----:B------:R-:W-:Y:S06]  /*2bd0*/  BAR.SYNC.DEFER_BLOCKING 0x0 ;  /* 0x0000000000007b1d */ /* 0x000fec0000010000 */
[----:B------:R-:W-:Y:S04]  /*2be0*/  LDS R25, [R30+0x80] ;  /* 0x000080001e197984 */ /* 0x000fe80000000800 */
[----:B------:R-:W0:Y:S04]  /*2bf0*/  LDS.128 R12, [R49+UR8] ;  /* 0x00000008310c7984 */ /* 0x000e280008000c00 */
[----:B------:R-:W-:Y:S04]  /*2c00*/  LDS R26, [R30+0x84] ;  /* 0x000084001e1a7984 */ /* 0x000fe80000000800 */
[----:B------:R-:W1:Y:S04]  /*2c10*/  LDS.128 R16, [R49+UR8+0x10] ;  /* 0x0000100831107984 */ /* 0x000e680008000c00 */
[----:B------:R-:W2:Y:S04]  /*2c20*/  LDS R27, [R30+0x88] ;  /* 0x000088001e1b7984 */ /* 0x000ea80000000800 */
[----:B------:R-:W-:Y:S01]  /*2c30*/  LDS R20, [R30+0x90] ;  /* 0x000090001e147984 */ /* 0x000fe20000000800 */
[----:B0-----:R-:W-:-:S03]  /*2c40*/  IDP.4A.S8.S8 R23, R25, R12, RZ ;  /* 0x0000000c19177226 */ /* 0x001fc600000006ff */
[----:B------:R-:W0:Y:S04]  /*2c50*/  LDS R12, [R30+0x8c] ;  /* 0x00008c001e0c7984 */ /* 0x000e280000000800 */
[----:B------:R-:W3:Y:S01]  /*2c60*/  LDS R25, [R30+0x94] ;  /* 0x000094001e197984 */ /* 0x000ee20000000800 */
[----:B-1----:R-:W-:-:S04]  /*2c70*/  IDP.4A.S8.S8 R16, R26, R16, R23 ;  /* 0x000000101a107226 */ /* 0x002fc80000000617 */
[----:B--2---:R-:W-:Y:S02]  /*2c80*/  IDP.4A.S8.S8 R16, R27, R13, R16 ;  /* 0x0000000d1b107226 */ /* 0x004fe40000000610 */
[----:B------:R-:W-:Y:S02]  /*2c90*/  LDS R13, [R30+0xa0] ;  /* 0x0000a0001e0d7984 */ /* 0x000fe40000000800 */
[----:B0-----:R-:W-:Y:S02]  /*2ca0*/  IDP.4A.S8.S8 R17, R12, R17, R16 ;  /* 0x000000110c117226 */ /* 0x001fe40000000610 */
[----:B------:R-:W-:Y:S02]  /*2cb0*/  LDS R12, [R30+0xa4] ;  /* 0x0000a4001e0c7984 */ /* 0x000fe40000000800 */
[----:B------:R-:W-:Y:S02]  /*2cc0*/  IDP.4A.S8.S8 R14, R20, R14, R17 ;  /* 0x0000000e140e7226 */ /* 0x000fe40000000611 */
[----:B------:R-:W0:Y:S02]  /*2cd0*/  LDS.128 R20, [R49+UR8+0x20] ;  /* 0x0000200831147984 */ /* 0x000e240008000c00 */
[----:B---3--:R-:W-:-:S02]  /*2ce0*/  IDP.4A.S8.S8 R18, R25, R18, R14 ;  /* 0x0000001219127226 */ /* 0x008fc4000000060e */
[----:B------:R-:W1:Y:S04]  /*2cf0*/  LDS.128 R24, [R49+UR8+0x30] ;  /* 0x0000300831187984 */ /* 0x000e680008000c00 */
[----:B------:R-:W-:Y:S04]  /*2d00*/  LDS R14, [R30+0xac] ;  /* 0x0000ac001e0e7984 */ /* 0x000fe80000000800 */
[----:B------:R-:W-:Y:S04]  /*2d10*/  LDS R16, [R30+0xbc] ;  /* 0x0000bc001e107984 */ /* 0x000fe80000000800 */
[----:B------:R-:W-:Y:S01]  /*2d20*/  LDS R17, [R31+0x10] ;  /* 0x000010001f117984 */ /* 0x000fe20000000800 */
[----:B0-----:R-:W-:-:S03]  /*2d30*/  IDP.4A.S8.S8 R13, R13, R20, RZ ;  /* 0x000000140d0d7226 */ /* 0x001fc600000006ff */
[----:B------:R-:W-:Y:S01]  /*2d40*/  LDS R20, [R30+0x9c] ;  /* 0x00009c001e147984 */ /* 0x000fe20000000800 */
[----:B-1----:R-:W-:-:S03]  /*2d50*/  IDP.4A.S8.S8 R24, R12, R24, R13 ;  /* 0x000000180c187226 */ /* 0x002fc6000000060d */
[----:B------:R-:W0:Y:S04]  /*2d60*/  LDS R13, [R30+0xa8] ;  /* 0x0000a8001e0d7984 */ /* 0x000e280000000800 */
[----:B------:R-:W1:Y:S01]  /*2d70*/  LDS R12, [R30+0x98] ;  /* 0x000098001e0c7984 */ /* 0x000e620000000800 */
[----:B0-----:R-:W-:-:S03]  /*2d80*/  IDP.4A.S8.S8 R24, R13, R21, R24 ;  /* 0x000000150d187226 */ /* 0x001fc60000000618 */
[----:B------:R-:W0:Y:S01]  /*2d90*/  LDS R13, [R30+0xb0] ;  /* 0x0000b0001e0d7984 */ /* 0x000e220000000800 */
[----:B-1----:R-:W-:-:S03]  /*2da0*/  IDP.4A.S8.S8 R18, R12, R15, R18 ;  /* 0x0000000f0c127226 */ /* 0x002fc60000000612 */
[----:B------:R-:W1:Y:S01]  /*2db0*/  LDS R12, [R30+0xb4] ;  /* 0x0000b4001e0c7984 */ /* 0x000e620000000800 */
[----:B------:R-:W-:-:S03]  /*2dc0*/  IDP.4A.S8.S8 R25, R14, R25, R24 ;  /* 0x000000190e197226 */ /* 0x000fc60000000618 */
[----:B------:R-:W2:Y:S01]  /*2dd0*/  LDS R14, [R30+0xb8] ;  /* 0x0000b8001e0e7984 */ /* 0x000ea20000000800 */
[----:B------:R-:W-:-:S03]  /*2de0*/  IDP.4A.S8.S8 R18, R20, R19, R18 ;  /* 0x0000001314127226 */ /* 0x000fc60000000612 */
[----:B------:R-:W-:Y:S04]  /*2df0*/  LDS R19, [R30+0xc0] ;  /* 0x0000c0001e137984 */ /* 0x000fe80000000800 */
[----:B------:R-:W-:Y:S01]  /*2e00*/  LDS R24, [R30+0xe4] ;  /* 0x0000e4001e187984 */ /* 0x000fe20000000800 */
[----:B0-----:R-:W-:Y:S01]  /*2e10*/  IDP.4A.S8.S8 R13, R13, R22, R25 ;  /* 0x000000160d0d7226 */ /* 0x001fe20000000619 */
[----:B------:R-:W-:Y:S02]  /*2e20*/  I2FP.F32.S32 R18, R18 ;  /* 0x0000001200127245 */ /* 0x000fe40000201400 */
[----:B------:R-:W-:Y:S01]  /*2e30*/  LDS R25, [R30+0xe0] ;  /* 0x0000e0001e197984 */ /* 0x000fe20000000800 */
[----:B-1----:R-:W-:-:S04]  /*2e40*/  IDP.4A.S8.S8 R12, R12, R26, R13 ;  /* 0x0000001a0c0c7226 */ /* 0x002fc8000000060d */
[----:B--2---:R-:W-:Y:S02]  /*2e50*/  IDP.4A.S8.S8 R23, R14, R23, R12 ;  /* 0x000000170e177226 */ /* 0x004fe4000000060c */
[----:B------:R-:W0:Y:S02]  /*2e60*/  LDS.128 R12, [R32] ;  /* 0x00000000200c7984 */ /* 0x000e240000000c00 */
[----:B------:R-:W-:Y:S02]  /*2e70*/  IDP.4A.S8.S8 R27, R16, R27, R23 ;  /* 0x0000001b101b7226 */ /* 0x000fe40000000617 */
[----:B------:R-:W1:Y:S04]  /*2e80*/  LDS R16, [R31+0x14] ;  /* 0x000014001f107984 */ /* 0x000e680000000800 */
[----:B------:R-:W2:Y:S01]  /*2e90*/  LDS.128 R20, [R49+UR8+0x40] ;  /* 0x0000400831147984 */ /* 0x000ea20008000c00 */
[----:B0-----:R-:W-:-:S04]  /*2ea0*/  FMUL.FTZ R12, R17, R12 ;  /* 0x0000000c110c7220 */ /* 0x001fc80000410000 */
[----:B------:R-:W-:Y:S01]  /*2eb0*/  FFMA.FTZ R51, R12, R18, R51 ;  /* 0x000000120c337223 */ /* 0x000fe20000010033 */
[----:B-1----:R-:W-:Y:S01]  /*2ec0*/  FMUL.FTZ R12, R16, R13 ;  /* 0x0000000d100c7220 */ /* 0x002fe20000410000 */
[----:B--2---:R-:W-:Y:S02]  /*2ed0*/  IDP.4A.S8.S8 R13, R19, R20, RZ ;  /* 0x00000014130d7226 */ /* 0x004fe400000006ff */
[----:B------:R-:W-:Y:S04]  /*2ee0*/  LDS R20, [R30+0xc4] ;  /* 0x0000c4001e147984 */ /* 0x000fe80000000800 */
[----:B------:R-:W0:Y:S02]  /*2ef0*/  LDS.128 R16, [R49+UR8+0x50] ;  /* 0x0000500831107984 */ /* 0x000e240008000c00 */
        /* <DEDUP_REMOVED lines=11> */
[----:B--2---:R-:W-:Y:S02]  /*2fb0*/  IDP.4A.S8.S8 R13, R21, R23, R18 ;  /* 0x00000017150d7226 */ /* 0x004fe40000000612 */
[----:B------:R-:W0:Y:S02]  /*2fc0*/  LDS.128 R20, [R49+UR8+0x60] ;  /* 0x0000600831147984 */ /* 0x000e240008000c00 */
[----:B---3--:R-:W-:Y:S02]  /*2fd0*/  IDP.4A.S8.S8 R13, R16, R19, R13 ;  /* 0x00000013100d7226 */ /* 0x008fe4000000060d */
[----:B------:R-:W1:Y:S01]  /*2fe0*/  LDS.128 R16, [R49+UR8+0x70] ;  /* 0x0000700831107984 */ /* 0x000e620008000c00 */
[----:B0-----:R-:W-:-:S03]  /*2ff0*/  IDP.4A.S8.S8 R25, R25, R20, RZ ;  /* 0x0000001419197226 */ /* 0x001fc600000006ff */
[----:B------:R-:W0:Y:S01]  /*3000*/  LDS R20, [R30+0xe8] ;  /* 0x0000e8001e147984 */ /* 0x000e220000000800 */
[----:B-1----:R-:W-:-:S03]  /*3010*/  IDP.4A.S8.S8 R16, R24, R16, R25 ;  /* 0x0000001018107226 */ /* 0x002fc60000000619 */
[----:B------:R-:W1:Y:S04]  /*3020*/  LDS R24, [R30+0xec] ;  /* 0x0000ec001e187984 */ /* 0x000e680000000800 */
[----:B------:R-:W2:Y:S01]  /*3030*/  LDS R25, [R30+0xf0] ;  /* 0x0000f0001e197984 */ /* 0x000ea20000000800 */
[----:B0-----:R-:W-:-:S03]  /*3040*/  IDP.4A.S8.S8 R16, R20, R21, R16 ;  /* 0x0000001514107226 */ /* 0x001fc60000000610 */
[----:B------:R-:W0:Y:S01]  /*3050*/  LDS R20, [R30+0xf4] ;  /* 0x0000f4001e147984 */ /* 0x000e220000000800 */
[----:B-1----:R-:W-:-:S03]  /*3060*/  IDP.4A.S8.S8 R17, R24, R17, R16 ;  /* 0x0000001118117226 */ /* 0x002fc60000000610 */
[----:B------:R-:W1:Y:S01]  /*3070*/  LDS R21, [R30+0xf8] ;  /* 0x0000f8001e157984 */ /* 0x000e620000000800 */
[----:B--2---:R-:W-:-:S03]  /*3080*/  IDP.4A.S8.S8 R25, R25, R22, R17 ;  /* 0x0000001619197226 */ /* 0x004fc60000000611 */
[----:B------:R-:W2:Y:S04]  /*3090*/  LDS R22, [R30+0xfc] ;  /* 0x0000fc001e167984 */ /* 0x000ea80000000800 */
[----:B------:R-:W3:Y:S04]  /*30a0*/  LDS R17, [R31+0x18] ;  /* 0x000018001f117984 */ /* 0x000ee80000000800 */
[----:B------:R-:W4:Y:S01]  /*30b0*/  LDS R16, [R31+0x1c] ;  /* 0x00001c001f107984 */ /* 0x000f220000000800 */
[----:B------:R-:W-:Y:S02]  /*30c0*/  I2FP.F32.S32 R27, R27 ;  /* 0x0000001b001b7245 */ /* 0x000fe40000201400 */
[----:B------:R-:W-:-:S03]  /*30d0*/  I2FP.F32.S32 R13, R13 ;  /* 0x0000000d000d7245 */ /* 0x000fc60000201400 */
[----:B------:R-:W-:Y:S01]  /*30e0*/  FFMA.FTZ R12, R12, R27, R51 ;  /* 0x0000001b0c0c7223 */ /* 0x000fe20000010033 */
[----:B0-----:R-:W-:-:S04]  /*30f0*/  IDP.4A.S8.S8 R18, R20, R18, R25 ;  /* 0x0000001214127226 */ /* 0x001fc80000000619 */
[----:B-1----:R-:W-:-:S04]  /*3100*/  IDP.4A.S8.S8 R18, R21, R23, R18 ;  /* 0x0000001715127226 */ /* 0x002fc80000000612 */
[----:B--2---:R-:W-:Y:S02]  /*3110*/  IDP.4A.S8.S8 R18, R22, R19, R18 ;  /* 0x0000001316127226 */ /* 0x004fe40000000612 */
[----:B---3--:R-:W-:-:S03]  /*3120*/  FMUL.FTZ R17, R17, R14 ;  /* 0x0000000e11117220 */ /* 0x008fc60000410000 */
[----:B------:R-:W-:Y:S01]  /*3130*/  I2FP.F32.S32 R18, R18 ;  /* 0x0000001200127245 */ /* 0x000fe20000201400 */
[----:B------:R-:W-:Y:S01]  /*3140*/  FFMA.FTZ R12, R17, R13, R12 ;  /* 0x0000000d110c7223 */ /* 0x000fe2000001000c */
[----:B----4-:R-:W-:-:S04]  /*3150*/  FMUL.FTZ R15, R16, R15 ;  /* 0x0000000f100f7220 */ /* 0x010fc80000410000 */
[----:B------:R-:W-:Y:S01]  /*3160*/  FFMA.FTZ R51, R15, R18, R12 ;  /* 0x000000120f337223 */ /* 0x000fe2000001000c */
[----:B------:R-:W-:Y:S06]  /*3170*/  BAR.SYNC.DEFER_BLOCKING 0x0 ;  /* 0x0000000000007b1d */ /* 0x000fec0000010000 */
.L_x_341:
[----:B------:R-:W-:-:S04]  /*3180*/  UIADD3 UR4, UPT, UPT, UR4, 0x8, URZ ;  /* 0x0000000804047890 */ /* 0x000fc8000fffe0ff */
[----:B------:R-:W-:-:S09]  /*3190*/  UISETP.GE.AND UP0, UPT, UR4, UR10, UPT ;  /* 0x0000000a0400728c */ /* 0x000fd2000bf06270 */
[----:B------:R-:W-:Y:S05]  /*31a0*/  BRA.U !UP0, `(.L_x_342) ;  /* 0xffffffd508907547 */ /* 0x000fea000b83ffff */
.L_x_340:
        /* <DEDUP_REMOVED lines=16> */
.L_x_343:
        /* <DEDUP_REMOVED lines=13> */
.L_x_1207:


//--------------------- .text._Z8moe_q5_0IN3c108BFloat16ELb0EEvPKvS3_PT_PKiS7_S7_iiiiiii --------------------------
	.section	.text._Z8moe_q5_0IN3c108BFloat16ELb0EEvPKvS3_PT_PKiS7_S7_iiiiiii,"ax",@progbits
	.align	128
.text._Z8moe_q5_0IN3c108BFloat16ELb0EEvPKvS3_PT_PKiS7_S7_iiiiiii:
        .type           _Z8moe_q5_0IN3c108BFloat16ELb0EEvPKvS3_PT_PKiS7_S7_iiiiiii,@function
        .size           _Z8moe_q5_0IN3c108BFloat16ELb0EEvPKvS3_PT_PKiS7_S7_iiiiiii,(.L_x_1208 - _Z8moe_q5_0IN3c108BFloat16ELb0EEvPKvS3_PT_PKiS7_S7_iiiiiii)
        .other          _Z8moe_q5_0IN3c108BFloat16ELb0EEvPKvS3_PT_PKiS7_S7_iiiiiii,@"STO_CUDA_ENTRY STV_DEFAULT"
_Z8moe_q5_0IN3c108BFloat16ELb0EEvPKvS3_PT_PKiS7_S7_iiiiiii:
        /* <DEDUP_REMOVED lines=46> */
[C---:B------:R-:W-:Y:S01]  /*02e0*/  LOP3.LUT R2, R0.reuse, 0x7, RZ, 0xc0, !PT ;  /* 0x0000000700027812 */ /* 0x040fe200078ec0ff */
[----:B------:R-:W-:Y:S01]  /*02f0*/  ULEA.HI.X.SX32 UR13, UR4, UR13, 0x1, UP0 ;  /* 0x0000000d040d7291 */ /* 0x000fe200080f0eff */
[----:B------:R-:W-:Y:S01]  /*0300*/  IMAD.SHL.U32 R5, R0, 0x2, RZ ;  /* 0x0000000200057824 */ /* 0x000fe200078e00ff */
[----:B----4-:R-:W-:Y:S01]  /*0310*/  USHF.R.S32.HI UR4, URZ, 0x1f, UR16 ;  /* 0x0000001fff047899 */ /* 0x010fe20008011410 */
[CC--:B------:R-:W-:Y:S01]  /*0320*/  LEA.HI R4, R19.reuse, R2.reuse, RZ, 0x1e ;  /* 0x0000000213047211 */ /* 0x0c0fe200078ff0ff */
[----:B------:R-:W-:Y:S01]  /*0330*/  VIADD R3, R19, 0x10 ;  /* 0x0000001013037836 */ /* 0x000fe20000000000 */
[----:B------:R-:W-:Y:S01]  /*0340*/  LOP3.LUT R28, R22, 0x1c, RZ, 0xc0, !PT ;  /* 0x0000001c161c7812 */ /* 0x000fe200078ec0ff */
[----:B--2---:R-:W-:Y:S01]  /*0350*/  ULEA UR9, UR10, UR9, 0x18 ;  /* 0x000000090a097291 */ /* 0x004fe2000f8ec0ff */
[----:B------:R-:W-:Y:S01]  /*0360*/  IMAD.IADD R21, R7, 0x1, R0 ;  /* 0x0000000107157824 */ /* 0x000fe200078e0200 */
[----:B------:R-:W-:Y:S01]  /*0370*/  ULEA.HI UR4, UR4, UR16, URZ, 0x5 ;  /* 0x0000001004047291 */ /* 0x000fe2000f8f28ff */
[C---:B------:R-:W-:Y:S01]  /*0380*/  IMAD R4, R19.reuse, 0x8, R4 ;  /* 0x0000000813047824 */ /* 0x040fe200078e0204 */
[----:B------:R-:W-:Y:S01]  /*0390*/  IADD3 R28, P0, PT, R28, UR14, RZ ;  /* 0x0000000e1c1c7c10 */ /* 0x000fe2000ff1e0ff */
[----:B------:R-:W-:Y:S01]  /*03a0*/  IMAD R19, R19, UR11, R2 ;  /* 0x0000000b13137c24 */ /* 0x000fe2000f8e0202 */
[----:B------:R-:W-:Y:S01]  /*03b0*/  LEA.HI R2, R3, R2, RZ, 0x1e ;  /* 0x0000000203027211 */ /* 0x000fe200078ff0ff */
[----:B------:R-:W-:Y:S01]  /*03c0*/  ULEA UR14, UR10, UR6, 0x18 ;  /* 0x000000060a0e7291 */ /* 0x000fe2000f8ec0ff */
[----:B------:R-:W-:Y:S01]  /*03d0*/  IMAD R5, R16, 0x41, R5 ;  /* 0x0000004110057824 */ /* 0x000fe200078e0205 */
[----:B------:R-:W-:Y:S01]  /*03e0*/  UIADD3 UR6, UPT, UPT, UR6, 0x2080, URZ ;  /* 0x0000208006067890 */ /* 0x000fe2000fffe0ff */
[----:B------:R-:W-:Y:S01]  /*03f0*/  IMAD.X R29, RZ, RZ, UR15, P0 ;  /* 0x0000000fff1d7e24 */ /* 0x000fe200080e06ff */
[----:B------:R-:W-:Y:S01]  /*0400*/  LOP3.LUT R22, R23, 0x7c, R22, 0xf8, !PT ;  /* 0x0000007c17167812 */ /* 0x000fe200078ef816 */
[----:B------:R-:W-:Y:S01]  /*0410*/  IMAD R17, R3, 0x8, R2 ;  /* 0x0000000803117824 */ /* 0x000fe200078e0202 */
[----:B------:R-:W-:Y:S01]  /*0420*/  SHF.R.U32.HI R3, RZ, 0x2, R0 ;  /* 0x00000002ff037819 */ /* 0x000fe20000011600 */
[----:B------:R-:W-:Y:S01]  /*0430*/  ULEA UR6, UR10, UR6, 0x18 ;  /* 0x000000060a067291 */ /* 0x000fe2000f8ec0ff */
[----:B------:R-:W-:Y:S01]  /*0440*/  LEA R21, R21, UR9, 0x2 ;  /* 0x0000000915157c11 */ /* 0x000fe2000f8e10ff */
[----:B------:R-:W-:Y:S01]  /*0450*/  ULEA UR8, UR10, UR7, 0x18 ;  /* 0x000000070a087291 */ /* 0x000fe2000f8ec0ff */
[----:B------:R-:W-:Y:S01]  /*0460*/  LEA R20, R5, UR14, 0x2 ;  /* 0x0000000e05147c11 */ /* 0x000fe2000f8e10ff */
[----:B------:R-:W-:Y:S01]  /*0470*/  IMAD R2, R0, 0x8, R3 ;  /* 0x0000000800027824 */ /* 0x000fe200078e0203 */
[----:B------:R-:W-:Y:S01]  /*0480*/  LEA R16, R16, UR9, 0x4 ;  /* 0x0000000910107c11 */ /* 0x000fe2000f8e20ff */
[----:B------:R-:W-:Y:S01]  /*0490*/  IMAD.U32 R3, RZ, RZ, UR14 ;  /* 0x0000000eff037e24 */ /* 0x000fe2000f8e00ff */
[----:B------:R-:W-:Y:S01]  /*04a0*/  LEA R18, R4, UR6, 0x2 ;  /* 0x0000000604127c11 */ /* 0x000fe2000f8e10ff */
[----:B------:R-:W-:Y:S01]  /*04b0*/  USHF.R.S32.HI UR10, URZ, 0x5, UR4 ;  /* 0x00000005ff0a7899 */ /* 0x000fe20008011404 */
[----:B------:R-:W-:Y:S01]  /*04c0*/  LEA R2, R2, UR6, 0x2 ;  /* 0x0000000602027c11 */ /* 0x000fe2000f8e10ff */
[----:B------:R-:W-:Y:S01]  /*04d0*/  IMAD R3, R0, 0x104, R3 ;  /* 0x0000010400037824 */ /* 0x000fe200078e0203 */
[----:B------:R-:W-:Y:S01]  /*04e0*/  LEA R17, R17, UR6, 0x2 ;  /* 0x0000000611117c11 */ /* 0x000fe2000f8e10ff */
[----:B-1----:R-:W-:-:S08]  /*04f0*/  UMOV UR4, URZ ;  /* 0x000000ff00047c82 */ /* 0x002fd00008000000 */
.L_x_346:
[----:B0-----:R-:W0:Y:S01]  /*0500*/  S2R R13, SR_TID.Y ;  /* 0x00000000000d7919 */ /* 0x001e220000002200 */
[----:B------:R-:W-:Y:S01]  /*0510*/  UIMAD UR6, UR5, UR11, URZ ;  /* 0x0000000b050672a4 */ /* 0x000fe2000f8e02ff */
[----:B------:R-:W-:Y:S01]  /*0520*/  SHF.R.U32.HI R4, RZ, 0x2, R0 ;  /* 0x00000002ff047819 */ /* 0x000fe20000011600 */
[----:B------:R-:W-:Y:S01]  /*0530*/  UMOV UR7, UR13 ;  /* 0x0000000d00077c82 */ /* 0x000fe20008000000 */
[----:B------:R-:W-:Y:S01]  /*0540*/  IMAD.SHL.U32 R11, R0, 0x4, RZ ;  /* 0x00000004000b7824 */ /* 0x000fe200078e00ff */
[----:B------:R-:W-:-:S04]  /*0550*/  UIADD3 UR9, UP0, UPT, UR6, UR4, URZ ;  /* 0x0000000406097290 */ /* 0x000fc8000ff1e0ff */
[----:B------:R-:W-:Y:S01]  /*0560*/  ULEA.HI.X.SX32 UR14, UR6, URZ, 0x1, UP0 ;  /* 0x000000ff060e7291 */ /* 0x000fe200080f0eff */
[----:B------:R-:W-:Y:S02]  /*0570*/  LOP3.LUT R11, R11, 0xc, RZ, 0xc0, !PT ;  /* 0x0000000c0b0b7812 */ /* 0x000fe400078ec0ff */
[----:B------:R-:W-:Y:S01]  /*0580*/  UMOV UR6, UR12 ;  /* 0x0000000c00067c82 */ /* 0x000fe20008000000 */
[----:B------:R-:W-:Y:S02]  /*0590*/  UIMAD UR14, UR14, 0x16, URZ ;  /* 0x000000160e0e78a4 */ /* 0x000fe4000f8e02ff */
[----:B------:R-:W-:-:S04]  /*05a0*/  UIMAD.WIDE.U32 UR6, UR9, 0x16, UR6 ;  /* 0x00000016090678a5 */ /* 0x000fc8000f8e0006 */
[----:B------:R-:W-:Y:S02]  /*05b0*/  UIADD3 UR14, UPT, UPT, UR7, UR14, URZ ;  /* 0x0000000e070e7290 */ /* 0x000fe4000fffe0ff */
[----:B------:R-:W-:Y:S02]  /*05c0*/  IMAD.U32 R9, RZ, RZ, UR7 ;  /* 0x00000007ff097e24 */ /* 0x000fe4000f8e00ff */
[----:B------:R-:W-:Y:S02]  /*05d0*/  IMAD.U32 R8, RZ, RZ, UR6 ;  /* 0x00000006ff087e24 */ /* 0x000fe4000f8e00ff */
[----:B------:R-:W-:Y:S02]  /*05e0*/  IMAD.U32 R9, RZ, RZ, UR14 ;  /* 0x0000000eff097e24 */ /* 0x000fe4000f8e00ff */
[----:B0-----:R-:W-:Y:S02]  /*05f0*/  IMAD R13, R13, UR11, R4 ;  /* 0x0000000b0d0d7c24 */ /* 0x001fe4000f8e0204 */
[----:B------:R-:W-:-:S04]  /*0600*/  IMAD.U32 R4, RZ, RZ, UR11 ;  /* 0x0000000bff047e24 */ /* 0x000fc8000f8e00ff */
[----:B------:R-:W-:-:S04]  /*0610*/  IMAD R15, R4, 0x8, R13 ;  /* 0x00000008040f7824 */ /* 0x000fc800078e020d */
[----:B------:R-:W-:-:S05]  /*0620*/  IMAD.WIDE.U32 R6, R15, 0x16, R8 ;  /* 0x000000160f067825 */ /* 0x000fca00078e0008 */
[----:B------:R-:W2:Y:S01]  /*0630*/  LDG.E.U16.CONSTANT R10, desc[UR18][R6.64+0x2] ;  /* 0x00000212060a7981 */ /* 0x000ea2000c1e9500 */
[----:B------:R-:W-:-:S03]  /*0640*/  IADD3 R4, P0, PT, R11, R6, RZ ;  /* 0x000000060b047210 */ /* 0x000fc60007f1e0ff */
[----:B------:R-:W2:Y:S02]  /*0650*/  LDG.E.U16.CONSTANT R14, desc[UR18][R6.64+0x4] ;  /* 0x00000412060e7981 */ /* 0x000ea4000c1e9500 */
[----:B------:R-:W-:-:S05]  /*0660*/  IMAD.X R5, RZ, RZ, R7, P0 ;  /* 0x000000ffff057224 */ /* 0x000fca00000e0607 */
[----:B------:R-:W3:Y:S04]  /*0670*/  LDG.E.U16.CONSTANT R12, desc[UR18][R4.64+0x6] ;  /* 0x00000612040c7981 */ /* 0x000ee8000c1e9500 */
[----:B------:R-:W3:Y:S01]  /*0680*/  LDG.E.U16.CONSTANT R27, desc[UR18][R4.64+0x8] ;  /* 0x00000812041b7981 */ /* 0x000ee2000c1e9500 */
[----:B--2---:R-:W-:-:S05]  /*0690*/  IMAD R10, R14, 0x10000, R10 ;  /* 0x000100000e0a7824 */ /* 0x004fca00078e020a */
[----:B------:R-:W-:-:S05]  /*06a0*/  SHF.R.S32.HI R10, RZ, R11, R10 ;  /* 0x0000000bff0a7219 */ /* 0x000fca000001140a */
[----:B------:R-:W-:Y:S02]  /*06b0*/  IMAD.SHL.U32 R14, R10, 0x10, RZ ;  /* 0x000000100a0e7824 */ /* 0x000fe400078e00ff */
[----:B---3--:R-:W-:-:S03]  /*06c0*/  IMAD R12, R27, 0x10000, R12 ;  /* 0x000100001b0c7824 */ /* 0x008fc600078e020c */
[----:B------:R-:W-:Y:S01]  /*06d0*/  LOP3.LUT R27, R14, 0x10, RZ, 0xc0, !PT ;  /* 0x000000100e1b7812 */ /* 0x000fe200078ec0ff */
[----:B------:R-:W-:-:S03]  /*06e0*/  IMAD.SHL.U32 R14, R10, 0x800, RZ ;  /* 0x000008000a0e7824 */ /* 0x000fc600078e00ff */
[----:B------:R-:W-:Y:S01]  /*06f0*/  LOP3.LUT R27, R27, 0xf0f0f0f, R12, 0xf8, !PT ;  /* 0x0f0f0f0f1b1b7812 */ /* 0x000fe200078ef80c */
[C---:B------:R-:W-:Y:S01]  /*0700*/  IMAD.SHL.U32 R7, R10.reuse, 0x40000, RZ ;  /* 0x000400000a077824 */ /* 0x040fe200078e00ff */
[----:B------:R-:W-:Y:S02]  /*0710*/  SHF.R.U32.HI R6, RZ, 0xc, R10 ;  /* 0x0000000cff067819 */ /* 0x000fe4000001160a */
[----:B------:R-:W-:Y:S01]  /*0720*/  LOP3.LUT R14, R27, 0x1000, R14, 0xf8, !PT ;  /* 0x000010001b0e7812 */ /* 0x000fe200078ef80e */
[----:B------:R-:W-:Y:S01]  /*0730*/  IMAD.SHL.U32 R4, R10, 0x2000000, RZ ;  /* 0x020000000a047824 */ /* 0x000fe200078e00ff */
[----:B------:R-:W-:Y:S02]  /*0740*/  LOP3.LUT R27, R6, 0x10, RZ, 0xc0, !PT ;  /* 0x00000010061b7812 */ /* 0x000fe400078ec0ff */
[----:B------:R-:W-:Y:S02]  /*0750*/  LOP3.LUT R5, R14, 0x100000, R7, 0xf8, !PT ;  /* 0x001000000e057812 */ /* 0x000fe400078ef807 */
[----:B------:R-:W-:-:S02]  /*0760*/  SHF.R.U32.HI R12, RZ, 0x4, R12 ;  /* 0x00000004ff0c7819 */ /* 0x000fc4000001160c */
[----:B------:R-:W-:Y:S02]  /*0770*/  LOP3.LUT R5, R5, 0x10000000, R4, 0xf8, !PT ;  /* 0x1000000005057812 */ /* 0x000fe400078ef804 */
[----:B------:R-:W-:Y:S02]  /*0780*/  LOP3.LUT R12, R27, 0xf0f0f0f, R12, 0xf8, !PT ;  /* 0x0f0f0f0f1b0c7812 */ /* 0x000fe400078ef80c */
[----:B------:R-:W-:Y:S01]  /*0790*/  SHF.R.U32.HI R7, RZ, 0x5, R10 ;  /* 0x00000005ff077819 */ /* 0x000fe2000001160a */
[----:B------:R-:W-:Y:S02]  /*07a0*/  IMAD.SHL.U32 R4, R10, 0x4, RZ ;  /* 0x000000040a047824 */ /* 0x000fe400078e00ff */
[----:B------:R-:W-:Y:S01]  /*07b0*/  VIADD R6, R5, 0x70707070 ;  /* 0x7070707005067836 */ /* 0x000fe20000000000 */
[----:B------:R-:W-:Y:S01]  /*07c0*/  LOP3.LUT R7, R12, 0x1000, R7, 0xf8, !PT ;  /* 0x000010000c077812 */ /* 0x000fe200078ef807 */
[----:B------:R-:W-:-:S03]  /*07d0*/  IMAD.SHL.U32 R27, R10, 0x200, RZ ;  /* 0x000002000a1b7824 */ /* 0x000fc600078e00ff */
[----:B------:R-:W-:Y:S02]  /*07e0*/  LOP3.LUT R4, R7, 0x100000, R4, 0xf8, !PT ;  /* 0x0010000007047812 */ /* 0x000fe400078ef804 */
[----:B------:R-:W-:Y:S02]  /*07f0*/  LOP3.LUT R6, R6, 0x80808080, RZ, 0x3c, !PT ;  /* 0x8080808006067812 */ /* 0x000fe400078e3cff */
[----:B------:R-:W-:Y:S02]  /*0800*/  LOP3.LUT R4, R4, 0x10000000, R27, 0xf8, !PT ;  /* 0x1000000004047812 */ /* 0x000fe400078ef81b */
[C---:B------:R-:W-:Y:S02]  /*0810*/  LOP3.LUT R7, R5.reuse, 0x10101010, R6, 0x18, !PT ;  /* 0x1010101005077812 */ /* 0x040fe400078e1806 */
[----:B------:R-:W-:Y:S01]  /*0820*/  PRMT R10, R5, 0xba98, RZ ;  /* 0x0000ba98050a7816 */ /* 0x000fe200000000ff */
[----:B------:R-:W-:Y:S01]  /*0830*/  VIADD R5, R4, 0x70707070 ;  /* 0x7070707004057836 */ /* 0x000fe20000000000 */
[----:B------:R-:W-:Y:S01]  /*0840*/  PRMT R7, R7, 0xba98, RZ ;  /* 0x0000ba9807077816 */ /* 0x000fe200000000ff */
[----:B------:R-:W-:-:S03]  /*0850*/  IMAD.U32 R12, RZ, RZ, UR11 ;  /* 0x0000000bff0c7e24 */ /* 0x000fc6000f8e00ff */
[----:B------:R-:W-:Y:S02]  /*0860*/  LOP3.LUT R10, R7, 0x7f7f7f7f, R10, 0x60, !PT ;  /* 0x7f7f7f7f070a7812 */ /* 0x000fe400078e600a */
[----:B------:R-:W-:Y:S02]  /*0870*/  LOP3.LUT R5, R5, 0x80808080, RZ, 0x3c, !PT ;  /* 0x8080808005057812 */ /* 0x000fe400078e3cff */
[----:B------:R-:W-:Y:S01]  /*0880*/  LOP3.LUT R10, R10, R6, R7, 0xf4, !PT ;  /* 0x000000060a0a7212 */ /* 0x000fe200078ef407 */
[----:B------:R-:W-:Y:S01]  /*0890*/  IMAD R7, R12, 0x4, R15 ;  /* 0x000000040c077824 */ /* 0x000fe200078e020f */
[C---:B------:R-:W-:Y:S02]  /*08a0*/  LOP3.LUT R6, R4.reuse, 0x10101010, R5, 0x18, !PT ;  /* 0x1010101004067812 */ /* 0x040fe400078e1805 */
[----:B------:R-:W-:Y:S02]  /*08b0*/  PRMT R15, R4, 0xba98, RZ ;  /* 0x0000ba98040f7816 */ /* 0x000fe400000000ff */
[----:B------:R-:W-:Y:S01]  /*08c0*/  PRMT R4, R6, 0xba98, RZ ;  /* 0x0000ba9806047816 */ /* 0x000fe200000000ff */
[----:B------:R-:W-:-:S03]  /*08d0*/  IMAD.WIDE.U32 R6, R7, 0x16, R8 ;  /* 0x0000001607067825 */ /* 0x000fc600078e0008 */
[----:B------:R-:W-:Y:S02]  /*08e0*/  LOP3.LUT R15, R4, 0x7f7f7f7f, R15, 0x60, !PT ;  /* 0x7f7f7f7f040f7812 */ /* 0x000fe400078e600f */
[----:B------:R-:W2:Y:S04]  /*08f0*/  LDG.E.U16.CONSTANT R14, desc[UR18][R6.64+0x2] ;  /* 0x00000212060e7981 */ /* 0x000ea8000c1e9500 */
[----:B------:R-:W2:Y:S01]  /*0900*/  LDG.E.U16.CONSTANT R26, desc[UR18][R6.64+0x4] ;  /* 0x00000412061a7981 */ /* 0x000ea2000c1e9500 */
[----:B------:R-:W-:Y:S02]  /*0910*/  LOP3.LUT R15, R15, R5, R4, 0xf4, !PT ;  /* 0x000000050f0f7212 */ /* 0x000fe400078ef404 */
[----:B------:R-:W-:-:S05]  /*0920*/  IADD3 R4, P0, PT, R11, R6, RZ ;  /* 0x000000060b047210 */ /* 0x000fca0007f1e0ff */
[----:B------:R-:W-:-:S05]  /*0930*/  IMAD.X R5, RZ, RZ, R7, P0 ;  /* 0x000000ffff057224 */ /* 0x000fca00000e0607 */
[----:B------:R-:W3:Y:S04]  /*0940*/  LDG.E.U16.CONSTANT R12, desc[UR18][R4.64+0x6] ;  /* 0x00000612040c7981 */ /* 0x000ee8000c1e9500 */
[----:B------:R-:W3:Y:S04]  /*0950*/  LDG.E.U16.CONSTANT R27, desc[UR18][R4.64+0x8] ;  /* 0x00000812041b7981 */ /* 0x000ee8000c1e9500 */
[----:B------:R0:W-:Y:S01]  /*0960*/  STS [R20+0x820], R10 ;  /* 0x0008200a14007388 */ /* 0x0001e20000000800 */
[----:B--2---:R-:W-:-:S05]  /*0970*/  IMAD R14, R26, 0x10000, R14 ;  /* 0x000100001a0e7824 */ /* 0x004fca00078e020e */
[----:B------:R-:W-:-:S05]  /*0980*/  SHF.R.S32.HI R14, RZ, R11, R14 ;  /* 0x0000000bff0e7219 */ /* 0x000fca000001140e */
[----:B------:R-:W-:-:S05]  /*0990*/  IMAD.SHL.U32 R26, R14, 0x10, RZ ;  /* 0x000000100e1a7824 */ /* 0x000fca00078e00ff */
[----:B------:R-:W-:Y:S01]  /*09a0*/  LOP3.LUT R26, R26, 0x10, RZ, 0xc0, !PT ;  /* 0x000000101a1a7812 */ /* 0x000fe200078ec0ff */
[----:B---3--:R-:W-:Y:S02]  /*09b0*/  IMAD R27, R27, 0x10000, R12 ;  /* 0x000100001b1b7824 */ /* 0x008fe400078e020c */
        /* <DEDUP_REMOVED lines=14> */
[----:B------:R-:W-:-:S02]  /*0aa0*/  LOP3.LUT R4, R4, 0x10, RZ, 0xc0, !PT ;  /* 0x0000001004047812 */ /* 0x000fc400078ec0ff */
[----:B------:R-:W-:Y:S02]  /*0ab0*/  SHF.R.U32.HI R27, RZ, 0x4, R27 ;  /* 0x00000004ff1b7819 */ /* 0x000fe4000001161b */
[----:B------:R-:W-:Y:S02]  /*0ac0*/  LOP3.LUT R12, R7, R5, R6, 0xf4, !PT ;  /* 0x00000005070c7212 */ /* 0x000fe400078ef406 */
[----:B------:R-:W-:Y:S02]  /*0ad0*/  LOP3.LUT R4, R4, 0xf0f0f0f, R27, 0xf8, !PT ;  /* 0x0f0f0f0f04047812 */ /* 0x000fe400078ef81b */
[----:B------:R-:W-:-:S04]  /*0ae0*/  SHF.R.U32.HI R5, RZ, 0x5, R14 ;  /* 0x00000005ff057819 */ /* 0x000fc8000001160e */
        /* <DEDUP_REMOVED lines=8> */
[----:B------:R-:W-:Y:S01]  /*0b70*/  PRMT R6, R4, 0xba98, RZ ;  /* 0x0000ba9804067816 */ /* 0x000fe200000000ff */
[----:B------:R-:W-:Y:S01]  /*0b80*/  IMAD.U32 R14, RZ, RZ, UR11 ;  /* 0x0000000bff0e7e24 */ /* 0x000fe2000f8e00ff */
[----:B------:R-:W-:-:S03]  /*0b90*/  PRMT R4, R5, 0xba98, RZ ;  /* 0x0000ba9805047816 */ /* 0x000fc600000000ff */
[----:B------:R-:W-:Y:S01]  /*0ba0*/  IMAD R7, R14, 0x4, R13 ;  /* 0x000000040e077824 */ /* 0x000fe200078e020d */
[----:B------:R-:W-:-:S04]  /*0bb0*/  LOP3.LUT R6, R4, 0x7f7f7f7f, R6, 0x60, !PT ;  /* 0x7f7f7f7f04067812 */ /* 0x000fc800078e6006 */
[----:B------:R-:W-:Y:S01]  /*0bc0*/  LOP3.LUT R27, R6, R27, R4, 0xf4, !PT ;  /* 0x0000001b061b7212 */ /* 0x000fe200078ef404 */
[----:B------:R-:W-:-:S03]  /*0bd0*/  IMAD.WIDE.U32 R6, R7, 0x16, R8 ;  /* 0x0000001607067825 */ /* 0x000fc600078e0008 */
[----:B------:R-:W-:Y:S02]  /*0be0*/  IADD3 R4, P0, PT, R11, R6, RZ ;  /* 0x000000060b047210 */ /* 0x000fe40007f1e0ff */
[----:B0-----:R-:W2:Y:S03]  /*0bf0*/  LDG.E.U16.CONSTANT R10, desc[UR18][R6.64+0x2] ;  /* 0x00000212060a7981 */ /* 0x001ea6000c1e9500 */
[----:B------:R-:W-:-:S05]  /*0c00*/  IMAD.X R5, RZ, RZ, R7, P0 ;  /* 0x000000ffff057224 */ /* 0x000fca00000e0607 */
[----:B------:R-:W3:Y:S04]  /*0c10*/  LDG.E.U16.CONSTANT R14, desc[UR18][R4.64+0x6] ;  /* 0x00000612040e7981 */ /* 0x000ee8000c1e9500 */
[----:B------:R-:W2:Y:S04]  /*0c20*/  LDG.E.U16.CONSTANT R7, desc[UR18][R6.64+0x4] ;  /* 0x0000041206077981 */ /* 0x000ea8000c1e9500 */
[----:B------:R-:W3:Y:S04]  /*0c30*/  LDG.E.U16.CONSTANT R26, desc[UR18][R4.64+0x8] ;  /* 0x00000812041a7981 */ /* 0x000ee8000c1e9500 */
[----:B------:R0:W-:Y:S04]  /*0c40*/  STS [R20+0x824], R15 ;  /* 0x0008240f14007388 */ /* 0x0001e80000000800 */
[----:B------:R1:W-:Y:S01]  /*0c50*/  STS [R20+0xc30], R12 ;  /* 0x000c300c14007388 */ /* 0x0003e20000000800 */
[----:B--2---:R-:W-:-:S05]  /*0c60*/  IMAD R10, R7, 0x10000, R10 ;  /* 0x00010000070a7824 */ /* 0x004fca00078e020a */
[----:B0-----:R-:W-:Y:S01]  /*0c70*/  SHF.R.S32.HI R15, RZ, R11, R10 ;  /* 0x0000000bff0f7219 */ /* 0x001fe2000001140a */
        /* <DEDUP_REMOVED lines=34> */
[----:B------:R-:W-:-:S03]  /*0ea0*/  IMAD.WIDE.U32 R6, R13, 0x16, R8 ;  /* 0x000000160d067825 */ /* 0x000fc600078e0008 */
[----:B------:R-:W-:Y:S02]  /*0eb0*/  IADD3 R4, P0, PT, R11, R6, RZ ;  /* 0x000000060b047210 */ /* 0x000fe40007f1e0ff */
[----:B-1----:R-:W2:Y:S03]  /*0ec0*/  LDG.E.U16.CONSTANT R12, desc[UR18][R6.64+0x2] ;  /* 0x00000212060c7981 */ /* 0x002ea6000c1e9500 */
[----:B------:R-:W-:Y:S02]  /*0ed0*/  IMAD.X R5, RZ, RZ, R7, P0 ;  /* 0x000000ffff057224 */ /* 0x000fe400000e0607 */
[----:B------:R-:W-:-:S03]  /*0ee0*/  IMAD.U32 R14, RZ, RZ, UR11 ;  /* 0x0000000bff0e7e24 */ /* 0x000fc6000f8e00ff */
[----:B------:R-:W3:Y:S04]  /*0ef0*/  LDG.E.U16.CONSTANT R26, desc[UR18][R4.64+0x8] ;  /* 0x00000812041a7981 */ /* 0x000ee8000c1e9500 */
[----:B------:R-:W2:Y:S01]  /*0f00*/  LDG.E.U16.CONSTANT R7, desc[UR18][R6.64+0x4] ;  /* 0x0000041206077981 */ /* 0x000ea2000c1e9500 */
[----:B------:R-:W-:-:S03]  /*0f10*/  IMAD R13, R14, 0x10, R13 ;  /* 0x000000100e0d7824 */ /* 0x000fc600078e020d */
        /* <DEDUP_REMOVED lines=43> */
[----:B-1----:R-:W2:Y:S03]  /*11d0*/  LDG.E.U16.CONSTANT R10, desc[UR18][R6.64+0x2] ;  /* 0x00000212060a7981 */ /* 0x002ea6000c1e9500 */
[----:B------:R-:W-:-:S05]  /*11e0*/  IMAD.X R5, RZ, RZ, R7, P0 ;  /* 0x000000ffff057224 */ /* 0x000fca00000e0607 */
[----:B------:R-:W3:Y:S04]  /*11f0*/  LDG.E.U16.CONSTANT R14, desc[UR18][R4.64+0x6] ;  /* 0x00000612040e7981 */ /* 0x000ee8000c1e9500 */
[----:B------:R-:W2:Y:S04]  /*1200*/  LDG.E.U16.CONSTANT R7, desc[UR18][R6.64+0x4] ;  /* 0x0000041206077981 */ /* 0x000ea8000c1e9500 */
[----:B------:R-:W3:Y:S04]  /*1210*/  LDG.E.U16.CONSTANT R26, desc[UR18][R4.64+0x8] ;  /* 0x00000812041a7981 */ /* 0x000ee8000c1e9500 */
[----:B------:R0:W-:Y:S04]  /*1220*/  STS [R20+0x414], R15 ;  /* 0x0004140f14007388 */ /* 0x0001e80000000800 */
[----:B------:R1:W-:Y:S01]  /*1230*/  STS [R20], R12 ;  /* 0x0000000c14007388 */ /* 0x0003e20000000800 */
        /* <DEDUP_REMOVED lines=80> */
[----:B------:R-:W-:Y:S01]  /*1740*/  LOP3.LUT R7, R6, 0x7f7f7f7f, R7, 0x60, !PT ;  /* 0x7f7f7f7f06077812 */ /* 0x000fe200078e6007 */
[----:B------:R-:W-:-:S03]  /*1750*/  IMAD.U32 R14, RZ, RZ, UR11 ;  /* 0x0000000bff0e7e24 */ /* 0x000fc6000f8e00ff */
[----:B------:R-:W-:Y:S01]  /*1760*/  LOP3.LUT R27, R7, R5, R6, 0xf4, !PT ;  /* 0x00000005071b7212 */ /* 0x000fe200078ef406 */
[----:B------:R-:W-:-:S04]  /*1770*/  IMAD.WIDE.U32 R6, R13, 0x16, R8 ;  /* 0x000000160d067825 */ /* 0x000fc800078e0008 */
[----:B------:R-:W-:Y:S01]  /*1780*/  IMAD R14, R14, 0x4, R13 ;  /* 0x000000040e0e7824 */ /* 0x000fe200078e020d */
[----:B------:R-:W-:Y:S01]  /*1790*/  IADD3 R4, P0, PT, R11, R6, RZ ;  /* 0x000000060b047210 */ /* 0x000fe20007f1e0ff */
[----:B------:R-:W2:Y:S04]  /*17a0*/  LDG.E.U16.CONSTANT R13, desc[UR18][R6.64+0x2] ;  /* 0x00000212060d7981 */ /* 0x000ea8000c1e9500 */
[----:B------:R-:W-:-:S05]  /*17b0*/  IMAD.X R5, RZ, RZ, R7, P0 ;  /* 0x000000ffff057224 */ /* 0x000fca00000e0607 */
[----:B------:R-:W3:Y:S04]  /*17c0*/  LDG.E.U16.CONSTANT R26, desc[UR18][R4.64+0x6] ;  /* 0x00000612041a7981 */ /* 0x000ee8000c1e9500 */
[----:B------:R-:W2:Y:S04]  /*17d0*/  LDG.E.U16.CONSTANT R6, desc[UR18][R6.64+0x4] ;  /* 0x0000041206067981 */ /* 0x000ea8000c1e9500 */
[----:B------:R-:W3:Y:S04]  /*17e0*/  LDG.E.U16.CONSTANT R5, desc[UR18][R4.64+0x8] ;  /* 0x0000081204057981 */ /* 0x000ee8000c1e9500 */
[----:B------:R0:W-:Y:S04]  /*17f0*/  STS [R20+0x1454], R15 ;  /* 0x0014540f14007388 */ /* 0x0001e80000000800 */
[----:B------:R1:W-:Y:S01]  /*1800*/  STS [R20+0x1450], R10 ;  /* 0x0014500a14007388 */ /* 0x0003e20000000800 */
[----:B0-----:R-:W-:-:S05]  /*1810*/  IMAD.WIDE.U32 R14, R14, 0x16, R8 ;  /* 0x000000160e0e7825 */ /* 0x001fca00078e0008 */
[----:B-1----:R-:W4:Y:S01]  /*1820*/  LDG.E.U16.CONSTANT R10, desc[UR18][R14.64+0x2] ;  /* 0x000002120e0a7981 */ /* 0x002f22000c1e9500 */
[----:B--2---:R-:W-:-:S05]  /*1830*/  IMAD R13, R6, 0x10000, R13 ;  /* 0x00010000060d7824 */ /* 0x004fca00078e020d */
[----:B------:R-:W-:Y:S01]  /*1840*/  SHF.R.S32.HI R13, RZ, R11, R13 ;  /* 0x0000000bff0d7219 */ /* 0x000fe2000001140d */
[----:B---3--:R-:W-:Y:S02]  /*1850*/  IMAD R4, R5, 0x10000, R26 ;  /* 0x0001000005047824 */ /* 0x008fe400078e021a */
[----:B------:R-:W4:Y:S02]  /*1860*/  LDG.E.U16.CONSTANT R26, desc[UR18][R14.64+0x4] ;  /* 0x000004120e1a7981 */ /* 0x000f24000c1e9500 */
[----:B------:R-:W-:Y:S01]  /*1870*/  IMAD.SHL.U32 R5, R13, 0x10, RZ ;  /* 0x000000100d057824 */ /* 0x000fe200078e00ff */
[----:B------:R-:W-:Y:S02]  /*1880*/  SHF.R.U32.HI R6, RZ, 0xc, R13 ;  /* 0x0000000cff067819 */ /* 0x000fe4000001160d */
[----:B------:R-:W-:Y:S02]  /*1890*/  SHF.R.U32.HI R7, RZ, 0x4, R4 ;  /* 0x00000004ff077819 */ /* 0x000fe40000011604 */
[----:B------:R-:W-:-:S02]  /*18a0*/  LOP3.LUT R5, R5, 0x10, RZ, 0xc0, !PT ;  /* 0x0000001005057812 */ /* 0x000fc400078ec0ff */
[----:B------:R-:W-:Y:S02]  /*18b0*/  LOP3.LUT R6, R6, 0x10, RZ, 0xc0, !PT ;  /* 0x0000001006067812 */ /* 0x000fe400078ec0ff */
[----:B------:R-:W-:Y:S02]  /*18c0*/  LOP3.LUT R5, R5, 0xf0f0f0f, R4, 0xf8, !PT ;  /* 0x0f0f0f0f05057812 */ /* 0x000fe400078ef804 */
[----:B------:R-:W-:Y:S01]  /*18d0*/  LOP3.LUT R4, R6, 0xf0f0f0f, R7, 0xf8, !PT ;  /* 0x0f0f0f0f06047812 */ /* 0x000fe200078ef807 */
[----:B------:R-:W-:-:S05]  /*18e0*/  IMAD.SHL.U32 R6, R13, 0x800, RZ ;  /* 0x000008000d067824 */ /* 0x000fca00078e00ff */
[----:B------:R-:W-:Y:S01]  /*18f0*/  LOP3.LUT R5, R5, 0x1000, R6, 0xf8, !PT ;  /* 0x0000100005057812 */ /* 0x000fe200078ef806 */
[----:B------:R-:W-:-:S05]  /*1900*/  IMAD.SHL.U32 R6, R13, 0x40000, RZ ;  /* 0x000400000d067824 */ /* 0x000fca00078e00ff */
[----:B------:R-:W-:Y:S01]  /*1910*/  LOP3.LUT R5, R5, 0x100000, R6, 0xf8, !PT ;  /* 0x0010000005057812 */ /* 0x000fe200078ef806 */
[----:B------:R-:W-:Y:S01]  /*1920*/  IMAD.SHL.U32 R6, R13, 0x2000000, RZ ;  /* 0x020000000d067824 */ /* 0x000fe200078e00ff */
[----:B------:R-:W-:-:S04]  /*1930*/  SHF.R.U32.HI R7, RZ, 0x5, R13 ;  /* 0x00000005ff077819 */ /* 0x000fc8000001160d */
[----:B------:R-:W-:Y:S02]  /*1940*/  LOP3.LUT R5, R5, 0x10000000, R6, 0xf8, !PT ;  /* 0x1000000005057812 */ /* 0x000fe400078ef806 */
[----:B------:R-:W-:Y:S01]  /*1950*/  LOP3.LUT R4, R4, 0x1000, R7, 0xf8, !PT ;  /* 0x0000100004047812 */ /* 0x000fe200078ef807 */
[----:B------:R-:W-:Y:S02]  /*1960*/  IMAD.SHL.U32 R7, R13, 0x4, RZ ;  /* 0x000000040d077824 */ /* 0x000fe400078e00ff */
[----:B------:R-:W-:Y:S02]  /*1970*/  VIADD R6, R5, 0x70707070 ;  /* 0x7070707005067836 */ /* 0x000fe40000000000 */
[----:B------:R-:W-:Y:S01]  /*1980*/  IMAD.SHL.U32 R13, R13, 0x200, RZ ;  /* 0x000002000d0d7824 */ /* 0x000fe200078e00ff */
[----:B------:R-:W-:Y:S02]  /*1990*/  LOP3.LUT R4, R4, 0x100000, R7, 0xf8, !PT ;  /* 0x0010000004047812 */ /* 0x000fe400078ef807 */
[----:B------:R-:W-:-:S02]  /*19a0*/  LOP3.LUT R6, R6, 0x80808080, RZ, 0x3c, !PT ;  /* 0x8080808006067812 */ /* 0x000fc400078e3cff */
[----:B------:R-:W-:Y:S02]  /*19b0*/  LOP3.LUT R4, R4, 0x10000000, R13, 0xf8, !PT ;  /* 0x1000000004047812 */ /* 0x000fe400078ef80d */
[C---:B------:R-:W-:Y:S02]  /*19c0*/  LOP3.LUT R7, R5.reuse, 0x10101010, R6, 0x18, !PT ;  /* 0x1010101005077812 */ /* 0x040fe400078e1806 */
[----:B------:R-:W-:Y:S01]  /*19d0*/  PRMT R5, R5, 0xba98, RZ ;  /* 0x0000ba9805057816 */ /* 0x000fe200000000ff */
[----:B------:R-:W-:Y:S01]  /*19e0*/  VIADD R13, R4, 0x70707070 ;  /* 0x70707070040d7836 */ /* 0x000fe20000000000 */
[----:B------:R-:W-:-:S04]  /*19f0*/  PRMT R7, R7, 0xba98, RZ ;  /* 0x0000ba9807077816 */ /* 0x000fc800000000ff */
[----:B------:R-:W-:Y:S02]  /*1a00*/  LOP3.LUT R5, R7, 0x7f7f7f7f, R5, 0x60, !PT ;  /* 0x7f7f7f7f07057812 */ /* 0x000fe400078e6005 */
[----:B------:R-:W-:Y:S02]  /*1a10*/  LOP3.LUT R13, R13, 0x80808080, RZ, 0x3c, !PT ;  /* 0x808080800d0d7812 */ /* 0x000fe400078e3cff */
[----:B------:R-:W-:Y:S02]  /*1a20*/  LOP3.LUT R7, R5, R6, R7, 0xf4, !PT ;  /* 0x0000000605077212 */ /* 0x000fe400078ef407 */
[C---:B------:R-:W-:Y:S02]  /*1a30*/  LOP3.LUT R5, R4.reuse, 0x10101010, R13, 0x18, !PT ;  /* 0x1010101004057812 */ /* 0x040fe400078e180d */
[----:B------:R-:W-:Y:S02]  /*1a40*/  PRMT R6, R4, 0xba98, RZ ;  /* 0x0000ba9804067816 */ /* 0x000fe400000000ff */
[----:B------:R-:W-:-:S04]  /*1a50*/  PRMT R4, R5, 0xba98, RZ ;  /* 0x0000ba9805047816 */ /* 0x000fc800000000ff */
[----:B------:R-:W-:-:S04]  /*1a60*/  LOP3.LUT R6, R4, 0x7f7f7f7f, R6, 0x60, !PT ;  /* 0x7f7f7f7f04067812 */ /* 0x000fc800078e6006 */
[----:B------:R-:W-:Y:S02]  /*1a70*/  LOP3.LUT R13, R6, R13, R4, 0xf4, !PT ;  /* 0x0000000d060d7212 */ /* 0x000fe400078ef404 */
[----:B------:R-:W-:-:S05]  /*1a80*/  IADD3 R4, P0, PT, R11, R14, RZ ;  /* 0x0000000e0b047210 */ /* 0x000fca0007f1e0ff */
[----:B------:R-:W-:-:S05]  /*1a90*/  IMAD.X R5, RZ, RZ, R15, P0 ;  /* 0x000000ffff057224 */ /* 0x000fca00000e060f */
[----:B------:R-:W2:Y:S04]  /*1aa0*/  LDG.E.U16.CONSTANT R6, desc[UR18][R4.64+0x6] ;  /* 0x0000061204067981 */ /* 0x000ea8000c1e9500 */
[----:B------:R0:W2:Y:S01]  /*1ab0*/  LDG.E.U16.CONSTANT R15, desc[UR18][R4.64+0x8] ;  /* 0x00000812040f7981 */ /* 0x0000a2000c1e9500 */
[----:B----4-:R-:W-:-:S05]  /*1ac0*/  IMAD R10, R26, 0x10000, R10 ;  /* 0x000100001a0a7824 */ /* 0x010fca00078e020a */
[----:B------:R-:W-:-:S05]  /*1ad0*/  SHF.R.S32.HI R11, RZ, R11, R10 ;  /* 0x0000000bff0b7219 */ /* 0x000fca000001140a */
[----:B------:R-:W-:Y:S01]  /*1ae0*/  IMAD.SHL.U32 R10, R11, 0x10, RZ ;  /* 0x000000100b0a7824 */ /* 0x000fe200078e00ff */
[----:B------:R-:W-:-:S04]  /*1af0*/  SHF.R.U32.HI R14, RZ, 0xc, R11 ;  /* 0x0000000cff0e7819 */ /* 0x000fc8000001160b */
[----:B------:R-:W-:Y:S01]  /*1b00*/  LOP3.LUT R14, R14, 0x10, RZ, 0xc0, !PT ;  /* 0x000000100e0e7812 */ /* 0x000fe200078ec0ff */
[----:B0-----:R-:W-:Y:S02]  /*1b10*/  IMAD.SHL.U32 R5, R11, 0x40000, RZ ;  /* 0x000400000b057824 */ /* 0x001fe400078e00ff */
[----:B--2---:R-:W-:Y:S01]  /*1b20*/  IMAD R6, R15, 0x10000, R6 ;  /* 0x000100000f067824 */ /* 0x004fe200078e0206 */
[----:B------:R-:W-:-:S04]  /*1b30*/  LOP3.LUT R15, R10, 0x10, RZ, 0xc0, !PT ;  /* 0x000000100a0f7812 */ /* 0x000fc800078ec0ff */
[--C-:B------:R-:W-:Y:S02]  /*1b40*/  SHF.R.U32.HI R10, RZ, 0x4, R6.reuse ;  /* 0x00000004ff0a7819 */ /* 0x100fe40000011606 */
[----:B------:R-:W-:Y:S01]  /*1b50*/  LOP3.LUT R15, R15, 0xf0f0f0f, R6, 0xf8, !PT ;  /* 0x0f0f0f0f0f0f7812 */ /* 0x000fe200078ef806 */
[----:B------:R-:W-:Y:S01]  /*1b60*/  IMAD.SHL.U32 R6, R11, 0x800, RZ ;  /* 0x000008000b067824 */ /* 0x000fe200078e00ff */
[----:B------:R-:W-:-:S04]  /*1b70*/  LOP3.LUT R10, R14, 0xf0f0f0f, R10, 0xf8, !PT ;  /* 0x0f0f0f0f0e0a7812 */ /* 0x000fc800078ef80a */
[----:B------:R-:W-:Y:S02]  /*1b80*/  LOP3.LUT R6, R15, 0x1000, R6, 0xf8, !PT ;  /* 0x000010000f067812 */ /* 0x000fe400078ef806 */
[----:B------:R-:W-:Y:S01]  /*1b90*/  SHF.R.U32.HI R15, RZ, 0x5, R11 ;  /* 0x00000005ff0f7819 */ /* 0x000fe2000001160b */
[----:B------:R-:W-:-:S03]  /*1ba0*/  IMAD.U32 R14, RZ, RZ, UR11 ;  /* 0x0000000bff0e7e24 */ /* 0x000fc6000f8e00ff */
[----:B------:R-:W-:Y:S01]  /*1bb0*/  LOP3.LUT R10, R10, 0x1000, R15, 0xf8, !PT ;  /* 0x000010000a0a7812 */ /* 0x000fe200078ef80f */
[C---:B------:R-:W-:Y:S01]  /*1bc0*/  IMAD.SHL.U32 R15, R11.reuse, 0x4, RZ ;  /* 0x000000040b0f7824 */ /* 0x040fe200078e00ff */
[----:B------:R-:W-:Y:S01]  /*1bd0*/  LOP3.LUT R6, R6, 0x100000, R5, 0xf8, !PT ;  /* 0x0010000006067812 */ /* 0x000fe200078ef805 */
[----:B------:R-:W-:-:S03]  /*1be0*/  IMAD.SHL.U32 R5, R11, 0x2000000, RZ ;  /* 0x020000000b057824 */ /* 0x000fc600078e00ff */
[----:B------:R-:W-:Y:S01]  /*1bf0*/  LOP3.LUT R10, R10, 0x100000, R15, 0xf8, !PT ;  /* 0x001000000a0a7812 */ /* 0x000fe200078ef80f */
[----:B------:R-:W-:Y:S01]  /*1c00*/  IMAD R15, R14, 0x10, R19 ;  /* 0x000000100e0f7824 */ /* 0x000fe200078e0213 */
[----:B------:R-:W-:Y:S01]  /*1c10*/  LOP3.LUT R6, R6, 0x10000000, R5, 0xf8, !PT ;  /* 0x1000000006067812 */ /* 0x000fe200078ef805 */
[----:B------:R-:W-:-:S04]  /*1c20*/  IMAD.WIDE.U32 R4, R19, 0x16, R8 ;  /* 0x0000001613047825 */ /* 0x000fc800078e0008 */
[----:B------:R-:W-:Y:S02]  /*1c30*/  IMAD.WIDE.U32 R8, R15, 0x16, R8 ;  /* 0x000000160f087825 */ /* 0x000fe400078e0008 */
[----:B------:R0:W2:Y:S04]  /*1c40*/  LDG.E.U16.CONSTANT R4, desc[UR18][R4.64] ;  /* 0x0000001204047981 */ /* 0x0000a8000c1e9500 */
[----:B------:R1:W3:Y:S01]  /*1c50*/  LDG.E.U16.CONSTANT R8, desc[UR18][R8.64] ;  /* 0x0000001208087981 */ /* 0x0002e2000c1e9500 */
[----:B------:R-:W-:-:S05]  /*1c60*/  IMAD.SHL.U32 R11, R11, 0x200, RZ ;  /* 0x000002000b0b7824 */ /* 0x000fca00078e00ff */
[----:B------:R-:W-:Y:S01]  /*1c70*/  LOP3.LUT R10, R10, 0x10000000, R11, 0xf8, !PT ;  /* 0x100000000a0a7812 */ /* 0x000fe200078ef80b */
[----:B------:R-:W-:-:S04]  /*1c80*/  VIADD R11, R6, 0x70707070 ;  /* 0x70707070060b7836 */ /* 0x000fc80000000000 */
[----:B------:R-:W-:Y:S01]  /*1c90*/  VIADD R14, R10, 0x70707070 ;  /* 0x707070700a0e7836 */ /* 0x000fe20000000000 */
[----:B------:R-:W-:-:S04]  /*1ca0*/  LOP3.LUT R11, R11, 0x80808080, RZ, 0x3c, !PT ;  /* 0x808080800b0b7812 */ /* 0x000fc800078e3cff */
[----:B0-----:R-:W-:Y:S02]  /*1cb0*/  LOP3.LUT R5, R14, 0x80808080, RZ, 0x3c, !PT ;  /* 0x808080800e057812 */ /* 0x001fe400078e3cff */
        /* <DEDUP_REMOVED lines=11> */
[----:B------:R0:W-:Y:S04]  /*1d70*/  STS [R20+0x1044], R27 ;  /* 0x0010441b14007388 */ /* 0x0001e80000000800 */
[----:B------:R0:W-:Y:S04]  /*1d80*/  STS [R20+0x1860], R7 ;  /* 0x0018600714007388 */ /* 0x0001e80000000800 */
[----:B------:R0:W-:Y:S04]  /*1d90*/  STS [R20+0x1864], R13 ;  /* 0x0018640d14007388 */ /* 0x0001e80000000800 */
[----:B------:R0:W-:Y:S04]  /*1da0*/  STS [R20+0x1c70], R9 ;  /* 0x001c700914007388 */ /* 0x0001e80000000800 */
[----:B------:R0:W-:Y:S01]  /*1db0*/  STS [R20+0x1c74], R5 ;  /* 0x001c740514007388 */ /* 0x0001e20000000800 */
[----:B------:R-:W-:-:S04]  /*1dc0*/  USHF.L.U32 UR6, UR4, 0x5, URZ ;  /* 0x0000000504067899 */ /* 0x000fc800080006ff */
[----:B------:R-:W-:Y:S01]  /*1dd0*/  UISETP.GE.AND UP0, UPT, UR6, UR20, UPT ;  /* 0x000000140600728c */ /* 0x000fe2000bf06270 */
[----:B--2---:R-:W-:Y:S02]  /*1de0*/  HADD2.F32 R11, -RZ, R4.H0_H0 ;  /* 0x20000004ff0b7230 */ /* 0x004fe40000004100 */
[----:B---3--:R-:W-:-:S03]  /*1df0*/  HADD2.F32 R8, -RZ, R8.H0_H0 ;  /* 0x20000008ff087230 */ /* 0x008fc60000004100 */
        /* <DEDUP_REMOVED lines=16> */
[----:B------:R-:W-:-:S03]  /*1f00*/  ISETP.GE.AND P1, PT, R4, RZ, PT ;  /* 0x000000ff0400720c */ /* 0x000fc60003f26270 */
        /* <DEDUP_REMOVED lines=12> */
[----:B------:R-:W-:Y:S02]  /*1fd0*/  @!P2 LOP3.LUT R26, RZ, R7, RZ, 0x33, !PT ;  /* 0x00000007ff1aa212 */ /* 0x000fe400078e33ff */
[----:B------:R-:W-:Y:S02]  /*1fe0*/  LEA.HI R7, R0, UR4, RZ, 0x1d ;  /* 0x0000000400077c11 */ /* 0x000fe4000f8fe8ff */
        /* <DEDUP_REMOVED lines=22> */
[----:B------:R-:W-:Y:S01]  /*2150*/  LDS R7, [R3+0x14] ;  /* 0x0000140003077984 */ /* 0x000fe20000000800 */
[----:B0-----:R-:W-:-:S03]  /*2160*/  IDP.4A.S8.S8 R8, R5, R8, RZ ;  /* 0x0000000805087226 */ /* 0x001fc600000006ff */
[----:B------:R-:W0:Y:S01]  /*2170*/  LDS R5, [R3+0xc] ;  /* 0x00000c0003057984 */ /* 0x000e220000000800 */
[----:B-1----:R-:W-:-:S04]  /*2180*/  IDP.4A.S8.S8 R8, R27, R12, R8 ;  /* 0x0000000c1b087226 */ /* 0x002fc80000000608 */
[----:B--2---:R-:W-:Y:S02]  /*2190*/  IDP.4A.S8.S8 R4, R4, R9, R8 ;  /* 0x0000000904047226 */ /* 0x004fe40000000608 */
[----:B------:R-:W1:Y:S04]  /*21a0*/  LDS R8, [R3+0x18] ;  /* 0x0000180003087984 */ /* 0x000e680000000800 */
[----:B------:R-:W-:Y:S01]  /*21b0*/  LDS R9, [R3+0x20] ;  /* 0x0000200003097984 */ /* 0x000fe20000000800 */
[----:B0-----:R-:W-:-:S04]  /*21c0*/  IDP.4A.S8.S8 R5, R5, R13, R4 ;  /* 0x0000000d05057226 */ /* 0x001fc80000000604 */
[----:B------:R-:W-:Y:S02]  /*21d0*/  IDP.4A.S8.S8 R5, R6, R10, R5 ;  /* 0x0000000a06057226 */ /* 0x000fe40000000605 */
[----:B------:R-:W-:Y:S02]  /*21e0*/  LDS R10, [R3+0x1c] ;  /* 0x00001c00030a7984 */ /* 0x000fe40000000800 */
[----:B------:R-:W-:Y:S02]  /*21f0*/  IDP.4A.S8.S8 R14, R7, R14, R5 ;  /* 0x0000000e070e7226 */ /* 0x000fe40000000605 */
[----:B------:R-:W0:Y:S02]  /*2200*/  LDS.128 R4, [R23+UR8+0x20] ;  /* 0x0000200817047984 */ /* 0x000e240008000c00 */
[----:B-1----:R-:W-:Y:S02]  /*2210*/  IDP.4A.S8.S8 R8, R8, R11, R14 ;  /* 0x0000000b08087226 */ /* 0x002fe4000000060e */
[----:B------:R-:W-:Y:S01]  /*2220*/  LDS R11, [R3+0x24] ;  /* 0x00002400030b7984 */ /* 0x000fe20000000800 */
[----:B0-----:R-:W-:-:S02]  /*2230*/  IDP.4A.S8.S8 R9, R9, R4, RZ ;  /* 0x0000000409097226 */ /* 0x001fc400000006ff */
[----:B------:R-:W-:Y:S02]  /*2240*/  IDP.4A.S8.S8 R4, R10, R15, R8 ;  /* 0x0000000f0a047226 */ /* 0x000fe40000000608 */
[----:B------:R-:W0:Y:S04]  /*2250*/  LDS.128 R12, [R23+UR8+0x30] ;  /* 0x00003008170c7984 */ /* 0x000e280008000c00 */
[----:B------:R-:W1:Y:S04]  /*2260*/  LDS R8, [R3+0x28] ;  /* 0x0000280003087984 */ /* 0x000e680000000800 */
[----:B------:R-:W-:Y:S01]  /*2270*/  LDS R10, [R3+0x34] ;  /* 0x00003400030a7984 */ /* 0x000fe20000000800 */
[----:B0-----:R-:W-:-:S03]  /*2280*/  IDP.4A.S8.S8 R12, R11, R12, R9 ;  /* 0x0000000c0b0c7226 */ /* 0x001fc60000000609 */
[----:B------:R-:W0:Y:S01]  /*2290*/  LDS R9, [R3+0x2c] ;  /* 0x00002c0003097984 */ /* 0x000e220000000800 */
[----:B-1----:R-:W-:-:S03]  /*22a0*/  IDP.4A.S8.S8 R8, R8, R5, R12 ;  /* 0x0000000508087226 */ /* 0x002fc6000000060c */
[----:B------:R-:W1:Y:S04]  /*22b0*/  LDS R5, [R3+0x30] ;  /* 0x0000300003057984 */ /* 0x000e680000000800 */
[----:B------:R-:W2:Y:S01]  /*22c0*/  LDS R12, [R3+0x38] ;  /* 0x00003800030c7984 */ /* 0x000ea20000000800 */
[----:B0-----:R-:W-:Y:S01]  /*22d0*/  IDP.4A.S8.S8 R9, R9, R13, R8 ;  /* 0x0000000d09097226 */ /* 0x001fe20000000608 */
[----:B------:R-:W-:Y:S02]  /*22e0*/  I2FP.F32.S32 R4, R4 ;  /* 0x0000000400047245 */ /* 0x000fe40000201400 */
[----:B------:R-:W-:Y:S01]  /*22f0*/  LDS R13, [R3+0x40] ;  /* 0x00004000030d7984 */ /* 0x000fe20000000800 */
[----:B-1----:R-:W-:-:S04]  /*2300*/  IDP.4A.S8.S8 R5, R5, R6, R9 ;  /* 0x0000000605057226 */ /* 0x002fc80000000609 */
[----:B------:R-:W-:Y:S02]  /*2310*/  IDP.4A.S8.S8 R14, R10, R14, R5 ;  /* 0x0000000e0a0e7226 */ /* 0x000fe40000000605 */
[----:B------:R-:W-:Y:S04]  /*2320*/  LDS R5, [R2] ;  /* 0x0000000002057984 */ /* 0x000fe80000000800 */
[----:B------:R-:W0:Y:S01]  /*2330*/  LDS.128 R8, [R16] ;  /* 0x0000000010087984 */ /* 0x000e220000000c00 */
[----:B--2---:R-:W-:-:S03]  /*2340*/  IDP.4A.S8.S8 R12, R12, R7, R14 ;  /* 0x000000070c0c7226 */ /* 0x004fc6000000060e */
[----:B------:R-:W1:Y:S01]  /*2350*/  LDS R7, [R3+0x3c] ;  /* 0x00003c0003077984 */ /* 0x000e620000000800 */
[----:B0-----:R-:W-:-:S03]  /*2360*/  FMUL.FTZ R6, R5, R8 ;  /* 0x0000000805067220 */ /* 0x001fc60000410000 */
[----:B------:R-:W0:Y:S01]  /*2370*/  LDS R8, [R2+0x4] ;  /* 0x0000040002087984 */ /* 0x000e220000000800 */
[----:B-1----:R-:W-:Y:S02]  /*2380*/  IDP.4A.S8.S8 R15, R7, R15, R12 ;  /* 0x0000000f070f7226 */ /* 0x002fe4000000060c */
[----:B------:R-:W-:Y:S02]  /*2390*/  FFMA.FTZ R25, R6, R4, R25 ;  /* 0x0000000406197223 */ /* 0x000fe40000010019 */
[----:B------:R-:W1:Y:S01]  /*23a0*/  LDS.128 R4, [R23+UR8+0x40] ;  /* 0x0000400817047984 */ /* 0x000e620008000c00 */
[----:B------:R-:W-:Y:S01]  /*23b0*/  I2FP.F32.S32 R15, R15 ;  /* 0x0000000f000f7245 */ /* 0x000fe20000201400 */
[----:B0-----:R-:W-:-:S04]  /*23c0*/  FMUL.FTZ R8, R8, R9 ;  /* 0x0000000908087220 */ /* 0x001fc80000410000 */
[----:B------:R-:W-:Y:S01]  /*23d0*/  FFMA.FTZ R8, R8, R15, R25 ;  /* 0x0000000f08087223 */ /* 0x000fe20000010019 */
[----:B-1----:R-:W-:Y:S01]  /*23e0*/  IDP.4A.S8.S8 R9, R13, R4, RZ ;  /* 0x000000040d097226 */ /* 0x002fe200000006ff */
[----:B------:R-:W-:Y:S04]  /*23f0*/  LDS R25, [R3+0x44] ;  /* 0x0000440003197984 */ /* 0x000fe80000000800 */
[----:B------:R-:W0:Y:S04]  /*2400*/  LDS.128 R12, [R23+UR8+0x50] ;  /* 0x00005008170c7984 */ /* 0x000e280008000c00 */
[----:B------:R-:W1:Y:S01]  /*2410*/  LDS R4, [R3+0x48] ;  /* 0x0000480003047984 */ /* 0x000e620000000800 */
[----:B0-----:R-:W-:-:S03]  /*2420*/  IDP.4A.S8.S8 R12, R25, R12, R9 ;  /* 0x0000000c190c7226 */ /* 0x001fc60000000609 */
[----:B------:R-:W-:Y:S01]  /*2430*/  LDS R9, [R3+0x50] ;  /* 0x0000500003097984 */ /* 0x000fe20000000800 */
[----:B-1----:R-:W-:-:S03]  /*2440*/  IDP.4A.S8.S8 R4, R4, R5, R12 ;  /* 0x0000000504047226 */ /* 0x002fc6000000060c */
[----:B------:R-:W0:Y:S02]  /*2450*/  LDS R5, [R3+0x4c] ;  /* 0x00004c0003057984 */ /* 0x000e240000000800 */
[----:B0-----:R-:W-:Y:S02]  /*2460*/  IDP.4A.S8.S8 R5, R5, R13, R4 ;  /* 0x0000000d05057226 */ /* 0x001fe40000000604 */
[----:B------:R-:W0:Y:S02]  /*2470*/  LDS R4, [R3+0x54] ;  /* 0x0000540003047984 */ /* 0x000e240000000800 */
[----:B------:R-:W-:Y:S02]  /*2480*/  IDP.4A.S8.S8 R5, R9, R6, R5 ;  /* 0x0000000609057226 */ /* 0x000fe40000000605 */
[----:B------:R-:W1:Y:S04]  /*2490*/  LDS R6, [R3+0x58] ;  /* 0x0000580003067984 */ /* 0x000e680000000800 */
[----:B------:R-:W2:Y:S04]  /*24a0*/  LDS R9, [R3+0x5c] ;  /* 0x00005c0003097984 */ /* 0x000ea80000000800 */
[----:B------:R-:W3:Y:S01]  /*24b0*/  LDS R13, [R2+0x8] ;  /* 0x00000800020d7984 */ /* 0x000ee20000000800 */
[----:B0-----:R-:W-:-:S04]  /*24c0*/  IDP.4A.S8.S8 R4, R4, R14, R5 ;  /* 0x0000000e04047226 */ /* 0x001fc80000000605 */
[----:B-1----:R-:W-:-:S04]  /*24d0*/  IDP.4A.S8.S8 R4, R6, R7, R4 ;  /* 0x0000000706047226 */ /* 0x002fc80000000604 */
[----:B--2---:R-:W-:Y:S02]  /*24e0*/  IDP.4A.S8.S8 R9, R9, R15, R4 ;  /* 0x0000000f09097226 */ /* 0x004fe40000000604 */
[----:B------:R-:W-:Y:S04]  /*24f0*/  LDS R15, [R3+0x60] ;  /* 0x00006000030f7984 */ /* 0x000fe80000000800 */
[----:B------:R-:W0:Y:S01]  /*2500*/  LDS.128 R4, [R23+UR8+0x60] ;  /* 0x0000600817047984 */ /* 0x000e220008000c00 */
[----:B------:R-:W-:Y:S01]  /*2510*/  I2FP.F32.S32 R9, R9 ;  /* 0x0000000900097245 */ /* 0x000fe20000201400 */
[----:B---3--:R-:W-:Y:S02]  /*2520*/  FMUL.FTZ R13, R13, R10 ;  /* 0x0000000a0d0d7220 */ /* 0x008fe40000410000 */
[----:B------:R-:W-:Y:S02]  /*2530*/  LDS R10, [R3+0x6c] ;  /* 0x00006c00030a7984 */ /* 0x000fe40000000800 */
[----:B------:R-:W-:-:S02]  /*2540*/  FFMA.FTZ R8, R13, R9, R8 ;  /* 0x000000090d087223 */ /* 0x000fc40000010008 */
[----:B------:R-:W-:Y:S01]  /*2550*/  LDS R9, [R3+0x68] ;  /* 0x0000680003097984 */ /* 0x000fe20000000800 */
[----:B0-----:R-:W-:-:S03]  /*2560*/  IDP.4A.S8.S8 R25, R15, R4, RZ ;  /* 0x000000040f197226 */ /* 0x001fc600000006ff */
[----:B------:R-:W-:Y:S04]  /*2570*/  LDS R4, [R3+0x64] ;  /* 0x0000640003047984 */ /* 0x000fe80000000800 */
[----:B------:R-:W0:Y:S02]  /*2580*/  LDS.128 R12, [R23+UR8+0x70] ;  /* 0x00007008170c7984 */ /* 0x000e240008000c00 */
[----:B0-----:R-:W-:-:S04]  /*2590*/  IDP.4A.S8.S8 R4, R4, R12, R25 ;  /* 0x0000000c04047226 */ /* 0x001fc80000000619 */
[----:B------:R-:W-:Y:S02]  /*25a0*/  IDP.4A.S8.S8 R4, R9, R5, R4 ;  /* 0x0000000509047226 */ /* 0x000fe40000000604 */
[----:B------:R-:W0:Y:S02]  /*25b0*/  LDS R5, [R3+0x70] ;  /* 0x0000700003057984 */ /* 0x000e240000000800 */
[----:B------:R-:W-:Y:S02]  /*25c0*/  IDP.4A.S8.S8 R13, R10, R13, R4 ;  /* 0x0000000d0a0d7226 */ /* 0x000fe40000000604 */
[----:B------:R-:W1:Y:S04]  /*25d0*/  LDS R4, [R3+0x74] ;  /* 0x0000740003047984 */ /* 0x000e680000000800 */
[----:B------:R-:W2:Y:S04]  /*25e0*/  LDS R9, [R3+0x78] ;  /* 0x0000780003097984 */ /* 0x000ea80000000800 */
[----:B------:R-:W3:Y:S01]  /*25f0*/  LDS R10, [R2+0xc] ;  /* 0x00000c00020a7984 */ /* 0x000ee20000000800 */
[----:B0-----:R-:W-:-:S03]  /*2600*/  IDP.4A.S8.S8 R5, R5, R6, R13 ;  /* 0x0000000605057226 */ /* 0x001fc6000000060d */
[----:B------:R-:W0:Y:S01]  /*2610*/  LDS R6, [R3+0x7c] ;  /* 0x00007c0003067984 */ /* 0x000e220000000800 */
[----:B------:R-:W-:Y:S01]  /*2620*/  USHF.L.U32 UR6, UR4, 0x5, URZ ;  /* 0x0000000504067899 */ /* 0x000fe200080006ff */
[----:B-1----:R-:W-:-:S03]  /*2630*/  IDP.4A.S8.S8 R4, R4, R14, R5 ;  /* 0x0000000e04047226 */ /* 0x002fc60000000605 */
[----:B------:R-:W-:Y:S01]  /*2640*/  UIADD3 UR6, UPT, UPT, UR6, 0x80, URZ ;  /* 0x0000008006067890 */ /* 0x000fe2000fffe0ff */
[----:B--2---:R-:W-:-:S03]  /*2650*/  IDP.4A.S8.S8 R4, R9, R7, R4 ;  /* 0x0000000709047226 */ /* 0x004fc60000000604 */
[----:B------:R-:W-:Y:S01]  /*2660*/  UISETP.GE.AND UP0, UPT, UR6, UR20, UPT ;  /* 0x000000140600728c */ /* 0x000fe2000bf06270 */
[----:B---3--:R-:W-:Y:S01]  /*2670*/  FMUL.FTZ R11, R10, R11 ;  /* 0x0000000b0a0b7220 */ /* 0x008fe20000410000 */
[----:B0-----:R-:W-:-:S05]  /*2680*/  IDP.4A.S8.S8 R4, R6, R15, R4 ;  /* 0x0000000f06047226 */ /* 0x001fca0000000604 */
[----:B------:R-:W-:-:S05]  /*2690*/  I2FP.F32.S32 R4, R4 ;  /* 0x0000000400047245 */ /* 0x000fca0000201400 */
[----:B------:R-:W-:Y:S01]  /*26a0*/  FFMA.FTZ R25, R11, R4, R8 ;  /* 0x000000040b197223 */ /* 0x000fe20000010008 */
[----:B------:R-:W-:Y:S06]  /*26b0*/  BAR.SYNC.DEFER_BLOCKING 0x0 ;  /* 0x0000000000007b1d */ /* 0x000fec0000010000 */
[----:B------:R-:W-:Y:S05]  /*26c0*/  BRA.U UP0, `(.L_x_345) ;  /* 0x0000000500bc7547 */ /* 0x000fea000b800000 */
[C---:B------:R-:W-:Y:S02]  /*26d0*/  VIADD R7, R0.reuse, UR4 ;  /* 0x0000000400077c36 */ /* 0x040fe40008000000 */
[----:B------:R-:W-:Y:S02]  /*26e0*/  VIADD R11, R0, 0x20 ;  /* 0x00000020000b7836 */ /* 0x000fe40000000000 */
[----:B------:R-:W-:-:S03]  /*26f0*/  VIADD R4, R7, 0x4 ;  /* 0x0000000407047836 */ /* 0x000fc60000000000 */
[----:B------:R-:W-:Y:S02]  /*2700*/  LEA.HI R11, R11, UR4, RZ, 0x1d ;  /* 0x000000040b0b7c11 */ /* 0x000fe4000f8fe8ff */
[----:B------:R-:W-:Y:S02]  /*2710*/  ISETP.GE.OR P1, PT, R4, UR10, P0 ;  /* 0x0000000a04007c0c */ /* 0x000fe40008726670 */
[----:B------:R-:W-:Y:S02]  /*2720*/  ISETP.GE.OR P0, PT, R11, UR10, P0 ;  /* 0x0000000a0b007c0c */ /* 0x000fe40008706670 */
[----:B------:R-:W-:-:S13]  /*2730*/  ISETP.GT.U32.OR P1, PT, R0, 0x3, P1 ;  /* 0x000000030000780c */ /* 0x000fda0000f24470 */
        /* <DEDUP_REMOVED lines=12> */
[----:B------:R-:W-:Y:S01]  /*2800*/  @!P1 STS [R21], R27 ;  /* 0x0000001b15009388 */ /* 0x000fe20000000800 */
[----:B------:R-:W-:Y:S06]  /*2810*/  BAR.SYNC.DEFER_BLOCKING 0x0 ;  /* 0x0000000000007b1d */ /* 0x000fec0000010000 */
[----:B------:R-:W-:Y:S04]  /*2820*/  LDS R5, [R3+0x80] ;  /* 0x0000800003057984 */ /* 0x000fe80000000800 */
        /* <DEDUP_REMOVED lines=9> */
[----:B------:R-:W0:Y:S01]  /*28c0*/  LDS R5, [R3+0x94] ;  /* 0x0000940003057984 */ /* 0x000e220000000800 */
[----:B--2---:R-:W-:-:S03]  /*28d0*/  IDP.4A.S8.S8 R6, R26, R9, R6 ;  /* 0x000000091a067226 */ /* 0x004fc60000000606 */
[----:B------:R-:W1:Y:S01]  /*28e0*/  LDS R26, [R3+0x9c] ;  /* 0x00009c00031a7984 */ /* 0x000e620000000800 */
[----:B---3--:R-:W-:-:S03]  /*28f0*/  IDP.4A.S8.S8 R13, R4, R13, R6 ;  /* 0x0000000d040d7226 */ /* 0x008fc60000000606 */
[----:B------:R-:W-:Y:S01]  /*2900*/  LDS R9, [R3+0xa0] ;  /* 0x0000a00003097984 */ /* 0x000fe20000000800 */
[----:B----4-:R-:W-:-:S04]  /*2910*/  IDP.4A.S8.S8 R7, R7, R10, R13 ;  /* 0x0000000a07077226 */ /* 0x010fc8000000060d */
[----:B0-----:R-:W-:Y:S02]  /*2920*/  IDP.4A.S8.S8 R14, R5, R14, R7 ;  /* 0x0000000e050e7226 */ /* 0x001fe40000000607 */
[----:B------:R-:W0:Y:S02]  /*2930*/  LDS.128 R4, [R23+UR8+0x20] ;  /* 0x0000200817047984 */ /* 0x000e240008000c00 */
[----:B------:R-:W-:-:S04]  /*2940*/  IDP.4A.S8.S8 R8, R8, R11, R14 ;  /* 0x0000000b08087226 */ /* 0x000fc8000000060e */
[----:B-1----:R-:W-:Y:S02]  /*2950*/  IDP.4A.S8.S8 R26, R26, R15, R8 ;  /* 0x0000000f1a1a7226 */ /* 0x002fe40000000608 */
[----:B------:R-:W-:Y:S03]  /*2960*/  LDS R8, [R3+0xa4] ;  /* 0x0000a40003087984 */ /* 0x000fe60000000800 */
[----:B------:R-:W-:Y:S01]  /*2970*/  I2FP.F32.S32 R26, R26 ;  /* 0x0000001a001a7245 */ /* 0x000fe20000201400 */
[----:B------:R-:W1:Y:S01]  /*2980*/  LDS.128 R12, [R23+UR8+0x30] ;  /* 0x00003008170c7984 */ /* 0x000e620008000c00 */
[----:B0-----:R-:W-:-:S03]  /*2990*/  IDP.4A.S8.S8 R9, R9, R4, RZ ;  /* 0x0000000409097226 */ /* 0x001fc600000006ff */
[----:B------:R-:W0:Y:S01]  /*29a0*/  LDS R4, [R3+0xa8] ;  /* 0x0000a80003047984 */ /* 0x000e220000000800 */
[----:B-1----:R-:W-:-:S03]  /*29b0*/  IDP.4A.S8.S8 R8, R8, R12, R9 ;  /* 0x0000000c08087226 */ /* 0x002fc60000000609 */
[----:B------:R-:W1:Y:S04]  /*29c0*/  LDS R9, [R3+0xac] ;  /* 0x0000ac0003097984 */ /* 0x000e680000000800 */
[----:B------:R-:W-:Y:S01]  /*29d0*/  LDS R12, [R2+0x14] ;  /* 0x00001400020c7984 */ /* 0x000fe20000000800 */
[----:B0-----:R-:W-:-:S03]  /*29e0*/  IDP.4A.S8.S8 R4, R4, R5, R8 ;  /* 0x0000000504047226 */ /* 0x001fc60000000608 */
[----:B------:R-:W0:Y:S04]  /*29f0*/  LDS R5, [R3+0xb0] ;  /* 0x0000b00003057984 */ /* 0x000e280000000800 */
[----:B------:R-:W2:Y:S01]  /*2a00*/  LDS R8, [R3+0xb4] ;  /* 0x0000b40003087984 */ /* 0x000ea20000000800 */
[----:B-1----:R-:W-:-:S03]  /*2a10*/  IDP.4A.S8.S8 R9, R9, R13, R4 ;  /* 0x0000000d09097226 */ /* 0x002fc60000000604 */
[----:B------:R-:W1:Y:S04]  /*2a20*/  LDS R4, [R3+0xb8] ;  /* 0x0000b80003047984 */ /* 0x000e680000000800 */
[----:B------:R-:W-:Y:S01]  /*2a30*/  LDS R13, [R3+0xc0] ;  /* 0x0000c000030d7984 */ /* 0x000fe20000000800 */
[----:B0-----:R-:W-:-:S03]  /*2a40*/  IDP.4A.S8.S8 R5, R5, R6, R9 ;  /* 0x0000000605057226 */ /* 0x001fc60000000609 */
[----:B------:R-:W0:Y:S01]  /*2a50*/  LDS R6, [R3+0xbc] ;  /* 0x0000bc0003067984 */ /* 0x000e220000000800 */
[----:B--2---:R-:W-:-:S03]  /*2a60*/  IDP.4A.S8.S8 R14, R8, R14, R5 ;  /* 0x0000000e080e7226 */ /* 0x004fc60000000605 */
[----:B------:R-:W-:Y:S04]  /*2a70*/  LDS R5, [R2+0x10] ;  /* 0x0000100002057984 */ /* 0x000fe80000000800 */
[----:B------:R-:W2:Y:S01]  /*2a80*/  LDS.128 R8, [R16] ;  /* 0x0000000010087984 */ /* 0x000ea20000000c00 */
[----:B-1----:R-:W-:-:S04]  /*2a90*/  IDP.4A.S8.S8 R4, R4, R7, R14 ;  /* 0x0000000704047226 */ /* 0x002fc8000000060e */
[----:B0-----:R-:W-:-:S05]  /*2aa0*/  IDP.4A.S8.S8 R15, R6, R15, R4 ;  /* 0x0000000f060f7226 */ /* 0x001fca0000000604 */
[----:B------:R-:W-:Y:S01]  /*2ab0*/  I2FP.F32.S32 R15, R15 ;  /* 0x0000000f000f7245 */ /* 0x000fe20000201400 */
[----:B--2---:R-:W-:Y:S01]  /*2ac0*/  FMUL.FTZ R8, R5, R8 ;  /* 0x0000000805087220 */ /* 0x004fe20000410000 */
[----:B------:R-:W-:Y:S01]  /*2ad0*/  FMUL.FTZ R9, R12, R9 ;  /* 0x000000090c097220 */ /* 0x000fe20000410000 */
[----:B------:R-:W0:Y:S02]  /*2ae0*/  LDS.128 R4, [R23+UR8+0x40] ;  /* 0x0000400817047984 */ /* 0x000e240008000c00 */
[----:B------:R-:W-:-:S04]  /*2af0*/  FFMA.FTZ R8, R8, R26, R25 ;  /* 0x0000001a08087223 */ /* 0x000fc80000010019 */
[----:B------:R-:W-:Y:S02]  /*2b00*/  FFMA.FTZ R8, R9, R15, R8 ;  /* 0x0000000f09087223 */ /* 0x000fe40000010008 */
[----:B------:R-:W-:Y:S01]  /*2b10*/  LDS R9, [R3+0xc8] ;  /* 0x0000c80003097984 */ /* 0x000fe20000000800 */
[----:B0-----:R-:W-:-:S03]  /*2b20*/  IDP.4A.S8.S8 R25, R13, R4, RZ ;  /* 0x000000040d197226 */ /* 0x001fc600000006ff */
[----:B------:R-:W-:Y:S04]  /*2b30*/  LDS R4, [R3+0xc4] ;  /* 0x0000c40003047984 */ /* 0x000fe80000000800 */
[----:B------:R-:W0:Y:S02]  /*2b40*/  LDS.128 R12, [R23+UR8+0x50] ;  /* 0x00005008170c7984 */ /* 0x000e240008000c00 */
[----:B0-----:R-:W-:Y:S02]  /*2b50*/  IDP.4A.S8.S8 R4, R4, R12, R25 ;  /* 0x0000000c04047226 */ /* 0x001fe40000000619 */
[----:B------:R-:W0:Y:S02]  /*2b60*/  LDS R12, [R3+0xcc] ;  /* 0x0000cc00030c7984 */ /* 0x000e240000000800 */
[----:B------:R-:W-:-:S02]  /*2b70*/  IDP.4A.S8.S8 R4, R9, R5, R4 ;  /* 0x0000000509047226 */ /* 0x000fc40000000604 */
[----:B------:R-:W1:Y:S04]  /*2b80*/  LDS R5, [R3+0xd0] ;  /* 0x0000d00003057984 */ /* 0x000e680000000800 */
[----:B------:R-:W-:Y:S04]  /*2b90*/  LDS R25, [R3+0xd8] ;  /* 0x0000d80003197984 */ /* 0x000fe80000000800 */
[----:B------:R-:W2:Y:S01]  /*2ba0*/  LDS R9, [R2+0x18] ;  /* 0x0000180002097984 */ /* 0x000ea20000000800 */
[----:B0-----:R-:W-:-:S03]  /*2bb0*/  IDP.4A.S8.S8 R13, R12, R13, R4 ;  /* 0x0000000d0c0d7226 */ /* 0x001fc60000000604 */
[----:B------:R-:W0:Y:S01]  /*2bc0*/  LDS R12, [R3+0xd4] ;  /* 0x0000d400030c7984 */ /* 0x000e220000000800 */
[----:B-1----:R-:W-:-:S03]  /*2bd0*/  IDP.4A.S8.S8 R5, R5, R6, R13 ;  /* 0x0000000605057226 */ /* 0x002fc6000000060d */
[----:B------:R-:W1:Y:S01]  /*2be0*/  LDS R4, [R3+0xdc] ;  /* 0x0000dc0003047984 */ /* 0x000e620000000800 */
[----:B--2---:R-:W-:-:S03]  /*2bf0*/  FMUL.FTZ R9, R9, R10 ;  /* 0x0000000a09097220 */ /* 0x004fc60000410000 */
[----:B------:R-:W-:Y:S01]  /*2c00*/  LDS R10, [R3+0xf0] ;  /* 0x0000f000030a7984 */ /* 0x000fe20000000800 */
[----:B0-----:R-:W-:-:S04]  /*2c10*/  IDP.4A.S8.S8 R12, R12, R14, R5 ;  /* 0x0000000e0c0c7226 */ /* 0x001fc80000000605 */
[----:B------:R-:W-:Y:S02]  /*2c20*/  IDP.4A.S8.S8 R7, R25, R7, R12 ;  /* 0x0000000719077226 */ /* 0x000fe4000000060c */
[----:B------:R-:W-:Y:S02]  /*2c30*/  LDS R25, [R3+0xe0] ;  /* 0x0000e00003197984 */ /* 0x000fe40000000800 */
[----:B-1----:R-:W-:Y:S02]  /*2c40*/  IDP.4A.S8.S8 R15, R4, R15, R7 ;  /* 0x0000000f040f7226 */ /* 0x002fe40000000607 */
[----:B------:R-:W0:Y:S03]  /*2c50*/  LDS.128 R4, [R23+UR8+0x60] ;  /* 0x0000600817047984 */ /* 0x000e260008000c00 */
[----:B------:R-:W-:-:S05]  /*2c60*/  I2FP.F32.S32 R15, R15 ;  /* 0x0000000f000f7245 */ /* 0x000fca0000201400 */
[----:B------:R-:W-:Y:S02]  /*2c70*/  FFMA.FTZ R8, R9, R15, R8 ;  /* 0x0000000f09087223 */ /* 0x000fe40000010008 */
        /* <DEDUP_REMOVED lines=10> */
[----:B------:R-:W1:Y:S01]  /*2d20*/  LDS R13, [R3+0xfc] ;  /* 0x0000fc00030d7984 */ /* 0x000e620000000800 */
[----:B------:R-:W-:-:S03]  /*2d30*/  IDP.4A.S8.S8 R6, R10, R6, R9 ;  /* 0x000000060a067226 */ /* 0x000fc60000000609 */
[----:B------:R-:W3:Y:S01]  /*2d40*/  LDS R4, [R2+0x1c] ;  /* 0x00001c0002047984 */ /* 0x000ee20000000800 */
[----:B0-----:R-:W-:-:S04]  /*2d50*/  IDP.4A.S8.S8 R6, R5, R14, R6 ;  /* 0x0000000e05067226 */ /* 0x001fc80000000606 */
[----:B--2---:R-:W-:-:S04]  /*2d60*/  IDP.4A.S8.S8 R6, R12, R7, R6 ;  /* 0x000000070c067226 */ /* 0x004fc80000000606 */
[----:B-1----:R-:W-:Y:S02]  /*2d70*/  IDP.4A.S8.S8 R6, R13, R15, R6 ;  /* 0x0000000f0d067226 */ /* 0x002fe40000000606 */
[----:B---3--:R-:W-:-:S03]  /*2d80*/  FMUL.FTZ R11, R4, R11 ;  /* 0x0000000b040b7220 */ /* 0x008fc60000410000 */
[----:B------:R-:W-:-:S05]  /*2d90*/  I2FP.F32.S32 R6, R6 ;  /* 0x0000000600067245 */ /* 0x000fca0000201400 */
[----:B------:R-:W-:Y:S01]  /*2da0*/  FFMA.FTZ R25, R11, R6, R8 ;  /* 0x000000060b197223 */ /* 0x000fe20000010008 */
[----:B------:R-:W-:Y:S06]  /*2db0*/  BAR.SYNC.DEFER_BLOCKING 0x0 ;  /* 0x0000000000007b1d */ /* 0x000fec0000010000 */
.L_x_345:
[----:B------:R-:W-:-:S04]  /*2dc0*/  UIADD3 UR4, UPT, UPT, UR4, 0x8, URZ ;  /* 0x0000000804047890 */ /* 0x000fc8000fffe0ff */
[----:B------:R-:W-:-:S09]  /*2dd0*/  UISETP.GE.AND UP0, UPT, UR4, UR11, UPT ;  /* 0x0000000b0400728c */ /* 0x000fd2000bf06270 */
[----:B------:R-:W-:Y:S05]  /*2de0*/  BRA.U !UP0, `(.L_x_346) ;  /* 0xffffffd508c47547 */ /* 0x000fea000b83ffff */
.L_x_344:
[----:B------:R-:W1:Y:S01]  /*2df0*/  LDCU UR4, c[0x0][0x3c8] ;  /* 0x00007900ff0477ac */ /* 0x000e620008000800 */
[----:B------:R-:W1:Y:S02]  /*2e00*/  LDCU UR6, c[0x0][0x3bc] ;  /* 0x00007780ff0677ac */ /* 0x000e640008000800 */
[----:B-1----:R-:W-:-:S06]  /*2e10*/  UIMAD UR4, UR4, UR6, URZ ;  /* 0x00000006040472a4 */ /* 0x002fcc000f8e02ff */
[----:B-----5:R-:W-:-:S13]  /*2e20*/  ISETP.GE.AND P0, PT, R24, UR4, PT ;  /* 0x0000000418007c0c */ /* 0x020fda000bf06270 */
[----:B------:R-:W-:Y:S05]  /*2e30*/  @P0 EXIT ;  /* 0x000000000000094d */ /* 0x000fea0003800000 */
[----:B0-----:R-:W0:Y:S01]  /*2e40*/  S2R R5, SR_TID.X ;  /* 0x0000000000057919 */ /* 0x001e220000002100 */
        /* <DEDUP_REMOVED lines=10> */
.L_x_347:
        /* <DEDUP_REMOVED lines=9> */
.L_x_1208:


//--------------------- .text._Z8moe_q4_1IN3c108BFloat16ELb1EEvPKvS3_PT_PKiS7_S7_iiiiiii --------------------------
	.section	.text._Z8moe_q4_1IN3c108BFloat16ELb1EEvPKvS3_PT_PKiS7_S7_iiiiiii,"ax",@progbits
	.align	128
.text._Z8moe_q4_1IN3c108BFloat16ELb1EEvPKvS3_PT_PKiS7_S7_iiiiiii:
        .type           _Z8moe_q4_1IN3c108BFloat16ELb1EEvPKvS3_PT_PKiS7_S7_iiiiiii,@function
        .size           _Z8moe_q4_1IN3c108BFloat16ELb1EEvPKvS3_PT_PKiS7_S7_iiiiiii,(.L_x_1209 - _Z8moe_q4_1IN3c108BFloat16ELb1EEvPKvS3_PT_PKiS7_S7_iiiiiii)
        .other          _Z8moe_q4_1IN3c108BFloat16ELb1EEvPKvS3_PT_PKiS7_S7_iiiiiii,@"STO_CUDA_ENTRY STV_DEFAULT"
_Z8moe_q4_1IN3c108BFloat16ELb1EEvPKvS3_PT_PKiS7_S7_iiiiiii:
        /* <DEDUP_REMOVED lines=32> */
[----:B------:R-:W2:Y:S01]  /*0200*/  LDCU.128 UR12, c[0x0][0x380] ;  /* 0x00007000ff0c77ac */ /* 0x000ea20008000c00 */
[----:B------:R-:W-:Y:S02]  /*0210*/  IMAD.SHL.U32 R54, R41, 0x80, RZ ;  /* 0x0000008029367824 */ /* 0x000fe400078e00ff */
[----:B------:R-:W-:Y:S01]  /*0220*/  IMAD.MOV.U32 R55, RZ, RZ, RZ ;  /* 0x000000ffff377224 */ /* 0x000fe200078e00ff */
[----:B------:R-:W-:Y:S01]  /*0230*/  USHF.R.S32.HI UR10, URZ, 0x5, UR6 ;  /* 0x00000005ff0a7899 */ /* 0x000fe20008011406 */
[----:B------:R-:W3:Y:S01]  /*0240*/  S2UR UR9, SR_CgaCtaId ;  /* 0x00000000000979c3 */ /* 0x000ee20000008800 */
[----:B------:R-:W4:Y:S01]  /*0250*/  LDCU UR8, c[0x0][0x3b0] ;  /* 0x00007600ff0877ac */ /* 0x000f220008000800 */
[----:B------:R-:W2:Y:S01]  /*0260*/  LDCU UR16, c[0x0][0x3c0] ;  /* 0x00007800ff1077ac */ /* 0x000ea20008000800 */
[----:B------:R-:W-:Y:S01]  /*0270*/  UMOV UR6, 0x400 ;  /* 0x0000040000067882 */ /* 0x000fe20000000000 */
[----:B------:R-:W0:Y:S01]  /*0280*/  LDCU UR21, c[0x0][0x3b4] ;  /* 0x00007680ff1577ac */ /* 0x000e220008000800 */
[----:B------:R-:W-:Y:S01]  /*0290*/  UIADD3 UR7, UPT, UPT, UR6, 0x16a0, URZ ;  /* 0x000016a006077890 */ /* 0x000fe2000fffe0ff */
[----:B------:R-:W1:Y:S01]  /*02a0*/  LDCU UR20, c[0x0][0x3bc] ;  /* 0x00007780ff1477ac */ /* 0x000e620008000800 */
[----:B----4-:R-:W-:-:S02]  /*02b0*/  UIMAD UR8, UR4, UR8, URZ ;  /* 0x00000008040872a4 */ /* 0x010fc4000f8e02ff */
[----:B------:R-:W-:Y:S01]  /*02c0*/  UIADD3 UR4, UPT, UPT, UR6, 0x14a0, URZ ;  /* 0x000014a006047890 */ /* 0x000fe2000fffe0ff */
[C---:B0-----:R-:W-:Y:S01]  /*02d0*/  LEA.HI R5, R37.reuse, R0, RZ, 0x1d ;  /* 0x0000000025057211 */ /* 0x041fe200078fe8ff */
[--C-:B------:R-:W-:Y:S01]  /*02e0*/  IMAD.IADD R52, R0, 0x1, R37.reuse ;  /* 0x0000000100347824 */ /* 0x100fe200078e0225 */
[----:B-1----:R-:W-:Y:S01]  /*02f0*/  IADD3 R0, PT, PT, R2, UR17, RZ ;  /* 0x0000001102007c10 */ /* 0x002fe2000fffe0ff */
[C---:B------:R-:W-:Y:S01]  /*0300*/  IMAD.SHL.U32 R3, R37.reuse, 0x4, RZ ;  /* 0x0000000425037824 */ /* 0x040fe200078e00ff */
[----:B------:R-:W-:Y:S01]  /*0310*/  LOP3.LUT R36, R37, 0x7, RZ, 0xc0, !PT ;  /* 0x0000000725247812 */ /* 0x000fe200078ec0ff */
[----:B---3--:R-:W-:Y:S01]  /*0320*/  ULEA UR7, UR9, UR7, 0x18 ;  /* 0x0000000709077291 */ /* 0x008fe2000f8ec0ff */
[C---:B------:R-:W-:Y:S01]  /*0330*/  VIMNMX R2, PT, PT, R0.reuse, R41, PT ;  /* 0x0000002900027248 */ /* 0x040fe20003fe0100 */
[----:B--2---:R-:W-:Y:S01]  /*0340*/  USHF.R.S32.HI UR11, URZ, 0x1f, UR16 ;  /* 0x0000001fff0b7899 */ /* 0x004fe20008011410 */
[----:B------:R-:W-:Y:S01]  /*0350*/  VIMNMX R33, PT, PT, R0, R5, PT ;  /* 0x0000000500217248 */ /* 0x000fe20003fe0100 */
[----:B------:R-:W-:Y:S01]  /*0360*/  UIADD3 UR12, UP0, UPT, UR8, UR12, URZ ;  /* 0x0000000c080c7290 */ /* 0x000fe2000ff1e0ff */
[--C-:B------:R-:W-:Y:S01]  /*0370*/  VIADDMNMX R8, R41, 0xc, R0.reuse, PT ;  /* 0x0000000c29087846 */ /* 0x100fe20003800100 */
[C---:B------:R-:W-:Y:S01]  /*0380*/  IMAD R17, R2.reuse, UR10, RZ ;  /* 0x0000000a02117c24 */ /* 0x040fe2000f8e02ff */
[--C-:B------:R-:W-:Y:S01]  /*0390*/  VIADDMNMX R5, R5, 0x10, R0.reuse, PT ;  /* 0x0000001005057846 */ /* 0x100fe20003800100 */
[----:B------:R-:W-:Y:S01]  /*03a0*/  IMAD R51, R2, 0x21, R37 ;  /* 0x0000002102337824 */ /* 0x000fe200078e0225 */
[----:B------:R-:W-:Y:S01]  /*03b0*/  SHF.R.S32.HI R2, RZ, 0x1f, R33 ;  /* 0x0000001fff027819 */ /* 0x000fe20000011421 */
[C---:B------:R-:W-:Y:S01]  /*03c0*/  IMAD R7, R8.reuse, UR10, RZ ;  /* 0x0000000a08077c24 */ /* 0x040fe2000f8e02ff */
[----:B------:R-:W-:Y:S01]  /*03d0*/  LOP3.LUT R60, R3, 0x1c, RZ, 0xc0, !PT ;  /* 0x0000001c033c7812 */ /* 0x000fe200078ec0ff */
[----:B------:R-:W-:Y:S01]  /*03e0*/  IMAD R48, R8, 0x21, R37 ;  /* 0x0000002108307824 */ /* 0x000fe200078e0225 */
[----:B------:R-:W-:Y:S01]  /*03f0*/  LOP3.LUT R53, R54, 0x7c, R3, 0xf8, !PT ;  /* 0x0000007c36357812 */ /* 0x000fe200078ef803 */
[----:B------:R-:W-:Y:S01]  /*0400*/  IMAD R35, R5, UR10, RZ ;  /* 0x0000000a05237c24 */ /* 0x000fe2000f8e02ff */
[----:B------:R-:W-:Y:S01]  /*0410*/  LOP3.LUT R38, R3, 0xc, RZ, 0xc0, !PT ;  /* 0x0000000c03267812 */ /* 0x000fe200078ec0ff */
[----:B------:R-:W-:Y:S01]  /*0420*/  ULEA.HI UR11, UR11, UR16, URZ, 0x5 ;  /* 0x000000100b0b7291 */ /* 0x000fe2000f8f28ff */
[C-C-:B------:R-:W-:Y:S01]  /*0430*/  VIADDMNMX R10, R41.reuse, 0x10, R0.reuse, PT ;  /* 0x00000010290a7846 */ /* 0x140fe20003800100 */
[----:B------:R-:W-:Y:S01]  /*0440*/  ULEA.HI.X.SX32 UR13, UR8, UR13, 0x1, UP0 ;  /* 0x0000000d080d7291 */ /* 0x000fe200080f0eff */
[----:B------:R-:W-:Y:S01]  /*0450*/  LEA.HI R3, R2, R33, RZ, 0x2 ;  /* 0x0000002102037211 */ /* 0x000fe200078f10ff */
[----:B------:R-:W-:Y:S01]  /*0460*/  ULEA UR8, UR9, UR4, 0x18 ;  /* 0x0000000409087291 */ /* 0x000fe2000f8ec0ff */
[C-C-:B------:R-:W-:Y:S01]  /*0470*/  VIADDMNMX R12, R41.reuse, 0x14, R0.reuse, PT ;  /* 0x00000014290c7846 */ /* 0x140fe20003800100 */
[C---:B------:R-:W-:Y:S01]  /*0480*/  IMAD R15, R10.reuse, UR10, RZ ;  /* 0x0000000a0a0f7c24 */ /* 0x040fe2000f8e02ff */
[----:B------:R-:W-:Y:S01]  /*0490*/  SHF.R.S32.HI R8, RZ, 0x1f, R5 ;  /* 0x0000001fff087819 */ /* 0x000fe20000011405 */
[--C-:B------:R-:W-:Y:S01]  /*04a0*/  IMAD R47, R10, 0x21, R37.reuse ;  /* 0x000000210a2f7824 */ /* 0x100fe200078e0225 */
[C-C-:B------:R-:W-:Y:S01]  /*04b0*/  VIADDMNMX R4, R41.reuse, 0x4, R0.reuse, PT ;  /* 0x0000000429047846 */ /* 0x140fe20003800100 */
[C---:B------:R-:W-:Y:S01]  /*04c0*/  IMAD R9, R12.reuse, UR10, RZ ;  /* 0x0000000a0c097c24 */ /* 0x040fe2000f8e02ff */
[C-C-:B------:R-:W-:Y:S01]  /*04d0*/  VIADDMNMX R6, R41.reuse, 0x8, R0.reuse, PT ;  /* 0x0000000829067846 */ /* 0x140fe20003800100 */
[--C-:B------:R-:W-:Y:S01]  /*04e0*/  IMAD R46, R12, 0x21, R37.reuse ;  /* 0x000000210c2e7824 */ /* 0x100fe200078e0225 */
[C-C-:B------:R-:W-:Y:S01]  /*04f0*/  VIADDMNMX R14, R41.reuse, 0x18, R0.reuse, PT ;  /* 0x00000018290e7846 */ /* 0x140fe20003800100 */
[C-C-:B------:R-:W-:Y:S01]  /*0500*/  IMAD R50, R4.reuse, 0x21, R37.reuse ;  /* 0x0000002104327824 */ /* 0x140fe200078e0225 */
[----:B------:R-:W-:Y:S01]  /*0510*/  VIADDMNMX R0, R41, 0x1c, R0, PT ;  /* 0x0000001c29007846 */ /* 0x000fe20003800100 */
[----:B------:R-:W-:Y:S01]  /*0520*/  IMAD R13, R4, UR10, RZ ;  /* 0x0000000a040d7c24 */ /* 0x000fe2000f8e02ff */
[-C--:B------:R-:W-:Y:S01]  /*0530*/  LEA.HI R2, R3, R36.reuse, RZ, 0x1e ;  /* 0x0000002403027211 */ /* 0x080fe200078ff0ff */
[----:B------:R-:W-:Y:S01]  /*0540*/  IMAD R11, R14, UR10, RZ ;  /* 0x0000000a0e0b7c24 */ /* 0x000fe2000f8e02ff */
[----:B------:R-:W-:Y:S01]  /*0550*/  IADD3 R60, P0, PT, R60, UR14, RZ ;  /* 0x0000000e3c3c7c10 */ /* 0x000fe2000ff1e0ff */
[----:B------:R-:W-:Y:S01]  /*0560*/  ULEA UR14, UR9, UR6, 0x18 ;  /* 0x00000006090e7291 */ /* 0x000fe2000f8ec0ff */
[----:B------:R-:W-:Y:S01]  /*0570*/  LEA.HI R19, R8, R5, RZ, 0x2 ;  /* 0x0000000508137211 */ /* 0x000fe200078f10ff */
[C-C-:B------:R-:W-:Y:S01]  /*0580*/  IMAD R44, R0.reuse, 0x21, R37.reuse ;  /* 0x00000021002c7824 */ /* 0x140fe200078e0225 */
[--C-:B------:R-:W-:Y:S01]  /*0590*/  SHF.R.U32.HI R32, RZ, 0x2, R37.reuse ;  /* 0x00000002ff207819 */ /* 0x100fe20000011625 */
[----:B------:R-:W-:Y:S01]  /*05a0*/  IMAD R31, R0, UR10, RZ ;  /* 0x0000000a001f7c24 */ /* 0x000fe2000f8e02ff */
[----:B------:R-:W-:Y:S01]  /*05b0*/  IADD3.X R61, PT, PT, RZ, UR15, RZ, P0, !PT ;  /* 0x0000000fff3d7c10 */ /* 0x000fe200087fe4ff */
[----:B------:R-:W-:Y:S01]  /*05c0*/  IMAD R43, R33, 0x8, R2 ;  /* 0x00000008212b7824 */ /* 0x000fe200078e0202 */
[----:B------:R-:W-:Y:S01]  /*05d0*/  LEA.HI R42, R19, R36, RZ, 0x1e ;  /* 0x00000024132a7211 */ /* 0x000fe200078ff0ff */
[----:B------:R-:W-:Y:S01]  /*05e0*/  UIADD3 UR6, UPT, UPT, UR6, 0x1080, URZ ;  /* 0x0000108006067890 */ /* 0x000fe2000fffe0ff */
[----:B------:R-:W-:Y:S01]  /*05f0*/  IMAD R29, R6, UR10, RZ ;  /* 0x0000000a061d7c24 */ /* 0x000fe2000f8e02ff */
[C---:B------:R-:W-:Y:S01]  /*0600*/  IADD3 R0, P4, PT, R32.reuse, R17, RZ ;  /* 0x0000001120007210 */ /* 0x040fe20007f9e0ff */
[----:B------:R-:W-:Y:S01]  /*0610*/  IMAD R33, R33, UR10, RZ ;  /* 0x0000000a21217c24 */ /* 0x000fe2000f8e02ff */
[----:B------:R-:W-:Y:S01]  /*0620*/  IADD3 R3, P0, PT, R32, R15, RZ ;  /* 0x0000000f20037210 */ /* 0x000fe20007f1e0ff */
[--C-:B------:R-:W-:Y:S01]  /*0630*/  IMAD R49, R6, 0x21, R37.reuse ;  /* 0x0000002106317824 */ /* 0x100fe200078e0225 */
[C---:B------:R-:W-:Y:S01]  /*0640*/  IADD3 R2, P5, PT, R32.reuse, R7, RZ ;  /* 0x0000000720027210 */ /* 0x040fe20007fbe0ff */
[----:B------:R-:W-:Y:S01]  /*0650*/  ULEA UR6, UR9, UR6, 0x18 ;  /* 0x0000000609067291 */ /* 0x000fe2000f8ec0ff */
[----:B------:R-:W-:Y:S01]  /*0660*/  IADD3 R4, P1, PT, R32, R9, RZ ;  /* 0x0000000920047210 */ /* 0x000fe20007f3e0ff */
[----:B------:R-:W-:Y:S01]  /*0670*/  IMAD R42, R5, 0x8, R42 ;  /* 0x00000008052a7824 */ /* 0x000fe200078e022a */
[----:B------:R-:W-:Y:S01]  /*0680*/  LEA.HI.X.SX32 R6, R17, RZ, 0x1, P4 ;  /* 0x000000ff11067211 */ /* 0x000fe200020f0eff */
[----:B------:R-:W-:Y:S01]  /*0690*/  IMAD R40, R37, 0x8, R32 ;  /* 0x0000000825287824 */ /* 0x000fe200078e0220 */
[----:B------:R-:W-:Y:S01]  /*06a0*/  LEA.HI.X.SX32 R8, R15, RZ, 0x1, P0 ;  /* 0x000000ff0f087211 */ /* 0x000fe200000f0eff */
[----:B------:R-:W-:Y:S01]  /*06b0*/  IMAD R45, R14, 0x21, R37 ;  /* 0x000000210e2d7824 */ /* 0x000fe200078e0225 */
[C---:B------:R-:W-:Y:S01]  /*06c0*/  IADD3 R5, P2, PT, R32.reuse, R11, RZ ;  /* 0x0000000b20057210 */ /* 0x040fe20007f5e0ff */
[----:B------:R-:W-:Y:S01]  /*06d0*/  IMAD.U32 R16, RZ, RZ, UR14 ;  /* 0x0000000eff107e24 */ /* 0x000fe2000f8e00ff */
[C---:B------:R-:W-:Y:S01]  /*06e0*/  IADD3 R28, P3, PT, R32.reuse, R13, RZ ;  /* 0x0000000d201c7210 */ /* 0x040fe20007f7e0ff */
[----:B------:R-:W-:Y:S01]  /*06f0*/  UIMAD UR15, UR5, UR10, URZ ;  /* 0x0000000a050f72a4 */ /* 0x000fe2000f8e02ff */
[----:B------:R-:W-:Y:S01]  /*0700*/  IADD3 R30, P4, PT, R32, R29, RZ ;  /* 0x0000001d201e7210 */ /* 0x000fe20007f9e0ff */
[----:B------:R-:W-:Y:S01]  /*0710*/  IMAD R39, R37, 0x84, R16 ;  /* 0x0000008425277824 */ /* 0x000fe200078e0210 */
[----:B------:R-:W-:Y:S01]  /*0720*/  LEA.HI.X.SX32 R7, R7, RZ, 0x1, P5 ;  /* 0x000000ff07077211 */ /* 0x000fe200028f0eff */
[----:B------:R-:W-:Y:S01]  /*0730*/  USHF.R.S32.HI UR11, URZ, 0x5, UR11 ;  /* 0x00000005ff0b7899 */ /* 0x000fe2000801140b */
[----:B------:R-:W-:Y:S01]  /*0740*/  IADD3 R34, P0, PT, R36, R33, RZ ;  /* 0x0000002124227210 */ /* 0x000fe20007f1e0ff */
[----:B------:R-:W-:Y:S01]  /*0750*/  UMOV UR4, URZ ;  /* 0x000000ff00047c82 */ /* 0x000fe20008000000 */
[----:B------:R-:W-:-:S02]  /*0760*/  LEA.HI.X.SX32 R9, R9, RZ, 0x1, P1 ;  /* 0x000000ff09097211 */ /* 0x000fc400008f0eff */
[----:B------:R-:W-:Y:S02]  /*0770*/  IADD3 R32, P5, PT, R32, R31, RZ ;  /* 0x0000001f20207210 */ /* 0x000fe40007fbe0ff */
[----:B------:R-:W-:Y:S02]  /*0780*/  IADD3 R36, P1, PT, R36, R35, RZ ;  /* 0x0000002324247210 */ /* 0x000fe40007f3e0ff */
[----:B------:R-:W-:Y:S02]  /*0790*/  LEA.HI.X.SX32 R10, R11, RZ, 0x1, P2 ;  /* 0x000000ff0b0a7211 */ /* 0x000fe400010f0eff */
        /* <DEDUP_REMOVED lines=18> */
.L_x_350:
[----:B------:R-:W-:Y:S01]  /*08c0*/  UIADD3 UR9, UP0, UPT, UR15, UR4, URZ ;  /* 0x000000040f097290 */ /* 0x000fe2000ff1e0ff */
[----:B------:R-:W-:Y:S01]  /*08d0*/  IMAD R13, R6, 0x14, RZ ;  /* 0x00000014060d7824 */ /* 0x000fe200078e02ff */
[----:B------:R-:W-:Y:S01]  /*08e0*/  UMOV UR6, UR12 ;  /* 0x0000000c00067c82 */ /* 0x000fe20008000000 */
[----:B------:R-:W-:Y:S01]  /*08f0*/  UMOV UR7, UR13 ;  /* 0x0000000d00077c82 */ /* 0x000fe20008000000 */
[----:B------:R-:W-:Y:S01]  /*0900*/  ULEA.HI.X.SX32 UR14, UR15, URZ, 0x1, UP0 ;  /* 0x000000ff0f0e7291 */ /* 0x000fe200080f0eff */
[----:B------:R-:W-:Y:S01]  /*0910*/  IMAD R17, R29, 0x14, RZ ;  /* 0x000000141d117824 */ /* 0x000fe200078e02ff */
[----:B------:R-:W-:Y:S01]  /*0920*/  UIMAD.WIDE.U32 UR6, UR9, 0x14, UR6 ;  /* 0x00000014090678a5 */ /* 0x000fe2000f8e0006 */
[----:B0-----:R-:W-:Y:S01]  /*0930*/  IMAD R19, R7, 0x14, RZ ;  /* 0x0000001407137824 */ /* 0x001fe200078e02ff */
[----:B------:R-:W-:-:S04]  /*0940*/  UIMAD UR9, UR14, 0x14, URZ ;  /* 0x000000140e0978a4 */ /* 0x000fc8000f8e02ff */
[----:B------:R-:W-:Y:S01]  /*0950*/  UIADD3 UR9, UPT, UPT, UR7, UR9, URZ ;  /* 0x0000000907097290 */ /* 0x000fe2000fffe0ff */
[----:B------:R-:W-:-:S05]  /*0960*/  IADD3 R20, P0, PT, R38, UR6, RZ ;  /* 0x0000000626147c10 */ /* 0x000fca000ff1e0ff */
[----:B------:R-:W-:-:S03]  /*0970*/  IADD3.X R21, PT, PT, RZ, UR9, RZ, P0, !PT ;  /* 0x00000009ff157c10 */ /* 0x000fc600087fe4ff */
[----:B------:R-:W-:-:S04]  /*0980*/  IMAD.WIDE.U32 R22, R0, 0x14, R20 ;  /* 0x0000001400167825 */ /* 0x000fc800078e0014 */
[----:B------:R-:W-:Y:S02]  /*0990*/  IMAD.IADD R23, R23, 0x1, R13 ;  /* 0x0000000117177824 */ /* 0x000fe400078e020d */
[----:B------:R-:W-:Y:S02]  /*09a0*/  IMAD R13, R11, 0x14, RZ ;  /* 0x000000140b0d7824 */ /* 0x000fe400078e02ff */
[--C-:B------:R-:W-:Y:S01]  /*09b0*/  IMAD.WIDE.U32 R24, R28, 0x14, R20.reuse ;  /* 0x000000141c187825 */ /* 0x100fe200078e0014 */
[----:B------:R-:W-:Y:S01]  /*09c0*/  MOV R12, UR6 ;  /* 0x00000006000c7c02 */ /* 0x000fe20008000f00 */
[----:B------:R-:W2:Y:S02]  /*09d0*/  LDG.E.CONSTANT R22, desc[UR18][R22.64+0x4] ;  /* 0x0000041216167981 */ /* 0x000ea4000c1e9900 */
[----:B------:R-:W-:-:S04]  /*09e0*/  IMAD.WIDE.U32 R26, R30, 0x14, R20 ;  /* 0x000000141e1a7825 */ /* 0x000fc800078e0014 */
[----:B------:R-:W-:-:S04]  /*09f0*/  IMAD.WIDE.U32 R14, R2, 0x14, R20 ;  /* 0x00000014020e7825 */ /* 0x000fc800078e0014 */
[----:B------:R-:W-:Y:S02]  /*0a00*/  IMAD.IADD R25, R25, 0x1, R13 ;  /* 0x0000000119197824 */ /* 0x000fe400078e020d */
[----:B------:R-:W-:Y:S02]  /*0a10*/  IMAD.IADD R27, R27, 0x1, R17 ;  /* 0x000000011b1b7824 */ /* 0x000fe400078e0211 */
[----:B------:R-:W-:Y:S02]  /*0a20*/  IMAD.IADD R15, R15, 0x1, R19 ;  /* 0x000000010f0f7824 */ /* 0x000fe400078e0213 */
[----:B------:R-:W-:Y:S01]  /*0a30*/  IMAD R13, R8, 0x14, RZ ;  /* 0x00000014080d7824 */ /* 0x000fe200078e02ff */
[----:B------:R0:W3:Y:S01]  /*0a40*/  LDG.E.CONSTANT R26, desc[UR18][R26.64+0x4] ;  /* 0x000004121a1a7981 */ /* 0x0000e2000c1e9900 */
[----:B------:R-:W-:-:S03]  /*0a50*/  IMAD.WIDE.U32 R58, R3, 0x14, R20 ;  /* 0x00000014033a7825 */ /* 0x000fc600078e0014 */
[----:B------:R1:W4:Y:S01]  /*0a60*/  LDG.E.CONSTANT R23, desc[UR18][R14.64+0x4] ;  /* 0x000004120e177981 */ /* 0x000322000c1e9900 */
[----:B------:R-:W-:Y:S01]  /*0a70*/  IMAD R17, R9, 0x14, RZ ;  /* 0x0000001409117824 */ /* 0x000fe200078e02ff */
[----:B------:R-:W-:Y:S01]  /*0a80*/  IADD3 R59, PT, PT, R59, R13, RZ ;  /* 0x0000000d3b3b7210 */ /* 0x000fe20007ffe0ff */
[----:B------:R-:W-:Y:S01]  /*0a90*/  IMAD.WIDE.U32 R18, R4, 0x14, R20 ;  /* 0x0000001404127825 */ /* 0x000fe200078e0014 */
[----:B------:R-:W3:Y:S03]  /*0aa0*/  LDG.E.CONSTANT R25, desc[UR18][R24.64+0x4] ;  /* 0x0000041218197981 */ /* 0x000ee6000c1e9900 */
[----:B------:R-:W-:Y:S02]  /*0ab0*/  IMAD.IADD R19, R19, 0x1, R17 ;  /* 0x0000000113137824 */ /* 0x000fe400078e0211 */
[----:B------:R-:W-:Y:S02]  /*0ac0*/  IMAD R13, R10, 0x14, RZ ;  /* 0x000000140a0d7824 */ /* 0x000fe400078e02ff */
[----:B------:R-:W-:-:S02]  /*0ad0*/  IMAD.WIDE.U32 R16, R5, 0x14, R20 ;  /* 0x0000001405107825 */ /* 0x000fc400078e0014 */
[----:B------:R-:W4:Y:S02]  /*0ae0*/  LDG.E.CONSTANT R19, desc[UR18][R18.64+0x4] ;  /* 0x0000041212137981 */ /* 0x000f24000c1e9900 */
[----:B------:R-:W-:Y:S02]  /*0af0*/  IMAD.WIDE.U32 R20, R32, 0x14, R20 ;  /* 0x0000001420147825 */ /* 0x000fe400078e0014 */
[----:B------:R-:W4:Y:S02]  /*0b00*/  LDG.E.CONSTANT R24, desc[UR18][R58.64+0x4] ;  /* 0x000004123a187981 */ /* 0x000f24000c1e9900 */
[----:B0-----:R-:W-:Y:S02]  /*0b10*/  IMAD R27, R31, 0x14, RZ ;  /* 0x000000141f1b7824 */ /* 0x001fe400078e02ff */
[----:B-1----:R-:W-:Y:S02]  /*0b20*/  IMAD.U32 R15, RZ, RZ, UR9 ;  /* 0x00000009ff0f7e24 */ /* 0x002fe4000f8e00ff */
[----:B------:R-:W-:-:S02]  /*0b30*/  IMAD.MOV.U32 R14, RZ, RZ, R12 ;  /* 0x000000ffff0e7224 */ /* 0x000fc400078e000c */
[----:B------:R-:W-:Y:S01]  /*0b40*/  IMAD.IADD R17, R17, 0x1, R13 ;  /* 0x0000000111117824 */ /* 0x000fe200078e020d */
[----:B------:R-:W-:Y:S01]  /*0b50*/  IADD3 R21, PT, PT, R21, R27, RZ ;  /* 0x0000001b15157210 */ /* 0x000fe20007ffe0ff */
[----:B------:R-:W-:Y:S02]  /*0b60*/  IMAD.U32 R13, RZ, RZ, UR7 ;  /* 0x00000007ff0d7e24 */ /* 0x000fe4000f8e00ff */
[--C-:B------:R-:W-:Y:S01]  /*0b70*/  IMAD.WIDE.U32 R12, R34, 0x14, R14.reuse ;  /* 0x00000014220c7825 */ /* 0x100fe200078e000e */
[----:B------:R-:W4:Y:S03]  /*0b80*/  LDG.E.CONSTANT R16, desc[UR18][R16.64+0x4] ;  /* 0x0000041210107981 */ /* 0x000f26000c1e9900 */
[----:B------:R-:W-:Y:S01]  /*0b90*/  IMAD R57, R33, 0x14, RZ ;  /* 0x0000001421397824 */ /* 0x000fe200078e02ff */
[----:B------:R-:W4:Y:S01]  /*0ba0*/  LDG.E.CONSTANT R21, desc[UR18][R20.64+0x4] ;  /* 0x0000041214157981 */ /* 0x000f22000c1e9900 */
[----:B------:R-:W-:-:S04]  /*0bb0*/  IMAD.WIDE.U32 R14, R36, 0x14, R14 ;  /* 0x00000014240e7825 */ /* 0x000fc800078e000e */
[----:B------:R-:W-:Y:S02]  /*0bc0*/  IMAD R27, R35, 0x14, RZ ;  /* 0x00000014231b7824 */ /* 0x000fe400078e02ff */
[----:B------:R-:W-:Y:S02]  /*0bd0*/  IMAD.IADD R13, R13, 0x1, R57 ;  /* 0x000000010d0d7824 */ /* 0x000fe400078e0239 */
[----:B------:R-:W-:-:S03]  /*0be0*/  IMAD.IADD R15, R15, 0x1, R27 ;  /* 0x000000010f0f7824 */ /* 0x000fc600078e021b */
[----:B------:R-:W4:Y:S04]  /*0bf0*/  LDG.E.CONSTANT R12, desc[UR18][R12.64] ;  /* 0x000000120c0c7981 */ /* 0x000f28000c1e9900 */
[----:B------:R-:W4:Y:S01]  /*0c00*/  LDG.E.CONSTANT R15, desc[UR18][R14.64] ;  /* 0x000000120e0f7981 */ /* 0x000f22000c1e9900 */
[----:B------:R-:W-:-:S04]  /*0c10*/  USHF.L.U32 UR6, UR4, 0x5, URZ ;  /* 0x0000000504067899 */ /* 0x000fc800080006ff */
[----:B------:R-:W-:Y:S01]  /*0c20*/  UISETP.GE.AND UP0, UPT, UR6, UR21, UPT ;  /* 0x000000150600728c */ /* 0x000fe2000bf06270 */
[----:B--2---:R0:W-:Y:S04]  /*0c30*/  STS [R51], R22 ;  /* 0x0000001633007388 */ /* 0x0041e80000000800 */
[----:B---3--:R0:W-:Y:S04]  /*0c40*/  STS [R50], R25 ;  /* 0x0000001932007388 */ /* 0x0081e80000000800 */
[----:B------:R0:W-:Y:S04]  /*0c50*/  STS [R49], R26 ;  /* 0x0000001a31007388 */ /* 0x0001e80000000800 */
[----:B----4-:R0:W-:Y:S04]  /*0c60*/  STS [R48], R23 ;  /* 0x0000001730007388 */ /* 0x0101e80000000800 */
[----:B------:R0:W-:Y:S04]  /*0c70*/  STS [R47], R24 ;  /* 0x000000182f007388 */ /* 0x0001e80000000800 */
[----:B------:R0:W-:Y:S04]  /*0c80*/  STS [R46], R19 ;  /* 0x000000132e007388 */ /* 0x0001e80000000800 */
[----:B------:R0:W-:Y:S04]  /*0c90*/  STS [R45], R16 ;  /* 0x000000102d007388 */ /* 0x0001e80000000800 */
[----:B------:R0:W-:Y:S04]  /*0ca0*/  STS [R44], R21 ;  /* 0x000000152c007388 */ /* 0x0001e80000000800 */
[----:B------:R0:W-:Y:S04]  /*0cb0*/  STS [R43], R12 ;  /* 0x0000000c2b007388 */ /* 0x0001e80000000800 */
[----:B------:R0:W-:Y:S01]  /*0cc0*/  STS [R42], R15 ;  /* 0x0000000f2a007388 */ /* 0x0001e20000000800 */
[----:B------:R-:W-:Y:S05]  /*0cd0*/  BRA.U UP0, `(.L_x_349) ;  /* 0x0000001500307547 */ /* 0x000fea000b800000 */
[----:B------:R-:W1:Y:S01]  /*0ce0*/  LDC R17, c[0x0][0x3c8] ;  /* 0x0000f200ff117b82 */ /* 0x000e620000000800 */
[C---:B------:R-:W-:Y:S01]  /*0cf0*/  VIADD R57, R37.reuse, UR4 ;  /* 0x0000000425397c36 */ /* 0x040fe20008000000 */
[----:B0-----:R-:W-:Y:S02]  /*0d00*/  LEA.HI R21, R37, UR4, RZ, 0x1d ;  /* 0x0000000425157c11 */ /* 0x001fe4000f8fe8ff */
[----:B-1----:R-:W-:-:S04]  /*0d10*/  IABS R15, R17 ;  /* 0x00000011000f7213 */ /* 0x002fc80000000000 */
[----:B------:R-:W0:Y:S08]  /*0d20*/  I2F.RP R14, R15 ;  /* 0x0000000f000e7306 */ /* 0x000e300000209400 */
[----:B0-----:R-:W0:Y:S02]  /*0d30*/  MUFU.RCP R14, R14 ;  /* 0x0000000e000e7308 */ /* 0x001e240000001000 */
[----:B0-----:R-:W-:-:S06]  /*0d40*/  VIADD R12, R14, 0xffffffe ;  /* 0x0ffffffe0e0c7836 */ /* 0x001fcc0000000000 */
[----:B------:R0:W1:Y:S02]  /*0d50*/  F2I.FTZ.U32.TRUNC.NTZ R13, R12 ;  /* 0x0000000c000d7305 */ /* 0x000064000021f000 */
[----:B0-----:R-:W-:Y:S02]  /*0d60*/  HFMA2 R12, -RZ, RZ, 0, 0 ;  /* 0x00000000ff0c7431 */ /* 0x001fe400000001ff */
        /* <DEDUP_REMOVED lines=13> */
[----:B------:R-:W-:-:S13]  /*0e40*/  ISETP.GE.U32.AND P0, PT, R14, R15, PT ;  /* 0x0000000f0e00720c */ /* 0x000fda0003f06070 */
        /* <DEDUP_REMOVED lines=12> */
[----:B------:R-:W-:-:S06]  /*0f10*/  @!P1 IMAD.WIDE R20, R21, 0x24, R60 ;  /* 0x0000002415149825 */ /* 0x000fcc00078e023c */
[----:B------:R-:W2:Y:S01]  /*0f20*/  @!P1 LDG.E.CONSTANT R20, desc[UR18][R20.64+0x4] ;  /* 0x0000041214149981 */ /* 0x000ea2000c1e9900 */
[----:B0-----:R-:W-:-:S06]  /*0f30*/  @!P0 IMAD.WIDE R22, R23, 0x24, R12 ;  /* 0x0000002417168825 */ /* 0x001fcc00078e020c */
[----:B------:R-:W3:Y:S04]  /*0f40*/  @!P0 LDG.E.CONSTANT R23, desc[UR18][R22.64] ;  /* 0x0000001216178981 */ /* 0x000ee8000c1e9900 */
[----:B--2---:R-:W-:Y:S04]  /*0f50*/  @!P1 STS [R53+UR8], R20 ;  /* 0x0000001435009988 */ /* 0x004fe80008000808 */
[----:B---3--:R-:W-:Y:S01]  /*0f60*/  @!P0 STS [R52], R23 ;  /* 0x0000001734008388 */ /* 0x008fe20000000800 */
[----:B------:R-:W-:Y:S06]  /*0f70*/  BAR.SYNC.DEFER_BLOCKING 0x0 ;  /* 0x0000000000007b1d */ /* 0x000fec0000010000 */
[----:B------:R-:W0:Y:S04]  /*0f80*/  LDS R26, [R39] ;  /* 0x00000000271a7984 */ /* 0x000e280000000800 */
[----:B------:R-:W1:Y:S04]  /*0f90*/  LDS.128 R12, [R54+UR8] ;  /* 0x00000008360c7984 */ /* 0x000e680008000c00 */
[----:B------:R-:W2:Y:S04]  /*0fa0*/  LDS R25, [R39+0x4] ;  /* 0x0000040027197984 */ /* 0x000ea80000000800 */
[----:B------:R-:W3:Y:S04]  /*0fb0*/  LDS.128 R16, [R54+UR8+0x10] ;  /* 0x0000100836107984 */ /* 0x000ee80008000c00 */
[----:B------:R-:W4:Y:S01]  /*0fc0*/  LDS R24, [R39+0x8] ;  /* 0x0000080027187984 */ /* 0x000f220000000800 */
[----:B0-----:R-:W-:-:S02]  /*0fd0*/  LOP3.LUT R27, R26, 0xf0f0f0f, RZ, 0xc0, !PT ;  /* 0x0f0f0f0f1a1b7812 */ /* 0x001fc400078ec0ff */
[----:B------:R-:W-:-:S03]  /*0fe0*/  SHF.R.U32.HI R26, RZ, 0x4, R26 ;  /* 0x00000004ff1a7819 */ /* 0x000fc6000001161a */
[----:B-1----:R-:W-:Y:S01]  /*0ff0*/  IDP.4A.S8.S8 R12, R27, R12, RZ ;  /* 0x0000000c1b0c7226 */ /* 0x002fe200000006ff */
[----:B------:R-:W-:Y:S02]  /*1000*/  LOP3.LUT R21, R26, 0xf0f0f0f, RZ, 0xc0, !PT ;  /* 0x0f0f0f0f1a157812 */ /* 0x000fe400078ec0ff */
[----:B--2---:R-:W-:Y:S02]  /*1010*/  LOP3.LUT R20, R25, 0xf0f0f0f, RZ, 0xc0, !PT ;  /* 0x0f0f0f0f19147812 */ /* 0x004fe400078ec0ff */
[----:B------:R-:W-:Y:S01]  /*1020*/  SHF.R.U32.HI R25, RZ, 0x4, R25 ;  /* 0x00000004ff197819 */ /* 0x000fe20000011619 */
[----:B---3--:R-:W-:Y:S02]  /*1030*/  IDP.4A.S8.S8 R16, R21, R16, R12 ;  /* 0x0000001015107226 */ /* 0x008fe4000000060c */
[----:B------:R-:W0:Y:S02]  /*1040*/  LDS R12, [R39+0x10] ;  /* 0x00001000270c7984 */ /* 0x000e240000000800 */
[----:B------:R-:W-:Y:S01]  /*1050*/  IDP.4A.S8.S8 R13, R20, R13, R16 ;  /* 0x0000000d140d7226 */ /* 0x000fe20000000610 */
[----:B------:R-:W-:Y:S01]  /*1060*/  LOP3.LUT R16, R25, 0xf0f0f0f, RZ, 0xc0, !PT ;  /* 0x0f0f0f0f19107812 */ /* 0x000fe200078ec0ff */
[----:B------:R-:W1:Y:S04]  /*1070*/  LDS.128 R20, [R54+UR8+0x20] ;  /* 0x0000200836147984 */ /* 0x000e680008000c00 */
[----:B------:R-:W-:Y:S01]  /*1080*/  IDP.4A.S8.S8 R13, R16, R17, R13 ;  /* 0x00000011100d7226 */ /* 0x000fe2000000060d */
[----:B----4-:R-:W-:-:S02]  /*1090*/  LOP3.LUT R16, R24, 0xf0f0f0f, RZ, 0xc0, !PT ;  /* 0x0f0f0f0f18107812 */ /* 0x010fc400078ec0ff */
[----:B------:R-:W-:-:S03]  /*10a0*/  SHF.R.U32.HI R24, RZ, 0x4, R24 ;  /* 0x00000004ff187819 */ /* 0x000fc60000011618 */
[----:B------:R-:W-:Y:S01]  /*10b0*/  IDP.4A.S8.S8 R14, R16, R14, R13 ;  /* 0x0000000e100e7226 */ /* 0x000fe2000000060d */
[----:B------:R-:W-:Y:S01]  /*10c0*/  LOP3.LUT R13, R24, 0xf0f0f0f, RZ, 0xc0, !PT ;  /* 0x0f0f0f0f180d7812 */ /* 0x000fe200078ec0ff */
[----:B------:R-:W-:Y:S04]  /*10d0*/  LDS R16, [R39+0x18] ;  /* 0x0000180027107984 */ /* 0x000fe80000000800 */
[----:B------:R-:W-:Y:S01]  /*10e0*/  IDP.4A.S8.S8 R18, R13, R18, R14 ;  /* 0x000000120d127226 */ /* 0x000fe2000000060e */
[----:B------:R-:W2:Y:S04]  /*10f0*/  LDS.128 R24, [R54+UR8+0x30] ;  /* 0x0000300836187984 */ /* 0x000ea80008000c00 */
[----:B------:R-:W3:Y:S04]  /*1100*/  LDS R13, [R39+0x14] ;  /* 0x00001400270d7984 */ /* 0x000ee80000000800 */
[----:B------:R-:W4:Y:S01]  /*1110*/  LDS R14, [R39+0xc] ;  /* 0x00000c00270e7984 */ /* 0x000f220000000800 */
[----:B0-----:R-:W-:-:S02]  /*1120*/  LOP3.LUT R17, R12, 0xf0f0f0f, RZ, 0xc0, !PT ;  /* 0x0f0f0f0f0c117812 */ /* 0x001fc400078ec0ff */
[----:B------:R-:W-:-:S03]  /*1130*/  SHF.R.U32.HI R12, RZ, 0x4, R12 ;  /* 0x00000004ff0c7819 */ /* 0x000fc6000001160c */
[----:B-1----:R-:W-:Y:S01]  /*1140*/  IDP.4A.S8.S8 R20, R17, R20, RZ ;  /* 0x0000001411147226 */ /* 0x002fe200000006ff */
[----:B------:R-:W-:-:S05]  /*1150*/  LOP3.LUT R17, R12, 0xf0f0f0f, RZ, 0xc0, !PT ;  /* 0x0f0f0f0f0c117812 */ /* 0x000fca00078ec0ff */
[----:B--2---:R-:W-:Y:S01]  /*1160*/  IDP.4A.S8.S8 R12, R17, R24, R20 ;  /* 0x00000018110c7226 */ /* 0x004fe20000000614 */
[----:B---3--:R-:W-:Y:S02]  /*1170*/  LOP3.LUT R17, R13, 0xf0f0f0f, RZ, 0xc0, !PT ;  /* 0x0f0f0f0f0d117812 */ /* 0x008fe400078ec0ff */
[----:B------:R-:W-:-:S03]  /*1180*/  SHF.R.U32.HI R13, RZ, 0x4, R13 ;  /* 0x00000004ff0d7819 */ /* 0x000fc6000001160d */
[----:B------:R-:W-:Y:S01]  /*1190*/  IDP.4A.S8.S8 R12, R17, R21, R12 ;  /* 0x00000015110c7226 */ /* 0x000fe2000000060c */
[----:B----4-:R-:W-:Y:S02]  /*11a0*/  LOP3.LUT R17, R14, 0xf0f0f0f, RZ, 0xc0, !PT ;  /* 0x0f0f0f0f0e117812 */ /* 0x010fe400078ec0ff */
[----:B------:R-:W-:Y:S02]  /*11b0*/  SHF.R.U32.HI R14, RZ, 0x4, R14 ;  /* 0x00000004ff0e7819 */ /* 0x000fe4000001160e */
[----:B------:R-:W-:Y:S01]  /*11c0*/  LOP3.LUT R13, R13, 0xf0f0f0f, RZ, 0xc0, !PT ;  /* 0x0f0f0f0f0d0d7812 */ /* 0x000fe200078ec0ff */
[----:B------:R-:W-:Y:S01]  /*11d0*/  IDP.4A.S8.S8 R15, R17, R15, R18 ;  /* 0x0000000f110f7226 */ /* 0x000fe20000000612 */
[----:B------:R-:W-:Y:S01]  /*11e0*/  LOP3.LUT R14, R14, 0xf0f0f0f, RZ, 0xc0, !PT ;  /* 0x0f0f0f0f0e0e7812 */ /* 0x000fe200078ec0ff */
[----:B------:R-:W0:Y:S02]  /*11f0*/  LDS R17, [R39+0x1c] ;  /* 0x00001c0027117984 */ /* 0x000e240000000800 */
[----:B------:R-:W-:-:S02]  /*1200*/  IDP.4A.S8.S8 R25, R13, R25, R12 ;  /* 0x000000190d197226 */ /* 0x000fc4000000060c */
[----:B------:R-:W-:Y:S02]  /*1210*/  IDP.4A.S8.S8 R20, R14, R19, R15 ;  /* 0x000000130e147226 */ /* 0x000fe4000000060f */
[----:B------:R-:W-:Y:S04]  /*1220*/  LDS R19, [R40] ;  /* 0x0000000028137984 */ /* 0x000fe80000000800 */
[----:B------:R-:W1:Y:S01]  /*1230*/  LDS.128 R12, [R41] ;  /* 0x00000000290c7984 */ /* 0x000e620000000c00 */
[----:B------:R-:W-:-:S05]  /*1240*/  LOP3.LUT R18, R16, 0xf0f0f0f, RZ, 0xc0, !PT ;  /* 0x0f0f0f0f10127812 */ /* 0x000fca00078ec0ff */
[----:B------:R-:W-:Y:S02]  /*1250*/  IDP.4A.S8.S8 R18, R18, R22, R25 ;  /* 0x0000001612127226 */ /* 0x000fe40000000619 */
[----:B------:R-:W2:Y:S01]  /*1260*/  LDS R22, [R40+0x4] ;  /* 0x0000040028167984 */ /* 0x000ea20000000800 */
[----:B------:R-:W-:-:S03]  /*1270*/  SHF.R.U32.HI R16, RZ, 0x4, R16 ;  /* 0x00000004ff107819 */ /* 0x000fc60000011610 */
[----:B------:R-:W3:Y:S01]  /*1280*/  LDS R25, [R39+0x20] ;  /* 0x0000200027197984 */ /* 0x000ee20000000800 */
[----:B------:R-:W-:-:S05]  /*1290*/  LOP3.LUT R21, R16, 0xf0f0f0f, RZ, 0xc0, !PT ;  /* 0x0f0f0f0f10157812 */ /* 0x000fca00078ec0ff */
[----:B------:R-:W-:Y:S01]  /*12a0*/  IDP.4A.S8.S8 R18, R21, R26, R18 ;  /* 0x0000001a15127226 */ /* 0x000fe20000000612 */
[----:B0-----:R-:W-:Y:S02]  /*12b0*/  LOP3.LUT R24, R17, 0xf0f0f0f, RZ, 0xc0, !PT ;  /* 0x0f0f0f0f11187812 */ /* 0x001fe400078ec0ff */
[----:B------:R-:W-:-:S03]  /*12c0*/  SHF.R.U32.HI R21, RZ, 0x4, R17 ;  /* 0x00000004ff157819 */ /* 0x000fc60000011611 */
[----:B------:R-:W-:Y:S02]  /*12d0*/  IDP.4A.S8.S8 R24, R24, R23, R18 ;  /* 0x0000001718187226 */ /* 0x000fe40000000612 */
[----:B-1----:R-:W-:Y:S02]  /*12e0*/  HMUL2 R12, R19, R12 ;  /* 0x0000000c130c7232 */ /* 0x002fe40000000000 */
[----:B------:R-:W0:Y:S01]  /*12f0*/  LDS.128 R16, [R54+UR8+0x40] ;  /* 0x0000400836107984 */ /* 0x000e220008000c00 */
[----:B------:R-:W-:Y:S02]  /*1300*/  LOP3.LUT R21, R21, 0xf0f0f0f, RZ, 0xc0, !PT ;  /* 0x0f0f0f0f15157812 */ /* 0x000fe400078ec0ff */
[----:B------:R-:W-:-:S03]  /*1310*/  I2FP.F32.S32 R20, R20 ;  /* 0x0000001400147245 */ /* 0x000fc60000201400 */
[----:B------:R-:W-:Y:S02]  /*1320*/  IDP.4A.S8.S8 R27, R21, R27, R24 ;  /* 0x0000001b151b7226 */ /* 0x000fe40000000618 */
[----:B--2---:R-:W-:Y:S02]  /*1330*/  HFMA2 R22, R22, R13, -RZ ;  /* 0x0000000d16167231 */ /* 0x004fe400001000ff */
[--C-:B------:R-:W-:Y:S02]  /*1340*/  HADD2.F32 R24, -RZ, R12.reuse.H0_H0 ;  /* 0x2000000cff187230 */ /* 0x100fe40000004100 */
[----:B------:R-:W-:Y:S01]  /*1350*/  HADD2.F32 R13, -RZ, R12.H1_H1 ;  /* 0x3000000cff0d7230 */ /* 0x000fe20000004100 */
[----:B------:R-:W-:Y:S01]  /*1360*/  I2FP.F32.S32 R27, R27 ;  /* 0x0000001b001b7245 */ /* 0x000fe20000201400 */
[----:B------:R-:W-:-:S03]  /*1370*/  HADD2.F32 R12, -RZ, R22.H0_H0 ;  /* 0x20000016ff0c7230 */ /* 0x000fc60000004100 */
[----:B------:R-:W-:Y:S01]  /*1380*/  FFMA.FTZ R24, R24, R20, R13 ;  /* 0x0000001418187223 */ /* 0x000fe2000001000d */
[----:B------:R-:W-:Y:S02]  /*1390*/  HADD2.F32 R13, -RZ, R22.H1_H1 ;  /* 0x30000016ff0d7230 */ /* 0x000fe40000004100 */
[----:B------:R-:W1:Y:S03]  /*13a0*/  LDS.128 R20, [R54+UR8+0x50] ;  /* 0x0000500836147984 */ /* 0x000e660008000c00 */
[----:B------:R-:W-:Y:S01]  /*13b0*/  FFMA.FTZ R12, R12, R27, R13 ;  /* 0x0000001b0c0c7223 */ /* 0x000fe2000001000d */
[----:B---3--:R-:W-:-:S05]  /*13c0*/  LOP3.LUT R13, R25, 0xf0f0f0f, RZ, 0xc0, !PT ;  /* 0x0f0f0f0f190d7812 */ /* 0x008fca00078ec0ff */
[----:B0-----:R-:W-:Y:S02]  /*13d0*/  IDP.4A.S8.S8 R16, R13, R16, RZ ;  /* 0x000000100d107226 */ /* 0x001fe400000006ff */
[----:B------:R-:W0:Y:S01]  /*13e0*/  LDS R13, [R39+0x24] ;  /* 0x00002400270d7984 */ /* 0x000e220000000800 */
[----:B------:R-:W-:-:S04]  /*13f0*/  SHF.R.U32.HI R25, RZ, 0x4, R25 ;  /* 0x00000004ff197819 */ /* 0x000fc80000011619 */
[----:B------:R-:W-:-:S05]  /*1400*/  LOP3.LUT R25, R25, 0xf0f0f0f, RZ, 0xc0, !PT ;  /* 0x0f0f0f0f19197812 */ /* 0x000fca00078ec0ff */
[----:B-1----:R-:W-:Y:S02]  /*1410*/  IDP.4A.S8.S8 R20, R25, R20, R16 ;  /* 0x0000001419147226 */ /* 0x002fe40000000610 */
[----:B------:R-:W1:Y:S01]  /*1420*/  LDS R16, [R39+0x28] ;  /* 0x0000280027107984 */ /* 0x000e620000000800 */
[----:B0-----:R-:W-:-:S05]  /*1430*/  LOP3.LUT R25, R13, 0xf0f0f0f, RZ, 0xc0, !PT ;  /* 0x0f0f0f0f0d197812 */ /* 0x001fca00078ec0ff */
[----:B------:R-:W-:Y:S02]  /*1440*/  IDP.4A.S8.S8 R17, R25, R17, R20 ;  /* 0x0000001119117226 */ /* 0x000fe40000000614 */
[----:B------:R-:W0:Y:S01]  /*1450*/  LDS R20, [R39+0x2c] ;  /* 0x00002c0027147984 */ /* 0x000e220000000800 */
[----:B------:R-:W-:-:S04]  /*1460*/  SHF.R.U32.HI R13, RZ, 0x4, R13 ;  /* 0x00000004ff0d7819 */ /* 0x000fc8000001160d */
[----:B------:R-:W-:-:S05]  /*1470*/  LOP3.LUT R26, R13, 0xf0f0f0f, RZ, 0xc0, !PT ;  /* 0x0f0f0f0f0d1a7812 */ /* 0x000fca00078ec0ff */
[----:B------:R-:W-:Y:S01]  /*1480*/  IDP.4A.S8.S8 R17, R26, R21, R17 ;  /* 0x000000151a117226 */ /* 0x000fe20000000611 */
[----:B-1----:R-:W-:Y:S01]  /*1490*/  LOP3.LUT R13, R16, 0xf0f0f0f, RZ, 0xc0, !PT ;  /* 0x0f0f0f0f100d7812 */ /* 0x002fe200078ec0ff */
[----:B------:R-:W1:Y:S01]  /*14a0*/  LDS R21, [R40+0x8] ;  /* 0x0000080028157984 */ /* 0x000e620000000800 */
[----:B------:R-:W-:-:S03]  /*14b0*/  SHF.R.U32.HI R16, RZ, 0x4, R16 ;  /* 0x00000004ff107819 */ /* 0x000fc60000011610 */
[----:B------:R-:W-:Y:S01]  /*14c0*/  IDP.4A.S8.S8 R17, R13, R18, R17 ;  /* 0x000000120d117226 */ /* 0x000fe20000000611 */
[----:B------:R-:W-:-:S05]  /*14d0*/  LOP3.LUT R13, R16, 0xf0f0f0f, RZ, 0xc0, !PT ;  /* 0x0f0f0f0f100d7812 */ /* 0x000fca00078ec0ff */
[----:B------:R-:W-:Y:S02]  /*14e0*/  IDP.4A.S8.S8 R22, R13, R22, R17 ;  /* 0x000000160d167226 */ /* 0x000fe40000000611 */
[----:B------:R-:W2:Y:S01]  /*14f0*/  LDS R13, [R39+0x30] ;  /* 0x00003000270d7984 */ /* 0x000ea20000000800 */
[----:B0-----:R-:W-:-:S05]  /*1500*/  LOP3.LUT R16, R20, 0xf0f0f0f, RZ, 0xc0, !PT ;  /* 0x0f0f0f0f14107812 */ /* 0x001fca00078ec0ff */
[----:B------:R-:W-:Y:S02]  /*1510*/  IDP.4A.S8.S8 R22, R16, R19, R22 ;  /* 0x0000001310167226 */ /* 0x000fe40000000616 */
[----:B------:R-:W0:Y:S01]  /*1520*/  LDS.128 R16, [R54+UR8+0x60] ;  /* 0x0000600836107984 */ /* 0x000e220008000c00 */
[----:B------:R-:W-:-:S04]  /*1530*/  SHF.R.U32.HI R20, RZ, 0x4, R20 ;  /* 0x00000004ff147819 */ /* 0x000fc80000011614 */
[----:B------:R-:W-:Y:S01]  /*1540*/  LOP3.LUT R20, R20, 0xf0f0f0f, RZ, 0xc0, !PT ;  /* 0x0f0f0f0f14147812 */ /* 0x000fe200078ec0ff */
[----:B-1----:R-:W-:-:S04]  /*1550*/  HMUL2 R14, R21, R14 ;  /* 0x0000000e150e7232 */ /* 0x002fc80000000000 */
[----:B------:R-:W-:Y:S02]  /*1560*/  IDP.4A.S8.S8 R25, R20, R23, R22 ;  /* 0x0000001714197226 */ /* 0x000fe40000000616 */
[----:B------:R-:W1:Y:S01]  /*1570*/  LDS.128 R20, [R54+UR8+0x70] ;  /* 0x0000700836147984 */ /* 0x000e620008000c00 */
[----:B--2---:R-:W-:-:S05]  /*1580*/  LOP3.LUT R27, R13, 0xf0f0f0f, RZ, 0xc0, !PT ;  /* 0x0f0f0f0f0d1b7812 */ /* 0x004fca00078ec0ff */
[----:B0-----:R-:W-:Y:S02]  /*1590*/  IDP.4A.S8.S8 R27, R27, R16, RZ ;  /* 0x000000101b1b7226 */ /* 0x001fe400000006ff */
[----:B------:R-:W0:Y:S01]  /*15a0*/  LDS R16, [R39+0x34] ;  /* 0x0000340027107984 */ /* 0x000e220000000800 */
[----:B------:R-:W-:-:S04]  /*15b0*/  SHF.R.U32.HI R13, RZ, 0x4, R13 ;  /* 0x00000004ff0d7819 */ /* 0x000fc8000001160d */
[----:B------:R-:W-:-:S05]  /*15c0*/  LOP3.LUT R13, R13, 0xf0f0f0f, RZ, 0xc0, !PT ;  /* 0x0f0f0f0f0d0d7812 */ /* 0x000fca00078ec0ff */
[----:B-1----:R-:W-:Y:S01]  /*15d0*/  IDP.4A.S8.S8 R20, R13, R20, R27 ;  /* 0x000000140d147226 */ /* 0x002fe2000000061b */
[----:B0-----:R-:W-:Y:S02]  /*15e0*/  LOP3.LUT R13, R16, 0xf0f0f0f, RZ, 0xc0, !PT ;  /* 0x0f0f0f0f100d7812 */ /* 0x001fe400078ec0ff */
[----:B------:R-:W-:-:S03]  /*15f0*/  SHF.R.U32.HI R16, RZ, 0x4, R16 ;  /* 0x00000004ff107819 */ /* 0x000fc60000011610 */
[----:B------:R-:W-:Y:S02]  /*1600*/  IDP.4A.S8.S8 R17, R13, R17, R20 ;  /* 0x000000110d117226 */ /* 0x000fe40000000614 */
[----:B------:R-:W0:Y:S01]  /*1610*/  LDS R13, [R39+0x38] ;  /* 0x00003800270d7984 */ /* 0x000e220000000800 */
[----:B------:R-:W-:-:S03]  /*1620*/  LOP3.LUT R16, R16, 0xf0f0f0f, RZ, 0xc0, !PT ;  /* 0x0f0f0f0f10107812 */ /* 0x000fc600078ec0ff */
[----:B------:R-:W-:Y:S02]  /*1630*/  LDS R20, [R40+0xc] ;  /* 0x00000c0028147984 */ /* 0x000fe40000000800 */
[----:B------:R-:W-:Y:S02]  /*1640*/  IDP.4A.S8.S8 R17, R16, R21, R17 ;  /* 0x0000001510117226 */ /* 0x000fe40000000611 */
[----:B------:R-:W1:Y:S01]  /*1650*/  LDS R16, [R39+0x3c] ;  /* 0x00003c0027107984 */ /* 0x000e620000000800 */
[----:B------:R-:W-:Y:S01]  /*1660*/  I2FP.F32.S32 R25, R25 ;  /* 0x0000001900197245 */ /* 0x000fe20000201400 */
[----:B------:R-:W-:Y:S01]  /*1670*/  UIADD3 UR6, UPT, UPT, UR6, 0x80, URZ ;  /* 0x0000008006067890 */ /* 0x000fe2000fffe0ff */
[----:B------:R-:W-:-:S03]  /*1680*/  FADD.FTZ R55, R55, R24 ;  /* 0x0000001837377221 */ /* 0x000fc60000010000 */
[----:B------:R-:W-:Y:S01]  /*1690*/  UISETP.GE.AND UP0, UPT, UR6, UR21, UPT ;  /* 0x000000150600728c */ /* 0x000fe2000bf06270 */
[----:B0-----:R-:W-:Y:S02]  /*16a0*/  LOP3.LUT R21, R13, 0xf0f0f0f, RZ, 0xc0, !PT ;  /* 0x0f0f0f0f0d157812 */ /* 0x001fe400078ec0ff */
[----:B------:R-:W-:-:S03]  /*16b0*/  SHF.R.U32.HI R13, RZ, 0x4, R13 ;  /* 0x00000004ff0d7819 */ /* 0x000fc6000001160d */
[----:B------:R-:W-:Y:S01]  /*16c0*/  IDP.4A.S8.S8 R17, R21, R18, R17 ;  /* 0x0000001215117226 */ /* 0x000fe20000000611 */
[----:B------:R-:W-:-:S05]  /*16d0*/  LOP3.LUT R13, R13, 0xf0f0f0f, RZ, 0xc0, !PT ;  /* 0x0f0f0f0f0d0d7812 */ /* 0x000fca00078ec0ff */
[----:B------:R-:W-:Y:S01]  /*16e0*/  IDP.4A.S8.S8 R22, R13, R22, R17 ;  /* 0x000000160d167226 */ /* 0x000fe20000000611 */
[----:B-1----:R-:W-:Y:S02]  /*16f0*/  LOP3.LUT R13, R16, 0xf0f0f0f, RZ, 0xc0, !PT ;  /* 0x0f0f0f0f100d7812 */ /* 0x002fe400078ec0ff */
[----:B------:R-:W-:-:S03]  /*1700*/  SHF.R.U32.HI R16, RZ, 0x4, R16 ;  /* 0x00000004ff107819 */ /* 0x000fc60000011610 */
[----:B------:R-:W-:Y:S01]  /*1710*/  IDP.4A.S8.S8 R19, R13, R19, R22 ;  /* 0x000000130d137226 */ /* 0x000fe20000000616 */
[----:B------:R-:W-:Y:S01]  /*1720*/  LOP3.LUT R16, R16, 0xf0f0f0f, RZ, 0xc0, !PT ;  /* 0x0f0f0f0f10107812 */ /* 0x000fe200078ec0ff */
[--C-:B------:R-:W-:Y:S02]  /*1730*/  HADD2.F32 R13, -RZ, R14.reuse.H0_H0 ;  /* 0x2000000eff0d7230 */ /* 0x100fe40000004100 */
[----:B------:R-:W-:Y:S02]  /*1740*/  HFMA2 R15, R20, R15, -RZ ;  /* 0x0000000f140f7231 */ /* 0x000fe400001000ff */
[----:B------:R-:W-:Y:S02]  /*1750*/  HADD2.F32 R14, -RZ, R14.H1_H1 ;  /* 0x3000000eff0e7230 */ /* 0x000fe40000004100 */
[----:B------:R-:W-:-:S03]  /*1760*/  IDP.4A.S8.S8 R16, R16, R23, R19 ;  /* 0x0000001710107226 */ /* 0x000fc60000000613 */
[----:B------:R-:W-:Y:S01]  /*1770*/  FFMA.FTZ R13, R13, R25, R14 ;  /* 0x000000190d0d7223 */ /* 0x000fe2000001000e */
[--C-:B------:R-:W-:Y:S01]  /*1780*/  HADD2.F32 R14, -RZ, R15.reuse.H0_H0 ;  /* 0x2000000fff0e7230 */ /* 0x100fe20000004100 */
[----:B------:R-:W-:Y:S01]  /*1790*/  I2FP.F32.S32 R16, R16 ;  /* 0x0000001000107245 */ /* 0x000fe20000201400 */
[----:B------:R-:W-:Y:S02]  /*17a0*/  HADD2.F32 R15, -RZ, R15.H1_H1 ;  /* 0x3000000fff0f7230 */ /* 0x000fe40000004100 */
[----:B------:R-:W-:-:S04]  /*17b0*/  FADD.FTZ R12, R55, R12 ;  /* 0x0000000c370c7221 */ /* 0x000fc80000010000 */
[----:B------:R-:W-:Y:S01]  /*17c0*/  FADD.FTZ R12, R12, R13 ;  /* 0x0000000d0c0c7221 */ /* 0x000fe20000010000 */
[----:B------:R-:W-:-:S04]  /*17d0*/  FFMA.FTZ R15, R14, R16, R15 ;  /* 0x000000100e0f7223 */ /* 0x000fc8000001000f */
[----:B------:R-:W-:Y:S01]  /*17e0*/  FADD.FTZ R55, R12, R15 ;  /* 0x0000000f0c377221 */ /* 0x000fe20000010000 */
        /* <DEDUP_REMOVED lines=9> */
[C---:B------:R-:W-:Y:S02]  /*1880*/  @!P1 IADD3 R57, P2, PT, R58.reuse, R57, RZ ;  /* 0x000000393a399210 */ /* 0x040fe40007f5e0ff */
[C---:B------:R-:W-:Y:S02]  /*1890*/  @!P0 IADD3 R15, PT, PT, R58.reuse, R15, RZ ;  /* 0x0000000f3a0f8210 */ /* 0x040fe40007ffe0ff */
[----:B------:R-:W-:-:S05]  /*18a0*/  @!P1 LEA.HI.X.SX32 R14, R58, RZ, 0x1, P2 ;  /* 0x000000ff3a0e9211 */ /* 0x000fca00010f0eff */
[----:B------:R-:W-:Y:S02]  /*18b0*/  @!P1 IMAD R17, R14, 0x24, RZ ;  /* 0x000000240e119824 */ /* 0x000fe400078e02ff */
[----:B------:R-:W-:-:S06]  /*18c0*/  @!P0 IMAD.WIDE R14, R15, 0x24, R60 ;  /* 0x000000240f0e8825 */ /* 0x000fcc00078e023c */
[----:B------:R-:W2:Y:S01]  /*18d0*/  @!P0 LDG.E.CONSTANT R14, desc[UR18][R14.64+0x4] ;  /* 0x000004120e0e8981 */ /* 0x000ea2000c1e9900 */
[----:B0-----:R-:W-:-:S04]  /*18e0*/  @!P1 IMAD.WIDE.U32 R12, R57, 0x24, R12 ;  /* 0x00000024390c9825 */ /* 0x001fc800078e000c */
[----:B------:R-:W-:-:S06]  /*18f0*/  @!P1 IMAD.IADD R13, R13, 0x1, R17 ;  /* 0x000000010d0d9824 */ /* 0x000fcc00078e0211 */
[----:B------:R-:W3:Y:S04]  /*1900*/  @!P1 LDG.E.CONSTANT R13, desc[UR18][R12.64+0x90] ;  /* 0x000090120c0d9981 */ /* 0x000ee8000c1e9900 */
[----:B--2---:R-:W-:Y:S04]  /*1910*/  @!P0 STS [R53+UR8], R14 ;  /* 0x0000000e35008988 */ /* 0x004fe80008000808 */
[----:B---3--:R-:W-:Y:S01]  /*1920*/  @!P1 STS [R52], R13 ;  /* 0x0000000d34009388 */ /* 0x008fe20000000800 */
[----:B------:R-:W-:Y:S06]  /*1930*/  BAR.SYNC.DEFER_BLOCKING 0x0 ;  /* 0x0000000000007b1d */ /* 0x000fec0000010000 */
[----:B------:R-:W0:Y:S04]  /*1940*/  LDS R16, [R39+0x40] ;  /* 0x0000400027107984 */ /* 0x000e280000000800 */
[----:B------:R-:W1:Y:S04]  /*1950*/  LDS.128 R20, [R54+UR8] ;  /* 0x0000000836147984 */ /* 0x000e680008000c00 */
[----:B------:R-:W2:Y:S04]  /*1960*/  LDS R18, [R39+0x44] ;  /* 0x0000440027127984 */ /* 0x000ea80000000800 */
[----:B------:R-:W3:Y:S04]  /*1970*/  LDS.128 R24, [R54+UR8+0x10] ;  /* 0x0000100836187984 */ /* 0x000ee80008000c00 */
[----:B------:R-:W4:Y:S01]  /*1980*/  LDS R57, [R39+0x48] ;  /* 0x0000480027397984 */ /* 0x000f220000000800 */
[----:B0-----:R-:W-:-:S02]  /*1990*/  LOP3.LUT R15, R16, 0xf0f0f0f, RZ, 0xc0, !PT ;  /* 0x0f0f0f0f100f7812 */ /* 0x001fc400078ec0ff */
[----:B------:R-:W-:-:S03]  /*19a0*/  SHF.R.U32.HI R16, RZ, 0x4, R16 ;  /* 0x00000004ff107819 */ /* 0x000fc60000011610 */
[----:B-1----:R-:W-:Y:S01]  /*19b0*/  IDP.4A.S8.S8 R15, R15, R20, RZ ;  /* 0x000000140f0f7226 */ /* 0x002fe200000006ff */
[----:B------:R-:W-:Y:S01]  /*19c0*/  LOP3.LUT R17, R16, 0xf0f0f0f, RZ, 0xc0, !PT ;  /* 0x0f0f0f0f10117812 */ /* 0x000fe200078ec0ff */
[----:B------:R-:W0:Y:S01]  /*19d0*/  LDS R20, [R39+0x4c] ;  /* 0x00004c0027147984 */ /* 0x000e220000000800 */
[----:B--2---:R-:W-:Y:S02]  /*19e0*/  LOP3.LUT R12, R18, 0xf0f0f0f, RZ, 0xc0, !PT ;  /* 0x0f0f0f0f120c7812 */ /* 0x004fe400078ec0ff */
[----:B------:R-:W-:Y:S01]  /*19f0*/  SHF.R.U32.HI R18, RZ, 0x4, R18 ;  /* 0x00000004ff127819 */ /* 0x000fe20000011612 */
[----:B---3--:R-:W-:-:S03]  /*1a00*/  IDP.4A.S8.S8 R24, R17, R24, R15 ;  /* 0x0000001811187226 */ /* 0x008fc6000000060f */
[----:B------:R-:W-:Y:S01]  /*1a10*/  LOP3.LUT R18, R18, 0xf0f0f0f, RZ, 0xc0, !PT ;  /* 0x0f0f0f0f12127812 */ /* 0x000fe200078ec0ff */
[----:B------:R-:W-:Y:S02]  /*1a20*/  IDP.4A.S8.S8 R12, R12, R21, R24 ;  /* 0x000000150c0c7226 */ /* 0x000fe40000000618 */
[----:B------:R-:W1:Y:S01]  /*1a30*/  LDS R21, [R39+0x50] ;  /* 0x0000500027157984 */ /* 0x000e620000000800 */
[----:B----4-:R-:W-:Y:S01]  /*1a40*/  LOP3.LUT R16, R57, 0xf0f0f0f, RZ, 0xc0, !PT ;  /* 0x0f0f0f0f39107812 */ /* 0x010fe200078ec0ff */
[----:B------:R-:W-:Y:S02]  /*1a50*/  IDP.4A.S8.S8 R25, R18, R25, R12 ;  /* 0x0000001912197226 */ /* 0x000fe4000000060c */
[----:B------:R-:W2:Y:S02]  /*1a60*/  LDS.128 R12, [R54+UR8+0x20] ;  /* 0x00002008360c7984 */ /* 0x000ea40008000c00 */
[----:B------:R-:W-:Y:S02]  /*1a70*/  IDP.4A.S8.S8 R22, R16, R22, R25 ;  /* 0x0000001610167226 */ /* 0x000fe40000000619 */
[----:B------:R-:W3:Y:S04]  /*1a80*/  LDS.128 R16, [R54+UR8+0x30] ;  /* 0x0000300836107984 */ /* 0x000ee80008000c00 */
[----:B------:R-:W4:Y:S01]  /*1a90*/  LDS R24, [R39+0x54] ;  /* 0x0000540027187984 */ /* 0x000f220000000800 */
[----:B------:R-:W-:-:S04]  /*1aa0*/  SHF.R.U32.HI R57, RZ, 0x4, R57 ;  /* 0x00000004ff397819 */ /* 0x000fc80000011639 */
[----:B------:R-:W-:-:S05]  /*1ab0*/  LOP3.LUT R57, R57, 0xf0f0f0f, RZ, 0xc0, !PT ;  /* 0x0f0f0f0f39397812 */ /* 0x000fca00078ec0ff */
[----:B------:R-:W-:Y:S02]  /*1ac0*/  IDP.4A.S8.S8 R22, R57, R26, R22 ;  /* 0x0000001a39167226 */ /* 0x000fe40000000616 */
[----:B------:R-:W-:Y:S01]  /*1ad0*/  LDS R57, [R39+0x68] ;  /* 0x0000680027397984 */ /* 0x000fe20000000800 */
[----:B0-----:R-:W-:-:S05]  /*1ae0*/  LOP3.LUT R25, R20, 0xf0f0f0f, RZ, 0xc0, !PT ;  /* 0x0f0f0f0f14197812 */ /* 0x001fca00078ec0ff */
[----:B------:R-:W-:Y:S01]  /*1af0*/  IDP.4A.S8.S8 R22, R25, R23, R22 ;  /* 0x0000001719167226 */ /* 0x000fe20000000616 */
[----:B------:R-:W-:Y:S01]  /*1b00*/  SHF.R.U32.HI R20, RZ, 0x4, R20 ;  /* 0x00000004ff147819 */ /* 0x000fe20000011614 */
[----:B------:R-:W-:Y:S01]  /*1b10*/  LDS R25, [R39+0x5c] ;  /* 0x00005c0027197984 */ /* 0x000fe20000000800 */
[----:B-1----:R-:W-:Y:S02]  /*1b20*/  LOP3.LUT R23, R21, 0xf0f0f0f, RZ, 0xc0, !PT ;  /* 0x0f0f0f0f15177812 */ /* 0x002fe400078ec0ff */
[----:B------:R-:W-:-:S03]  /*1b30*/  SHF.R.U32.HI R21, RZ, 0x4, R21 ;  /* 0x00000004ff157819 */ /* 0x000fc60000011615 */
[----:B--2---:R-:W-:Y:S01]  /*1b40*/  IDP.4A.S8.S8 R23, R23, R12, RZ ;  /* 0x0000000c17177226 */ /* 0x004fe200000006ff */
[----:B------:R-:W-:Y:S01]  /*1b50*/  LOP3.LUT R21, R21, 0xf0f0f0f, RZ, 0xc0, !PT ;  /* 0x0f0f0f0f15157812 */ /* 0x000fe200078ec0ff */
[----:B------:R-:W0:Y:S01]  /*1b60*/  LDS R12, [R39+0x58] ;  /* 0x00005800270c7984 */ /* 0x000e220000000800 */
[----:B------:R-:W-:-:S03]  /*1b70*/  LOP3.LUT R20, R20, 0xf0f0f0f, RZ, 0xc0, !PT ;  /* 0x0f0f0f0f14147812 */ /* 0x000fc600078ec0ff */
[----:B---3--:R-:W-:Y:S01]  /*1b80*/  IDP.4A.S8.S8 R16, R21, R16, R23 ;  /* 0x0000001015107226 */ /* 0x008fe20000000617 */
[----:B----4-:R-:W-:Y:S01]  /*1b90*/  LOP3.LUT R21, R24, 0xf0f0f0f, RZ, 0xc0, !PT ;  /* 0x0f0f0f0f18157812 */ /* 0x010fe200078ec0ff */
[----:B------:R-:W-:-:S04]  /*1ba0*/  IDP.4A.S8.S8 R27, R20, R27, R22 ;  /* 0x0000001b141b7226 */ /* 0x000fc80000000616 */
[----:B------:R-:W-:Y:S02]  /*1bb0*/  IDP.4A.S8.S8 R26, R21, R13, R16 ;  /* 0x0000000d151a7226 */ /* 0x000fe40000000610 */
[----:B------:R-:W-:Y:S04]  /*1bc0*/  LDS R13, [R40+0x10] ;  /* 0x00001000280d7984 */ /* 0x000fe80000000800 */
[----:B------:R-:W1:Y:S04]  /*1bd0*/  LDS.128 R20, [R41] ;  /* 0x0000000029147984 */ /* 0x000e680000000c00 */
[----:B------:R-:W2:Y:S01]  /*1be0*/  LDS R16, [R40+0x14] ;  /* 0x0000140028107984 */ /* 0x000ea20000000800 */
[----:B------:R-:W-:-:S04]  /*1bf0*/  SHF.R.U32.HI R24, RZ, 0x4, R24 ;  /* 0x00000004ff187819 */ /* 0x000fc80000011618 */
[----:B------:R-:W-:-:S05]  /*1c00*/  LOP3.LUT R24, R24, 0xf0f0f0f, RZ, 0xc0, !PT ;  /* 0x0f0f0f0f18187812 */ /* 0x000fca00078ec0ff */
[----:B------:R-:W-:Y:S01]  /*1c10*/  IDP.4A.S8.S8 R17, R24, R17, R26 ;  /* 0x0000001118117226 */ /* 0x000fe2000000061a */
[----:B0-----:R-:W-:Y:S02]  /*1c20*/  LOP3.LUT R24, R12, 0xf0f0f0f, RZ, 0xc0, !PT ;  /* 0x0f0f0f0f0c187812 */ /* 0x001fe400078ec0ff */
[----:B------:R-:W-:-:S03]  /*1c30*/  SHF.R.U32.HI R12, RZ, 0x4, R12 ;  /* 0x00000004ff0c7819 */ /* 0x000fc6000001160c */
[----:B------:R-:W-:Y:S01]  /*1c40*/  IDP.4A.S8.S8 R14, R24, R14, R17 ;  /* 0x0000000e180e7226 */ /* 0x000fe20000000611 */
[----:B------:R-:W-:Y:S02]  /*1c50*/  LOP3.LUT R17, R12, 0xf0f0f0f, RZ, 0xc0, !PT ;  /* 0x0f0f0f0f0c117812 */ /* 0x000fe400078ec0ff */
[----:B------:R-:W-:Y:S02]  /*1c60*/  LOP3.LUT R12, R25, 0xf0f0f0f, RZ, 0xc0, !PT ;  /* 0x0f0f0f0f190c7812 */ /* 0x000fe400078ec0ff */
[----:B------:R-:W-:Y:S01]  /*1c70*/  SHF.R.U32.HI R25, RZ, 0x4, R25 ;  /* 0x00000004ff197819 */ /* 0x000fe20000011619 */
[----:B------:R-:W-:Y:S02]  /*1c80*/  IDP.4A.S8.S8 R14, R17, R18, R14 ;  /* 0x00000012110e7226 */ /* 0x000fe4000000060e */
[----:B------:R-:W0:Y:S01]  /*1c90*/  LDS R17, [R39+0x60] ;  /* 0x0000600027117984 */ /* 0x000e220000000800 */
[----:B-1----:R-:W-:Y:S02]  /*1ca0*/  HMUL2 R13, R13, R20 ;  /* 0x000000140d0d7232 */ /* 0x002fe40000000000 */
[----:B------:R-:W-:Y:S01]  /*1cb0*/  IDP.4A.S8.S8 R15, R12, R15, R14 ;  /* 0x0000000f0c0f7226 */ /* 0x000fe2000000060e */
[----:B------:R-:W-:-:S02]  /*1cc0*/  LOP3.LUT R14, R25, 0xf0f0f0f, RZ, 0xc0, !PT ;  /* 0x0f0f0f0f190e7812 */ /* 0x000fc400078ec0ff */
[----:B------:R-:W-:Y:S01]  /*1cd0*/  I2FP.F32.S32 R12, R27 ;  /* 0x0000001b000c7245 */ /* 0x000fe20000201400 */
[--C-:B------:R-:W-:Y:S01]  /*1ce0*/  HADD2.F32 R20, -RZ, R13.reuse.H0_H0 ;  /* 0x2000000dff147230 */ /* 0x100fe20000004100 */
[----:B------:R-:W1:Y:S01]  /*1cf0*/  LDS.128 R24, [R54+UR8+0x40] ;  /* 0x0000400836187984 */ /* 0x000e620008000c00 */
[----:B------:R-:W-:Y:S02]  /*1d00*/  HADD2.F32 R13, -RZ, R13.H1_H1 ;  /* 0x3000000dff0d7230 */ /* 0x000fe40000004100 */
[----:B--2---:R-:W-:Y:S02]  /*1d10*/  HFMA2 R21, R16, R21, -RZ ;  /* 0x0000001510157231 */ /* 0x004fe400001000ff */
[----:B------:R-:W-:Y:S01]  /*1d20*/  IDP.4A.S8.S8 R19, R14, R19, R15 ;  /* 0x000000130e137226 */ /* 0x000fe2000000060f */
[----:B------:R-:W-:Y:S01]  /*1d30*/  LDS R16, [R39+0x64] ;  /* 0x0000640027107984 */ /* 0x000fe20000000800 */
[----:B------:R-:W-:-:S03]  /*1d40*/  FFMA.FTZ R20, R20, R12, R13 ;  /* 0x0000000c14147223 */ /* 0x000fc6000001000d */
[----:B------:R-:W2:Y:S01]  /*1d50*/  LDS.128 R12, [R54+UR8+0x50] ;  /* 0x00005008360c7984 */ /* 0x000ea20008000c00 */
[--C-:B------:R-:W-:Y:S01]  /*1d60*/  HADD2.F32 R18, -RZ, R21.reuse.H0_H0 ;  /* 0x20000015ff127230 */ /* 0x100fe20000004100 */
[----:B------:R-:W-:Y:S01]  /*1d70*/  I2FP.F32.S32 R19, R19 ;  /* 0x0000001300137245 */ /* 0x000fe20000201400 */
[----:B------:R-:W-:-:S05]  /*1d80*/  HADD2.F32 R21, -RZ, R21.H1_H1 ;  /* 0x30000015ff157230 */ /* 0x000fca0000004100 */
[----:B------:R-:W-:Y:S01]  /*1d90*/  FFMA.FTZ R21, R18, R19, R21 ;  /* 0x0000001312157223 */ /* 0x000fe20000010015 */
[----:B0-----:R-:W-:Y:S02]  /*1da0*/  LOP3.LUT R19, R17, 0xf0f0f0f, RZ, 0xc0, !PT ;  /* 0x0f0f0f0f11137812 */ /* 0x001fe400078ec0ff */
[----:B------:R-:W-:-:S04]  /*1db0*/  SHF.R.U32.HI R17, RZ, 0x4, R17 ;  /* 0x00000004ff117819 */ /* 0x000fc80000011611 */
[----:B------:R-:W-:Y:S01]  /*1dc0*/  LOP3.LUT R17, R17, 0xf0f0f0f, RZ, 0xc0, !PT ;  /* 0x0f0f0f0f11117812 */ /* 0x000fe200078ec0ff */
[----:B-1----:R-:W-:-:S04]  /*1dd0*/  IDP.4A.S8.S8 R19, R19, R24, RZ ;  /* 0x0000001813137226 */ /* 0x002fc800000006ff */
[----:B--2---:R-:W-:Y:S01]  /*1de0*/  IDP.4A.S8.S8 R12, R17, R12, R19 ;  /* 0x0000000c110c7226 */ /* 0x004fe20000000613 */
[----:B------:R-:W-:Y:S02]  /*1df0*/  LOP3.LUT R17, R16, 0xf0f0f0f, RZ, 0xc0, !PT ;  /* 0x0f0f0f0f10117812 */ /* 0x000fe400078ec0ff */
[----:B------:R-:W-:-:S03]  /*1e00*/  SHF.R.U32.HI R16, RZ, 0x4, R16 ;  /* 0x00000004ff107819 */ /* 0x000fc60000011610 */
[----:B------:R-:W-:Y:S01]  /*1e10*/  IDP.4A.S8.S8 R17, R17, R25, R12 ;  /* 0x0000001911117226 */ /* 0x000fe2000000060c */
[----:B------:R-:W-:Y:S01]  /*1e20*/  LOP3.LUT R16, R16, 0xf0f0f0f, RZ, 0xc0, !PT ;  /* 0x0f0f0f0f10107812 */ /* 0x000fe200078ec0ff */
[----:B------:R-:W0:Y:S04]  /*1e30*/  LDS R12, [R39+0x6c] ;  /* 0x00006c00270c7984 */ /* 0x000e280000000800 */
[----:B------:R-:W-:Y:S01]  /*1e40*/  IDP.4A.S8.S8 R17, R16, R13, R17 ;  /* 0x0000000d10117226 */ /* 0x000fe20000000611 */
[----:B------:R-:W-:Y:S01]  /*1e50*/  LOP3.LUT R16, R57, 0xf0f0f0f, RZ, 0xc0, !PT ;  /* 0x0f0f0f0f39107812 */ /* 0x000fe200078ec0ff */
[----:B------:R-:W1:Y:S04]  /*1e60*/  LDS R13, [R39+0x70] ;  /* 0x00007000270d7984 */ /* 0x000e680000000800 */
[----:B------:R-:W-:-:S02]  /*1e70*/  IDP.4A.S8.S8 R26, R16, R26, R17 ;  /* 0x0000001a101a7226 */ /* 0x000fc40000000611 */
[----:B------:R-:W2:Y:S01]  /*1e80*/  LDS.128 R16, [R54+UR8+0x60] ;  /* 0x0000600836107984 */ /* 0x000ea20008000c00 */
[----:B------:R-:W-:-:S04]  /*1e90*/  SHF.R.U32.HI R57, RZ, 0x4, R57 ;  /* 0x00000004ff397819 */ /* 0x000fc80000011639 */
[----:B------:R-:W-:-:S05]  /*1ea0*/  LOP3.LUT R57, R57, 0xf0f0f0f, RZ, 0xc0, !PT ;  /* 0x0f0f0f0f39397812 */ /* 0x000fca00078ec0ff */
[----:B------:R-:W-:Y:S01]  /*1eb0*/  IDP.4A.S8.S8 R14, R57, R14, R26 ;  /* 0x0000000e390e7226 */ /* 0x000fe2000000061a */
[----:B0-----:R-:W-:Y:S02]  /*1ec0*/  LOP3.LUT R24, R12, 0xf0f0f0f, RZ, 0xc0, !PT ;  /* 0x0f0f0f0f0c187812 */ /* 0x001fe400078ec0ff */
[----:B-1----:R-:W-:-:S03]  /*1ed0*/  LOP3.LUT R25, R13, 0xf0f0f0f, RZ, 0xc0, !PT ;  /* 0x0f0f0f0f0d197812 */ /* 0x002fc600078ec0ff */
[----:B------:R-:W-:Y:S02]  /*1ee0*/  IDP.4A.S8.S8 R14, R24, R27, R14 ;  /* 0x0000001b180e7226 */ /* 0x000fe4000000060e */
[----:B--2---:R-:W-:Y:S02]  /*1ef0*/  IDP.4A.S8.S8 R16, R25, R16, RZ ;  /* 0x0000001019107226 */ /* 0x004fe400000006ff */
[----:B------:R-:W0:Y:S01]  /*1f00*/  LDS.128 R24, [R54+UR8+0x70] ;  /* 0x0000700836187984 */ /* 0x000e220008000c00 */
[----:B------:R-:W-:-:S04]  /*1f10*/  SHF.R.U32.HI R13, RZ, 0x4, R13 ;  /* 0x00000004ff0d7819 */ /* 0x000fc8000001160d */
[----:B------:R-:W-:-:S05]  /*1f20*/  LOP3.LUT R13, R13, 0xf0f0f0f, RZ, 0xc0, !PT ;  /* 0x0f0f0f0f0d0d7812 */ /* 0x000fca00078ec0ff */
[----:B0-----:R-:W-:Y:S02]  /*1f30*/  IDP.4A.S8.S8 R16, R13, R24, R16 ;  /* 0x000000180d107226 */ /* 0x001fe40000000610 */
[----:B------:R-:W0:Y:S02]  /*1f40*/  LDS R24, [R39+0x74] ;  /* 0x0000740027187984 */ /* 0x000e240000000800 */
[----:B0-----:R-:W-:-:S05]  /*1f50*/  LOP3.LUT R13, R24, 0xf0f0f0f, RZ, 0xc0, !PT ;  /* 0x0f0f0f0f180d7812 */ /* 0x001fca00078ec0ff */
[----:B------:R-:W-:Y:S02]  /*1f60*/  IDP.4A.S8.S8 R16, R13, R17, R16 ;  /* 0x000000110d107226 */ /* 0x000fe40000000610 */
[----:B------:R-:W0:Y:S01]  /*1f70*/  LDS R13, [R39+0x78] ;  /* 0x00007800270d7984 */ /* 0x000e220000000800 */
[----:B------:R-:W-:-:S03]  /*1f80*/  SHF.R.U32.HI R24, RZ, 0x4, R24 ;  /* 0x00000004ff187819 */ /* 0x000fc60000011618 */
[----:B------:R-:W1:Y:S01]  /*1f90*/  LDS R17, [R39+0x7c] ;  /* 0x00007c0027117984 */ /* 0x000e620000000800 */
[----:B------:R-:W-:-:S05]  /*1fa0*/  LOP3.LUT R24, R24, 0xf0f0f0f, RZ, 0xc0, !PT ;  /* 0x0f0f0f0f18187812 */ /* 0x000fca00078ec0ff */
[----:B------:R-:W-:Y:S02]  /*1fb0*/  IDP.4A.S8.S8 R57, R24, R25, R16 ;  /* 0x0000001918397226 */ /* 0x000fe40000000610 */
[----:B------:R-:W2:Y:S04]  /*1fc0*/  LDS R25, [R40+0x18] ;  /* 0x0000180028197984 */ /* 0x000ea80000000800 */
[----:B------:R-:W3:Y:S01]  /*1fd0*/  LDS R16, [R40+0x1c] ;  /* 0x00001c0028107984 */ /* 0x000ee20000000800 */
[----:B------:R-:W-:-:S04]  /*1fe0*/  SHF.R.U32.HI R12, RZ, 0x4, R12 ;  /* 0x00000004ff0c7819 */ /* 0x000fc8000001160c */
[----:B------:R-:W-:Y:S02]  /*1ff0*/  LOP3.LUT R12, R12, 0xf0f0f0f, RZ, 0xc0, !PT ;  /* 0x0f0f0f0f0c0c7812 */ /* 0x000fe400078ec0ff */
[----:B0-----:R-:W-:Y:S02]  /*2000*/  LOP3.LUT R24, R13, 0xf0f0f0f, RZ, 0xc0, !PT ;  /* 0x0f0f0f0f0d187812 */ /* 0x001fe400078ec0ff */
[----:B------:R-:W-:-:S03]  /*2010*/  SHF.R.U32.HI R13, RZ, 0x4, R13 ;  /* 0x00000004ff0d7819 */ /* 0x000fc6000001160d */
[----:B------:R-:W-:Y:S01]  /*2020*/  IDP.4A.S8.S8 R18, R24, R18, R57 ;  /* 0x0000001218127226 */ /* 0x000fe20000000639 */
[----:B------:R-:W-:-:S05]  /*2030*/  LOP3.LUT R13, R13, 0xf0f0f0f, RZ, 0xc0, !PT ;  /* 0x0f0f0f0f0d0d7812 */ /* 0x000fca00078ec0ff */
[----:B------:R-:W-:Y:S01]  /*2040*/  IDP.4A.S8.S8 R18, R13, R26, R18 ;  /* 0x0000001a0d127226 */ /* 0x000fe20000000612 */
[----:B-1----:R-:W-:Y:S02]  /*2050*/  LOP3.LUT R13, R17, 0xf0f0f0f, RZ, 0xc0, !PT ;  /* 0x0f0f0f0f110d7812 */ /* 0x002fe400078ec0ff */
[----:B------:R-:W-:Y:S01]  /*2060*/  SHF.R.U32.HI R17, RZ, 0x4, R17 ;  /* 0x00000004ff117819 */ /* 0x000fe20000011611 */
[----:B--2---:R-:W-:Y:S02]  /*2070*/  HMUL2 R22, R25, R22 ;  /* 0x0000001619167232 */ /* 0x004fe40000000000 */
[----:B------:R-:W-:Y:S01]  /*2080*/  IDP.4A.S8.S8 R13, R13, R19, R18 ;  /* 0x000000130d0d7226 */ /* 0x000fe20000000612 */
[----:B------:R-:W-:Y:S01]  /*2090*/  LOP3.LUT R18, R17, 0xf0f0f0f, RZ, 0xc0, !PT ;  /* 0x0f0f0f0f11127812 */ /* 0x000fe200078ec0ff */
[----:B------:R-:W-:Y:S02]  /*20a0*/  IDP.4A.S8.S8 R12, R12, R15, R14 ;  /* 0x0000000f0c0c7226 */ /* 0x000fe4000000060e */
[----:B---3--:R-:W-:-:S02]  /*20b0*/  HFMA2 R16, R16, R23, -RZ ;  /* 0x0000001710107231 */ /* 0x008fc400001000ff */
[----:B------:R-:W-:Y:S01]  /*20c0*/  IDP.4A.S8.S8 R18, R18, R27, R13 ;  /* 0x0000001b12127226 */ /* 0x000fe2000000060d */
[----:B------:R-:W-:Y:S01]  /*20d0*/  I2FP.F32.S32 R12, R12 ;  /* 0x0000000c000c7245 */ /* 0x000fe20000201400 */
[--C-:B------:R-:W-:Y:S02]  /*20e0*/  HADD2.F32 R13, -RZ, R22.reuse.H0_H0 ;  /* 0x20000016ff0d7230 */ /* 0x100fe40000004100 */
[----:B------:R-:W-:Y:S01]  /*20f0*/  FADD.FTZ R20, R55, R20 ;  /* 0x0000001437147221 */ /* 0x000fe20000010000 */
[----:B------:R-:W-:Y:S01]  /*2100*/  HADD2.F32 R22, -RZ, R22.H1_H1 ;  /* 0x30000016ff167230 */ /* 0x000fe20000004100 */
[----:B------:R-:W-:Y:S01]  /*2110*/  I2FP.F32.S32 R18, R18 ;  /* 0x0000001200127245 */ /* 0x000fe20000201400 */
[--C-:B------:R-:W-:Y:S02]  /*2120*/  HADD2.F32 R14, -RZ, R16.reuse.H0_H0 ;  /* 0x20000010ff0e7230 */ /* 0x100fe40000004100 */
[----:B------:R-:W-:Y:S01]  /*2130*/  FADD.FTZ R20, R20, R21 ;  /* 0x0000001514147221 */ /* 0x000fe20000010000 */
[----:B------:R-:W-:-:S02]  /*2140*/  HADD2.F32 R15, -RZ, R16.H1_H1 ;  /* 0x30000010ff0f7230 */ /* 0x000fc40000004100 */
[----:B------:R-:W-:-:S03]  /*2150*/  FFMA.FTZ R13, R13, R12, R22 ;  /* 0x0000000c0d0d7223 */ /* 0x000fc60000010016 */
[----:B------:R-:W-:Y:S01]  /*2160*/  FFMA.FTZ R14, R14, R18, R15 ;  /* 0x000000120e0e7223 */ /* 0x000fe2000001000f */
[----:B------:R-:W-:-:S04]  /*2170*/  FADD.FTZ R13, R20, R13 ;  /* 0x0000000d140d7221 */ /* 0x000fc80000010000 */
[----:B------:R-:W-:Y:S01]  /*2180*/  FADD.FTZ R55, R13, R14 ;  /* 0x0000000e0d377221 */ /* 0x000fe20000010000 */
[----:B------:R-:W-:Y:S06]  /*2190*/  BAR.SYNC.DEFER_BLOCKING 0x0 ;  /* 0x0000000000007b1d */ /* 0x000fec0000010000 */
.L_x_349:
[----:B------:R-:W-:-:S04]  /*21a0*/  UIADD3 UR4, UPT, UPT, UR4, 0x8, URZ ;  /* 0x0000000804047890 */ /* 0x000fc8000fffe0ff */
[----:B------:R-:W-:-:S09]  /*21b0*/  UISETP.GE.AND UP0, UPT, UR4, UR10, UPT ;  /* 0x0000000a0400728c */ /* 0x000fd2000bf06270 */
[----:B------:R-:W-:Y:S05]  /*21c0*/  BRA.U !UP0, `(.L_x_350) ;  /* 0xffffffe508bc7547 */ /* 0x000fea000b83ffff */
.L_x_348:
        /* <DEDUP_REMOVED lines=16> */
.L_x_351:
        /* <DEDUP_REMOVED lines=11> */
.L_x_1209:


//--------------------- .text._Z8moe_q4_1IN3c108BFloat16ELb0EEvPKvS3_PT_PKiS7_S7_iiiiiii --------------------------
	.section	.text._Z8moe_q4_1IN3c108BFloat16ELb0EEvPKvS3_PT_PKiS7_S7_iiiiiii,"ax",@progbits
	.align	128
.text._Z8moe_q4_1IN3c108BFloat16ELb0EEvPKvS3_PT_PKiS7_S7_iiiiiii:
        .type           _Z8moe_q4_1IN3c108BFloat16ELb0EEvPKvS3_PT_PKiS7_S7_iiiiiii,@function
        .size           _Z8moe_q4_1IN3c108BFloat16ELb0EEvPKvS3_PT_PKiS7_S7_iiiiiii,(.L_x_1210 - _Z8moe_q4_1IN3c108BFloat16ELb0EEvPKvS3_PT_PKiS7_S7_iiiiiii)
        .other          _Z8moe_q4_1IN3c108BFloat16ELb0EEvPKvS3_PT_PKiS7_S7_iiiiiii,@"STO_CUDA_ENTRY STV_DEFAULT"
_Z8moe_q4_1IN3c108BFloat16ELb0EEvPKvS3_PT_PKiS7_S7_iiiiiii:
        /* <DEDUP_REMOVED lines=30> */
[----:B------:R-:W2:Y:S01]  /*01e0*/  LDCU UR8, c[0x0][0x3b0] ;  /* 0x00007600ff0877ac */ /* 0x000ea20008000800 */
[C---:B------:R-:W-:Y:S01]  /*01f0*/  IMAD.SHL.U32 R3, R6.reuse, 0x4, RZ ;  /* 0x0000000406037824 */ /* 0x040fe200078e00ff */
[----:B------:R-:W-:Y:S01]  /*0200*/  MOV R33, RZ ;  /* 0x000000ff00217202 */ /* 0x000fe20000000f00 */
[----:B------:R-:W-:Y:S01]  /*0210*/  IMAD.SHL.U32 R32, R6, 0x80, RZ ;  /* 0x0000008006207824 */ /* 0x000fe200078e00ff */
[----:B------:R-:W3:Y:S01]  /*0220*/  LDCU.128 UR12, c[0x0][0x380] ;  /* 0x00007000ff0c77ac */ /* 0x000ee20008000c00 */
[----:B------:R-:W4:Y:S01]  /*0230*/  LDCU UR16, c[0x0][0x3c0] ;  /* 0x00007800ff1077ac */ /* 0x000f220008000800 */
[----:B------:R-:W-:Y:S01]  /*0240*/  USHF.R.S32.HI UR11, URZ, 0x5, UR6 ;  /* 0x00000005ff0b7899 */ /* 0x000fe20008011406 */
[----:B------:R-:W0:Y:S01]  /*0250*/  LDCU UR21, c[0x0][0x3b4] ;  /* 0x00007680ff1577ac */ /* 0x000e220008000800 */
[----:B--2---:R-:W-:Y:S01]  /*0260*/  UIMAD UR4, UR4, UR8, URZ ;  /* 0x00000008040472a4 */ /* 0x004fe2000f8e02ff */
[----:B------:R-:W-:Y:S01]  /*0270*/  UMOV UR6, 0x400 ;  /* 0x0000040000067882 */ /* 0x000fe20000000000 */
[----:B------:R-:W2:Y:S02]  /*0280*/  LDCU UR20, c[0x0][0x3bc] ;  /* 0x00007780ff1477ac */ /* 0x000ea40008000800 */
[----:B---3--:R-:W-:-:S02]  /*0290*/  UIADD3 UR12, UP0, UPT, UR4, UR12, URZ ;  /* 0x0000000c040c7290 */ /* 0x008fc4000ff1e0ff */
[----:B------:R-:W-:Y:S02]  /*02a0*/  UIADD3 UR7, UPT, UPT, UR6, 0x14a0, URZ ;  /* 0x000014a006077890 */ /* 0x000fe4000fffe0ff */
[----:B------:R-:W-:Y:S01]  /*02b0*/  UIADD3 UR9, UPT, UPT, UR6, 0x16a0, URZ ;  /* 0x000016a006097890 */ /* 0x000fe2000fffe0ff */
[C---:B0-----:R-:W-:Y:S01]  /*02c0*/  LEA.HI R27, R0.reuse, R3, RZ, 0x1d ;  /* 0x00000003001b7211 */ /* 0x041fe200078fe8ff */
[C---:B------:R-:W-:Y:S01]  /*02d0*/  IMAD.SHL.U32 R31, R0.reuse, 0x4, RZ ;  /* 0x00000004001f7824 */ /* 0x040fe200078e00ff */
[C---:B------:R-:W-:Y:S01]  /*02e0*/  LOP3.LUT R2, R0.reuse, 0x7, RZ, 0xc0, !PT ;  /* 0x0000000700027812 */ /* 0x040fe200078ec0ff */
[----:B-1----:R-:W-:Y:S01]  /*02f0*/  ULEA UR17, UR10, UR6, 0x18 ;  /* 0x000000060a117291 */ /* 0x002fe2000f8ec0ff */
[C---:B------:R-:W-:Y:S01]  /*0300*/  IADD3 R5, PT, PT, R27.reuse, 0x10, RZ ;  /* 0x000000101b057810 */ /* 0x040fe20007ffe0ff */
[----:B------:R-:W-:Y:S01]  /*0310*/  UIADD3 UR6, UPT, UPT, UR6, 0x1080, URZ ;  /* 0x0000108006067890 */ /* 0x000fe2000fffe0ff */
[-C--:B------:R-:W-:Y:S01]  /*0320*/  LEA.HI R4, R27, R2.reuse, RZ, 0x1e ;  /* 0x000000021b047211 */ /* 0x080fe200078ff0ff */
[----:B------:R-:W-:Y:S01]  /*0330*/  ULEA.HI.X.SX32 UR13, UR4, UR13, 0x1, UP0 ;  /* 0x0000000d040d7291 */ /* 0x000fe200080f0eff */
[--C-:B------:R-:W-:Y:S01]  /*0340*/  SHF.R.U32.HI R29, RZ, 0x2, R0.reuse ;  /* 0x00000002ff1d7819 */ /* 0x100fe20000011600 */
[----:B------:R-:W-:Y:S01]  /*0350*/  IMAD.IADD R3, R3, 0x1, R0 ;  /* 0x0000000103037824 */ /* 0x000fe200078e0200 */
[----:B------:R-:W-:Y:S01]  /*0360*/  LOP3.LUT R36, R31, 0x1c, RZ, 0xc0, !PT ;  /* 0x0000001c1f247812 */ /* 0x000fe200078ec0ff */
[C---:B------:R-:W-:Y:S01]  /*0370*/  IMAD R26, R27.reuse, 0x8, R4 ;  /* 0x000000081b1a7824 */ /* 0x040fe200078e0204 */
[----:B----4-:R-:W-:Y:S01]  /*0380*/  USHF.R.S32.HI UR4, URZ, 0x1f, UR16 ;  /* 0x0000001fff047899 */ /* 0x010fe20008011410 */
[----:B------:R-:W-:Y:S01]  /*0390*/  IMAD R27, R27, UR11, R2 ;  /* 0x0000000b1b1b7c24 */ /* 0x000fe2000f8e0202 */
[C---:B------:R-:W-:Y:S01]  /*03a0*/  LEA.HI R2, R5.reuse, R2, RZ, 0x1e ;  /* 0x0000000205027211 */ /* 0x040fe200078ff0ff */
[----:B------:R-:W-:Y:S01]  /*03b0*/  ULEA UR9, UR10, UR9, 0x18 ;  /* 0x000000090a097291 */ /* 0x000fe2000f8ec0ff */
[----:B------:R-:W-:Y:S01]  /*03c0*/  IMAD R4, R0, 0x8, R29 ;  /* 0x0000000800047824 */ /* 0x000fe200078e021d */
[----:B------:R-:W-:Y:S01]  /*03d0*/  ULEA UR6, UR10, UR6, 0x18 ;  /* 0x000000060a067291 */ /* 0x000fe2000f8ec0ff */
[----:B------:R-:W-:Y:S01]  /*03e0*/  IMAD R28, R6, 0x1d, R3 ;  /* 0x0000001d061c7824 */ /* 0x000fe200078e0203 */
[----:B------:R-:W-:Y:S01]  /*03f0*/  IADD3 R36, P0, PT, R36, UR14, RZ ;  /* 0x0000000e24247c10 */ /* 0x000fe2000ff1e0ff */
[----:B------:R-:W-:Y:S01]  /*0400*/  IMAD R25, R5, 0x8, R2 ;  /* 0x0000000805197824 */ /* 0x000fe200078e0202 */
[----:B------:R-:W-:Y:S01]  /*0410*/  ULEA.HI UR4, UR4, UR16, URZ, 0x5 ;  /* 0x0000001004047291 */ /* 0x000fe2000f8f28ff */
[----:B------:R-:W-:Y:S01]  /*0420*/  IMAD.U32 R5, RZ, RZ, UR17 ;  /* 0x00000011ff057e24 */ /* 0x000fe2000f8e00ff */
[----:B------:R-:W-:Y:S01]  /*0430*/  LEA R30, R3, UR9, 0x2 ;  /* 0x00000009031e7c11 */ /* 0x000fe2000f8e10ff */
[----:B------:R-:W-:Y:S01]  /*0440*/  IMAD R29, R6, UR11, R29 ;  /* 0x0000000b061d7c24 */ /* 0x000fe2000f8e021d */
[----:B------:R-:W-:Y:S01]  /*0450*/  IADD3.X R37, PT, PT, RZ, UR15, RZ, P0, !PT ;  /* 0x0000000fff257c10 */ /* 0x000fe200087fe4ff */
[----:B------:R-:W-:Y:S01]  /*0460*/  IMAD R24, R0, 0x84, R5 ;  /* 0x0000008400187824 */ /* 0x000fe200078e0205 */
[----:B------:R-:W-:Y:S01]  /*0470*/  LOP3.LUT R31, R32, 0x7c, R31, 0xf8, !PT ;  /* 0x0000007c201f7812 */ /* 0x000fe200078ef81f */
[----:B------:R-:W-:Y:S01]  /*0480*/  ULEA UR8, UR10, UR7, 0x18 ;  /* 0x000000070a087291 */ /* 0x000fe2000f8ec0ff */
[----:B------:R-:W-:Y:S01]  /*0490*/  LEA R28, R28, UR17, 0x2 ;  /* 0x000000111c1c7c11 */ /* 0x000fe2000f8e10ff */
[----:B------:R-:W-:Y:S01]  /*04a0*/  USHF.R.S32.HI UR10, URZ, 0x5, UR4 ;  /* 0x00000005ff0a7899 */ /* 0x000fe20008011404 */
[----:B------:R-:W-:-:S02]  /*04b0*/  LEA R2, R6, UR9, 0x4 ;  /* 0x0000000906027c11 */ /* 0x000fc4000f8e20ff */
[----:B------:R-:W-:Y:S01]  /*04c0*/  LEA R3, R4, UR6, 0x2 ;  /* 0x0000000604037c11 */ /* 0x000fe2000f8e10ff */
[----:B------:R-:W-:Y:S01]  /*04d0*/  UMOV UR4, URZ ;  /* 0x000000ff00047c82 */ /* 0x000fe20008000000 */
[----:B------:R-:W-:Y:S02]  /*04e0*/  LEA R26, R26, UR6, 0x2 ;  /* 0x000000061a1a7c11 */ /* 0x000fe4000f8e10ff */
[----:B--2---:R-:W-:-:S07]  /*04f0*/  LEA R25, R25, UR6, 0x2 ;  /* 0x0000000619197c11 */ /* 0x004fce000f8e10ff */
.L_x_354:
[----:B------:R-:W-:Y:S01]  /*0500*/  UIMAD UR14, UR5, UR11, URZ ;  /* 0x0000000b050e72a4 */ /* 0x000fe2000f8e02ff */
[----:B------:R-:W-:Y:S01]  /*0510*/  SHF.L.U32 R4, R0, 0x2, RZ ;  /* 0x0000000200047819 */ /* 0x000fe200000006ff */
[----:B------:R-:W-:Y:S01]  /*0520*/  UMOV UR6, UR12 ;  /* 0x0000000c00067c82 */ /* 0x000fe20008000000 */
[----:B------:R-:W-:Y:S01]  /*0530*/  UMOV UR7, UR13 ;  /* 0x0000000d00077c82 */ /* 0x000fe20008000000 */
[----:B------:R-:W-:Y:S01]  /*0540*/  UIADD3 UR9, UP0, UPT, UR14, UR4, URZ ;  /* 0x000000040e097290 */ /* 0x000fe2000ff1e0ff */
[----:B------:R-:W-:Y:S01]  /*0550*/  IMAD.U32 R6, RZ, RZ, UR11 ;  /* 0x0000000bff067e24 */ /* 0x000fe2000f8e00ff */
[----:B------:R-:W-:Y:S01]  /*0560*/  LOP3.LUT R4, R4, 0xc, RZ, 0xc0, !PT ;  /* 0x0000000c04047812 */ /* 0x000fe200078ec0ff */
[----:B------:R-:W-:Y:S01]  /*0570*/  IMAD.U32 R10, RZ, RZ, UR11 ;  /* 0x0000000bff0a7e24 */ /* 0x000fe2000f8e00ff */
[----:B------:R-:W-:Y:S01]  /*0580*/  ULEA.HI.X.SX32 UR14, UR14, URZ, 0x1, UP0 ;  /* 0x000000ff0e0e7291 */ /* 0x000fe200080f0eff */
[----:B------:R-:W-:Y:S01]  /*0590*/  MOV R8, UR11 ;  /* 0x0000000b00087c02 */ /* 0x000fe20008000f00 */
[----:B------:R-:W-:Y:S01]  /*05a0*/  UIMAD.WIDE.U32 UR6, UR9, 0x14, UR6 ;  /* 0x00000014090678a5 */ /* 0x000fe2000f8e0006 */
[-C--:B0-----:R-:W-:Y:S01]  /*05b0*/  LEA R7, R6, R29.reuse, 0x3 ;  /* 0x0000001d06077211 */ /* 0x081fe200078e18ff */
[----:B------:R-:W-:Y:S01]  /*05c0*/  UIMAD UR9, UR14, 0x14, URZ ;  /* 0x000000140e0978a4 */ /* 0x000fe2000f8e02ff */
[----:B------:R-:W-:Y:S01]  /*05d0*/  IMAD.U32 R16, RZ, RZ, UR11 ;  /* 0x0000000bff107e24 */ /* 0x000fe2000f8e00ff */
[----:B------:R-:W-:-:S02]  /*05e0*/  LEA R21, R8, R29, 0x2 ;  /* 0x0000001d08157211 */ /* 0x000fc400078e10ff */
[----:B------:R-:W-:Y:S01]  /*05f0*/  UIADD3 UR9, UPT, UPT, UR7, UR9, URZ ;  /* 0x0000000907097290 */ /* 0x000fe2000fffe0ff */
[----:B------:R-:W-:Y:S01]  /*0600*/  IADD3 R12, P0, PT, R4, UR6, RZ ;  /* 0x00000006040c7c10 */ /* 0x000fe2000ff1e0ff */
[----:B------:R-:W-:Y:S02]  /*0610*/  IMAD.U32 R4, RZ, RZ, UR11 ;  /* 0x0000000bff047e24 */ /* 0x000fe4000f8e00ff */
[----:B------:R-:W-:Y:S02]  /*0620*/  IMAD R5, R10, 0x4, R7 ;  /* 0x000000040a057824 */ /* 0x000fe400078e0207 */
[----:B------:R-:W-:Y:S02]  /*0630*/  IMAD.X R13, RZ, RZ, UR9, P0 ;  /* 0x00000009ff0d7e24 */ /* 0x000fe400080e06ff */
[----:B------:R-:W-:Y:S02]  /*0640*/  IMAD R11, R4, 0x10, R29 ;  /* 0x00000010040b7824 */ /* 0x000fe400078e021d */
[----:B------:R-:W-:-:S03]  /*0650*/  IMAD.WIDE.U32 R4, R5, 0x14, R12 ;  /* 0x0000001405047825 */ /* 0x000fc600078e000c */
[----:B------:R-:W-:Y:S01]  /*0660*/  LEA R9, R8, R11, 0x3 ;  /* 0x0000000b08097211 */ /* 0x000fe200078e18ff */
[----:B------:R-:W-:Y:S01]  /*0670*/  IMAD R15, R10, 0x4, R11 ;  /* 0x000000040a0f7824 */ /* 0x000fe200078e020b */
[----:B------:R0:W2:Y:S01]  /*0680*/  LDG.E.CONSTANT R23, desc[UR18][R4.64+0x4] ;  /* 0x0000041204177981 */ /* 0x0000a2000c1e9900 */
[----:B------:R-:W-:-:S04]  /*0690*/  IMAD.WIDE.U32 R6, R7, 0x14, R12 ;  /* 0x0000001407067825 */ /* 0x000fc800078e000c */
[----:B------:R-:W-:Y:S01]  /*06a0*/  IMAD.WIDE.U32 R14, R15, 0x14, R12 ;  /* 0x000000140f0e7825 */ /* 0x000fe200078e000c */
[----:B------:R1:W3:Y:S03]  /*06b0*/  LDG.E.CONSTANT R17, desc[UR18][R6.64+0x4] ;  /* 0x0000041206117981 */ /* 0x0002e6000c1e9900 */
[----:B------:R-:W-:Y:S01]  /*06c0*/  IMAD R8, R10, 0x4, R9 ;  /* 0x000000040a087824 */ /* 0x000fe200078e0209 */
[----:B0-----:R-:W-:Y:S01]  /*06d0*/  MOV R4, UR6 ;  /* 0x0000000600047c02 */ /* 0x001fe20008000f00 */
[----:B------:R-:W-:Y:S01]  /*06e0*/  IMAD.U32 R5, RZ, RZ, UR7 ;  /* 0x00000007ff057e24 */ /* 0x000fe2000f8e00ff */
[----:B------:R0:W4:Y:S01]  /*06f0*/  LDG.E.CONSTANT R19, desc[UR18][R14.64+0x4] ;  /* 0x000004120e137981 */ /* 0x000122000c1e9900 */
[----:B------:R-:W-:Y:S02]  /*0700*/  IMAD R35, R16, 0x10, R27 ;  /* 0x0000001010237824 */ /* 0x000fe400078e021b */
[----:B------:R-:W-:-:S02]  /*0710*/  IMAD.U32 R5, RZ, RZ, UR9 ;  /* 0x00000009ff057e24 */ /* 0x000fc4000f8e00ff */
[----:B-1----:R-:W-:-:S04]  /*0720*/  IMAD.WIDE.U32 R6, R9, 0x14, R12 ;  /* 0x0000001409067825 */ /* 0x002fc800078e000c */
[--C-:B------:R-:W-:Y:S02]  /*0730*/  IMAD.WIDE.U32 R20, R21, 0x14, R12.reuse ;  /* 0x0000001415147825 */ /* 0x100fe400078e000c */
[----:B------:R-:W4:Y:S02]  /*0740*/  LDG.E.CONSTANT R7, desc[UR18][R6.64+0x4] ;  /* 0x0000041206077981 */ /* 0x000f24000c1e9900 */
[--C-:B------:R-:W-:Y:S02]  /*0750*/  IMAD.WIDE.U32 R10, R11, 0x14, R12.reuse ;  /* 0x000000140b0a7825 */ /* 0x100fe400078e000c */
[----:B------:R-:W4:Y:S02]  /*0760*/  LDG.E.CONSTANT R21, desc[UR18][R20.64+0x4] ;  /* 0x0000041214157981 */ /* 0x000f24000c1e9900 */
[--C-:B------:R-:W-:Y:S02]  /*0770*/  IMAD.WIDE.U32 R8, R8, 0x14, R12.reuse ;  /* 0x0000001408087825 */ /* 0x100fe400078e000c */
[----:B------:R-:W4:Y:S02]  /*0780*/  LDG.E.CONSTANT R11, desc[UR18][R10.64+0x4] ;  /* 0x000004120a0b7981 */ /* 0x000f24000c1e9900 */
[----:B------:R-:W-:-:S02]  /*0790*/  IMAD.WIDE.U32 R12, R29, 0x14, R12 ;  /* 0x000000141d0c7825 */ /* 0x000fc400078e000c */
[----:B------:R-:W4:Y:S02]  /*07a0*/  LDG.E.CONSTANT R9, desc[UR18][R8.64+0x4] ;  /* 0x0000041208097981 */ /* 0x000f24000c1e9900 */
[--C-:B0-----:R-:W-:Y:S02]  /*07b0*/  IMAD.WIDE.U32 R14, R35, 0x14, R4.reuse ;  /* 0x00000014230e7825 */ /* 0x101fe400078e0004 */
[----:B------:R-:W4:Y:S02]  /*07c0*/  LDG.E.CONSTANT R13, desc[UR18][R12.64+0x4] ;  /* 0x000004120c0d7981 */ /* 0x000f24000c1e9900 */
[----:B------:R-:W-:Y:S02]  /*07d0*/  IMAD.WIDE.U32 R4, R27, 0x14, R4 ;  /* 0x000000141b047825 */ /* 0x000fe400078e0004 */
[----:B------:R-:W4:Y:S04]  /*07e0*/  LDG.E.CONSTANT R14, desc[UR18][R14.64] ;  /* 0x000000120e0e7981 */ /* 0x000f28000c1e9900 */
[----:B------:R-:W4:Y:S01]  /*07f0*/  LDG.E.CONSTANT R5, desc[UR18][R4.64] ;  /* 0x0000001204057981 */ /* 0x000f22000c1e9900 */
[----:B------:R-:W-:-:S04]  /*0800*/  USHF.L.U32 UR6, UR4, 0x5, URZ ;  /* 0x0000000504067899 */ /* 0x000fc800080006ff */
[----:B------:R-:W-:Y:S01]  /*0810*/  UISETP.GE.AND UP0, UPT, UR6, UR21, UPT ;  /* 0x000000150600728c */ /* 0x000fe2000bf06270 */
[----:B--2---:R0:W-:Y:S04]  /*0820*/  STS [R28+0x630], R23 ;  /* 0x000630171c007388 */ /* 0x0041e80000000800 */
[----:B---3--:R0:W-:Y:S04]  /*0830*/  STS [R28+0x420], R17 ;  /* 0x000420111c007388 */ /* 0x0081e80000000800 */
[----:B----4-:R0:W-:Y:S04]  /*0840*/  STS [R28+0xa50], R19 ;  /* 0x000a50131c007388 */ /* 0x0101e80000000800 */
        /* <DEDUP_REMOVED lines=8> */
[----:B0-----:R-:W0:Y:S01]  /*08d0*/  LDC R9, c[0x0][0x3c8] ;  /* 0x0000f200ff097b82 */ /* 0x001e220000000800 */
[C---:B------:R-:W-:Y:S01]  /*08e0*/  VIADD R15, R0.reuse, UR4 ;  /* 0x00000004000f7c36 */ /* 0x040fe20008000000 */
[----:B------:R-:W-:Y:S02]  /*08f0*/  LEA.HI R13, R0, UR4, RZ, 0x1d ;  /* 0x00000004000d7c11 */ /* 0x000fe4000f8fe8ff */
[----:B0-----:R-:W-:-:S04]  /*0900*/  IABS R7, R9 ;  /* 0x0000000900077213 */ /* 0x001fc80000000000 */
[----:B------:R-:W0:Y:S08]  /*0910*/  I2F.RP R6, R7 ;  /* 0x0000000700067306 */ /* 0x000e300000209400 */
[----:B0-----:R-:W0:Y:S02]  /*0920*/  MUFU.RCP R6, R6 ;  /* 0x0000000600067308 */ /* 0x001e240000001000 */
[----:B0-----:R-:W-:-:S06]  /*0930*/  IADD3 R4, PT, PT, R6, 0xffffffe, RZ ;  /* 0x0ffffffe06047810 */ /* 0x001fcc0007ffe0ff */
        /* <DEDUP_REMOVED lines=15> */
[----:B------:R-:W-:-:S13]  /*0a30*/  ISETP.GE.U32.AND P0, PT, R6, R7, PT ;  /* 0x000000070600720c */ /* 0x000fda0003f06070 */
[----:B------:R-:W-:-:S05]  /*0a40*/  @P0 IADD3 R5, PT, PT, R5, 0x1, RZ ;  /* 0x0000000105050810 */ /* 0x000fca0007ffe0ff */
[----:B------:R-:W-:-:S05]  /*0a50*/  IMAD.MOV.U32 R20, RZ, RZ, R5 ;  /* 0x000000ffff147224 */ /* 0x000fca00078e0005 */
[----:B------:R-:W-:Y:S02]  /*0a60*/  @!P1 IADD3 R20, PT, PT, -R20, RZ, RZ ;  /* 0x000000ff14149210 */ /* 0x000fe40007ffe1ff */
        /* <DEDUP_REMOVED lines=31> */
[----:B------:R-:W1:Y:S02]  /*0c60*/  LDS R5, [R24+0x10] ;  /* 0x0000100018057984 */ /* 0x000e640000000800 */
[----:B------:R-:W-:Y:S01]  /*0c70*/  IDP.4A.S8.S8 R9, R18, R9, R8 ;  /* 0x0000000912097226 */ /* 0x000fe20000000608 */
[----:B----4-:R-:W-:Y:S01]  /*0c80*/  LOP3.LUT R8, R21, 0xf0f0f0f, RZ, 0xc0, !PT ;  /* 0x0f0f0f0f15087812 */ /* 0x010fe200078ec0ff */
[----:B------:R-:W2:Y:S04]  /*0c90*/  LDS.128 R16, [R32+UR8+0x20] ;  /* 0x0000200820107984 */ /* 0x000ea80008000c00 */
[----:B------:R-:W-:Y:S01]  /*0ca0*/  IDP.4A.S8.S8 R6, R8, R6, R9 ;  /* 0x0000000608067226 */ /* 0x000fe20000000609 */
[----:B------:R-:W3:Y:S04]  /*0cb0*/  LDS.128 R12, [R32+UR8+0x30] ;  /* 0x00003008200c7984 */ /* 0x000ee80008000c00 */
[----:B------:R-:W4:Y:S04]  /*0cc0*/  LDS R8, [R24+0x14] ;  /* 0x0000140018087984 */ /* 0x000f280000000800 */
[----:B------:R-:W4:Y:S01]  /*0cd0*/  LDS R9, [R24+0x18] ;  /* 0x0000180018097984 */ /* 0x000f220000000800 */
[----:B------:R-:W-:-:S04]  /*0ce0*/  SHF.R.U32.HI R21, RZ, 0x4, R21 ;  /* 0x00000004ff157819 */ /* 0x000fc80000011615 */
[----:B------:R-:W-:-:S05]  /*0cf0*/  LOP3.LUT R21, R21, 0xf0f0f0f, RZ, 0xc0, !PT ;  /* 0x0f0f0f0f15157812 */ /* 0x000fca00078ec0ff */
[----:B------:R-:W-:Y:S01]  /*0d00*/  IDP.4A.S8.S8 R6, R21, R10, R6 ;  /* 0x0000000a15067226 */ /* 0x000fe20000000606 */
[----:B0-----:R-:W-:-:S05]  /*0d10*/  LOP3.LUT R22, R4, 0xf0f0f0f, RZ, 0xc0, !PT ;  /* 0x0f0f0f0f04167812 */ /* 0x001fca00078ec0ff */
[----:B------:R-:W-:Y:S01]  /*0d20*/  IDP.4A.S8.S8 R22, R22, R7, R6 ;  /* 0x0000000716167226 */ /* 0x000fe20000000606 */
[----:B-1----:R-:W-:Y:S02]  /*0d30*/  LOP3.LUT R7, R5, 0xf0f0f0f, RZ, 0xc0, !PT ;  /* 0x0f0f0f0f05077812 */ /* 0x002fe400078ec0ff */
[----:B------:R-:W-:-:S03]  /*0d40*/  SHF.R.U32.HI R5, RZ, 0x4, R5 ;  /* 0x00000004ff057819 */ /* 0x000fc60000011605 */
[----:B--2---:R-:W-:Y:S01]  /*0d50*/  IDP.4A.S8.S8 R7, R7, R16, RZ ;  /* 0x0000001007077226 */ /* 0x004fe200000006ff */
[----:B------:R-:W-:Y:S01]  /*0d60*/  LOP3.LUT R5, R5, 0xf0f0f0f, RZ, 0xc0, !PT ;  /* 0x0f0f0f0f05057812 */ /* 0x000fe200078ec0ff */
[----:B------:R-:W0:Y:S01]  /*0d70*/  LDS R16, [R24+0x1c] ;  /* 0x00001c0018107984 */ /* 0x000e220000000800 */
[----:B------:R-:W-:-:S03]  /*0d80*/  SHF.R.U32.HI R4, RZ, 0x4, R4 ;  /* 0x00000004ff047819 */ /* 0x000fc60000011604 */
[----:B---3--:R-:W-:Y:S01]  /*0d90*/  IDP.4A.S8.S8 R6, R5, R12, R7 ;  /* 0x0000000c05067226 */ /* 0x008fe20000000607 */
[----:B----4-:R-:W-:Y:S01]  /*0da0*/  LOP3.LUT R5, R8, 0xf0f0f0f, RZ, 0xc0, !PT ;  /* 0x0f0f0f0f08057812 */ /* 0x010fe200078ec0ff */
[----:B------:R-:W1:Y:S01]  /*0db0*/  LDS R12, [R24+0x20] ;  /* 0x00002000180c7984 */ /* 0x000e620000000800 */
[----:B------:R-:W-:Y:S02]  /*0dc0*/  SHF.R.U32.HI R8, RZ, 0x4, R8 ;  /* 0x00000004ff087819 */ /* 0x000fe40000011608 */
[----:B------:R-:W-:Y:S01]  /*0dd0*/  LOP3.LUT R4, R4, 0xf0f0f0f, RZ, 0xc0, !PT ;  /* 0x0f0f0f0f04047812 */ /* 0x000fe200078ec0ff */
[----:B------:R-:W-:Y:S01]  /*0de0*/  IDP.4A.S8.S8 R17, R5, R17, R6 ;  /* 0x0000001105117226 */ /* 0x000fe20000000606 */
[----:B------:R-:W-:-:S03]  /*0df0*/  LOP3.LUT R8, R8, 0xf0f0f0f, RZ, 0xc0, !PT ;  /* 0x0f0f0f0f08087812 */ /* 0x000fc600078ec0ff */
[----:B------:R-:W-:Y:S02]  /*0e00*/  IDP.4A.S8.S8 R22, R4, R11, R22 ;  /* 0x0000000b04167226 */ /* 0x000fe40000000616 */
[----:B------:R-:W-:Y:S01]  /*0e10*/  IDP.4A.S8.S8 R13, R8, R13, R17 ;  /* 0x0000000d080d7226 */ /* 0x000fe20000000611 */
[----:B------:R-:W-:Y:S01]  /*0e20*/  LOP3.LUT R8, R9, 0xf0f0f0f, RZ, 0xc0, !PT ;  /* 0x0f0f0f0f09087812 */ /* 0x000fe200078ec0ff */
[----:B------:R-:W2:Y:S01]  /*0e30*/  LDS.128 R4, [R32+UR8+0x40] ;  /* 0x0000400820047984 */ /* 0x000ea20008000c00 */
[----:B------:R-:W-:-:S03]  /*0e40*/  SHF.R.U32.HI R9, RZ, 0x4, R9 ;  /* 0x00000004ff097819 */ /* 0x000fc60000011609 */
[----:B------:R-:W-:Y:S01]  /*0e50*/  IDP.4A.S8.S8 R18, R8, R18, R13 ;  /* 0x0000001208127226 */ /* 0x000fe2000000060d */
[----:B------:R-:W-:Y:S02]  /*0e60*/  LOP3.LUT R13, R9, 0xf0f0f0f, RZ, 0xc0, !PT ;  /* 0x0f0f0f0f090d7812 */ /* 0x000fe400078ec0ff */
[----:B------:R-:W3:Y:S03]  /*0e70*/  LDS.128 R8, [R32+UR8+0x50] ;  /* 0x0000500820087984 */ /* 0x000ee60008000c00 */
[----:B------:R-:W-:Y:S01]  /*0e80*/  IDP.4A.S8.S8 R14, R13, R14, R18 ;  /* 0x0000000e0d0e7226 */ /* 0x000fe20000000612 */
[----:B0-----:R-:W-:Y:S02]  /*0e90*/  LOP3.LUT R13, R16, 0xf0f0f0f, RZ, 0xc0, !PT ;  /* 0x0f0f0f0f100d7812 */ /* 0x001fe400078ec0ff */
[----:B------:R-:W-:-:S03]  /*0ea0*/  SHF.R.U32.HI R16, RZ, 0x4, R16 ;  /* 0x00000004ff107819 */ /* 0x000fc60000011610 */
[----:B------:R-:W-:Y:S01]  /*0eb0*/  IDP.4A.S8.S8 R13, R13, R19, R14 ;  /* 0x000000130d0d7226 */ /* 0x000fe2000000060e */
[----:B------:R-:W-:Y:S02]  /*0ec0*/  LOP3.LUT R16, R16, 0xf0f0f0f, RZ, 0xc0, !PT ;  /* 0x0f0f0f0f10107812 */ /* 0x000fe400078ec0ff */
[----:B-1----:R-:W-:-:S03]  /*0ed0*/  LOP3.LUT R17, R12, 0xf0f0f0f, RZ, 0xc0, !PT ;  /* 0x0f0f0f0f0c117812 */ /* 0x002fc600078ec0ff */
[----:B------:R-:W-:Y:S02]  /*0ee0*/  IDP.4A.S8.S8 R21, R16, R15, R13 ;  /* 0x0000000f10157226 */ /* 0x000fe4000000060d */
[----:B------:R-:W0:Y:S01]  /*0ef0*/  LDS R13, [R24+0x24] ;  /* 0x00002400180d7984 */ /* 0x000e220000000800 */
[----:B------:R-:W-:-:S03]  /*0f00*/  SHF.R.U32.HI R12, RZ, 0x4, R12 ;  /* 0x00000004ff0c7819 */ /* 0x000fc6000001160c */
[----:B------:R-:W-:Y:S01]  /*0f10*/  LDS R15, [R3] ;  /* 0x00000000030f7984 */ /* 0x000fe20000000800 */
[----:B------:R-:W-:Y:S01]  /*0f20*/  LOP3.LUT R23, R12, 0xf0f0f0f, RZ, 0xc0, !PT ;  /* 0x0f0f0f0f0c177812 */ /* 0x000fe200078ec0ff */
[----:B--2---:R-:W-:Y:S02]  /*0f30*/  IDP.4A.S8.S8 R4, R17, R4, RZ ;  /* 0x0000000411047226 */ /* 0x004fe400000006ff */
[----:B------:R-:W1:Y:S02]  /*0f40*/  LDS.128 R16, [R2] ;  /* 0x0000000002107984 */ /* 0x000e640000000c00 */
[----:B---3--:R-:W-:Y:S02]  /*0f50*/  IDP.4A.S8.S8 R8, R23, R8, R4 ;  /* 0x0000000817087226 */ /* 0x008fe40000000604 */
[----:B------:R-:W2:Y:S01]  /*0f60*/  LDS R4, [R24+0x28] ;  /* 0x0000280018047984 */ /* 0x000ea20000000800 */
[----:B------:R-:W-:Y:S02]  /*0f70*/  I2FP.F32.S32 R22, R22 ;  /* 0x0000001600167245 */ /* 0x000fe40000201400 */
[----:B0-----:R-:W-:-:S02]  /*0f80*/  LOP3.LUT R12, R13, 0xf0f0f0f, RZ, 0xc0, !PT ;  /* 0x0f0f0f0f0d0c7812 */ /* 0x001fc400078ec0ff */
[----:B------:R-:W-:-:S03]  /*0f90*/  SHF.R.U32.HI R13, RZ, 0x4, R13 ;  /* 0x00000004ff0d7819 */ /* 0x000fc6000001160d */
[----:B------:R-:W-:Y:S01]  /*0fa0*/  IDP.4A.S8.S8 R5, R12, R5, R8 ;  /* 0x000000050c057226 */ /* 0x000fe20000000608 */
[----:B------:R-:W-:Y:S01]  /*0fb0*/  LOP3.LUT R12, R13, 0xf0f0f0f, RZ, 0xc0, !PT ;  /* 0x0f0f0f0f0d0c7812 */ /* 0x000fe200078ec0ff */
[----:B-1----:R-:W-:Y:S02]  /*0fc0*/  HMUL2 R15, R15, R16 ;  /* 0x000000100f0f7232 */ /* 0x002fe40000000000 */
[----:B------:R-:W0:Y:S02]  /*0fd0*/  LDS R16, [R24+0x30] ;  /* 0x0000300018107984 */ /* 0x000e240000000800 */
[----:B------:R-:W-:Y:S02]  /*0fe0*/  IDP.4A.S8.S8 R5, R12, R9, R5 ;  /* 0x000000090c057226 */ /* 0x000fe40000000605 */
[--C-:B------:R-:W-:Y:S01]  /*0ff0*/  HADD2.F32 R8, -RZ, R15.reuse.H0_H0 ;  /* 0x2000000fff087230 */ /* 0x100fe20000004100 */
[----:B------:R-:W1:Y:S01]  /*1000*/  LDS R9, [R24+0x2c] ;  /* 0x00002c0018097984 */ /* 0x000e620000000800 */
[----:B------:R-:W-:Y:S01]  /*1010*/  HADD2.F32 R15, -RZ, R15.H1_H1 ;  /* 0x3000000fff0f7230 */ /* 0x000fe20000004100 */
[----:B--2---:R-:W-:-:S04]  /*1020*/  LOP3.LUT R12, R4, 0xf0f0f0f, RZ, 0xc0, !PT ;  /* 0x0f0f0f0f040c7812 */ /* 0x004fc800078ec0ff */
[----:B------:R-:W-:Y:S01]  /*1030*/  FFMA.FTZ R8, R8, R22, R15 ;  /* 0x0000001608087223 */ /* 0x000fe2000001000f */
[----:B------:R-:W-:Y:S02]  /*1040*/  IDP.4A.S8.S8 R6, R12, R6, R5 ;  /* 0x000000060c067226 */ /* 0x000fe40000000605 */
[----:B------:R-:W2:Y:S01]  /*1050*/  LDS.128 R12, [R32+UR8+0x60] ;  /* 0x00006008200c7984 */ /* 0x000ea20008000c00 */
[----:B------:R-:W-:-:S04]  /*1060*/  SHF.R.U32.HI R4, RZ, 0x4, R4 ;  /* 0x00000004ff047819 */ /* 0x000fc80000011604 */
[----:B------:R-:W-:-:S05]  /*1070*/  LOP3.LUT R5, R4, 0xf0f0f0f, RZ, 0xc0, !PT ;  /* 0x0f0f0f0f04057812 */ /* 0x000fca00078ec0ff */
[----:B------:R-:W-:Y:S01]  /*1080*/  IDP.4A.S8.S8 R10, R5, R10, R6 ;  /* 0x0000000a050a7226 */ /* 0x000fe20000000606 */
[----:B0-----:R-:W-:Y:S02]  /*1090*/  LOP3.LUT R5, R16, 0xf0f0f0f, RZ, 0xc0, !PT ;  /* 0x0f0f0f0f10057812 */ /* 0x001fe400078ec0ff */
[----:B-1----:R-:W-:-:S05]  /*10a0*/  LOP3.LUT R4, R9, 0xf0f0f0f, RZ, 0xc0, !PT ;  /* 0x0f0f0f0f09047812 */ /* 0x002fca00078ec0ff */
[----:B------:R-:W-:Y:S02]  /*10b0*/  IDP.4A.S8.S8 R10, R4, R7, R10 ;  /* 0x00000007040a7226 */ /* 0x000fe4000000060a */
[----:B--2---:R-:W-:Y:S02]  /*10c0*/  IDP.4A.S8.S8 R12, R5, R12, RZ ;  /* 0x0000000c050c7226 */ /* 0x004fe400000006ff */
[----:B------:R-:W0:Y:S01]  /*10d0*/  LDS.128 R4, [R32+UR8+0x70] ;  /* 0x0000700820047984 */ /* 0x000e220008000c00 */
[----:B------:R-:W-:-:S04]  /*10e0*/  SHF.R.U32.HI R16, RZ, 0x4, R16 ;  /* 0x00000004ff107819 */ /* 0x000fc80000011610 */
[----:B------:R-:W-:Y:S02]  /*10f0*/  LOP3.LUT R23, R16, 0xf0f0f0f, RZ, 0xc0, !PT ;  /* 0x0f0f0f0f10177812 */ /* 0x000fe400078ec0ff */
[----:B------:R-:W1:Y:S03]  /*1100*/  LDS R16, [R3+0x4] ;  /* 0x0000040003107984 */ /* 0x000e660000000800 */
[----:B0-----:R-:W-:Y:S02]  /*1110*/  IDP.4A.S8.S8 R12, R23, R4, R12 ;  /* 0x00000004170c7226 */ /* 0x001fe4000000060c */
[----:B------:R-:W0:Y:S04]  /*1120*/  LDS R4, [R24+0x34] ;  /* 0x0000340018047984 */ /* 0x000e280000000800 */
[----:B------:R-:W2:Y:S01]  /*1130*/  LDS R23, [R3+0x8] ;  /* 0x0000080003177984 */ /* 0x000ea20000000800 */
[----:B-1----:R-:W-:Y:S01]  /*1140*/  HFMA2 R17, R16, R17, -RZ ;  /* 0x0000001110117231 */ /* 0x002fe200001000ff */
[----:B0-----:R-:W-:-:S05]  /*1150*/  LOP3.LUT R22, R4, 0xf0f0f0f, RZ, 0xc0, !PT ;  /* 0x0f0f0f0f04167812 */ /* 0x001fca00078ec0ff */
[----:B------:R-:W-:Y:S02]  /*1160*/  IDP.4A.S8.S8 R12, R22, R13, R12 ;  /* 0x0000000d160c7226 */ /* 0x000fe4000000060c */
[----:B------:R-:W0:Y:S01]  /*1170*/  LDS R13, [R24+0x38] ;  /* 0x00003800180d7984 */ /* 0x000e220000000800 */
[----:B------:R-:W-:-:S03]  /*1180*/  SHF.R.U32.HI R16, RZ, 0x4, R4 ;  /* 0x00000004ff107819 */ /* 0x000fc60000011604 */
[----:B------:R-:W1:Y:S01]  /*1190*/  LDS R4, [R24+0x3c] ;  /* 0x00003c0018047984 */ /* 0x000e620000000800 */
[----:B------:R-:W-:-:S05]  /*11a0*/  LOP3.LUT R16, R16, 0xf0f0f0f, RZ, 0xc0, !PT ;  /* 0x0f0f0f0f10107812 */ /* 0x000fca00078ec0ff */
[----:B------:R-:W-:Y:S02]  /*11b0*/  IDP.4A.S8.S8 R5, R16, R5, R12 ;  /* 0x0000000510057226 */ /* 0x000fe4000000060c */
[----:B------:R-:W3:Y:S01]  /*11c0*/  LDS R12, [R3+0xc] ;  /* 0x00000c00030c7984 */ /* 0x000ee20000000800 */
[----:B------:R-:W-:-:S04]  /*11d0*/  SHF.R.U32.HI R9, RZ, 0x4, R9 ;  /* 0x00000004ff097819 */ /* 0x000fc80000011609 */
[----:B------:R-:W-:-:S05]  /*11e0*/  LOP3.LUT R9, R9, 0xf0f0f0f, RZ, 0xc0, !PT ;  /* 0x0f0f0f0f09097812 */ /* 0x000fca00078ec0ff */
[----:B------:R-:W-:Y:S01]  /*11f0*/  IDP.4A.S8.S8 R9, R9, R11, R10 ;  /* 0x0000000b09097226 */ /* 0x000fe2000000060a */
[----:B------:R-:W-:Y:S01]  /*1200*/  USHF.L.U32 UR6, UR4, 0x5, URZ ;  /* 0x0000000504067899 */ /* 0x000fe200080006ff */
[----:B--2---:R-:W-:Y:S01]  /*1210*/  HMUL2 R18, R23, R18 ;  /* 0x0000001217127232 */ /* 0x004fe20000000000 */
[----:B0-----:R-:W-:Y:S02]  /*1220*/  LOP3.LUT R16, R13, 0xf0f0f0f, RZ, 0xc0, !PT ;  /* 0x0f0f0f0f0d107812 */ /* 0x001fe400078ec0ff */
[----:B------:R-:W-:-:S03]  /*1230*/  SHF.R.U32.HI R13, RZ, 0x4, R13 ;  /* 0x00000004ff0d7819 */ /* 0x000fc6000001160d */
[----:B------:R-:W-:Y:S01]  /*1240*/  IDP.4A.S8.S8 R5, R16, R14, R5 ;  /* 0x0000000e10057226 */ /* 0x000fe20000000605 */
[----:B------:R-:W-:Y:S02]  /*1250*/  LOP3.LUT R13, R13, 0xf0f0f0f, RZ, 0xc0, !PT ;  /* 0x0f0f0f0f0d0d7812 */ /* 0x000fe400078ec0ff */
[----:B-1----:R-:W-:-:S03]  /*1260*/  SHF.R.U32.HI R10, RZ, 0x4, R4 ;  /* 0x00000004ff0a7819 */ /* 0x002fc60000011604 */
[----:B------:R-:W-:Y:S01]  /*1270*/  IDP.4A.S8.S8 R6, R13, R6, R5 ;  /* 0x000000060d067226 */ /* 0x000fe20000000605 */
[----:B------:R-:W-:Y:S02]  /*1280*/  LOP3.LUT R13, R4, 0xf0f0f0f, RZ, 0xc0, !PT ;  /* 0x0f0f0f0f040d7812 */ /* 0x000fe400078ec0ff */
[----:B------:R-:W-:Y:S01]  /*1290*/  LOP3.LUT R10, R10, 0xf0f0f0f, RZ, 0xc0, !PT ;  /* 0x0f0f0f0f0a0a7812 */ /* 0x000fe200078ec0ff */
[--C-:B------:R-:W-:Y:S01]  /*12a0*/  HADD2.F32 R5, -RZ, R17.reuse.H0_H0 ;  /* 0x20000011ff057230 */ /* 0x100fe20000004100 */
[----:B------:R-:W-:Y:S01]  /*12b0*/  I2FP.F32.S32 R21, R21 ;  /* 0x0000001500157245 */ /* 0x000fe20000201400 */
[----:B------:R-:W-:Y:S02]  /*12c0*/  IDP.4A.S8.S8 R6, R13, R15, R6 ;  /* 0x0000000f0d067226 */ /* 0x000fe40000000606 */
[----:B------:R-:W-:Y:S02]  /*12d0*/  HADD2.F32 R14, -RZ, R17.H1_H1 ;  /* 0x30000011ff0e7230 */ /* 0x000fe40000004100 */
[----:B---3--:R-:W-:Y:S01]  /*12e0*/  HFMA2 R12, R12, R19, -RZ ;  /* 0x000000130c0c7231 */ /* 0x008fe200001000ff */
[----:B------:R-:W-:Y:S01]  /*12f0*/  UIADD3 UR6, UPT, UPT, UR6, 0x80, URZ ;  /* 0x0000008006067890 */ /* 0x000fe2000fffe0ff */
[----:B------:R-:W-:Y:S01]  /*1300*/  IDP.4A.S8.S8 R6, R10, R7, R6 ;  /* 0x000000070a067226 */ /* 0x000fe20000000606 */
[----:B------:R-:W-:Y:S01]  /*1310*/  I2FP.F32.S32 R9, R9 ;  /* 0x0000000900097245 */ /* 0x000fe20000201400 */
[----:B------:R-:W-:-:S02]  /*1320*/  HADD2.F32 R4, -RZ, R18.H0_H0 ;  /* 0x20000012ff047230 */ /* 0x000fc40000004100 */
[----:B------:R-:W-:Y:S01]  /*1330*/  FADD.FTZ R8, R33, R8 ;  /* 0x0000000821087221 */ /* 0x000fe20000010000 */
[----:B------:R-:W-:Y:S02]  /*1340*/  HADD2.F32 R11, -RZ, R18.H1_H1 ;  /* 0x30000012ff0b7230 */ /* 0x000fe40000004100 */
[----:B------:R-:W-:Y:S01]  /*1350*/  FFMA.FTZ R5, R5, R21, R14 ;  /* 0x0000001505057223 */ /* 0x000fe2000001000e */
[----:B------:R-:W-:Y:S01]  /*1360*/  UISETP.GE.AND UP0, UPT, UR6, UR21, UPT ;  /* 0x000000150600728c */ /* 0x000fe2000bf06270 */
[--C-:B------:R-:W-:Y:S01]  /*1370*/  HADD2.F32 R7, -RZ, R12.reuse.H0_H0 ;  /* 0x2000000cff077230 */ /* 0x100fe20000004100 */
[----:B------:R-:W-:Y:S01]  /*1380*/  I2FP.F32.S32 R6, R6 ;  /* 0x0000000600067245 */ /* 0x000fe20000201400 */
[----:B------:R-:W-:Y:S02]  /*1390*/  HADD2.F32 R12, -RZ, R12.H1_H1 ;  /* 0x3000000cff0c7230 */ /* 0x000fe40000004100 */
[----:B------:R-:W-:Y:S01]  /*13a0*/  FADD.FTZ R5, R8, R5 ;  /* 0x0000000508057221 */ /* 0x000fe20000010000 */
[----:B------:R-:W-:-:S02]  /*13b0*/  FFMA.FTZ R4, R4, R9, R11 ;  /* 0x0000000904047223 */ /* 0x000fc4000001000b */
[----:B------:R-:W-:Y:S02]  /*13c0*/  FFMA.FTZ R7, R7, R6, R12 ;  /* 0x0000000607077223 */ /* 0x000fe4000001000c */
[----:B------:R-:W-:-:S04]  /*13d0*/  FADD.FTZ R4, R5, R4 ;  /* 0x0000000405047221 */ /* 0x000fc80000010000 */
[----:B------:R-:W-:Y:S01]  /*13e0*/  FADD.FTZ R33, R4, R7 ;  /* 0x0000000704217221 */ /* 0x000fe20000010000 */
[----:B------:R-:W-:Y:S06]  /*13f0*/  BAR.SYNC.DEFER_BLOCKING 0x0 ;  /* 0x0000000000007b1d */ /* 0x000fec0000010000 */
[----:B------:R-:W-:Y:S05]  /*1400*/  BRA.U UP0, `(.L_x_353) ;  /* 0x00000009006c7547 */ /* 0x000fea000b800000 */
[C---:B------:R-:W-:Y:S02]  /*1410*/  IADD3 R7, PT, PT, R0.reuse, UR4, RZ ;  /* 0x0000000400077c10 */ /* 0x040fe4000fffe0ff */
[----:B------:R-:W-:-:S03]  /*1420*/  IADD3 R13, PT, PT, R0, 0x20, RZ ;  /* 0x00000020000d7810 */ /* 0x000fc60007ffe0ff */
[----:B------:R-:W-:Y:S01]  /*1430*/  VIADD R4, R7, 0x4 ;  /* 0x0000000407047836 */ /* 0x000fe20000000000 */
[----:B------:R-:W-:-:S04]  /*1440*/  LEA.HI R13, R13, UR4, RZ, 0x1d ;  /* 0x000000040d0d7c11 */ /* 0x000fc8000f8fe8ff */
[----:B------:R-:W-:Y:S02]  /*1450*/  ISETP.GE.OR P1, PT, R4, UR10, P0 ;  /* 0x0000000a04007c0c */ /* 0x000fe40008726670 */
[----:B------:R-:W-:Y:S02]  /*1460*/  ISETP.GE.OR P0, PT, R13, UR10, P0 ;  /* 0x0000000a0d007c0c */ /* 0x000fe40008706670 */
[----:B------:R-:W-:-:S11]  /*1470*/  ISETP.GT.U32.OR P1, PT, R0, 0x3, P1 ;  /* 0x000000030000780c */ /* 0x000fd60000f24470 */
[C---:B------:R-:W-:Y:S02]  /*1480*/  @!P0 IMAD.IADD R13, R20.reuse, 0x1, R13 ;  /* 0x00000001140d8824 */ /* 0x040fe400078e020d */
[----:B------:R-:W0:Y:S01]  /*1490*/  @!P1 LDC.64 R4, c[0x0][0x388] ;  /* 0x0000e200ff049b82 */ /* 0x000e220000000a00 */
[----:B------:R-:W-:Y:S01]  /*14a0*/  @!P1 IADD3 R7, P2, PT, R20, R7, RZ ;  /* 0x0000000714079210 */ /* 0x000fe20007f5e0ff */
[----:B------:R-:W-:-:S03]  /*14b0*/  @!P0 IMAD.WIDE R12, R13, 0x24, R36 ;  /* 0x000000240d0c8825 */ /* 0x000fc600078e0224 */
[----:B------:R-:W-:-:S03]  /*14c0*/  @!P1 LEA.HI.X.SX32 R6, R20, RZ, 0x1, P2 ;  /* 0x000000ff14069211 */ /* 0x000fc600010f0eff */
[----:B------:R-:W2:Y:S02]  /*14d0*/  @!P0 LDG.E.CONSTANT R12, desc[UR18][R12.64+0x4] ;  /* 0x000004120c0c8981 */ /* 0x000ea4000c1e9900 */
[----:B------:R-:W-:Y:S02]  /*14e0*/  @!P1 IMAD R15, R6, 0x24, RZ ;  /* 0x00000024060f9824 */ /* 0x000fe400078e02ff */
[----:B0-----:R-:W-:-:S04]  /*14f0*/  @!P1 IMAD.WIDE.U32 R4, R7, 0x24, R4 ;  /* 0x0000002407049825 */ /* 0x001fc800078e0004 */
[----:B------:R-:W-:Y:S01]  /*1500*/  @!P1 IMAD.MOV.U32 R14, RZ, RZ, R4 ;  /* 0x000000ffff0e9224 */ /* 0x000fe200078e0004 */
[----:B------:R-:W-:-:S06]  /*1510*/  @!P1 IADD3 R15, PT, PT, R5, R15, RZ ;  /* 0x0000000f050f9210 */ /* 0x000fcc0007ffe0ff */
        /* <DEDUP_REMOVED lines=16> */
[----:B------:R-:W0:Y:S01]  /*1620*/  LDS R4, [R24+0x50] ;  /* 0x0000500018047984 */ /* 0x000e220000000800 */
[----:B------:R-:W-:Y:S01]  /*1630*/  LOP3.LUT R18, R18, 0xf0f0f0f, RZ, 0xc0, !PT ;  /* 0x0f0f0f0f12127812 */ /* 0x000fe200078ec0ff */
[----:B------:R-:W-:-:S02]  /*1640*/  IDP.4A.S8.S8 R8, R12, R5, R8 ;  /* 0x000000050c087226 */ /* 0x000fc40000000608 */
[----:B------:R-:W1:Y:S04]  /*1650*/  LDS R5, [R24+0x4c] ;  /* 0x00004c0018057984 */ /* 0x000e680000000800 */
[----:B------:R-:W2:Y:S01]  /*1660*/  LDS.128 R12, [R32+UR8+0x20] ;  /* 0x00002008200c7984 */ /* 0x000ea20008000c00 */
[----:B------:R-:W-:-:S03]  /*1670*/  IDP.4A.S8.S8 R9, R18, R9, R8 ;  /* 0x0000000912097226 */ /* 0x000fc60000000608 */
[----:B------:R-:W3:Y:S04]  /*1680*/  LDS.128 R16, [R32+UR8+0x30] ;  /* 0x0000300820107984 */ /* 0x000ee80008000c00 */
[----:B------:R-:W5:Y:S01]  /*1690*/  LDS R8, [R24+0x54] ;  /* 0x0000540018087984 */ /* 0x000f620000000800 */
[----:B----4-:R-:W-:Y:S02]  /*16a0*/  LOP3.LUT R21, R20, 0xf0f0f0f, RZ, 0xc0, !PT ;  /* 0x0f0f0f0f14157812 */ /* 0x010fe400078ec0ff */
[----:B------:R-:W-:-:S03]  /*16b0*/  SHF.R.U32.HI R20, RZ, 0x4, R20 ;  /* 0x00000004ff147819 */ /* 0x000fc60000011614 */
[----:B------:R-:W-:Y:S01]  /*16c0*/  IDP.4A.S8.S8 R6, R21, R6, R9 ;  /* 0x0000000615067226 */ /* 0x000fe20000000609 */
[----:B------:R-:W-:Y:S02]  /*16d0*/  LOP3.LUT R9, R20, 0xf0f0f0f, RZ, 0xc0, !PT ;  /* 0x0f0f0f0f14097812 */ /* 0x000fe400078ec0ff */
[----:B------:R-:W4:Y:S03]  /*16e0*/  LDS R20, [R24+0x58] ;  /* 0x0000580018147984 */ /* 0x000f260000000800 */
[----:B------:R-:W-:Y:S01]  /*16f0*/  IDP.4A.S8.S8 R10, R9, R10, R6 ;  /* 0x0000000a090a7226 */ /* 0x000fe20000000606 */
[----:B0-----:R-:W-:Y:S02]  /*1700*/  LOP3.LUT R9, R4, 0xf0f0f0f, RZ, 0xc0, !PT ;  /* 0x0f0f0f0f04097812 */ /* 0x001fe400078ec0ff */
[----:B------:R-:W-:Y:S02]  /*1710*/  SHF.R.U32.HI R6, RZ, 0x4, R4 ;  /* 0x00000004ff067819 */ /* 0x000fe40000011604 */
[----:B-1----:R-:W-:Y:S01]  /*1720*/  LOP3.LUT R4, R5, 0xf0f0f0f, RZ, 0xc0, !PT ;  /* 0x0f0f0f0f05047812 */ /* 0x002fe200078ec0ff */
[----:B--2---:R-:W-:Y:S01]  /*1730*/  IDP.4A.S8.S8 R12, R9, R12, RZ ;  /* 0x0000000c090c7226 */ /* 0x004fe200000006ff */
[----:B------:R-:W-:-:S03]  /*1740*/  LOP3.LUT R9, R6, 0xf0f0f0f, RZ, 0xc0, !PT ;  /* 0x0f0f0f0f06097812 */ /* 0x000fc600078ec0ff */
[----:B------:R-:W-:Y:S01]  /*1750*/  IDP.4A.S8.S8 R10, R4, R7, R10 ;  /* 0x00000007040a7226 */ /* 0x000fe2000000060a */
[----:B------:R-:W-:Y:S01]  /*1760*/  SHF.R.U32.HI R5, RZ, 0x4, R5 ;  /* 0x00000004ff057819 */ /* 0x000fe20000011605 */
[----:B---3--:R-:W-:Y:S01]  /*1770*/  IDP.4A.S8.S8 R16, R9, R16, R12 ;  /* 0x0000001009107226 */ /* 0x008fe2000000060c */
[----:B-----5:R-:W-:Y:S01]  /*1780*/  LOP3.LUT R4, R8, 0xf0f0f0f, RZ, 0xc0, !PT ;  /* 0x0f0f0f0f08047812 */ /* 0x020fe200078ec0ff */
[----:B------:R-:W0:Y:S01]  /*1790*/  LDS R12, [R24+0x60] ;  /* 0x00006000180c7984 */ /* 0x000e220000000800 */
[----:B------:R-:W-:-:S03]  /*17a0*/  LOP3.LUT R21, R5, 0xf0f0f0f, RZ, 0xc0, !PT ;  /* 0x0f0f0f0f05157812 */ /* 0x000fc600078ec0ff */
[----:B------:R-:W-:Y:S02]  /*17b0*/  IDP.4A.S8.S8 R13, R4, R13, R16 ;  /* 0x0000000d040d7226 */ /* 0x000fe40000000610 */
[----:B------:R-:W1:Y:S01]  /*17c0*/  LDS.128 R4, [R32+UR8+0x40] ;  /* 0x0000400820047984 */ /* 0x000e620008000c00 */
[----:B------:R-:W-:-:S03]  /*17d0*/  SHF.R.U32.HI R8, RZ, 0x4, R8 ;  /* 0x00000004ff087819 */ /* 0x000fc60000011608 */
[----:B------:R-:W2:Y:S01]  /*17e0*/  LDS R16, [R24+0x5c] ;  /* 0x00005c0018107984 */ /* 0x000ea20000000800 */
[----:B------:R-:W-:Y:S01]  /*17f0*/  LOP3.LUT R8, R8, 0xf0f0f0f, RZ, 0xc0, !PT ;  /* 0x0f0f0f0f08087812 */ /* 0x000fe200078ec0ff */
[----:B------:R-:W-:-:S04]  /*1800*/  IDP.4A.S8.S8 R21, R21, R11, R10 ;  /* 0x0000000b15157226 */ /* 0x000fc8000000060a */
[----:B------:R-:W-:Y:S02]  /*1810*/  IDP.4A.S8.S8 R13, R8, R17, R13 ;  /* 0x00000011080d7226 */ /* 0x000fe4000000060d */
[----:B------:R-:W3:Y:S01]  /*1820*/  LDS.128 R8, [R32+UR8+0x50] ;  /* 0x0000500820087984 */ /* 0x000ee20008000c00 */
[----:B----4-:R-:W-:Y:S02]  /*1830*/  LOP3.LUT R17, R20, 0xf0f0f0f, RZ, 0xc0, !PT ;  /* 0x0f0f0f0f14117812 */ /* 0x010fe400078ec0ff */
[----:B------:R-:W-:-:S03]  /*1840*/  SHF.R.U32.HI R20, RZ, 0x4, R20 ;  /* 0x00000004ff147819 */ /* 0x000fc60000011614 */
[----:B------:R-:W-:Y:S01]  /*1850*/  IDP.4A.S8.S8 R14, R17, R14, R13 ;  /* 0x0000000e110e7226 */ /* 0x000fe2000000060d */
[----:B------:R-:W-:-:S05]  /*1860*/  LOP3.LUT R13, R20, 0xf0f0f0f, RZ, 0xc0, !PT ;  /* 0x0f0f0f0f140d7812 */ /* 0x000fca00078ec0ff */
[----:B------:R-:W-:Y:S01]  /*1870*/  IDP.4A.S8.S8 R18, R13, R18, R14 ;  /* 0x000000120d127226 */ /* 0x000fe2000000060e */
[----:B0-----:R-:W-:-:S05]  /*1880*/  LOP3.LUT R13, R12, 0xf0f0f0f, RZ, 0xc0, !PT ;  /* 0x0f0f0f0f0c0d7812 */ /* 0x001fca00078ec0ff */
[----:B-1----:R-:W-:Y:S02]  /*1890*/  IDP.4A.S8.S8 R17, R13, R4, RZ ;  /* 0x000000040d117226 */ /* 0x002fe400000006ff */
[----:B------:R-:W0:Y:S01]  /*18a0*/  LDS R4, [R24+0x64] ;  /* 0x0000640018047984 */ /* 0x000e220000000800 */
[----:B------:R-:W-:Y:S02]  /*18b0*/  SHF.R.U32.HI R14, RZ, 0x4, R12 ;  /* 0x00000004ff0e7819 */ /* 0x000fe4000001160c */
[----:B--2---:R-:W-:Y:S02]  /*18c0*/  LOP3.LUT R12, R16, 0xf0f0f0f, RZ, 0xc0, !PT ;  /* 0x0f0f0f0f100c7812 */ /* 0x004fe400078ec0ff */
[----:B------:R-:W-:-:S03]  /*18d0*/  LOP3.LUT R13, R14, 0xf0f0f0f, RZ, 0xc0, !PT ;  /* 0x0f0f0f0f0e0d7812 */ /* 0x000fc600078ec0ff */
[----:B------:R-:W-:Y:S02]  /*18e0*/  IDP.4A.S8.S8 R18, R12, R15, R18 ;  /* 0x0000000f0c127226 */ /* 0x000fe40000000612 */
[----:B---3--:R-:W-:Y:S02]  /*18f0*/  IDP.4A.S8.S8 R8, R13, R8, R17 ;  /* 0x000000080d087226 */ /* 0x008fe40000000611 */
[----:B------:R-:W-:Y:S04]  /*1900*/  LDS R17, [R3+0x10] ;  /* 0x0000100003117984 */ /* 0x000fe80000000800 */
[----:B------:R-:W1:Y:S01]  /*1910*/  LDS.128 R12, [R2] ;  /* 0x00000000020c7984 */ /* 0x000e620000000c00 */
[----:B0-----:R-:W-:-:S05]  /*1920*/  LOP3.LUT R20, R4, 0xf0f0f0f, RZ, 0xc0, !PT ;  /* 0x0f0f0f0f04147812 */ /* 0x001fca00078ec0ff */
[----:B------:R-:W-:Y:S02]  /*1930*/  IDP.4A.S8.S8 R20, R20, R5, R8 ;  /* 0x0000000514147226 */ /* 0x000fe40000000608 */
[----:B------:R-:W0:Y:S01]  /*1940*/  LDS R5, [R24+0x68] ;  /* 0x0000680018057984 */ /* 0x000e220000000800 */
[----:B-1----:R-:W-:-:S03]  /*1950*/  HMUL2 R17, R17, R12 ;  /* 0x0000000c11117232 */ /* 0x002fc60000000000 */
[----:B------:R-:W1:Y:S01]  /*1960*/  LDS R12, [R3+0x14] ;  /* 0x00001400030c7984 */ /* 0x000e620000000800 */
[----:B------:R-:W-:Y:S02]  /*1970*/  SHF.R.U32.HI R16, RZ, 0x4, R16 ;  /* 0x00000004ff107819 */ /* 0x000fe40000011610 */
[----:B------:R-:W-:Y:S02]  /*1980*/  SHF.R.U32.HI R4, RZ, 0x4, R4 ;  /* 0x00000004ff047819 */ /* 0x000fe40000011604 */
[----:B------:R-:W-:Y:S02]  /*1990*/  LOP3.LUT R8, R16, 0xf0f0f0f, RZ, 0xc0, !PT ;  /* 0x0f0f0f0f10087812 */ /* 0x000fe400078ec0ff */
[----:B------:R-:W-:-:S03]  /*19a0*/  LOP3.LUT R4, R4, 0xf0f0f0f, RZ, 0xc0, !PT ;  /* 0x0f0f0f0f04047812 */ /* 0x000fc600078ec0ff */
[----:B------:R-:W-:Y:S02]  /*19b0*/  IDP.4A.S8.S8 R8, R8, R19, R18 ;  /* 0x0000001308087226 */ /* 0x000fe40000000612 */
[----:B------:R-:W-:Y:S01]  /*19c0*/  IDP.4A.S8.S8 R19, R4, R9, R20 ;  /* 0x0000000904137226 */ /* 0x000fe20000000614 */
[----:B------:R-:W-:Y:S01]  /*19d0*/  I2FP.F32.S32 R21, R21 ;  /* 0x0000001500157245 */ /* 0x000fe20000201400 */
[--C-:B------:R-:W-:Y:S01]  /*19e0*/  HADD2.F32 R4, -RZ, R17.reuse.H0_H0 ;  /* 0x20000011ff047230 */ /* 0x100fe20000004100 */
[----:B------:R-:W2:Y:S01]  /*19f0*/  LDS R9, [R24+0x70] ;  /* 0x0000700018097984 */ /* 0x000ea20000000800 */
[----:B------:R-:W-:Y:S01]  /*1a00*/  HADD2.F32 R17, -RZ, R17.H1_H1 ;  /* 0x30000011ff117230 */ /* 0x000fe20000004100 */
[----:B0-----:R-:W-:-:S05]  /*1a10*/  LOP3.LUT R16, R5, 0xf0f0f0f, RZ, 0xc0, !PT ;  /* 0x0f0f0f0f05107812 */ /* 0x001fca00078ec0ff */
[----:B------:R-:W-:Y:S01]  /*1a20*/  IDP.4A.S8.S8 R20, R16, R6, R19 ;  /* 0x0000000610147226 */ /* 0x000fe20000000613 */
[----:B------:R-:W-:Y:S01]  /*1a30*/  SHF.R.U32.HI R6, RZ, 0x4, R5 ;  /* 0x00000004ff067819 */ /* 0x000fe20000011605 */
[----:B------:R-:W-:Y:S02]  /*1a40*/  FFMA.FTZ R4, R4, R21, R17 ;  /* 0x0000001504047223 */ /* 0x000fe40000010011 */
[----:B------:R-:W0:Y:S01]  /*1a50*/  LDS.128 R16, [R32+UR8+0x60] ;  /* 0x0000600820107984 */ /* 0x000e220008000c00 */
[----:B-1----:R-:W-:Y:S01]  /*1a60*/  HFMA2 R12, R12, R13, -RZ ;  /* 0x0000000d0c0c7231 */ /* 0x002fe200001000ff */
[----:B------:R-:W-:Y:S02]  /*1a70*/  LOP3.LUT R13, R6, 0xf0f0f0f, RZ, 0xc0, !PT ;  /* 0x0f0f0f0f060d7812 */ /* 0x000fe400078ec0ff */
[----:B------:R-:W-:Y:S03]  /*1a80*/  LDS R6, [R24+0x74] ;  /* 0x0000740018067984 */ /* 0x000fe60000000800 */
[----:B------:R-:W-:-:S02]  /*1a90*/  IDP.4A.S8.S8 R10, R13, R10, R20 ;  /* 0x0000000a0d0a7226 */ /* 0x000fc40000000614 */
[----:B------:R-:W1:Y:S01]  /*1aa0*/  LDS.128 R20, [R32+UR8+0x70] ;  /* 0x0000700820147984 */ /* 0x000e620008000c00 */
[--C-:B------:R-:W-:Y:S01]  /*1ab0*/  HADD2.F32 R5, -RZ, R12.reuse.H0_H0 ;  /* 0x2000000cff057230 */ /* 0x100fe20000004100 */
[----:B------:R-:W-:Y:S01]  /*1ac0*/  I2FP.F32.S32 R8, R8 ;  /* 0x0000000800087245 */ /* 0x000fe20000201400 */
[----:B------:R-:W-:Y:S01]  /*1ad0*/  HADD2.F32 R12, -RZ, R12.H1_H1 ;  /* 0x3000000cff0c7230 */ /* 0x000fe20000004100 */
[----:B--2---:R-:W-:Y:S02]  /*1ae0*/  LOP3.LUT R13, R9, 0xf0f0f0f, RZ, 0xc0, !PT ;  /* 0x0f0f0f0f090d7812 */ /* 0x004fe400078ec0ff */
[----:B------:R-:W-:Y:S02]  /*1af0*/  SHF.R.U32.HI R9, RZ, 0x4, R9 ;  /* 0x00000004ff097819 */ /* 0x000fe40000011609 */
[----:B------:R-:W-:Y:S02]  /*1b00*/  FFMA.FTZ R5, R5, R8, R12 ;  /* 0x0000000805057223 */ /* 0x000fe4000001000c */
[----:B------:R-:W2:Y:S01]  /*1b10*/  LDS R8, [R24+0x78] ;  /* 0x0000780018087984 */ /* 0x000ea20000000800 */
[----:B------:R-:W-:-:S03]  /*1b20*/  LOP3.LUT R9, R9, 0xf0f0f0f, RZ, 0xc0, !PT ;  /* 0x0f0f0f0f09097812 */ /* 0x000fc600078ec0ff */
[----:B------:R-:W3:Y:S01]  /*1b30*/  LDS R12, [R24+0x7c] ;  /* 0x00007c00180c7984 */ /* 0x000ee20000000800 */
[----:B0-----:R-:W-:-:S04]  /*1b40*/  IDP.4A.S8.S8 R13, R13, R16, RZ ;  /* 0x000000100d0d7226 */ /* 0x001fc800000006ff */
[----:B-1----:R-:W-:Y:S01]  /*1b50*/  IDP.4A.S8.S8 R20, R9, R20, R13 ;  /* 0x0000001409147226 */ /* 0x002fe2000000060d */
[----:B------:R-:W-:Y:S01]  /*1b60*/  LOP3.LUT R9, R6, 0xf0f0f0f, RZ, 0xc0, !PT ;  /* 0x0f0f0f0f06097812 */ /* 0x000fe200078ec0ff */
[----:B------:R-:W-:Y:S04]  /*1b70*/  LDS R13, [R3+0x18] ;  /* 0x00001800030d7984 */ /* 0x000fe80000000800 */
[----:B------:R-:W-:Y:S02]  /*1b80*/  IDP.4A.S8.S8 R17, R9, R17, R20 ;  /* 0x0000001109117226 */ /* 0x000fe40000000614 */
[----:B------:R-:W0:Y:S01]  /*1b90*/  LDS R9, [R24+0x6c] ;  /* 0x00006c0018097984 */ /* 0x000e220000000800 */
[----:B------:R-:W-:-:S04]  /*1ba0*/  SHF.R.U32.HI R6, RZ, 0x4, R6 ;  /* 0x00000004ff067819 */ /* 0x000fc80000011606 */
[----:B------:R-:W-:-:S05]  /*1bb0*/  LOP3.LUT R6, R6, 0xf0f0f0f, RZ, 0xc0, !PT ;  /* 0x0f0f0f0f06067812 */ /* 0x000fca00078ec0ff */
[----:B------:R-:W-:Y:S02]  /*1bc0*/  IDP.4A.S8.S8 R17, R6, R21, R17 ;  /* 0x0000001506117226 */ /* 0x000fe40000000611 */
[----:B------:R-:W1:Y:S01]  /*1bd0*/  LDS R6, [R3+0x1c] ;  /* 0x00001c0003067984 */ /* 0x000e620000000800 */
[----:B--2---:R-:W-:Y:S02]  /*1be0*/  LOP3.LUT R16, R8, 0xf0f0f0f, RZ, 0xc0, !PT ;  /* 0x0f0f0f0f08107812 */ /* 0x004fe400078ec0ff */
[----:B------:R-:W-:-:S03]  /*1bf0*/  SHF.R.U32.HI R8, RZ, 0x4, R8 ;  /* 0x00000004ff087819 */ /* 0x000fc60000011608 */
[----:B------:R-:W-:Y:S01]  /*1c00*/  IDP.4A.S8.S8 R16, R16, R18, R17 ;  /* 0x0000001210107226 */ /* 0x000fe20000000611 */
[----:B------:R-:W-:Y:S02]  /*1c10*/  LOP3.LUT R17, R8, 0xf0f0f0f, RZ, 0xc0, !PT ;  /* 0x0f0f0f0f08117812 */ /* 0x000fe400078ec0ff */
[----:B---3--:R-:W-:-:S03]  /*1c20*/  SHF.R.U32.HI R18, RZ, 0x4, R12 ;  /* 0x00000004ff127819 */ /* 0x008fc6000001160c */
[----:B------:R-:W-:Y:S01]  /*1c30*/  IDP.4A.S8.S8 R16, R17, R22, R16 ;  /* 0x0000001611107226 */ /* 0x000fe20000000610 */
[----:B------:R-:W-:Y:S02]  /*1c40*/  LOP3.LUT R17, R12, 0xf0f0f0f, RZ, 0xc0, !PT ;  /* 0x0f0f0f0f0c117812 */ /* 0x000fe400078ec0ff */
[----:B------:R-:W-:-:S03]  /*1c50*/  LOP3.LUT R18, R18, 0xf0f0f0f, RZ, 0xc0, !PT ;  /* 0x0f0f0f0f12127812 */ /* 0x000fc600078ec0ff */
[----:B------:R-:W-:Y:S01]  /*1c60*/  IDP.4A.S8.S8 R16, R17, R19, R16 ;  /* 0x0000001311107226 */ /* 0x000fe20000000610 */
[----:B0-----:R-:W-:Y:S02]  /*1c70*/  LOP3.LUT R8, R9, 0xf0f0f0f, RZ, 0xc0, !PT ;  /* 0x0f0f0f0f09087812 */ /* 0x001fe400078ec0ff */
[----:B------:R-:W-:-:S03]  /*1c80*/  SHF.R.U32.HI R9, RZ, 0x4, R9 ;  /* 0x00000004ff097819 */ /* 0x000fc60000011609 */
[----:B------:R-:W-:Y:S01]  /*1c90*/  IDP.4A.S8.S8 R7, R8, R7, R10 ;  /* 0x0000000708077226 */ /* 0x000fe2000000060a */
[----:B------:R-:W-:Y:S01]  /*1ca0*/  LOP3.LUT R12, R9, 0xf0f0f0f, RZ, 0xc0, !PT ;  /* 0x0f0f0f0f090c7812 */ /* 0x000fe200078ec0ff */
[----:B------:R-:W-:-:S04]  /*1cb0*/  HMUL2 R13, R13, R14 ;  /* 0x0000000e0d0d7232 */ /* 0x000fc80000000000 */
[----:B------:R-:W-:Y:S02]  /*1cc0*/  IDP.4A.S8.S8 R7, R12, R11, R7 ;  /* 0x0000000b0c077226 */ /* 0x000fe40000000607 */
[----:B-1----:R-:W-:Y:S02]  /*1cd0*/  HFMA2 R15, R6, R15, -RZ ;  /* 0x0000000f060f7231 */ /* 0x002fe400001000ff */
[----:B------:R-:W-:Y:S02]  /*1ce0*/  IDP.4A.S8.S8 R16, R18, R23, R16 ;  /* 0x0000001712107226 */ /* 0x000fe40000000610 */
[--C-:B------:R-:W-:Y:S01]  /*1cf0*/  HADD2.F32 R6, -RZ, R13.reuse.H0_H0 ;  /* 0x2000000dff067230 */ /* 0x100fe20000004100 */
[----:B------:R-:W-:Y:S01]  /*1d00*/  I2FP.F32.S32 R7, R7 ;  /* 0x0000000700077245 */ /* 0x000fe20000201400 */
[----:B------:R-:W-:Y:S02]  /*1d10*/  HADD2.F32 R13, -RZ, R13.H1_H1 ;  /* 0x3000000dff0d7230 */ /* 0x000fe40000004100 */
[----:B------:R-:W-:Y:S01]  /*1d20*/  FADD.FTZ R4, R33, R4 ;  /* 0x0000000421047221 */ /* 0x000fe20000010000 */
[--C-:B------:R-:W-:Y:S01]  /*1d30*/  HADD2.F32 R8, -RZ, R15.reuse.H0_H0 ;  /* 0x2000000fff087230 */ /* 0x100fe20000004100 */
[----:B------:R-:W-:Y:S01]  /*1d40*/  I2FP.F32.S32 R16, R16 ;  /* 0x0000001000107245 */ /* 0x000fe20000201400 */
[----:B------:R-:W-:-:S02]  /*1d50*/  HADD2.F32 R15, -RZ, R15.H1_H1 ;  /* 0x3000000fff0f7230 */ /* 0x000fc40000004100 */
[----:B------:R-:W-:Y:S01]  /*1d60*/  FADD.FTZ R4, R4, R5 ;  /* 0x0000000504047221 */ /* 0x000fe20000010000 */
[----:B------:R-:W-:Y:S02]  /*1d70*/  FFMA.FTZ R7, R6, R7, R13 ;  /* 0x0000000706077223 */ /* 0x000fe4000001000d */
[----:B------:R-:W-:Y:S02]  /*1d80*/  FFMA.FTZ R15, R8, R16, R15 ;  /* 0x00000010080f7223 */ /* 0x000fe4000001000f */
[----:B------:R-:W-:-:S04]  /*1d90*/  FADD.FTZ R4, R4, R7 ;  /* 0x0000000704047221 */ /* 0x000fc80000010000 */
[----:B------:R-:W-:Y:S01]  /*1da0*/  FADD.FTZ R33, R4, R15 ;  /* 0x0000000f04217221 */ /* 0x000fe20000010000 */
[----:B------:R-:W-:Y:S06]  /*1db0*/  BAR.SYNC.DEFER_BLOCKING 0x0 ;  /* 0x0000000000007b1d */ /* 0x000fec0000010000 */
.L_x_353:
[----:B------:R-:W-:-:S04]  /*1dc0*/  UIADD3 UR4, UPT, UPT, UR4, 0x8, URZ ;  /* 0x0000000804047890 */ /* 0x000fc8000fffe0ff */
[----:B------:R-:W-:-:S09]  /*1dd0*/  UISETP.GE.AND UP0, UPT, UR4, UR11, UPT ;  /* 0x0000000b0400728c */ /* 0x000fd2000bf06270 */
[----:B------:R-:W-:Y:S05]  /*1de0*/  BRA.U !UP0, `(.L_x_354) ;  /* 0xffffffe508c47547 */ /* 0x000fea000b83ffff */
.L_x_352:
        /* <DEDUP_REMOVED lines=16> */
.L_x_355:
        /* <DEDUP_REMOVED lines=9> */
.L_x_1210:


//--------------------- .text._Z8moe_q4_0IN3c108BFloat16ELb1EEvPKvS3_PT_PKiS7_S7_iiiiiii --------------------------
	.section	.text._Z8moe_q4_0IN3c108BFloat16ELb1EEvPKvS3_PT_PKiS7_S7_iiiiiii,"ax",@progbits
	.align	128
.text._Z8moe_q4_0IN3c108BFloat16ELb1EEvPKvS3_PT_PKiS7_S7_iiiiiii:
        .type           _Z8moe_q4_0IN3c108BFloat16ELb1EEvPKvS3_PT_PKiS7_S7_iiiiiii,@function
        .size           _Z8moe_q4_0IN3c108BFloat16ELb1EEvPKvS3_PT_PKiS7_S7_iiiiiii,(.L_x_1211 - _Z8moe_q4_0IN3c108BFloat16ELb1EEvPKvS3_PT_PKiS7_S7_iiiiiii)
        .other          _Z8moe_q4_0IN3c108BFloat16ELb1EEvPKvS3_PT_PKiS7_S7_iiiiiii,@"STO_CUDA_ENTRY STV_DEFAULT"
_Z8moe_q4_0IN3c108BFloat16ELb1EEvPKvS3_PT_PKiS7_S7_iiiiiii:
        /* <DEDUP_REMOVED lines=34> */
[----:B------:R-:W-:Y:S01]  /*0220*/  HFMA2 R55, -RZ, RZ, 0, 0 ;  /* 0x00000000ff377431 */ /* 0x000fe200000001ff */
        /* <DEDUP_REMOVED lines=12> */
[C---:B------:R-:W-:Y:S01]  /*02f0*/  SHF.L.U32 R3, R37.reuse, 0x2, RZ ;  /* 0x0000000225037819 */ /* 0x040fe200000006ff */
[----:B-1----:R-:W-:Y:S01]  /*0300*/  VIADD R0, R2, UR17 ;  /* 0x0000001102007c36 */ /* 0x002fe20008000000 */
[----:B------:R-:W-:Y:S01]  /*0310*/  LOP3.LUT R36, R37, 0x7, RZ, 0xc0, !PT ;  /* 0x0000000725247812 */ /* 0x000fe200078ec0ff */
[----:B---3--:R-:W-:Y:S01]  /*0320*/  ULEA UR7, UR9, UR7, 0x18 ;  /* 0x0000000709077291 */ /* 0x008fe2000f8ec0ff */
[----:B------:R-:W-:Y:S01]  /*0330*/  LOP3.LUT R60, R3, 0x1c, RZ, 0xc0, !PT ;  /* 0x0000001c033c7812 */ /* 0x000fe200078ec0ff */
[----:B--2---:R-:W-:Y:S01]  /*0340*/  USHF.R.S32.HI UR11, URZ, 0x1f, UR16 ;  /* 0x0000001fff0b7899 */ /* 0x004fe20008011410 */
[C---:B------:R-:W-:Y:S01]  /*0350*/  VIMNMX R2, PT, PT, R0.reuse, R41, PT ;  /* 0x0000002900027248 */ /* 0x040fe20003fe0100 */
[----:B------:R-:W-:Y:S01]  /*0360*/  UIADD3 UR12, UP0, UPT, UR8, UR12, URZ ;  /* 0x0000000c080c7290 */ /* 0x000fe2000ff1e0ff */
[----:B------:R-:W-:Y:S01]  /*0370*/  VIMNMX R33, PT, PT, R0, R5, PT ;  /* 0x0000000500217248 */ /* 0x000fe20003fe0100 */
[----:B------:R-:W-:Y:S01]  /*0380*/  ULEA.HI UR11, UR11, UR16, URZ, 0x5 ;  /* 0x000000100b0b7291 */ /* 0x000fe2000f8f28ff */
[--C-:B------:R-:W-:Y:S01]  /*0390*/  VIADDMNMX R8, R41, 0xc, R0.reuse, PT ;  /* 0x0000000c29087846 */ /* 0x100fe20003800100 */
[C---:B------:R-:W-:Y:S01]  /*03a0*/  IMAD R17, R2.reuse, UR10, RZ ;  /* 0x0000000a02117c24 */ /* 0x040fe2000f8e02ff */
[--C-:B------:R-:W-:Y:S01]  /*03b0*/  VIADDMNMX R5, R5, 0x10, R0.reuse, PT ;  /* 0x0000001005057846 */ /* 0x100fe20003800100 */
[----:B------:R-:W-:Y:S01]  /*03c0*/  IMAD R51, R2, 0x21, R37 ;  /* 0x0000002102337824 */ /* 0x000fe200078e0225 */
[----:B------:R-:W-:Y:S01]  /*03d0*/  SHF.R.S32.HI R2, RZ, 0x1f, R33 ;  /* 0x0000001fff027819 */ /* 0x000fe20000011421 */
[----:B------:R-:W-:Y:S01]  /*03e0*/  IMAD R7, R8, UR10, RZ ;  /* 0x0000000a08077c24 */ /* 0x000fe2000f8e02ff */
[----:B------:R-:W-:Y:S01]  /*03f0*/  LOP3.LUT R53, R54, 0x7c, R3, 0xf8, !PT ;  /* 0x0000007c36357812 */ /* 0x000fe200078ef803 */
[----:B------:R-:W-:Y:S01]  /*0400*/  IMAD R48, R8, 0x21, R37 ;  /* 0x0000002108307824 */ /* 0x000fe200078e0225 */
[----:B------:R-:W-:Y:S01]  /*0410*/  LOP3.LUT R38, R3, 0xc, RZ, 0xc0, !PT ;  /* 0x0000000c03267812 */ /* 0x000fe200078ec0ff */
[----:B------:R-:W-:Y:S01]  /*0420*/  IMAD R35, R5, UR10, RZ ;  /* 0x0000000a05237c24 */ /* 0x000fe2000f8e02ff */
        /* <DEDUP_REMOVED lines=13> */
[--C-:B------:R-:W-:Y:S01]  /*0500*/  IMAD R50, R4, 0x21, R37.reuse ;  /* 0x0000002104327824 */ /* 0x100fe200078e0225 */
[----:B------:R-:W-:Y:S01]  /*0510*/  IADD3 R60, P0, PT, R60, UR14, RZ ;  /* 0x0000000e3c3c7c10 */ /* 0x000fe2000ff1e0ff */
[----:B------:R-:W-:Y:S01]  /*0520*/  ULEA UR14, UR9, UR6, 0x18 ;  /* 0x00000006090e7291 */ /* 0x000fe2000f8ec0ff */
[----:B------:R-:W-:Y:S01]  /*0530*/  VIADDMNMX R0, R41, 0x1c, R0, PT ;  /* 0x0000001c29007846 */ /* 0x000fe20003800100 */
[----:B------:R-:W-:Y:S01]  /*0540*/  UIADD3 UR6, UPT, UPT, UR6, 0x1080, URZ ;  /* 0x0000108006067890 */ /* 0x000fe2000fffe0ff */
[-C--:B------:R-:W-:Y:S01]  /*0550*/  LEA.HI R2, R3, R36.reuse, RZ, 0x1e ;  /* 0x0000002403027211 */ /* 0x080fe200078ff0ff */
[----:B------:R-:W-:Y:S01]  /*0560*/  IMAD.X R61, RZ, RZ, UR15, P0 ;  /* 0x0000000fff3d7e24 */ /* 0x000fe200080e06ff */
[----:B------:R-:W-:Y:S01]  /*0570*/  LEA.HI R19, R8, R5, RZ, 0x2 ;  /* 0x0000000508137211 */ /* 0x000fe200078f10ff */
[C-C-:B------:R-:W-:Y:S01]  /*0580*/  IMAD R44, R0.reuse, 0x21, R37.reuse ;  /* 0x00000021002c7824 */ /* 0x140fe200078e0225 */
[--C-:B------:R-:W-:Y:S01]  /*0590*/  SHF.R.U32.HI R32, RZ, 0x2, R37.reuse ;  /* 0x00000002ff207819 */ /* 0x100fe20000011625 */
[----:B------:R-:W-:Y:S01]  /*05a0*/  IMAD R31, R0, UR10, RZ ;  /* 0x0000000a001f7c24 */ /* 0x000fe2000f8e02ff */
[----:B------:R-:W-:Y:S01]  /*05b0*/  LEA.HI R42, R19, R36, RZ, 0x1e ;  /* 0x00000024132a7211 */ /* 0x000fe200078ff0ff */
[C---:B------:R-:W-:Y:S01]  /*05c0*/  IMAD R43, R33.reuse, 0x8, R2 ;  /* 0x00000008212b7824 */ /* 0x040fe200078e0202 */
[----:B------:R-:W-:Y:S01]  /*05d0*/  IADD3 R0, P4, PT, R32, R17, RZ ;  /* 0x0000001120007210 */ /* 0x000fe20007f9e0ff */
[----:B------:R-:W-:Y:S01]  /*05e0*/  IMAD R11, R14, UR10, RZ ;  /* 0x0000000a0e0b7c24 */ /* 0x000fe2000f8e02ff */
[----:B------:R-:W-:Y:S01]  /*05f0*/  IADD3 R3, P0, PT, R32, R15, RZ ;  /* 0x0000000f20037210 */ /* 0x000fe20007f1e0ff */
[----:B------:R-:W-:Y:S01]  /*0600*/  IMAD R13, R4, UR10, RZ ;  /* 0x0000000a040d7c24 */ /* 0x000fe2000f8e02ff */
[----:B------:R-:W-:Y:S01]  /*0610*/  IADD3 R2, P5, PT, R32, R7, RZ ;  /* 0x0000000720027210 */ /* 0x000fe20007fbe0ff */
[----:B------:R-:W-:Y:S01]  /*0620*/  IMAD R29, R6, UR10, RZ ;  /* 0x0000000a061d7c24 */ /* 0x000fe2000f8e02ff */
[----:B------:R-:W-:Y:S01]  /*0630*/  IADD3 R4, P1, PT, R32, R9, RZ ;  /* 0x0000000920047210 */ /* 0x000fe20007f3e0ff */
[----:B------:R-:W-:Y:S01]  /*0640*/  IMAD R33, R33, UR10, RZ ;  /* 0x0000000a21217c24 */ /* 0x000fe2000f8e02ff */
[----:B------:R-:W-:Y:S01]  /*0650*/  ULEA UR6, UR9, UR6, 0x18 ;  /* 0x0000000609067291 */ /* 0x000fe2000f8ec0ff */
[--C-:B------:R-:W-:Y:S01]  /*0660*/  IMAD R49, R6, 0x21, R37.reuse ;  /* 0x0000002106317824 */ /* 0x100fe200078e0225 */
[----:B------:R-:W-:Y:S01]  /*0670*/  LEA.HI.X.SX32 R6, R17, RZ, 0x1, P4 ;  /* 0x000000ff11067211 */ /* 0x000fe200020f0eff */
[----:B------:R-:W-:Y:S01]  /*0680*/  IMAD R42, R5, 0x8, R42 ;  /* 0x00000008052a7824 */ /* 0x000fe200078e022a */
[----:B------:R-:W-:Y:S01]  /*0690*/  LEA.HI.X.SX32 R8, R15, RZ, 0x1, P0 ;  /* 0x000000ff0f087211 */ /* 0x000fe200000f0eff */
[C---:B------:R-:W-:Y:S01]  /*06a0*/  IMAD R40, R37.reuse, 0x8, R32 ;  /* 0x0000000825287824 */ /* 0x040fe200078e0220 */
[----:B------:R-:W-:Y:S01]  /*06b0*/  MOV R16, UR14 ;  /* 0x0000000e00107c02 */ /* 0x000fe20008000f00 */
[----:B------:R-:W-:Y:S01]  /*06c0*/  IMAD R45, R14, 0x21, R37 ;  /* 0x000000210e2d7824 */ /* 0x000fe200078e0225 */
[C---:B------:R-:W-:Y:S01]  /*06d0*/  IADD3 R5, P2, PT, R32.reuse, R11, RZ ;  /* 0x0000000b20057210 */ /* 0x040fe20007f5e0ff */
[----:B------:R-:W-:Y:S01]  /*06e0*/  UIMAD UR15, UR5, UR10, URZ ;  /* 0x0000000a050f72a4 */ /* 0x000fe2000f8e02ff */
[C---:B------:R-:W-:Y:S01]  /*06f0*/  IADD3 R28, P3, PT, R32.reuse, R13, RZ ;  /* 0x0000000d201c7210 */ /* 0x040fe20007f7e0ff */
[----:B------:R-:W-:Y:S01]  /*0700*/  IMAD R39, R37, 0x84, R16 ;  /* 0x0000008425277824 */ /* 0x000fe200078e0210 */
[----:B------:R-:W-:Y:S01]  /*0710*/  IADD3 R30, P4, PT, R32, R29, RZ ;  /* 0x0000001d201e7210 */ /* 0x000fe20007f9e0ff */
[----:B------:R-:W-:Y:S01]  /*0720*/  USHF.R.S32.HI UR11, URZ, 0x5, UR11 ;  /* 0x00000005ff0b7899 */ /* 0x000fe2000801140b */
[----:B------:R-:W-:Y:S01]  /*0730*/  LEA.HI.X.SX32 R7, R7, RZ, 0x1, P5 ;  /* 0x000000ff07077211 */ /* 0x000fe200028f0eff */
[----:B------:R-:W-:Y:S01]  /*0740*/  UMOV UR4, URZ ;  /* 0x000000ff00047c82 */ /* 0x000fe20008000000 */
[----:B------:R-:W-:-:S02]  /*0750*/  IADD3 R34, P0, PT, R36, R33, RZ ;  /* 0x0000002124227210 */ /* 0x000fc40007f1e0ff */
[----:B------:R-:W-:Y:S02]  /*0760*/  LEA.HI.X.SX32 R9, R9, RZ, 0x1, P1 ;  /* 0x000000ff09097211 */ /* 0x000fe400008f0eff */
[----:B------:R-:W-:Y:S02]  /*0770*/  IADD3 R32, P5, PT, R32, R31, RZ ;  /* 0x0000001f20207210 */ /* 0x000fe40007fbe0ff */
[----:B------:R-:W-:Y:S02]  /*0780*/  IADD3 R36, P1, PT, R36, R35, RZ ;  /* 0x0000002324247210 */ /* 0x000fe40007f3e0ff */
[----:B------:R-:W-:Y:S02]  /*0790*/  LEA.HI.X.SX32 R10, R11, RZ, 0x1, P2 ;  /* 0x000000ff0b0a7211 */ /* 0x000fe400010f0eff */
        /* <DEDUP_REMOVED lines=11> */
[----:B------:R-:W-:Y:S02]  /*0850*/  LEA.HI.X.SX32 R11, R13, RZ, 0x1, P3 ;  /* 0x000000ff0d0b7211 */ /* 0x000fe400018f0eff */
[----:B------:R-:W-:Y:S02]  /*0860*/  LEA.HI.X.SX32 R29, R29, RZ, 0x1, P4 ;  /* 0x000000ff1d1d7211 */ /* 0x000fe400020f0eff */
[----:B------:R-:W-:-:S02]  /*0870*/  LEA.HI.X.SX32 R31, R31, RZ, 0x1, P5 ;  /* 0x000000ff1f1f7211 */ /* 0x000fc400028f0eff */
[----:B------:R-:W-:Y:S02]  /*0880*/  LEA.HI.X.SX32 R33, R33, RZ, 0x1, P0 ;  /* 0x000000ff21217211 */ /* 0x000fe400000f0eff */
[----:B------:R-:W-:Y:S02]  /*0890*/  LEA.HI.X.SX32 R35, R35, RZ, 0x1, P1 ;  /* 0x000000ff23237211 */ /* 0x000fe400008f0eff */
[----:B------:R-:W-:Y:S02]  /*08a0*/  LEA R43, R43, UR6, 0x2 ;  /* 0x000000062b2b7c11 */ /* 0x000fe4000f8e10ff */
[----:B------:R-:W-:-:S07]  /*08b0*/  LEA R42, R42, UR6, 0x2 ;  /* 0x000000062a2a7c11 */ /* 0x000fce000f8e10ff */
.L_x_358:
[----:B------:R-:W-:Y:S01]  /*08c0*/  UIADD3 UR9, UP0, UPT, UR15, UR4, URZ ;  /* 0x000000040f097290 */ /* 0x000fe2000ff1e0ff */
[----:B0-----:R-:W-:Y:S01]  /*08d0*/  IMAD R13, R6, 0x12, RZ ;  /* 0x00000012060d7824 */ /* 0x001fe200078e02ff */
[----:B------:R-:W-:Y:S01]  /*08e0*/  UMOV UR6, UR12 ;  /* 0x0000000c00067c82 */ /* 0x000fe20008000000 */
[----:B------:R-:W-:Y:S01]  /*08f0*/  UMOV UR7, UR13 ;  /* 0x0000000d00077c82 */ /* 0x000fe20008000000 */
[----:B------:R-:W-:Y:S01]  /*0900*/  ULEA.HI.X.SX32 UR14, UR15, URZ, 0x1, UP0 ;  /* 0x000000ff0f0e7291 */ /* 0x000fe200080f0eff */
[----:B------:R-:W-:Y:S01]  /*0910*/  IMAD R25, R11, 0x12, RZ ;  /* 0x000000120b197824 */ /* 0x000fe200078e02ff */
[----:B------:R-:W-:Y:S02]  /*0920*/  UIMAD.WIDE.U32 UR6, UR9, 0x12, UR6 ;  /* 0x00000012090678a5 */ /* 0x000fe4000f8e0006 */
[----:B------:R-:W-:-:S04]  /*0930*/  UIMAD UR9, UR14, 0x12, URZ ;  /* 0x000000120e0978a4 */ /* 0x000fc8000f8e02ff */
[----:B------:R-:W-:Y:S01]  /*0940*/  UIADD3 UR9, UPT, UPT, UR7, UR9, URZ ;  /* 0x0000000907097290 */ /* 0x000fe2000fffe0ff */
[----:B------:R-:W-:-:S05]  /*0950*/  IADD3 R16, P0, PT, R38, UR6, RZ ;  /* 0x0000000626107c10 */ /* 0x000fca000ff1e0ff */
[----:B------:R-:W-:Y:S02]  /*0960*/  IMAD.X R17, RZ, RZ, UR9, P0 ;  /* 0x00000009ff117e24 */ /* 0x000fe400080e06ff */
[----:B------:R-:W-:-:S04]  /*0970*/  IMAD.WIDE.U32 R20, R0, 0x12, R16 ;  /* 0x0000001200147825 */ /* 0x000fc800078e0010 */
[----:B------:R-:W-:Y:S01]  /*0980*/  IMAD R27, R29, 0x12, RZ ;  /* 0x000000121d1b7824 */ /* 0x000fe200078e02ff */
[----:B------:R-:W-:Y:S01]  /*0990*/  IADD3 R21, PT, PT, R21, R13, RZ ;  /* 0x0000000d15157210 */ /* 0x000fe20007ffe0ff */
[----:B------:R-:W-:-:S04]  /*09a0*/  IMAD.WIDE.U32 R12, R30, 0x12, R16 ;  /* 0x000000121e0c7825 */ /* 0x000fc800078e0010 */
[----:B------:R-:W-:Y:S01]  /*09b0*/  IMAD R57, R7, 0x12, RZ ;  /* 0x0000001207397824 */ /* 0x000fe200078e02ff */
[----:B------:R-:W2:Y:S01]  /*09c0*/  LDG.E.U16.CONSTANT R58, desc[UR18][R20.64+0x2] ;  /* 0x00000212143a7981 */ /* 0x000ea2000c1e9500 */
[----:B------:R-:W-:-:S03]  /*09d0*/  IMAD.WIDE.U32 R18, R2, 0x12, R16 ;  /* 0x0000001202127825 */ /* 0x000fc600078e0010 */
[----:B------:R0:W2:Y:S01]  /*09e0*/  LDG.E.U16.CONSTANT R15, desc[UR18][R20.64+0x4] ;  /* 0x00000412140f7981 */ /* 0x0000a2000c1e9500 */
[----:B------:R-:W-:Y:S02]  /*09f0*/  IMAD.IADD R13, R13, 0x1, R27 ;  /* 0x000000010d0d7824 */ /* 0x000fe400078e021b */
[----:B------:R-:W-:-:S03]  /*0a00*/  IMAD.WIDE.U32 R22, R28, 0x12, R16 ;  /* 0x000000121c167825 */ /* 0x000fc600078e0010 */
[----:B------:R-:W3:Y:S01]  /*0a10*/  LDG.E.U16.CONSTANT R24, desc[UR18][R12.64+0x2] ;  /* 0x000002120c187981 */ /* 0x000ee2000c1e9500 */
[----:B------:R-:W-:Y:S02]  /*0a20*/  IMAD.IADD R19, R19, 0x1, R57 ;  /* 0x0000000113137824 */ /* 0x000fe400078e0239 */
[----:B------:R-:W-:-:S03]  /*0a30*/  IMAD.IADD R23, R23, 0x1, R25 ;  /* 0x0000000117177824 */ /* 0x000fc600078e0219 */
[----:B------:R-:W4:Y:S04]  /*0a40*/  LDG.E.U16.CONSTANT R25, desc[UR18][R18.64+0x2] ;  /* 0x0000021212197981 */ /* 0x000f28000c1e9500 */
[----:B------:R-:W3:Y:S04]  /*0a50*/  LDG.E.U16.CONSTANT R13, desc[UR18][R12.64+0x4] ;  /* 0x000004120c0d7981 */ /* 0x000ee8000c1e9500 */
[----:B------:R-:W4:Y:S04]  /*0a60*/  LDG.E.U16.CONSTANT R14, desc[UR18][R22.64+0x2] ;  /* 0x00000212160e7981 */ /* 0x000f28000c1e9500 */
[----:B------:R-:W4:Y:S04]  /*0a70*/  LDG.E.U16.CONSTANT R12, desc[UR18][R18.64+0x4] ;  /* 0x00000412120c7981 */ /* 0x000f28000c1e9500 */
[----:B------:R-:W4:Y:S01]  /*0a80*/  LDG.E.U16.CONSTANT R23, desc[UR18][R22.64+0x4] ;  /* 0x0000041216177981 */ /* 0x000f22000c1e9500 */
[----:B------:R-:W-:-:S02]  /*0a90*/  IMAD R57, R8, 0x12, RZ ;  /* 0x0000001208397824 */ /* 0x000fc400078e02ff */
[----:B0-----:R-:W-:-:S04]  /*0aa0*/  IMAD.WIDE.U32 R20, R3, 0x12, R16 ;  /* 0x0000001203147825 */ /* 0x001fc800078e0010 */
[----:B------:R-:W-:Y:S02]  /*0ab0*/  IMAD R59, R9, 0x12, RZ ;  /* 0x00000012093b7824 */ /* 0x000fe400078e02ff */
[----:B------:R-:W-:Y:S01]  /*0ac0*/  IMAD.WIDE.U32 R26, R4, 0x12, R16 ;  /* 0x00000012041a7825 */ /* 0x000fe200078e0010 */
[----:B------:R-:W-:-:S03]  /*0ad0*/  IADD3 R21, PT, PT, R21, R57, RZ ;  /* 0x0000003915157210 */ /* 0x000fc60007ffe0ff */
[----:B------:R-:W-:Y:S02]  /*0ae0*/  IMAD.IADD R27, R27, 0x1, R59 ;  /* 0x000000011b1b7824 */ /* 0x000fe400078e023b */
[----:B------:R-:W4:Y:S04]  /*0af0*/  LDG.E.U16.CONSTANT R19, desc[UR18][R20.64+0x2] ;  /* 0x0000021214137981 */ /* 0x000f28000c1e9500 */
[----:B------:R-:W4:Y:S04]  /*0b00*/  LDG.E.U16.CONSTANT R22, desc[UR18][R26.64+0x2] ;  /* 0x000002121a167981 */ /* 0x000f28000c1e9500 */
[----:B------:R-:W4:Y:S04]  /*0b10*/  LDG.E.U16.CONSTANT R18, desc[UR18][R20.64+0x4] ;  /* 0x0000041214127981 */ /* 0x000f28000c1e9500 */
[----:B------:R0:W4:Y:S02]  /*0b20*/  LDG.E.U16.CONSTANT R27, desc[UR18][R26.64+0x4] ;  /* 0x000004121a1b7981 */ /* 0x000124000c1e9500 */
[----:B0-----:R-:W-:-:S02]  /*0b30*/  IMAD R26, R33, 0x12, RZ ;  /* 0x00000012211a7824 */ /* 0x001fc400078e02ff */
[----:B--2---:R-:W-:Y:S02]  /*0b40*/  IMAD R57, R15, 0x10000, R58 ;  /* 0x000100000f397824 */ /* 0x004fe400078e023a */
[----:B------:R-:W-:Y:S02]  /*0b50*/  IMAD R15, R10, 0x12, RZ ;  /* 0x000000120a0f7824 */ /* 0x000fe400078e02ff */
[----:B------:R-:W-:-:S04]  /*0b60*/  IMAD.WIDE.U32 R58, R5, 0x12, R16 ;  /* 0x00000012053a7825 */ /* 0x000fc800078e0010 */
[----:B------:R-:W-:Y:S02]  /*0b70*/  IMAD.IADD R59, R59, 0x1, R15 ;  /* 0x000000013b3b7824 */ /* 0x000fe400078e020f */
[----:B------:R-:W-:Y:S01]  /*0b80*/  IMAD.U32 R15, RZ, RZ, UR9 ;  /* 0x00000009ff0f7e24 */ /* 0x000fe2000f8e00ff */
[----:B------:R0:W-:Y:S01]  /*0b90*/  STS [R51], R57 ;  /* 0x0000003933007388 */ /* 0x0001e20000000800 */
[----:B---3--:R-:W-:-:S03]  /*0ba0*/  IMAD R24, R13, 0x10000, R24 ;  /* 0x000100000d187824 */ /* 0x008fc600078e0218 */
[----:B------:R-:W2:Y:S01]  /*0bb0*/  LDG.E.U16.CONSTANT R21, desc[UR18][R58.64+0x2] ;  /* 0x000002123a157981 */ /* 0x000ea2000c1e9500 */
[----:B----4-:R-:W-:Y:S01]  /*0bc0*/  IMAD R25, R12, 0x10000, R25 ;  /* 0x000100000c197824 */ /* 0x010fe200078e0219 */
[----:B------:R-:W-:Y:S02]  /*0bd0*/  MOV R12, UR6 ;  /* 0x00000006000c7c02 */ /* 0x000fe40008000f00 */
[----:B------:R-:W-:Y:S01]  /*0be0*/  LEA R23, R23, R14, 0x10 ;  /* 0x0000000e17177211 */ /* 0x000fe200078e80ff */
[----:B------:R-:W-:Y:S01]  /*0bf0*/  IMAD.WIDE.U32 R16, R32, 0x12, R16 ;  /* 0x0000001220107825 */ /* 0x000fe200078e0010 */
[----:B------:R-:W2:Y:S03]  /*0c00*/  LDG.E.U16.CONSTANT R20, desc[UR18][R58.64+0x4] ;  /* 0x000004123a147981 */ /* 0x000ea6000c1e9500 */
[----:B------:R-:W-:Y:S02]  /*0c10*/  IMAD.MOV.U32 R14, RZ, RZ, R12 ;  /* 0x000000ffff0e7224 */ /* 0x000fe400078e000c */
[----:B------:R-:W-:-:S02]  /*0c20*/  IMAD.U32 R13, RZ, RZ, UR7 ;  /* 0x00000007ff0d7e24 */ /* 0x000fc4000f8e00ff */
[----:B------:R-:W-:-:S04]  /*0c30*/  IMAD.WIDE.U32 R12, R34, 0x12, R14 ;  /* 0x00000012220c7825 */ /* 0x000fc800078e000e */
[----:B------:R-:W-:-:S04]  /*0c40*/  IMAD.WIDE.U32 R14, R36, 0x12, R14 ;  /* 0x00000012240e7825 */ /* 0x000fc800078e000e */
[----:B0-----:R-:W-:-:S05]  /*0c50*/  IMAD R57, R35, 0x12, RZ ;  /* 0x0000001223397824 */ /* 0x001fca00078e02ff */
[----:B------:R-:W-:Y:S01]  /*0c60*/  IADD3 R15, PT, PT, R15, R57, RZ ;  /* 0x000000390f0f7210 */ /* 0x000fe20007ffe0ff */
[----:B------:R-:W-:Y:S02]  /*0c70*/  IMAD R57, R31, 0x12, RZ ;  /* 0x000000121f397824 */ /* 0x000fe400078e02ff */
[----:B------:R-:W-:Y:S02]  /*0c80*/  IMAD.IADD R13, R13, 0x1, R26 ;  /* 0x000000010d0d7824 */ /* 0x000fe400078e021a */
[----:B------:R-:W-:Y:S01]  /*0c90*/  IMAD.IADD R17, R17, 0x1, R57 ;  /* 0x0000000111117824 */ /* 0x000fe200078e0239 */
[----:B------:R-:W3:Y:S04]  /*0ca0*/  LDG.E.U16.CONSTANT R14, desc[UR18][R14.64] ;  /* 0x000000120e0e7981 */ /* 0x000ee8000c1e9500 */
[----:B------:R-:W4:Y:S04]  /*0cb0*/  LDG.E.U16.CONSTANT R26, desc[UR18][R16.64+0x2] ;  /* 0x00000212101a7981 */ /* 0x000f28000c1e9500 */
[----:B------:R-:W4:Y:S04]  /*0cc0*/  LDG.E.U16.CONSTANT R57, desc[UR18][R16.64+0x4] ;  /* 0x0000041210397981 */ /* 0x000f28000c1e9500 */
[----:B------:R3:W4:Y:S01]  /*0cd0*/  LDG.E.U16.CONSTANT R12, desc[UR18][R12.64] ;  /* 0x000000120c0c7981 */ /* 0x000722000c1e9500 */
[----:B------:R-:W-:Y:S01]  /*0ce0*/  IMAD R18, R18, 0x10000, R19 ;  /* 0x0001000012127824 */ /* 0x000fe200078e0213 */
[----:B------:R-:W-:-:S02]  /*0cf0*/  LEA R27, R27, R22, 0x10 ;  /* 0x000000161b1b7211 */ /* 0x000fc400078e80ff */
[----:B------:R0:W-:Y:S04]  /*0d00*/  STS [R50], R23 ;  /* 0x0000001732007388 */ /* 0x0001e80000000800 */
[----:B------:R0:W-:Y:S04]  /*0d10*/  STS [R49], R24 ;  /* 0x0000001831007388 */ /* 0x0001e80000000800 */
[----:B------:R0:W-:Y:S04]  /*0d20*/  STS [R48], R25 ;  /* 0x0000001930007388 */ /* 0x0001e80000000800 */
[----:B------:R0:W-:Y:S04]  /*0d30*/  STS [R47], R18 ;  /* 0x000000122f007388 */ /* 0x0001e80000000800 */
[----:B------:R0:W-:Y:S01]  /*0d40*/  STS [R46], R27 ;  /* 0x0000001b2e007388 */ /* 0x0001e20000000800 */
[----:B------:R-:W-:-:S04]  /*0d50*/  USHF.L.U32 UR6, UR4, 0x5, URZ ;  /* 0x0000000504067899 */ /* 0x000fc800080006ff */
[----:B------:R-:W-:Y:S01]  /*0d60*/  UISETP.GE.AND UP0, UPT, UR6, UR21, UPT ;  /* 0x000000150600728c */ /* 0x000fe2000bf06270 */
[----:B--2---:R-:W-:-:S05]  /*0d70*/  IMAD R20, R20, 0x10000, R21 ;  /* 0x0001000014147824 */ /* 0x004fca00078e0215 */
[----:B------:R0:W-:Y:S01]  /*0d80*/  STS [R45], R20 ;  /* 0x000000142d007388 */ /* 0x0001e20000000800 */
[----:B---3--:R-:W-:Y:S02]  /*0d90*/  HADD2.F32 R13, -RZ, R14.H0_H0 ;  /* 0x2000000eff0d7230 */ /* 0x008fe40000004100 */
[----:B----4-:R-:W-:Y:S02]  /*0da0*/  IMAD R57, R57, 0x10000, R26 ;  /* 0x0001000039397824 */ /* 0x010fe400078e021a */
[----:B------:R-:W-:-:S03]  /*0db0*/  HADD2.F32 R12, -RZ, R12.H0_H0 ;  /* 0x2000000cff0c7230 */ /* 0x000fc60000004100 */
[----:B------:R0:W-:Y:S04]  /*0dc0*/  STS [R44], R57 ;  /* 0x000000392c007388 */ /* 0x0001e80000000800 */
[----:B------:R0:W-:Y:S04]  /*0dd0*/  STS [R43], R12 ;  /* 0x0000000c2b007388 */ /* 0x0001e80000000800 */
[----:B------:R0:W-:Y:S01]  /*0de0*/  STS [R42], R13 ;  /* 0x0000000d2a007388 */ /* 0x0001e20000000800 */
[----:B------:R-:W-:Y:S05]  /*0df0*/  BRA.U UP0, `(.L_x_357) ;  /* 0x0000001500307547 */ /* 0x000fea000b800000 */
[----:B------:R-:W1:Y:S01]  /*0e00*/  LDC R17, c[0x0][0x3c8] ;  /* 0x0000f200ff117b82 */ /* 0x000e620000000800 */
[C---:B0-----:R-:W-:Y:S02]  /*0e10*/  IADD3 R57, PT, PT, R37.reuse, UR4, RZ ;  /* 0x0000000425397c10 */ /* 0x041fe4000fffe0ff */
[----:B------:R-:W-:Y:S02]  /*0e20*/  LEA.HI R21, R37, UR4, RZ, 0x1d ;  /* 0x0000000425157c11 */ /* 0x000fe4000f8fe8ff */
[----:B-1----:R-:W-:-:S04]  /*0e30*/  IABS R15, R17 ;  /* 0x00000011000f7213 */ /* 0x002fc80000000000 */
        /* <DEDUP_REMOVED lines=40> */
[----:B------:R-:W2:Y:S04]  /*10c0*/  LDS.128 R16, [R54+UR8+0x10] ;  /* 0x0000100836107984 */ /* 0x000ea80008000c00 */
[----:B------:R-:W3:Y:S04]  /*10d0*/  LDS R26, [R39+0x4] ;  /* 0x00000400271a7984 */ /* 0x000ee80000000800 */
[----:B------:R-:W4:Y:S04]  /*10e0*/  LDS R25, [R39+0x8] ;  /* 0x0000080027197984 */ /* 0x000f280000000800 */
[----:B------:R-:W4:Y:S01]  /*10f0*/  LDS R24, [R39+0xc] ;  /* 0x00000c0027187984 */ /* 0x000f220000000800 */
[----:B0-----:R-:W-:-:S02]  /*1100*/  LOP3.LUT R21, R27, 0xf0f0f0f, RZ, 0xc0, !PT ;  /* 0x0f0f0f0f1b157812 */ /* 0x001fc400078ec0ff */
[----:B------:R-:W-:-:S03]  /*1110*/  SHF.R.U32.HI R27, RZ, 0x4, R27 ;  /* 0x00000004ff1b7819 */ /* 0x000fc6000001161b */
[----:B-1----:R-:W-:Y:S01]  /*1120*/  IDP.4A.S8.S8 R12, R21, R12, RZ ;  /* 0x0000000c150c7226 */ /* 0x002fe200000006ff */
[----:B------:R-:W-:Y:S01]  /*1130*/  LOP3.LUT R27, R27, 0xf0f0f0f, RZ, 0xc0, !PT ;  /* 0x0f0f0f0f1b1b7812 */ /* 0x000fe200078ec0ff */
[----:B------:R-:W-:Y:S04]  /*1140*/  LDS.128 R20, [R54+UR8+0x20] ;  /* 0x0000200836147984 */ /* 0x000fe80008000c00 */
[----:B--2---:R-:W-:Y:S01]  /*1150*/  IDP.4A.S8.S8 R12, R27, R16, R12 ;  /* 0x000000101b0c7226 */ /* 0x004fe2000000060c */
[----:B---3--:R-:W-:Y:S02]  /*1160*/  LOP3.LUT R16, R26, 0xf0f0f0f, RZ, 0xc0, !PT ;  /* 0x0f0f0f0f1a107812 */ /* 0x008fe400078ec0ff */
[----:B------:R-:W-:-:S03]  /*1170*/  SHF.R.U32.HI R26, RZ, 0x4, R26 ;  /* 0x00000004ff1a7819 */ /* 0x000fc6000001161a */
[----:B------:R-:W-:Y:S01]  /*1180*/  IDP.4A.S8.S8 R12, R16, R13, R12 ;  /* 0x0000000d100c7226 */ /* 0x000fe2000000060c */
[----:B------:R-:W-:Y:S01]  /*1190*/  LOP3.LUT R26, R26, 0xf0f0f0f, RZ, 0xc0, !PT ;  /* 0x0f0f0f0f1a1a7812 */ /* 0x000fe200078ec0ff */
[----:B------:R-:W0:Y:S01]  /*11a0*/  LDS R16, [R39+0x10] ;  /* 0x0000100027107984 */ /* 0x000e220000000800 */
[----:B----4-:R-:W-:Y:S02]  /*11b0*/  LOP3.LUT R13, R25, 0xf0f0f0f, RZ, 0xc0, !PT ;  /* 0x0f0f0f0f190d7812 */ /* 0x010fe400078ec0ff */
[----:B------:R-:W-:Y:S01]  /*11c0*/  SHF.R.U32.HI R25, RZ, 0x4, R25 ;  /* 0x00000004ff197819 */ /* 0x000fe20000011619 */
[----:B------:R-:W-:-:S03]  /*11d0*/  IDP.4A.S8.S8 R17, R26, R17, R12 ;  /* 0x000000111a117226 */ /* 0x000fc6000000060c */
[----:B------:R-:W-:Y:S01]  /*11e0*/  LOP3.LUT R25, R25, 0xf0f0f0f, RZ, 0xc0, !PT ;  /* 0x0f0f0f0f19197812 */ /* 0x000fe200078ec0ff */
[----:B------:R-:W-:Y:S01]  /*11f0*/  IDP.4A.S8.S8 R13, R13, R14, R17 ;  /* 0x0000000e0d0d7226 */ /* 0x000fe20000000611 */
[----:B------:R-:W-:Y:S01]  /*1200*/  LOP3.LUT R12, R24, 0xf0f0f0f, RZ, 0xc0, !PT ;  /* 0x0f0f0f0f180c7812 */ /* 0x000fe200078ec0ff */
[----:B------:R-:W1:Y:S02]  /*1210*/  LDS R17, [R39+0x14] ;  /* 0x0000140027117984 */ /* 0x000e640000000800 */
[----:B------:R-:W-:Y:S01]  /*1220*/  IDP.4A.S8.S8 R18, R25, R18, R13 ;  /* 0x0000001219127226 */ /* 0x000fe2000000060d */
[----:B------:R-:W-:Y:S01]  /*1230*/  SHF.R.U32.HI R24, RZ, 0x4, R24 ;  /* 0x00000004ff187819 */ /* 0x000fe20000011618 */
[----:B------:R-:W-:Y:S02]  /*1240*/  LDS R25, [R39+0x18] ;  /* 0x0000180027197984 */ /* 0x000fe40000000800 */
[----:B------:R-:W-:Y:S02]  /*1250*/  IDP.4A.S8.S8 R18, R12, R15, R18 ;  /* 0x0000000f0c127226 */ /* 0x000fe40000000612 */
[----:B------:R-:W2:Y:S01]  /*1260*/  LDS.128 R12, [R54+UR8+0x30] ;  /* 0x00003008360c7984 */ /* 0x000ea20008000c00 */
[----:B------:R-:W-:-:S05]  /*1270*/  LOP3.LUT R24, R24, 0xf0f0f0f, RZ, 0xc0, !PT ;  /* 0x0f0f0f0f18187812 */ /* 0x000fca00078ec0ff */
[----:B------:R-:W-:Y:S02]  /*1280*/  IDP.4A.S8.S8 R59, R24, R19, R18 ;  /* 0x00000013183b7226 */ /* 0x000fe40000000612 */
[----:B------:R-:W-:Y:S01]  /*1290*/  LDS R24, [R39+0x20] ;  /* 0x0000200027187984 */ /* 0x000fe20000000800 */
[----:B0-----:R-:W-:Y:S02]  /*12a0*/  LOP3.LUT R19, R16, 0xf0f0f0f, RZ, 0xc0, !PT ;  /* 0x0f0f0f0f10137812 */ /* 0x001fe400078ec0ff */
[----:B------:R-:W-:-:S03]  /*12b0*/  SHF.R.U32.HI R16, RZ, 0x4, R16 ;  /* 0x00000004ff107819 */ /* 0x000fc60000011610 */
[----:B------:R-:W-:Y:S01]  /*12c0*/  IDP.4A.S8.S8 R20, R19, R20, RZ ;  /* 0x0000001413147226 */ /* 0x000fe200000006ff */
[----:B------:R-:W-:Y:S02]  /*12d0*/  LOP3.LUT R19, R16, 0xf0f0f0f, RZ, 0xc0, !PT ;  /* 0x0f0f0f0f10137812 */ /* 0x000fe400078ec0ff */
[----:B-1----:R-:W-:Y:S02]  /*12e0*/  LOP3.LUT R16, R17, 0xf0f0f0f, RZ, 0xc0, !PT ;  /* 0x0f0f0f0f11107812 */ /* 0x002fe400078ec0ff */
[----:B------:R-:W-:Y:S01]  /*12f0*/  SHF.R.U32.HI R17, RZ, 0x4, R17 ;  /* 0x00000004ff117819 */ /* 0x000fe20000011611 */
[----:B--2---:R-:W-:Y:S02]  /*1300*/  IDP.4A.S8.S8 R20, R19, R12, R20 ;  /* 0x0000000c13147226 */ /* 0x004fe40000000614 */
[----:B------:R-:W0:Y:S02]  /*1310*/  LDS R12, [R39+0x1c] ;  /* 0x00001c00270c7984 */ /* 0x000e240000000800 */
[----:B------:R-:W-:Y:S01]  /*1320*/  IDP.4A.S8.S8 R20, R16, R21, R20 ;  /* 0x0000001510147226 */ /* 0x000fe20000000614 */
[----:B------:R-:W-:-:S05]  /*1330*/  LOP3.LUT R16, R17, 0xf0f0f0f, RZ, 0xc0, !PT ;  /* 0x0f0f0f0f11107812 */ /* 0x000fca00078ec0ff */
[----:B------:R-:W-:Y:S02]  /*1340*/  IDP.4A.S8.S8 R13, R16, R13, R20 ;  /* 0x0000000d100d7226 */ /* 0x000fe40000000614 */
[----:B------:R-:W1:Y:S01]  /*1350*/  LDS.128 R16, [R54+UR8+0x40] ;  /* 0x0000400836107984 */ /* 0x000e620008000c00 */
[----:B------:R-:W-:Y:S02]  /*1360*/  LOP3.LUT R20, R25, 0xf0f0f0f, RZ, 0xc0, !PT ;  /* 0x0f0f0f0f19147812 */ /* 0x000fe400078ec0ff */
[----:B------:R-:W-:-:S03]  /*1370*/  SHF.R.U32.HI R25, RZ, 0x4, R25 ;  /* 0x00000004ff197819 */ /* 0x000fc60000011619 */
[----:B------:R-:W-:Y:S01]  /*1380*/  IDP.4A.S8.S8 R13, R20, R22, R13 ;  /* 0x00000016140d7226 */ /* 0x000fe2000000060d */
[----:B------:R-:W-:-:S05]  /*1390*/  LOP3.LUT R25, R25, 0xf0f0f0f, RZ, 0xc0, !PT ;  /* 0x0f0f0f0f19197812 */ /* 0x000fca00078ec0ff */
[----:B------:R-:W-:Y:S01]  /*13a0*/  IDP.4A.S8.S8 R14, R25, R14, R13 ;  /* 0x0000000e190e7226 */ /* 0x000fe2000000060d */
[----:B0-----:R-:W-:-:S05]  /*13b0*/  LOP3.LUT R13, R12, 0xf0f0f0f, RZ, 0xc0, !PT ;  /* 0x0f0f0f0f0c0d7812 */ /* 0x001fca00078ec0ff */
[----:B------:R-:W-:Y:S01]  /*13c0*/  IDP.4A.S8.S8 R14, R13, R23, R14 ;  /* 0x000000170d0e7226 */ /* 0x000fe2000000060e */
[----:B------:R-:W-:Y:S01]  /*13d0*/  LOP3.LUT R13, R24, 0xf0f0f0f, RZ, 0xc0, !PT ;  /* 0x0f0f0f0f180d7812 */ /* 0x000fe200078ec0ff */
[----:B------:R-:W0:Y:S04]  /*13e0*/  LDS.128 R20, [R54+UR8+0x50] ;  /* 0x0000500836147984 */ /* 0x000e280008000c00 */
[----:B-1----:R-:W-:Y:S02]  /*13f0*/  IDP.4A.S8.S8 R25, R13, R16, RZ ;  /* 0x000000100d197226 */ /* 0x002fe400000006ff */
[----:B------:R-:W1:Y:S01]  /*1400*/  LDS R16, [R39+0x24] ;  /* 0x0000240027107984 */ /* 0x000e620000000800 */
[----:B------:R-:W-:-:S04]  /*1410*/  SHF.R.U32.HI R24, RZ, 0x4, R24 ;  /* 0x00000004ff187819 */ /* 0x000fc80000011618 */
[----:B------:R-:W-:-:S05]  /*1420*/  LOP3.LUT R13, R24, 0xf0f0f0f, RZ, 0xc0, !PT ;  /* 0x0f0f0f0f180d7812 */ /* 0x000fca00078ec0ff */
[----:B0-----:R-:W-:Y:S02]  /*1430*/  IDP.4A.S8.S8 R24, R13, R20, R25 ;  /* 0x000000140d187226 */ /* 0x001fe40000000619 */
[----:B------:R-:W0:Y:S01]  /*1440*/  LDS R20, [R39+0x28] ;  /* 0x0000280027147984 */ /* 0x000e220000000800 */
[----:B-1----:R-:W-:-:S05]  /*1450*/  LOP3.LUT R13, R16, 0xf0f0f0f, RZ, 0xc0, !PT ;  /* 0x0f0f0f0f100d7812 */ /* 0x002fca00078ec0ff */
[----:B------:R-:W-:Y:S02]  /*1460*/  IDP.4A.S8.S8 R17, R13, R17, R24 ;  /* 0x000000110d117226 */ /* 0x000fe40000000618 */
[----:B------:R-:W1:Y:S01]  /*1470*/  LDS R13, [R39+0x2c] ;  /* 0x00002c00270d7984 */ /* 0x000e620000000800 */
[----:B------:R-:W-:Y:S02]  /*1480*/  SHF.R.U32.HI R16, RZ, 0x4, R16 ;  /* 0x00000004ff107819 */ /* 0x000fe40000011610 */
[----:B------:R-:W-:Y:S01]  /*1490*/  SHF.R.U32.HI R12, RZ, 0x4, R12 ;  /* 0x00000004ff0c7819 */ /* 0x000fe2000001160c */
[----:B------:R-:W-:Y:S01]  /*14a0*/  LDS.128 R24, [R54+UR8+0x60] ;  /* 0x0000600836187984 */ /* 0x000fe20008000c00 */
[----:B------:R-:W-:-:S05]  /*14b0*/  LOP3.LUT R16, R16, 0xf0f0f0f, RZ, 0xc0, !PT ;  /* 0x0f0f0f0f10107812 */ /* 0x000fca00078ec0ff */
[----:B------:R-:W-:Y:S01]  /*14c0*/  IDP.4A.S8.S8 R17, R16, R21, R17 ;  /* 0x0000001510117226 */ /* 0x000fe20000000611 */
[----:B------:R-:W-:Y:S01]  /*14d0*/  LOP3.LUT R12, R12, 0xf0f0f0f, RZ, 0xc0, !PT ;  /* 0x0f0f0f0f0c0c7812 */ /* 0x000fe200078ec0ff */
[----:B------:R-:W-:Y:S01]  /*14e0*/  LDS R21, [R39+0x3c] ;  /* 0x00003c0027157984 */ /* 0x000fe20000000800 */
[----:B0-----:R-:W-:Y:S02]  /*14f0*/  LOP3.LUT R16, R20, 0xf0f0f0f, RZ, 0xc0, !PT ;  /* 0x0f0f0f0f14107812 */ /* 0x001fe400078ec0ff */
[----:B------:R-:W-:-:S03]  /*1500*/  SHF.R.U32.HI R20, RZ, 0x4, R20 ;  /* 0x00000004ff147819 */ /* 0x000fc60000011614 */
[----:B------:R-:W-:Y:S01]  /*1510*/  IDP.4A.S8.S8 R18, R16, R18, R17 ;  /* 0x0000001210127226 */ /* 0x000fe20000000611 */
[----:B------:R-:W-:Y:S01]  /*1520*/  LOP3.LUT R17, R20, 0xf0f0f0f, RZ, 0xc0, !PT ;  /* 0x0f0f0f0f14117812 */ /* 0x000fe200078ec0ff */
[----:B------:R-:W0:Y:S04]  /*1530*/  LDS R16, [R39+0x30] ;  /* 0x0000300027107984 */ /* 0x000e280000000800 */
[----:B------:R-:W-:Y:S01]  /*1540*/  IDP.4A.S8.S8 R18, R17, R22, R18 ;  /* 0x0000001611127226 */ /* 0x000fe20000000612 */
[----:B-1----:R-:W-:Y:S02]  /*1550*/  LOP3.LUT R17, R13, 0xf0f0f0f, RZ, 0xc0, !PT ;  /* 0x0f0f0f0f0d117812 */ /* 0x002fe400078ec0ff */
[----:B------:R-:W-:-:S03]  /*1560*/  SHF.R.U32.HI R13, RZ, 0x4, R13 ;  /* 0x00000004ff0d7819 */ /* 0x000fc6000001160d */
[----:B------:R-:W-:Y:S01]  /*1570*/  IDP.4A.S8.S8 R17, R17, R19, R18 ;  /* 0x0000001311117226 */ /* 0x000fe20000000612 */
[----:B------:R-:W-:Y:S01]  /*1580*/  LOP3.LUT R18, R13, 0xf0f0f0f, RZ, 0xc0, !PT ;  /* 0x0f0f0f0f0d127812 */ /* 0x000fe200078ec0ff */
[----:B------:R-:W-:Y:S02]  /*1590*/  IDP.4A.S8.S8 R20, R12, R15, R14 ;  /* 0x0000000f0c147226 */ /* 0x000fe4000000060e */
[----:B------:R-:W1:Y:S02]  /*15a0*/  LDS.128 R12, [R54+UR8+0x70] ;  /* 0x00007008360c7984 */ /* 0x000e640008000c00 */
[----:B------:R-:W-:Y:S02]  /*15b0*/  IDP.4A.S8.S8 R23, R18, R23, R17 ;  /* 0x0000001712177226 */ /* 0x000fe40000000611 */
[----:B------:R-:W2:Y:S04]  /*15c0*/  LDS R17, [R39+0x34] ;  /* 0x0000340027117984 */ /* 0x000ea80000000800 */
[----:B------:R-:W3:Y:S01]  /*15d0*/  LDS R18, [R39+0x38] ;  /* 0x0000380027127984 */ /* 0x000ee20000000800 */
[----:B0-----:R-:W-:-:S02]  /*15e0*/  LOP3.LUT R19, R16, 0xf0f0f0f, RZ, 0xc0, !PT ;  /* 0x0f0f0f0f10137812 */ /* 0x001fc400078ec0ff */
[----:B------:R-:W-:-:S03]  /*15f0*/  SHF.R.U32.HI R16, RZ, 0x4, R16 ;  /* 0x00000004ff107819 */ /* 0x000fc60000011610 */
[----:B------:R-:W-:Y:S01]  /*1600*/  IDP.4A.S8.S8 R24, R19, R24, RZ ;  /* 0x0000001813187226 */ /* 0x000fe200000006ff */
[----:B------:R-:W-:-:S05]  /*1610*/  LOP3.LUT R19, R16, 0xf0f0f0f, RZ, 0xc0, !PT ;  /* 0x0f0f0f0f10137812 */ /* 0x000fca00078ec0ff */
[----:B-1----:R-:W-:Y:S01]  /*1620*/  IDP.4A.S8.S8 R12, R19, R12, R24 ;  /* 0x0000000c130c7226 */ /* 0x002fe20000000618 */
[----:B--2---:R-:W-:Y:S02]  /*1630*/  LOP3.LUT R16, R17, 0xf0f0f0f, RZ, 0xc0, !PT ;  /* 0x0f0f0f0f11107812 */ /* 0x004fe400078ec0ff */
[----:B------:R-:W-:-:S03]  /*1640*/  SHF.R.U32.HI R17, RZ, 0x4, R17 ;  /* 0x00000004ff117819 */ /* 0x000fc60000011611 */
[----:B------:R-:W-:Y:S01]  /*1650*/  IDP.4A.S8.S8 R16, R16, R25, R12 ;  /* 0x0000001910107226 */ /* 0x000fe2000000060c */
[----:B------:R-:W-:-:S05]  /*1660*/  LOP3.LUT R12, R17, 0xf0f0f0f, RZ, 0xc0, !PT ;  /* 0x0f0f0f0f110c7812 */ /* 0x000fca00078ec0ff */
[----:B------:R-:W-:Y:S01]  /*1670*/  IDP.4A.S8.S8 R13, R12, R13, R16 ;  /* 0x0000000d0c0d7226 */ /* 0x000fe20000000610 */
[----:B---3--:R-:W-:-:S05]  /*1680*/  LOP3.LUT R12, R18, 0xf0f0f0f, RZ, 0xc0, !PT ;  /* 0x0f0f0f0f120c7812 */ /* 0x008fca00078ec0ff */
[----:B------:R-:W-:Y:S01]  /*1690*/  IDP.4A.S8.S8 R26, R12, R26, R13 ;  /* 0x0000001a0c1a7226 */ /* 0x000fe2000000060d */
[----:B------:R-:W-:Y:S02]  /*16a0*/  SHF.R.U32.HI R12, RZ, 0x4, R18 ;  /* 0x00000004ff0c7819 */ /* 0x000fe40000011612 */
[----:B------:R-:W0:Y:S02]  /*16b0*/  LDS.128 R16, [R41] ;  /* 0x0000000029107984 */ /* 0x000e240000000c00 */
[----:B------:R-:W-:Y:S02]  /*16c0*/  LOP3.LUT R13, R12, 0xf0f0f0f, RZ, 0xc0, !PT ;  /* 0x0f0f0f0f0c0d7812 */ /* 0x000fe400078ec0ff */
[----:B------:R-:W-:-:S03]  /*16d0*/  LOP3.LUT R12, R21, 0xf0f0f0f, RZ, 0xc0, !PT ;  /* 0x0f0f0f0f150c7812 */ /* 0x000fc600078ec0ff */
[----:B------:R-:W-:Y:S01]  /*16e0*/  IDP.4A.S8.S8 R14, R13, R14, R26 ;  /* 0x0000000e0d0e7226 */ /* 0x000fe2000000061a */
[----:B------:R-:W-:Y:S01]  /*16f0*/  SHF.R.U32.HI R21, RZ, 0x4, R21 ;  /* 0x00000004ff157819 */ /* 0x000fe20000011615 */
[----:B------:R-:W-:Y:S02]  /*1700*/  LDS R13, [R40+0x8] ;  /* 0x00000800280d7984 */ /* 0x000fe40000000800 */
[----:B------:R-:W-:Y:S02]  /*1710*/  IDP.4A.S8.S8 R27, R12, R27, R14 ;  /* 0x0000001b0c1b7226 */ /* 0x000fe4000000060e */
[----:B------:R-:W1:Y:S01]  /*1720*/  LDS R12, [R40] ;  /* 0x00000000280c7984 */ /* 0x000e620000000800 */
[----:B------:R-:W-:-:S05]  /*1730*/  LOP3.LUT R14, R21, 0xf0f0f0f, RZ, 0xc0, !PT ;  /* 0x0f0f0f0f150e7812 */ /* 0x000fca00078ec0ff */
[----:B------:R-:W-:Y:S02]  /*1740*/  IDP.4A.S8.S8 R15, R14, R15, R27 ;  /* 0x0000000f0e0f7226 */ /* 0x000fe4000000061b */
[----:B------:R-:W2:Y:S01]  /*1750*/  LDS R14, [R40+0x4] ;  /* 0x00000400280e7984 */ /* 0x000ea20000000800 */
[----:B------:R-:W-:Y:S01]  /*1760*/  I2FP.F32.S32 R24, R59 ;  /* 0x0000003b00187245 */ /* 0x000fe20000201400 */
[--C-:B0-----:R-:W-:Y:S02]  /*1770*/  HADD2.F32 R22, -RZ, R16.reuse.H1_H1 ;  /* 0x30000010ff167230 */ /* 0x101fe40000004100 */
[----:B------:R-:W-:Y:S02]  /*1780*/  HADD2.F32 R21, -RZ, R16.H0_H0 ;  /* 0x20000010ff157230 */ /* 0x000fe40000004100 */
[----:B------:R-:W0:Y:S01]  /*1790*/  LDS R16, [R40+0xc] ;  /* 0x00000c0028107984 */ /* 0x000e220000000800 */
[----:B------:R-:W-:-:S04]  /*17a0*/  FMUL.FTZ R22, R22, 8 ;  /* 0x4100000016167820 */ /* 0x000fc80000410000 */
[----:B------:R-:W-:Y:S01]  /*17b0*/  FFMA.FTZ R21, R21, R24, -R22 ;  /* 0x0000001815157223 */ /* 0x000fe20000010816 */
[----:B------:R-:W-:-:S03]  /*17c0*/  HADD2.F32 R22, -RZ, R17.H1_H1 ;  /* 0x30000011ff167230 */ /* 0x000fc60000004100 */
[----:B-1----:R-:W-:Y:S01]  /*17d0*/  FFMA.FTZ R21, R12, R21, R55 ;  /* 0x000000150c157223 */ /* 0x002fe20000010037 */
[--C-:B------:R-:W-:Y:S01]  /*17e0*/  HADD2.F32 R12, -RZ, R18.reuse.H1_H1 ;  /* 0x30000012ff0c7230 */ /* 0x100fe20000004100 */
[----:B------:R-:W-:Y:S01]  /*17f0*/  I2FP.F32.S32 R20, R20 ;  /* 0x0000001400147245 */ /* 0x000fe20000201400 */
[----:B------:R-:W-:Y:S02]  /*1800*/  HADD2.F32 R17, -RZ, R17.H0_H0 ;  /* 0x20000011ff117230 */ /* 0x000fe40000004100 */
[----:B------:R-:W-:Y:S01]  /*1810*/  FMUL.FTZ R22, R22, 8 ;  /* 0x4100000016167820 */ /* 0x000fe20000410000 */
[----:B------:R-:W-:Y:S01]  /*1820*/  UIADD3 UR6, UPT, UPT, UR6, 0x80, URZ ;  /* 0x0000008006067890 */ /* 0x000fe2000fffe0ff */
[----:B------:R-:W-:Y:S01]  /*1830*/  FMUL.FTZ R25, R12, 8 ;  /* 0x410000000c197820 */ /* 0x000fe20000410000 */
[----:B------:R-:W-:Y:S01]  /*1840*/  HADD2.F32 R18, -RZ, R18.H0_H0 ;  /* 0x20000012ff127230 */ /* 0x000fe20000004100 */
[----:B------:R-:W-:Y:S01]  /*1850*/  I2FP.F32.S32 R23, R23 ;  /* 0x0000001700177245 */ /* 0x000fe20000201400 */
[----:B------:R-:W-:-:S02]  /*1860*/  HADD2.F32 R12, -RZ, R19.H1_H1 ;  /* 0x30000013ff0c7230 */ /* 0x000fc40000004100 */
[----:B------:R-:W-:Y:S01]  /*1870*/  FFMA.FTZ R17, R17, R20, -R22 ;  /* 0x0000001411117223 */ /* 0x000fe20000010816 */
[----:B------:R-:W-:Y:S01]  /*1880*/  UISETP.GE.AND UP0, UPT, UR6, UR21, UPT ;  /* 0x000000150600728c */ /* 0x000fe2000bf06270 */
[----:B------:R-:W-:Y:S01]  /*1890*/  HADD2.F32 R19, -RZ, R19.H0_H0 ;  /* 0x20000013ff137230 */ /* 0x000fe20000004100 */
[----:B------:R-:W-:Y:S01]  /*18a0*/  I2FP.F32.S32 R20, R15 ;  /* 0x0000000f00147245 */ /* 0x000fe20000201400 */
[----:B------:R-:W-:Y:S01]  /*18b0*/  FFMA.FTZ R18, R18, R23, -R25 ;  /* 0x0000001712127223 */ /* 0x000fe20000010819 */
[----:B------:R-:W-:Y:S01]  /*18c0*/  FMUL.FTZ R12, R12, 8 ;  /* 0x410000000c0c7820 */ /* 0x000fe20000410000 */
[----:B--2---:R-:W-:-:S03]  /*18d0*/  FFMA.FTZ R14, R14, R17, R21 ;  /* 0x000000110e0e7223 */ /* 0x004fc60000010015 */
[----:B------:R-:W-:Y:S01]  /*18e0*/  FFMA.FTZ R12, R19, R20, -R12 ;  /* 0x00000014130c7223 */ /* 0x000fe2000001080c */
[----:B------:R-:W-:-:S04]  /*18f0*/  FFMA.FTZ R13, R13, R18, R14 ;  /* 0x000000120d0d7223 */ /* 0x000fc8000001000e */
[----:B0-----:R-:W-:Y:S01]  /*1900*/  FFMA.FTZ R55, R16, R12, R13 ;  /* 0x0000000c10377223 */ /* 0x001fe2000001000d */
[----:B------:R-:W-:Y:S06]  /*1910*/  BAR.SYNC.DEFER_BLOCKING 0x0 ;  /* 0x0000000000007b1d */ /* 0x000fec0000010000 */
[----:B------:R-:W-:Y:S05]  /*1920*/  BRA.U UP0, `(.L_x_357) ;  /* 0x0000000900647547 */ /* 0x000fea000b800000 */
[----:B------:R-:W-:Y:S01]  /*1930*/  IADD3 R12, PT, PT, R57, 0x4, RZ ;  /* 0x00000004390c7810 */ /* 0x000fe20007ffe0ff */
        /* <DEDUP_REMOVED lines=8> */
[----:B------:R-:W-:-:S05]  /*19c0*/  @!P1 LEA.HI.X.SX32 R14, R58, RZ, 0x1, P2 ;  /* 0x000000ff3a0e9211 */ /* 0x000fca00010f0eff */
[----:B------:R-:W-:Y:S02]  /*19d0*/  @!P1 IMAD R17, R14, 0x24, RZ ;  /* 0x000000240e119824 */ /* 0x000fe400078e02ff */
[----:B------:R-:W-:-:S06]  /*19e0*/  @!P0 IMAD.WIDE R14, R15, 0x24, R60 ;  /* 0x000000240f0e8825 */ /* 0x000fcc00078e023c */
[----:B------:R-:W2:Y:S01]  /*19f0*/  @!P0 LDG.E.CONSTANT R14, desc[UR18][R14.64+0x4] ;  /* 0x000004120e0e8981 */ /* 0x000ea2000c1e9900 */
[----:B0-----:R-:W-:-:S05]  /*1a00*/  @!P1 IMAD.WIDE.U32 R12, R57, 0x24, R12 ;  /* 0x00000024390c9825 */ /* 0x001fca00078e000c */
        /* <DEDUP_REMOVED lines=19> */
[----:B------:R-:W-:Y:S01]  /*1b40*/  IDP.4A.S8.S8 R12, R12, R21, R24 ;  /* 0x000000150c0c7226 */ /* 0x000fe20000000618 */
[----:B----4-:R-:W-:Y:S01]  /*1b50*/  LOP3.LUT R16, R57, 0xf0f0f0f, RZ, 0xc0, !PT ;  /* 0x0f0f0f0f39107812 */ /* 0x010fe200078ec0ff */
[----:B------:R-:W-:Y:S02]  /*1b60*/  LDS R21, [R39+0x54] ;  /* 0x0000540027157984 */ /* 0x000fe40000000800 */
[----:B------:R-:W-:Y:S02]  /*1b70*/  IDP.4A.S8.S8 R25, R18, R25, R12 ;  /* 0x0000001912197226 */ /* 0x000fe4000000060c */
[----:B------:R-:W1:Y:S02]  /*1b80*/  LDS.128 R12, [R54+UR8+0x20] ;  /* 0x00002008360c7984 */ /* 0x000e640008000c00 */
[----:B------:R-:W-:Y:S02]  /*1b90*/  IDP.4A.S8.S8 R22, R16, R22, R25 ;  /* 0x0000001610167226 */ /* 0x000fe40000000619 */
[----:B------:R-:W2:Y:S01]  /*1ba0*/  LDS.128 R16, [R54+UR8+0x30] ;  /* 0x0000300836107984 */ /* 0x000ea20008000c00 */
[----:B------:R-:W-:-:S03]  /*1bb0*/  SHF.R.U32.HI R57, RZ, 0x4, R57 ;  /* 0x00000004ff397819 */ /* 0x000fc60000011639 */
[----:B------:R-:W3:Y:S01]  /*1bc0*/  LDS R24, [R39+0x4c] ;  /* 0x00004c0027187984 */ /* 0x000ee20000000800 */
[----:B------:R-:W-:-:S05]  /*1bd0*/  LOP3.LUT R57, R57, 0xf0f0f0f, RZ, 0xc0, !PT ;  /* 0x0f0f0f0f39397812 */ /* 0x000fca00078ec0ff */
[----:B------:R-:W-:Y:S02]  /*1be0*/  IDP.4A.S8.S8 R26, R57, R26, R22 ;  /* 0x0000001a391a7226 */ /* 0x000fe40000000616 */
[----:B------:R-:W4:Y:S01]  /*1bf0*/  LDS R22, [R39+0x58] ;  /* 0x0000580027167984 */ /* 0x000f220000000800 */
[----:B0-----:R-:W-:Y:S02]  /*1c00*/  LOP3.LUT R25, R20, 0xf0f0f0f, RZ, 0xc0, !PT ;  /* 0x0f0f0f0f14197812 */ /* 0x001fe400078ec0ff */
[----:B------:R-:W-:-:S03]  /*1c10*/  SHF.R.U32.HI R20, RZ, 0x4, R20 ;  /* 0x00000004ff147819 */ /* 0x000fc60000011614 */
[----:B-1----:R-:W-:Y:S01]  /*1c20*/  IDP.4A.S8.S8 R12, R25, R12, RZ ;  /* 0x0000000c190c7226 */ /* 0x002fe200000006ff */
[----:B------:R-:W-:-:S05]  /*1c30*/  LOP3.LUT R25, R20, 0xf0f0f0f, RZ, 0xc0, !PT ;  /* 0x0f0f0f0f14197812 */ /* 0x000fca00078ec0ff */
[----:B--2---:R-:W-:Y:S01]  /*1c40*/  IDP.4A.S8.S8 R12, R25, R16, R12 ;  /* 0x00000010190c7226 */ /* 0x004fe2000000060c */
[----:B------:R-:W-:Y:S02]  /*1c50*/  LOP3.LUT R16, R21, 0xf0f0f0f, RZ, 0xc0, !PT ;  /* 0x0f0f0f0f15107812 */ /* 0x000fe400078ec0ff */
[----:B------:R-:W-:-:S03]  /*1c60*/  SHF.R.U32.HI R21, RZ, 0x4, R21 ;  /* 0x00000004ff157819 */ /* 0x000fc60000011615 */
[----:B------:R-:W-:Y:S01]  /*1c70*/  IDP.4A.S8.S8 R13, R16, R13, R12 ;  /* 0x0000000d100d7226 */ /* 0x000fe2000000060c */
[----:B------:R-:W-:Y:S01]  /*1c80*/  LOP3.LUT R16, R21, 0xf0f0f0f, RZ, 0xc0, !PT ;  /* 0x0f0f0f0f15107812 */ /* 0x000fe200078ec0ff */
[----:B------:R-:W0:Y:S04]  /*1c90*/  LDS R12, [R39+0x5c] ;  /* 0x00005c00270c7984 */ /* 0x000e280000000800 */
[----:B------:R-:W-:Y:S01]  /*1ca0*/  IDP.4A.S8.S8 R17, R16, R17, R13 ;  /* 0x0000001110117226 */ /* 0x000fe2000000060d */
[----:B---3--:R-:W-:Y:S02]  /*1cb0*/  LOP3.LUT R13, R24, 0xf0f0f0f, RZ, 0xc0, !PT ;  /* 0x0f0f0f0f180d7812 */ /* 0x008fe400078ec0ff */
[----:B----4-:R-:W-:-:S03]  /*1cc0*/  LOP3.LUT R16, R22, 0xf0f0f0f, RZ, 0xc0, !PT ;  /* 0x0f0f0f0f16107812 */ /* 0x010fc600078ec0ff */
[----:B------:R-:W-:Y:S02]  /*1cd0*/  IDP.4A.S8.S8 R26, R13, R23, R26 ;  /* 0x000000170d1a7226 */ /* 0x000fe4000000061a */
[----:B------:R-:W1:Y:S01]  /*1ce0*/  LDS R13, [R39+0x60] ;  /* 0x00006000270d7984 */ /* 0x000e620000000800 */
[----:B------:R-:W-:Y:S01]  /*1cf0*/  IDP.4A.S8.S8 R16, R16, R14, R17 ;  /* 0x0000000e10107226 */ /* 0x000fe20000000611 */
[----:B------:R-:W-:Y:S02]  /*1d00*/  SHF.R.U32.HI R14, RZ, 0x4, R22 ;  /* 0x00000004ff0e7819 */ /* 0x000fe40000011616 */
[----:B------:R-:W2:Y:S01]  /*1d10*/  LDS.128 R20, [R54+UR8+0x40] ;  /* 0x0000400836147984 */ /* 0x000ea20008000c00 */
[----:B------:R-:W-:-:S04]  /*1d20*/  SHF.R.U32.HI R24, RZ, 0x4, R24 ;  /* 0x00000004ff187819 */ /* 0x000fc80000011618 */
[----:B------:R-:W-:Y:S02]  /*1d30*/  LOP3.LUT R24, R24, 0xf0f0f0f, RZ, 0xc0, !PT ;  /* 0x0f0f0f0f18187812 */ /* 0x000fe400078ec0ff */
[----:B------:R-:W-:Y:S02]  /*1d40*/  LOP3.LUT R17, R14, 0xf0f0f0f, RZ, 0xc0, !PT ;  /* 0x0f0f0f0f0e117812 */ /* 0x000fe400078ec0ff */
[----:B------:R-:W-:Y:S01]  /*1d50*/  LDS R14, [R39+0x64] ;  /* 0x00006400270e7984 */ /* 0x000fe20000000800 */
[----:B------:R-:W-:-:S03]  /*1d60*/  IDP.4A.S8.S8 R57, R24, R27, R26 ;  /* 0x0000001b18397226 */ /* 0x000fc6000000061a */
[----:B------:R-:W3:Y:S01]  /*1d70*/  LDS.128 R24, [R54+UR8+0x50] ;  /* 0x0000500836187984 */ /* 0x000ee20008000c00 */
[----:B------:R-:W-:Y:S01]  /*1d80*/  IDP.4A.S8.S8 R16, R17, R18, R16 ;  /* 0x0000001211107226 */ /* 0x000fe20000000610 */
[----:B0-----:R-:W-:-:S05]  /*1d90*/  LOP3.LUT R17, R12, 0xf0f0f0f, RZ, 0xc0, !PT ;  /* 0x0f0f0f0f0c117812 */ /* 0x001fca00078ec0ff */
[----:B------:R-:W-:Y:S02]  /*1da0*/  IDP.4A.S8.S8 R16, R17, R15, R16 ;  /* 0x0000000f11107226 */ /* 0x000fe40000000610 */
[----:B------:R-:W0:Y:S01]  /*1db0*/  LDS R15, [R39+0x68] ;  /* 0x00006800270f7984 */ /* 0x000e220000000800 */
[----:B-1----:R-:W-:-:S05]  /*1dc0*/  LOP3.LUT R17, R13, 0xf0f0f0f, RZ, 0xc0, !PT ;  /* 0x0f0f0f0f0d117812 */ /* 0x002fca00078ec0ff */
[----:B--2---:R-:W-:Y:S02]  /*1dd0*/  IDP.4A.S8.S8 R17, R17, R20, RZ ;  /* 0x0000001411117226 */ /* 0x004fe400000006ff */
[----:B------:R-:W1:Y:S01]  /*1de0*/  LDS R20, [R39+0x6c] ;  /* 0x00006c0027147984 */ /* 0x000e620000000800 */
[----:B------:R-:W-:-:S04]  /*1df0*/  SHF.R.U32.HI R13, RZ, 0x4, R13 ;  /* 0x00000004ff0d7819 */ /* 0x000fc8000001160d */
[----:B------:R-:W-:-:S05]  /*1e00*/  LOP3.LUT R13, R13, 0xf0f0f0f, RZ, 0xc0, !PT ;  /* 0x0f0f0f0f0d0d7812 */ /* 0x000fca00078ec0ff */
[----:B---3--:R-:W-:Y:S01]  /*1e10*/  IDP.4A.S8.S8 R24, R13, R24, R17 ;  /* 0x000000180d187226 */ /* 0x008fe20000000611 */
[----:B------:R-:W-:Y:S02]  /*1e20*/  LOP3.LUT R13, R14, 0xf0f0f0f, RZ, 0xc0, !PT ;  /* 0x0f0f0f0f0e0d7812 */ /* 0x000fe400078ec0ff */
[----:B------:R-:W-:-:S03]  /*1e30*/  SHF.R.U32.HI R14, RZ, 0x4, R14 ;  /* 0x00000004ff0e7819 */ /* 0x000fc6000001160e */
[----:B------:R-:W-:Y:S01]  /*1e40*/  IDP.4A.S8.S8 R13, R13, R21, R24 ;  /* 0x000000150d0d7226 */ /* 0x000fe20000000618 */
[----:B------:R-:W-:Y:S01]  /*1e50*/  LOP3.LUT R14, R14, 0xf0f0f0f, RZ, 0xc0, !PT ;  /* 0x0f0f0f0f0e0e7812 */ /* 0x000fe200078ec0ff */
[----:B------:R-:W2:Y:S04]  /*1e60*/  LDS R21, [R39+0x70] ;  /* 0x0000700027157984 */ /* 0x000ea80000000800 */
[----:B------:R-:W-:Y:S01]  /*1e70*/  IDP.4A.S8.S8 R13, R14, R25, R13 ;  /* 0x000000190e0d7226 */ /* 0x000fe2000000060d */
[----:B------:R-:W-:Y:S01]  /*1e80*/  SHF.R.U32.HI R12, RZ, 0x4, R12 ;  /* 0x00000004ff0c7819 */ /* 0x000fe2000001160c */
[----:B------:R-:W-:Y:S01]  /*1e90*/  LDS R25, [R39+0x78] ;  /* 0x0000780027197984 */ /* 0x000fe20000000800 */
[----:B0-----:R-:W-:Y:S02]  /*1ea0*/  LOP3.LUT R14, R15, 0xf0f0f0f, RZ, 0xc0, !PT ;  /* 0x0f0f0f0f0f0e7812 */ /* 0x001fe400078ec0ff */
[----:B------:R-:W-:-:S03]  /*1eb0*/  SHF.R.U32.HI R15, RZ, 0x4, R15 ;  /* 0x00000004ff0f7819 */ /* 0x000fc6000001160f */
[----:B------:R-:W-:Y:S01]  /*1ec0*/  IDP.4A.S8.S8 R13, R14, R22, R13 ;  /* 0x000000160e0d7226 */ /* 0x000fe2000000060d */
[----:B------:R-:W-:Y:S01]  /*1ed0*/  LOP3.LUT R15, R15, 0xf0f0f0f, RZ, 0xc0, !PT ;  /* 0x0f0f0f0f0f0f7812 */ /* 0x000fe200078ec0ff */
[----:B------:R-:W-:Y:S01]  /*1ee0*/  LDS R22, [R39+0x74] ;  /* 0x0000740027167984 */ /* 0x000fe20000000800 */
[----:B------:R-:W-:-:S03]  /*1ef0*/  LOP3.LUT R24, R12, 0xf0f0f0f, RZ, 0xc0, !PT ;  /* 0x0f0f0f0f0c187812 */ /* 0x000fc600078ec0ff */
[----:B------:R-:W-:Y:S01]  /*1f00*/  IDP.4A.S8.S8 R26, R15, R26, R13 ;  /* 0x0000001a0f1a7226 */ /* 0x000fe2000000060d */
[----:B-1----:R-:W-:Y:S01]  /*1f10*/  LOP3.LUT R17, R20, 0xf0f0f0f, RZ, 0xc0, !PT ;  /* 0x0f0f0f0f14117812 */ /* 0x002fe200078ec0ff */
[----:B------:R-:W0:Y:S01]  /*1f20*/  LDS.128 R12, [R54+UR8+0x60] ;  /* 0x00006008360c7984 */ /* 0x000e220008000c00 */
[----:B------:R-:W-:-:S03]  /*1f30*/  IDP.4A.S8.S8 R24, R24, R19, R16 ;  /* 0x0000001318187226 */ /* 0x000fc60000000610 */
[----:B------:R-:W-:Y:S02]  /*1f40*/  IDP.4A.S8.S8 R23, R17, R23, R26 ;  /* 0x0000001711177226 */ /* 0x000fe4000000061a */
[----:B------:R-:W1:Y:S01]  /*1f50*/  LDS.128 R16, [R54+UR8+0x70] ;  /* 0x0000700836107984 */ /* 0x000e620008000c00 */
[----:B------:R-:W-:-:S04]  /*1f60*/  SHF.R.U32.HI R20, RZ, 0x4, R20 ;  /* 0x00000004ff147819 */ /* 0x000fc80000011614 */
[----:B------:R-:W-:-:S05]  /*1f70*/  LOP3.LUT R20, R20, 0xf0f0f0f, RZ, 0xc0, !PT ;  /* 0x0f0f0f0f14147812 */ /* 0x000fca00078ec0ff */
[----:B------:R-:W-:Y:S01]  /*1f80*/  IDP.4A.S8.S8 R27, R20, R27, R23 ;  /* 0x0000001b141b7226 */ /* 0x000fe20000000617 */
[----:B--2---:R-:W-:Y:S02]  /*1f90*/  LOP3.LUT R23, R21, 0xf0f0f0f, RZ, 0xc0, !PT ;  /* 0x0f0f0f0f15177812 */ /* 0x004fe400078ec0ff */
[----:B------:R-:W-:-:S04]  /*1fa0*/  SHF.R.U32.HI R21, RZ, 0x4, R21 ;  /* 0x00000004ff157819 */ /* 0x000fc80000011615 */
[----:B------:R-:W-:Y:S01]  /*1fb0*/  LOP3.LUT R21, R21, 0xf0f0f0f, RZ, 0xc0, !PT ;  /* 0x0f0f0f0f15157812 */ /* 0x000fe200078ec0ff */
[----:B0-----:R-:W-:-:S04]  /*1fc0*/  IDP.4A.S8.S8 R12, R23, R12, RZ ;  /* 0x0000000c170c7226 */ /* 0x001fc800000006ff */
[----:B-1----:R-:W-:Y:S02]  /*1fd0*/  IDP.4A.S8.S8 R12, R21, R16, R12 ;  /* 0x00000010150c7226 */ /* 0x002fe4000000060c */
[----:B------:R-:W0:Y:S01]  /*1fe0*/  LDS R16, [R39+0x7c] ;  /* 0x00007c0027107984 */ /* 0x000e220000000800 */
[----:B------:R-:W-:Y:S02]  /*1ff0*/  LOP3.LUT R20, R22, 0xf0f0f0f, RZ, 0xc0, !PT ;  /* 0x0f0f0f0f16147812 */ /* 0x000fe400078ec0ff */
[----:B------:R-:W-:-:S03]  /*2000*/  SHF.R.U32.HI R22, RZ, 0x4, R22 ;  /* 0x00000004ff167819 */ /* 0x000fc60000011616 */
[----:B------:R-:W-:Y:S01]  /*2010*/  IDP.4A.S8.S8 R13, R20, R13, R12 ;  /* 0x0000000d140d7226 */ /* 0x000fe2000000060c */
[----:B------:R-:W-:Y:S02]  /*2020*/  LOP3.LUT R12, R22, 0xf0f0f0f, RZ, 0xc0, !PT ;  /* 0x0f0f0f0f160c7812 */ /* 0x000fe400078ec0ff */
[----:B------:R-:W1:Y:S03]  /*2030*/  LDS.128 R20, [R41] ;  /* 0x0000000029147984 */ /* 0x000e660000000c00 */
[----:B------:R-:W-:Y:S01]  /*2040*/  IDP.4A.S8.S8 R13, R12, R17, R13 ;  /* 0x000000110c0d7226 */ /* 0x000fe2000000060d */
[----:B------:R-:W-:Y:S02]  /*2050*/  LOP3.LUT R12, R25, 0xf0f0f0f, RZ, 0xc0, !PT ;  /* 0x0f0f0f0f190c7812 */ /* 0x000fe400078ec0ff */
[----:B------:R-:W-:-:S03]  /*2060*/  SHF.R.U32.HI R25, RZ, 0x4, R25 ;  /* 0x00000004ff197819 */ /* 0x000fc60000011619 */
[----:B------:R-:W-:Y:S01]  /*2070*/  IDP.4A.S8.S8 R12, R12, R14, R13 ;  /* 0x0000000e0c0c7226 */ /* 0x000fe2000000060d */
[----:B------:R-:W-:Y:S01]  /*2080*/  LOP3.LUT R25, R25, 0xf0f0f0f, RZ, 0xc0, !PT ;  /* 0x0f0f0f0f19197812 */ /* 0x000fe200078ec0ff */
[----:B------:R-:W-:Y:S04]  /*2090*/  LDS R14, [R40+0x14] ;  /* 0x00001400280e7984 */ /* 0x000fe80000000800 */
[----:B------:R-:W-:Y:S02]  /*20a0*/  IDP.4A.S8.S8 R18, R25, R18, R12 ;  /* 0x0000001219127226 */ /* 0x000fe4000000060c */
[----:B------:R-:W2:Y:S01]  /*20b0*/  LDS R12, [R40+0x10] ;  /* 0x00001000280c7984 */ /* 0x000ea20000000800 */
[----:B0-----:R-:W-:Y:S02]  /*20c0*/  LOP3.LUT R13, R16, 0xf0f0f0f, RZ, 0xc0, !PT ;  /* 0x0f0f0f0f100d7812 */ /* 0x001fe400078ec0ff */
[----:B------:R-:W-:-:S03]  /*20d0*/  SHF.R.U32.HI R16, RZ, 0x4, R16 ;  /* 0x00000004ff107819 */ /* 0x000fc60000011610 */
[----:B------:R-:W-:Y:S01]  /*20e0*/  IDP.4A.S8.S8 R15, R13, R15, R18 ;  /* 0x0000000f0d0f7226 */ /* 0x000fe20000000612 */
[----:B------:R-:W-:Y:S01]  /*20f0*/  LOP3.LUT R16, R16, 0xf0f0f0f, RZ, 0xc0, !PT ;  /* 0x0f0f0f0f10107812 */ /* 0x000fe200078ec0ff */
[----:B------:R-:W0:Y:S04]  /*2100*/  LDS R13, [R40+0x18] ;  /* 0x00001800280d7984 */ /* 0x000e280000000800 */
[----:B------:R-:W-:Y:S02]  /*2110*/  IDP.4A.S8.S8 R19, R16, R19, R15 ;  /* 0x0000001310137226 */ /* 0x000fe4000000060f */
[----:B------:R-:W3:Y:S01]  /*2120*/  LDS R15, [R40+0x1c] ;  /* 0x00001c00280f7984 */ /* 0x000ee20000000800 */
[--C-:B-1----:R-:W-:Y:S01]  /*2130*/  HADD2.F32 R17, -RZ, R20.reuse.H1_H1 ;  /* 0x30000014ff117230 */ /* 0x102fe20000004100 */
[----:B------:R-:W-:Y:S01]  /*2140*/  I2FP.F32.S32 R57, R57 ;  /* 0x0000003900397245 */ /* 0x000fe20000201400 */
[----:B------:R-:W-:-:S02]  /*2150*/  HADD2.F32 R16, -RZ, R20.H0_H0 ;  /* 0x20000014ff107230 */ /* 0x000fc40000004100 */
[----:B------:R-:W-:Y:S02]  /*2160*/  HADD2.F32 R18, -RZ, R21.H1_H1 ;  /* 0x30000015ff127230 */ /* 0x000fe40000004100 */
[----:B------:R-:W-:Y:S01]  /*2170*/  FMUL.FTZ R17, R17, 8 ;  /* 0x4100000011117820 */ /* 0x000fe20000410000 */
[----:B------:R-:W-:-:S03]  /*2180*/  I2FP.F32.S32 R24, R24 ;  /* 0x0000001800187245 */ /* 0x000fc60000201400 */
[----:B------:R-:W-:Y:S01]  /*2190*/  FFMA.FTZ R16, R16, R57, -R17 ;  /* 0x0000003910107223 */ /* 0x000fe20000010811 */
[----:B------:R-:W-:Y:S02]  /*21a0*/  HADD2.F32 R17, -RZ, R21.H0_H0 ;  /* 0x20000015ff117230 */ /* 0x000fe40000004100 */
[----:B------:R-:W-:-:S04]  /*21b0*/  FMUL.FTZ R18, R18, 8 ;  /* 0x4100000012127820 */ /* 0x000fc80000410000 */
[----:B------:R-:W-:Y:S01]  /*21c0*/  FFMA.FTZ R17, R17, R24, -R18 ;  /* 0x0000001811117223 */ /* 0x000fe20000010812 */
[--C-:B------:R-:W-:Y:S01]  /*21d0*/  HADD2.F32 R18, -RZ, R22.reuse.H1_H1 ;  /* 0x30000016ff127230 */ /* 0x100fe20000004100 */
[----:B------:R-:W-:Y:S01]  /*21e0*/  I2FP.F32.S32 R27, R27 ;  /* 0x0000001b001b7245 */ /* 0x000fe20000201400 */
[----:B------:R-:W-:Y:S02]  /*21f0*/  HADD2.F32 R22, -RZ, R22.H0_H0 ;  /* 0x20000016ff167230 */ /* 0x000fe40000004100 */
[----:B--2---:R-:W-:Y:S01]  /*2200*/  FFMA.FTZ R55, R12, R16, R55 ;  /* 0x000000100c377223 */ /* 0x004fe20000010037 */
[----:B------:R-:W-:Y:S01]  /*2210*/  FMUL.FTZ R21, R18, 8 ;  /* 0x4100000012157820 */ /* 0x000fe20000410000 */
[--C-:B------:R-:W-:Y:S01]  /*2220*/  HADD2.F32 R18, -RZ, R23.reuse.H1_H1 ;  /* 0x30000017ff127230 */ /* 0x100fe20000004100 */
[----:B------:R-:W-:Y:S01]  /*2230*/  I2FP.F32.S32 R12, R19 ;  /* 0x00000013000c7245 */ /* 0x000fe20000201400 */
[----:B------:R-:W-:Y:S02]  /*2240*/  HADD2.F32 R23, -RZ, R23.H0_H0 ;  /* 0x20000017ff177230 */ /* 0x000fe40000004100 */
[----:B------:R-:W-:Y:S01]  /*2250*/  FFMA.FTZ R21, R22, R27, -R21 ;  /* 0x0000001b16157223 */ /* 0x000fe20000010815 */
[----:B------:R-:W-:Y:S01]  /*2260*/  FFMA.FTZ R14, R14, R17, R55 ;  /* 0x000000110e0e7223 */ /* 0x000fe20000010037 */
[----:B------:R-:W-:-:S04]  /*2270*/  FMUL.FTZ R18, R18, 8 ;  /* 0x4100000012127820 */ /* 0x000fc80000410000 */
[----:B------:R-:W-:Y:S01]  /*2280*/  FFMA.FTZ R12, R23, R12, -R18 ;  /* 0x0000000c170c7223 */ /* 0x000fe20000010812 */
[----:B0-----:R-:W-:-:S04]  /*2290*/  FFMA.FTZ R14, R13, R21, R14 ;  /* 0x000000150d0e7223 */ /* 0x001fc8000001000e */
[----:B---3--:R-:W-:Y:S01]  /*22a0*/  FFMA.FTZ R55, R15, R12, R14 ;  /* 0x0000000c0f377223 */ /* 0x008fe2000001000e */
[----:B------:R-:W-:Y:S06]  /*22b0*/  BAR.SYNC.DEFER_BLOCKING 0x0 ;  /* 0x0000000000007b1d */ /* 0x000fec0000010000 */
.L_x_357:
[----:B------:R-:W-:-:S04]  /*22c0*/  UIADD3 UR4, UPT, UPT, UR4, 0x8, URZ ;  /* 0x0000000804047890 */ /* 0x000fc8000fffe0ff */
[----:B------:R-:W-:-:S09]  /*22d0*/  UISETP.GE.AND UP0, UPT, UR4, UR10, UPT ;  /* 0x0000000a0400728c */ /* 0x000fd2000bf06270 */
[----:B------:R-:W-:Y:S05]  /*22e0*/  BRA.U !UP0, `(.L_x_358) ;  /* 0xffffffe508747547 */ /* 0x000fea000b83ffff */
.L_x_356:
        /* <DEDUP_REMOVED lines=16> */
.L_x_359:
        /* <DEDUP_REMOVED lines=9> */
.L_x_1211:


//--------------------- .text._Z8moe_q4_0IN3c108BFloat16ELb0EEvPKvS3_PT_PKiS7_S7_iiiiiii --------------------------
	.section	.text._Z8moe_q4_0IN3c108BFloat16ELb0EEvPKvS3_PT_PKiS7_S7_iiiiiii,"ax",@progbits
	.align	128
.text._Z8moe_q4_0IN3c108BFloat16ELb0EEvPKvS3_PT_PKiS7_S7_iiiiiii:
        .type           _Z8moe_q4_0IN3c108BFloat16ELb0EEvPKvS3_PT_PKiS7_S7_iiiiiii,@function
        .size           _Z8moe_q4_0IN3c108BFloat16ELb0EEvPKvS3_PT_PKiS7_S7_iiiiiii,(.L_x_1212 - _Z8moe_q4_0IN3c108BFloat16ELb0EEvPKvS3_PT_PKiS7_S7_iiiiiii)
        .other          _Z8moe_q4_0IN3c108BFloat16ELb0EEvPKvS3_PT_PKiS7_S7_iiiiiii,@"STO_CUDA_ENTRY STV_DEFAULT"
_Z8moe_q4_0IN3c108BFloat16ELb0EEvPKvS3_PT_PKiS7_S7_iiiiiii:
        /* <DEDUP_REMOVED lines=69> */
[----:B------:R-:W-:Y:S01]  /*0450*/  LEA R3, R4, UR6, 0x2 ;  /* 0x0000000604037c11 */ /* 0x000fe2000f8e10ff */
[----:B------:R-:W-:Y:S01]  /*0460*/  IMAD R4, R0, 0x84, R9 ;  /* 0x0000008400047824 */ /* 0x000fe200078e0209 */
[----:B------:R-:W-:Y:S01]  /*0470*/  IADD3.X R33, PT, PT, RZ, UR15, RZ, P0, !PT ;  /* 0x0000000fff217c10 */ /* 0x000fe200087fe4ff */
[----:B------:R-:W-:Y:S01]  /*0480*/  ULEA UR8, UR10, UR7, 0x18 ;  /* 0x000000070a087291 */ /* 0x000fe2000f8ec0ff */
[----:B------:R-:W-:Y:S01]  /*0490*/  LOP3.LUT R27, R28, 0x7c, R27, 0xf8, !PT ;  /* 0x0000007c1c1b7812 */ /* 0x000fe200078ef81b */
[----:B------:R-:W-:Y:S01]  /*04a0*/  USHF.R.S32.HI UR10, URZ, 0x5, UR4 ;  /* 0x00000005ff0a7899 */ /* 0x000fe20008011404 */
[----:B------:R-:W-:-:S02]  /*04b0*/  LEA R24, R24, UR17, 0x2 ;  /* 0x0000001118187c11 */ /* 0x000fc4000f8e10ff */
[----:B------:R-:W-:Y:S01]  /*04c0*/  LEA R2, R8, UR9, 0x4 ;  /* 0x0000000908027c11 */ /* 0x000fe2000f8e20ff */
[----:B------:R-:W-:Y:S01]  /*04d0*/  UMOV UR4, URZ ;  /* 0x000000ff00047c82 */ /* 0x000fe20008000000 */
[----:B------:R-:W-:Y:S02]  /*04e0*/  LEA R6, R6, UR6, 0x2 ;  /* 0x0000000606067c11 */ /* 0x000fe4000f8e10ff */
[----:B--2---:R-:W-:-:S07]  /*04f0*/  LEA R5, R5, UR6, 0x2 ;  /* 0x0000000605057c11 */ /* 0x004fce000f8e10ff */
.L_x_362:
[----:B------:R-:W-:Y:S01]  /*0500*/  UIMAD UR14, UR5, UR11, URZ ;  /* 0x0000000b050e72a4 */ /* 0x000fe2000f8e02ff */
[----:B------:R-:W-:Y:S01]  /*0510*/  SHF.L.U32 R8, R0, 0x2, RZ ;  /* 0x0000000200087819 */ /* 0x000fe200000006ff */
[----:B------:R-:W-:Y:S01]  /*0520*/  UMOV UR6, UR12 ;  /* 0x0000000c00067c82 */ /* 0x000fe20008000000 */
[----:B------:R-:W-:Y:S01]  /*0530*/  UMOV UR7, UR13 ;  /* 0x0000000d00077c82 */ /* 0x000fe20008000000 */
[----:B------:R-:W-:Y:S01]  /*0540*/  UIADD3 UR9, UP0, UPT, UR14, UR4, URZ ;  /* 0x000000040e097290 */ /* 0x000fe2000ff1e0ff */
[----:B------:R-:W-:-:S03]  /*0550*/  LOP3.LUT R8, R8, 0xc, RZ, 0xc0, !PT ;  /* 0x0000000c08087812 */ /* 0x000fc600078ec0ff */
[----:B------:R-:W-:Y:S02]  /*0560*/  ULEA.HI.X.SX32 UR14, UR14, URZ, 0x1, UP0 ;  /* 0x000000ff0e0e7291 */ /* 0x000fe400080f0eff */
[----:B------:R-:W-:Y:S02]  /*0570*/  UIMAD.WIDE.U32 UR6, UR9, 0x12, UR6 ;  /* 0x00000012090678a5 */ /* 0x000fe4000f8e0006 */
[----:B------:R-:W-:-:S04]  /*0580*/  UIMAD UR9, UR14, 0x12, URZ ;  /* 0x000000120e0978a4 */ /* 0x000fc8000f8e02ff */
[----:B------:R-:W-:Y:S01]  /*0590*/  IADD3 R36, P0, PT, R8, UR6, RZ ;  /* 0x0000000608247c10 */ /* 0x000fe2000ff1e0ff */
[----:B------:R-:W-:Y:S01]  /*05a0*/  UIADD3 UR9, UPT, UPT, UR7, UR9, URZ ;  /* 0x0000000907097290 */ /* 0x000fe2000fffe0ff */
[----:B------:R-:W-:-:S05]  /*05b0*/  IMAD.U32 R8, RZ, RZ, UR11 ;  /* 0x0000000bff087e24 */ /* 0x000fca000f8e00ff */
[----:B------:R-:W-:Y:S01]  /*05c0*/  LEA R11, R8, R25, 0x3 ;  /* 0x00000019080b7211 */ /* 0x000fe200078e18ff */
[----:B------:R-:W-:-:S04]  /*05d0*/  IMAD.X R37, RZ, RZ, UR9, P0 ;  /* 0x00000009ff257e24 */ /* 0x000fc800080e06ff */
[----:B-1----:R-:W-:-:S05]  /*05e0*/  IMAD.WIDE.U32 R8, R11, 0x12, R36 ;  /* 0x000000120b087825 */ /* 0x002fca00078e0024 */
[----:B------:R-:W2:Y:S04]  /*05f0*/  LDG.E.U16.CONSTANT R15, desc[UR18][R8.64+0x2] ;  /* 0x00000212080f7981 */ /* 0x000ea8000c1e9500 */
[----:B------:R0:W2:Y:S01]  /*0600*/  LDG.E.U16.CONSTANT R16, desc[UR18][R8.64+0x4] ;  /* 0x0000041208107981 */ /* 0x0000a2000c1e9500 */
[----:B------:R-:W-:Y:S01]  /*0610*/  IMAD.U32 R10, RZ, RZ, UR11 ;  /* 0x0000000bff0a7e24 */ /* 0x000fe2000f8e00ff */
[----:B------:R-:W-:Y:S01]  /*0620*/  MOV R12, UR11 ;  /* 0x0000000b000c7c02 */ /* 0x000fe20008000f00 */
[----:B------:R-:W-:Y:S02]  /*0630*/  IMAD.U32 R14, RZ, RZ, UR11 ;  /* 0x0000000bff0e7e24 */ /* 0x000fe4000f8e00ff */
[----:B------:R-:W-:Y:S01]  /*0640*/  IMAD R13, R10, 0x10, R25 ;  /* 0x000000100a0d7824 */ /* 0x000fe200078e0219 */
[----:B------:R-:W-:Y:S01]  /*0650*/  LEA R35, R12, R25, 0x2 ;  /* 0x000000190c237211 */ /* 0x000fe200078e10ff */
[----:B------:R-:W-:-:S02]  /*0660*/  IMAD R11, R10, 0x4, R11 ;  /* 0x000000040a0b7824 */ /* 0x000fc400078e020b */
[----:B------:R-:W-:Y:S01]  /*0670*/  IMAD R17, R14, 0x4, R13 ;  /* 0x000000040e117824 */ /* 0x000fe200078e020d */
[----:B------:R-:W-:Y:S01]  /*0680*/  LEA R21, R12, R13, 0x3 ;  /* 0x0000000d0c157211 */ /* 0x000fe200078e18ff */
[----:B------:R-:W-:-:S04]  /*0690*/  IMAD.WIDE.U32 R10, R11, 0x12, R36 ;  /* 0x000000120b0a7825 */ /* 0x000fc800078e0024 */
[----:B------:R-:W-:Y:S01]  /*06a0*/  IMAD.U32 R18, RZ, RZ, UR11 ;  /* 0x0000000bff127e24 */ /* 0x000fe2000f8e00ff */
[----:B------:R-:W3:Y:S01]  /*06b0*/  LDG.E.U16.CONSTANT R14, desc[UR18][R10.64+0x2] ;  /* 0x000002120a0e7981 */ /* 0x000ee2000c1e9500 */
[----:B------:R-:W-:-:S03]  /*06c0*/  IMAD.WIDE.U32 R12, R13, 0x12, R36 ;  /* 0x000000120d0c7825 */ /* 0x000fc600078e0024 */
[----:B------:R1:W3:Y:S01]  /*06d0*/  LDG.E.U16.CONSTANT R31, desc[UR18][R10.64+0x4] ;  /* 0x000004120a1f7981 */ /* 0x0002e2000c1e9500 */
[----:B0-----:R-:W-:-:S03]  /*06e0*/  IMAD.WIDE.U32 R8, R17, 0x12, R36 ;  /* 0x0000001211087825 */ /* 0x001fc600078e0024 */
[----:B------:R-:W4:Y:S01]  /*06f0*/  LDG.E.U16.CONSTANT R19, desc[UR18][R12.64+0x2] ;  /* 0x000002120c137981 */ /* 0x000f22000c1e9500 */
[----:B------:R-:W-:Y:S02]  /*0700*/  IMAD R18, R18, 0x4, R21 ;  /* 0x0000000412127824 */ /* 0x000fe400078e0215 */
[--C-:B------:R-:W-:Y:S01]  /*0710*/  IMAD.WIDE.U32 R34, R35, 0x12, R36.reuse ;  /* 0x0000001223227825 */ /* 0x100fe200078e0024 */
[----:B------:R0:W4:Y:S03]  /*0720*/  LDG.E.U16.CONSTANT R22, desc[UR18][R12.64+0x4] ;  /* 0x000004120c167981 */ /* 0x000126000c1e9500 */
[----:B-1----:R-:W-:Y:S01]  /*0730*/  IMAD.WIDE.U32 R10, R21, 0x12, R36 ;  /* 0x00000012150a7825 */ /* 0x002fe200078e0024 */
[----:B------:R-:W4:Y:S04]  /*0740*/  LDG.E.U16.CONSTANT R20, desc[UR18][R8.64+0x2] ;  /* 0x0000021208147981 */ /* 0x000f28000c1e9500 */
[----:B------:R1:W4:Y:S01]  /*0750*/  LDG.E.U16.CONSTANT R23, desc[UR18][R8.64+0x4] ;  /* 0x0000041208177981 */ /* 0x000322000c1e9500 */
[----:B0-----:R-:W-:-:S03]  /*0760*/  MOV R12, UR6 ;  /* 0x00000006000c7c02 */ /* 0x001fc60008000f00 */
[----:B------:R-:W4:Y:S04]  /*0770*/  LDG.E.U16.CONSTANT R21, desc[UR18][R10.64+0x4] ;  /* 0x000004120a157981 */ /* 0x000f28000c1e9500 */
[----:B------:R-:W4:Y:S01]  /*0780*/  LDG.E.U16.CONSTANT R17, desc[UR18][R34.64+0x2] ;  /* 0x0000021222117981 */ /* 0x000f22000c1e9500 */
[----:B-1----:R-:W-:-:S03]  /*0790*/  IMAD.WIDE.U32 R8, R18, 0x12, R36 ;  /* 0x0000001212087825 */ /* 0x002fc600078e0024 */
[----:B------:R0:W4:Y:S01]  /*07a0*/  LDG.E.U16.CONSTANT R18, desc[UR18][R10.64+0x2] ;  /* 0x000002120a127981 */ /* 0x000122000c1e9500 */
[----:B------:R-:W-:-:S03]  /*07b0*/  IMAD.U32 R13, RZ, RZ, UR7 ;  /* 0x00000007ff0d7e24 */ /* 0x000fc6000f8e00ff */
[----:B------:R-:W4:Y:S01]  /*07c0*/  LDG.E.U16.CONSTANT R34, desc[UR18][R34.64+0x4] ;  /* 0x0000041222227981 */ /* 0x000f22000c1e9500 */
[----:B0-----:R-:W-:Y:S01]  /*07d0*/  MOV R10, R12 ;  /* 0x0000000c000a7202 */ /* 0x001fe20000000f00 */
[----:B------:R-:W-:-:S04]  /*07e0*/  IMAD.U32 R11, RZ, RZ, UR9 ;  /* 0x00000009ff0b7e24 */ /* 0x000fc8000f8e00ff */
[----:B------:R-:W-:-:S06]  /*07f0*/  IMAD.WIDE.U32 R12, R7, 0x12, R10 ;  /* 0x00000012070c7825 */ /* 0x000fcc00078e000a */
[----:B------:R0:W4:Y:S01]  /*0800*/  LDG.E.U16.CONSTANT R12, desc[UR18][R12.64] ;  /* 0x000000120c0c7981 */ /* 0x000122000c1e9500 */
[----:B------:R-:W-:-:S04]  /*0810*/  IMAD.WIDE.U32 R36, R25, 0x12, R36 ;  /* 0x0000001219247825 */ /* 0x000fc800078e0024 */
[----:B0-----:R-:W-:-:S05]  /*0820*/  IMAD.U32 R13, RZ, RZ, UR11 ;  /* 0x0000000bff0d7e24 */ /* 0x001fca000f8e00ff */
[----:B------:R-:W-:-:S05]  /*0830*/  LEA R13, R13, R7, 0x4 ;  /* 0x000000070d0d7211 */ /* 0x000fca00078e20ff */
[----:B------:R-:W-:-:S06]  /*0840*/  IMAD.WIDE.U32 R10, R13, 0x12, R10 ;  /* 0x000000120d0a7825 */ /* 0x000fcc00078e000a */
[----:B------:R-:W4:Y:S01]  /*0850*/  LDG.E.U16.CONSTANT R10, desc[UR18][R10.64] ;  /* 0x000000120a0a7981 */ /* 0x000f22000c1e9500 */
[----:B--2---:R-:W-:-:S03]  /*0860*/  LEA R35, R16, R15, 0x10 ;  /* 0x0000000f10237211 */ /* 0x004fc600078e80ff */
[----:B------:R-:W2:Y:S04]  /*0870*/  LDG.E.U16.CONSTANT R16, desc[UR18][R36.64+0x2] ;  /* 0x0000021224107981 */ /* 0x000ea8000c1e9500 */
[----:B------:R-:W2:Y:S04]  /*0880*/  LDG.E.U16.CONSTANT R15, desc[UR18][R36.64+0x4] ;  /* 0x00000412240f7981 */ /* 0x000ea8000c1e9500 */
[----:B------:R0:W-:Y:S04]  /*0890*/  STS [R24+0x420], R35 ;  /* 0x0004202318007388 */ /* 0x0001e80000000800 */
[----:B------:R-:W2:Y:S04]  /*08a0*/  LDG.E.U16.CONSTANT R36, desc[UR18][R8.64+0x4] ;  /* 0x0000041208247981 */ /* 0x000ea8000c1e9500 */
[----:B0-----:R0:W2:Y:S01]  /*08b0*/  LDG.E.U16.CONSTANT R35, desc[UR18][R8.64+0x2] ;  /* 0x0000021208237981 */ /* 0x0010a2000c1e9500 */
[----:B---3--:R-:W-:Y:S01]  /*08c0*/  IMAD R31, R31, 0x10000, R14 ;  /* 0x000100001f1f7824 */ /* 0x008fe200078e020e */
[----:B----4-:R-:W-:-:S04]  /*08d0*/  LEA R19, R22, R19, 0x10 ;  /* 0x0000001316137211 */ /* 0x010fc800078e80ff */
[----:B------:R1:W-:Y:S01]  /*08e0*/  STS [R24+0x630], R31 ;  /* 0x0006301f18007388 */ /* 0x0003e20000000800 */
[----:B------:R-:W-:-:S03]  /*08f0*/  IMAD R23, R23, 0x10000, R20 ;  /* 0x0001000017177824 */ /* 0x000fc600078e0214 */
[----:B------:R1:W-:Y:S04]  /*0900*/  STS [R24+0x840], R19 ;  /* 0x0008401318007388 */ /* 0x0003e80000000800 */
[----:B------:R1:W-:Y:S01]  /*0910*/  STS [R24+0xa50], R23 ;  /* 0x000a501718007388 */ /* 0x0003e20000000800 */
[----:B------:R-:W-:Y:S01]  /*0920*/  IMAD R21, R21, 0x10000, R18 ;  /* 0x0001000015157824 */ /* 0x000fe200078e0212 */
[----:B------:R-:W-:-:S04]  /*0930*/  LEA R17, R34, R17, 0x10 ;  /* 0x0000001122117211 */ /* 0x000fc800078e80ff */
[----:B------:R1:W-:Y:S04]  /*0940*/  STS [R24+0xc60], R21 ;  /* 0x000c601518007388 */ /* 0x0003e80000000800 */
[----:B------:R1:W-:Y:S01]  /*0950*/  STS [R24+0x210], R17 ;  /* 0x0002101118007388 */ /* 0x0003e20000000800 */
[----:B0-----:R-:W-:Y:S01]  /*0960*/  HADD2.F32 R9, -RZ, R12.H0_H0 ;  /* 0x2000000cff097230 */ /* 0x001fe20000004100 */
[----:B------:R-:W-:-:S04]  /*0970*/  USHF.L.U32 UR6, UR4, 0x5, URZ ;  /* 0x0000000504067899 */ /* 0x000fc800080006ff */
[----:B------:R-:W-:Y:S01]  /*0980*/  UISETP.GE.AND UP0, UPT, UR6, UR21, UPT ;  /* 0x000000150600728c */ /* 0x000fe2000bf06270 */
[----:B------:R-:W-:Y:S01]  /*0990*/  HADD2.F32 R10, -RZ, R10.H0_H0 ;  /* 0x2000000aff0a7230 */ /* 0x000fe20000004100 */
[----:B--2---:R-:W-:-:S05]  /*09a0*/  LEA R15, R15, R16, 0x10 ;  /* 0x000000100f0f7211 */ /* 0x004fca00078e80ff */
[----:B------:R1:W-:Y:S01]  /*09b0*/  STS [R24], R15 ;  /* 0x0000000f18007388 */ /* 0x0003e20000000800 */
[----:B------:R-:W-:-:S05]  /*09c0*/  IMAD R35, R36, 0x10000, R35 ;  /* 0x0001000024237824 */ /* 0x000fca00078e0223 */
[----:B------:R1:W-:Y:S04]  /*09d0*/  STS [R24+0xe70], R35 ;  /* 0x000e702318007388 */ /* 0x0003e80000000800 */
[----:B------:R1:W-:Y:S04]  /*09e0*/  STS [R6], R9 ;  /* 0x0000000906007388 */ /* 0x0003e80000000800 */
[----:B------:R1:W-:Y:S01]  /*09f0*/  STS [R5], R10 ;  /* 0x0000000a05007388 */ /* 0x0003e20000000800 */
[----:B------:R-:W-:Y:S05]  /*0a00*/  BRA.U UP0, `(.L_x_361) ;  /* 0x00000015003c7547 */ /* 0x000fea000b800000 */
[----:B------:R-:W0:Y:S02]  /*0a10*/  LDC R13, c[0x0][0x3c8] ;  /* 0x0000f200ff0d7b82 */ /* 0x000e240000000800 */
[----:B0-----:R-:W-:-:S04]  /*0a20*/  IABS R11, R13 ;  /* 0x0000000d000b7213 */ /* 0x001fc80000000000 */
[----:B-1----:R-:W0:Y:S08]  /*0a30*/  I2F.RP R10, R11 ;  /* 0x0000000b000a7306 */ /* 0x002e300000209400 */
        /* <DEDUP_REMOVED lines=18> */
[----:B------:R-:W-:Y:S01]  /*0b60*/  ISETP.GE.U32.AND P0, PT, R10, R11, PT ;  /* 0x0000000b0a00720c */ /* 0x000fe20003f06070 */
[----:B------:R-:W-:-:S12]  /*0b70*/  VIADD R10, R0, UR4 ;  /* 0x00000004000a7c36 */ /* 0x000fd80008000000 */
        /* <DEDUP_REMOVED lines=33> */
[----:B------:R-:W-:Y:S01]  /*0d90*/  IDP.4A.S8.S8 R9, R12, R9, R20 ;  /* 0x000000090c097226 */ /* 0x000fe20000000614 */
[----:B----4-:R-:W-:Y:S01]  /*0da0*/  LOP3.LUT R12, R34, 0xf0f0f0f, RZ, 0xc0, !PT ;  /* 0x0f0f0f0f220c7812 */ /* 0x010fe200078ec0ff */
[----:B------:R-:W1:Y:S02]  /*0db0*/  LDS.128 R16, [R28+UR8+0x20] ;  /* 0x000020081c107984 */ /* 0x000e640008000c00 */
[----:B------:R-:W-:-:S02]  /*0dc0*/  IDP.4A.S8.S8 R9, R14, R21, R9 ;  /* 0x000000150e097226 */ /* 0x000fc40000000609 */
[----:B------:R-:W-:Y:S02]  /*0dd0*/  LDS R20, [R4+0x18] ;  /* 0x0000180004147984 */ /* 0x000fe40000000800 */
[----:B------:R-:W-:Y:S02]  /*0de0*/  IDP.4A.S8.S8 R35, R12, R10, R9 ;  /* 0x0000000a0c237226 */ /* 0x000fe40000000609 */
[----:B------:R-:W2:Y:S04]  /*0df0*/  LDS R10, [R4+0x14] ;  /* 0x00001400040a7984 */ /* 0x000ea80000000800 */
[----:B------:R-:W3:Y:S04]  /*0e00*/  LDS.128 R12, [R28+UR8+0x30] ;  /* 0x000030081c0c7984 */ /* 0x000ee80008000c00 */
[----:B------:R-:W4:Y:S01]  /*0e10*/  LDS R9, [R4+0xc] ;  /* 0x00000c0004097984 */ /* 0x000f220000000800 */
[----:B------:R-:W-:-:S04]  /*0e20*/  SHF.R.U32.HI R34, RZ, 0x4, R34 ;  /* 0x00000004ff227819 */ /* 0x000fc80000011622 */
[----:B------:R-:W-:-:S05]  /*0e30*/  LOP3.LUT R21, R34, 0xf0f0f0f, RZ, 0xc0, !PT ;  /* 0x0f0f0f0f22157812 */ /* 0x000fca00078ec0ff */
[----:B------:R-:W-:Y:S01]  /*0e40*/  IDP.4A.S8.S8 R22, R21, R22, R35 ;  /* 0x0000001615167226 */ /* 0x000fe20000000623 */
[----:B0-----:R-:W-:Y:S02]  /*0e50*/  LOP3.LUT R21, R8, 0xf0f0f0f, RZ, 0xc0, !PT ;  /* 0x0f0f0f0f08157812 */ /* 0x001fe400078ec0ff */
[----:B------:R-:W-:-:S03]  /*0e60*/  SHF.R.U32.HI R8, RZ, 0x4, R8 ;  /* 0x00000004ff087819 */ /* 0x000fc60000011608 */
[----:B-1----:R-:W-:Y:S01]  /*0e70*/  IDP.4A.S8.S8 R16, R21, R16, RZ ;  /* 0x0000001015107226 */ /* 0x002fe200000006ff */
[----:B------:R-:W-:Y:S02]  /*0e80*/  LOP3.LUT R21, R8, 0xf0f0f0f, RZ, 0xc0, !PT ;  /* 0x0f0f0f0f08157812 */ /* 0x000fe400078ec0ff */
[----:B--2---:R-:W-:Y:S02]  /*0e90*/  LOP3.LUT R8, R10, 0xf0f0f0f, RZ, 0xc0, !PT ;  /* 0x0f0f0f0f0a087812 */ /* 0x004fe400078ec0ff */
[----:B------:R-:W-:Y:S01]  /*0ea0*/  SHF.R.U32.HI R10, RZ, 0x4, R10 ;  /* 0x00000004ff0a7819 */ /* 0x000fe2000001160a */
[----:B---3--:R-:W-:-:S03]  /*0eb0*/  IDP.4A.S8.S8 R12, R21, R12, R16 ;  /* 0x0000000c150c7226 */ /* 0x008fc60000000610 */
[----:B------:R-:W-:Y:S01]  /*0ec0*/  LOP3.LUT R10, R10, 0xf0f0f0f, RZ, 0xc0, !PT ;  /* 0x0f0f0f0f0a0a7812 */ /* 0x000fe200078ec0ff */
[----:B------:R-:W-:Y:S01]  /*0ed0*/  IDP.4A.S8.S8 R17, R8, R17, R12 ;  /* 0x0000001108117226 */ /* 0x000fe2000000060c */
[----:B----4-:R-:W-:Y:S01]  /*0ee0*/  LOP3.LUT R8, R9, 0xf0f0f0f, RZ, 0xc0, !PT ;  /* 0x0f0f0f0f09087812 */ /* 0x010fe200078ec0ff */
[----:B------:R-:W0:Y:S01]  /*0ef0*/  LDS R12, [R4+0x20] ;  /* 0x00002000040c7984 */ /* 0x000e220000000800 */
[----:B------:R-:W-:Y:S01]  /*0f00*/  SHF.R.U32.HI R9, RZ, 0x4, R9 ;  /* 0x00000004ff097819 */ /* 0x000fe20000011609 */
[----:B------:R-:W-:Y:S01]  /*0f10*/  IDP.4A.S8.S8 R13, R10, R13, R17 ;  /* 0x0000000d0a0d7226 */ /* 0x000fe20000000611 */
[----:B------:R-:W-:Y:S01]  /*0f20*/  LOP3.LUT R16, R20, 0xf0f0f0f, RZ, 0xc0, !PT ;  /* 0x0f0f0f0f14107812 */ /* 0x000fe200078ec0ff */
[----:B------:R-:W-:Y:S01]  /*0f30*/  IDP.4A.S8.S8 R22, R8, R11, R22 ;  /* 0x0000000b08167226 */ /* 0x000fe20000000616 */
[----:B------:R-:W-:Y:S02]  /*0f40*/  LOP3.LUT R34, R9, 0xf0f0f0f, RZ, 0xc0, !PT ;  /* 0x0f0f0f0f09227812 */ /* 0x000fe400078ec0ff */
[----:B------:R-:W1:Y:S01]  /*0f50*/  LDS.128 R8, [R28+UR8+0x40] ;  /* 0x000040081c087984 */ /* 0x000e620008000c00 */
[----:B------:R-:W-:Y:S01]  /*0f60*/  IDP.4A.S8.S8 R18, R16, R18, R13 ;  /* 0x0000001210127226 */ /* 0x000fe2000000060d */
[----:B------:R-:W-:Y:S01]  /*0f70*/  SHF.R.U32.HI R13, RZ, 0x4, R20 ;  /* 0x00000004ff0d7819 */ /* 0x000fe20000011614 */
[----:B------:R-:W-:Y:S01]  /*0f80*/  IDP.4A.S8.S8 R34, R34, R23, R22 ;  /* 0x0000001722227226 */ /* 0x000fe20000000616 */
[----:B------:R-:W2:Y:S04]  /*0f90*/  LDS R16, [R4+0x24] ;  /* 0x0000240004107984 */ /* 0x000ea80000000800 */
[----:B------:R-:W3:Y:S01]  /*0fa0*/  LDS.128 R20, [R28+UR8+0x50] ;  /* 0x000050081c147984 */ /* 0x000ee20008000c00 */
[----:B------:R-:W-:-:S03]  /*0fb0*/  LOP3.LUT R17, R13, 0xf0f0f0f, RZ, 0xc0, !PT ;  /* 0x0f0f0f0f0d117812 */ /* 0x000fc600078ec0ff */
[----:B------:R-:W4:Y:S02]  /*0fc0*/  LDS R13, [R4+0x1c] ;  /* 0x00001c00040d7984 */ /* 0x000f240000000800 */
[----:B------:R-:W-:Y:S02]  /*0fd0*/  IDP.4A.S8.S8 R18, R17, R14, R18 ;  /* 0x0000000e11127226 */ /* 0x000fe40000000612 */
[----:B------:R-:W4:Y:S01]  /*0fe0*/  LDS R14, [R4+0x28] ;  /* 0x00002800040e7984 */ /* 0x000f220000000800 */
[----:B0-----:R-:W-:Y:S02]  /*0ff0*/  LOP3.LUT R17, R12, 0xf0f0f0f, RZ, 0xc0, !PT ;  /* 0x0f0f0f0f0c117812 */ /* 0x001fe400078ec0ff */
[----:B------:R-:W-:-:S03]  /*1000*/  SHF.R.U32.HI R12, RZ, 0x4, R12 ;  /* 0x00000004ff0c7819 */ /* 0x000fc6000001160c */
[----:B-1----:R-:W-:Y:S01]  /*1010*/  IDP.4A.S8.S8 R8, R17, R8, RZ ;  /* 0x0000000811087226 */ /* 0x002fe200000006ff */
[----:B------:R-:W-:Y:S02]  /*1020*/  LOP3.LUT R17, R12, 0xf0f0f0f, RZ, 0xc0, !PT ;  /* 0x0f0f0f0f0c117812 */ /* 0x000fe400078ec0ff */
[----:B--2---:R-:W-:-:S03]  /*1030*/  LOP3.LUT R12, R16, 0xf0f0f0f, RZ, 0xc0, !PT ;  /* 0x0f0f0f0f100c7812 */ /* 0x004fc600078ec0ff */
[----:B---3--:R-:W-:Y:S01]  /*1040*/  IDP.4A.S8.S8 R8, R17, R20, R8 ;  /* 0x0000001411087226 */ /* 0x008fe20000000608 */
[----:B------:R-:W-:-:S03]  /*1050*/  SHF.R.U32.HI R16, RZ, 0x4, R16 ;  /* 0x00000004ff107819 */ /* 0x000fc60000011610 */
[----:B------:R-:W-:Y:S01]  /*1060*/  IDP.4A.S8.S8 R9, R12, R9, R8 ;  /* 0x000000090c097226 */ /* 0x000fe20000000608 */
[----:B------:R-:W-:Y:S01]  /*1070*/  LOP3.LUT R16, R16, 0xf0f0f0f, RZ, 0xc0, !PT ;  /* 0x0f0f0f0f10107812 */ /* 0x000fe200078ec0ff */
[----:B------:R-:W0:Y:S01]  /*1080*/  LDS R8, [R4+0x2c] ;  /* 0x00002c0004087984 */ /* 0x000e220000000800 */
[----:B----4-:R-:W-:Y:S02]  /*1090*/  LOP3.LUT R20, R13, 0xf0f0f0f, RZ, 0xc0, !PT ;  /* 0x0f0f0f0f0d147812 */ /* 0x010fe400078ec0ff */
[----:B------:R-:W-:Y:S01]  /*10a0*/  SHF.R.U32.HI R13, RZ, 0x4, R13 ;  /* 0x00000004ff0d7819 */ /* 0x000fe2000001160d */
[----:B------:R-:W-:Y:S02]  /*10b0*/  IDP.4A.S8.S8 R21, R16, R21, R9 ;  /* 0x0000001510157226 */ /* 0x000fe40000000609 */
[----:B------:R-:W1:Y:S01]  /*10c0*/  LDS R9, [R4+0x30] ;  /* 0x0000300004097984 */ /* 0x000e620000000800 */
[----:B------:R-:W-:Y:S01]  /*10d0*/  LOP3.LUT R12, R14, 0xf0f0f0f, RZ, 0xc0, !PT ;  /* 0x0f0f0f0f0e0c7812 */ /* 0x000fe200078ec0ff */
[----:B------:R-:W-:Y:S01]  /*10e0*/  IDP.4A.S8.S8 R20, R20, R19, R18 ;  /* 0x0000001314147226 */ /* 0x000fe20000000612 */
[----:B------:R-:W-:Y:S01]  /*10f0*/  SHF.R.U32.HI R14, RZ, 0x4, R14 ;  /* 0x00000004ff0e7819 */ /* 0x000fe2000001160e */
[----:B------:R-:W2:Y:S01]  /*1100*/  LDS.128 R16, [R28+UR8+0x60] ;  /* 0x000060081c107984 */ /* 0x000ea20008000c00 */
[----:B------:R-:W-:Y:S01]  /*1110*/  LOP3.LUT R13, R13, 0xf0f0f0f, RZ, 0xc0, !PT ;  /* 0x0f0f0f0f0d0d7812 */ /* 0x000fe200078ec0ff */
[----:B------:R-:W-:Y:S01]  /*1120*/  IDP.4A.S8.S8 R10, R12, R10, R21 ;  /* 0x0000000a0c0a7226 */ /* 0x000fe20000000615 */
[----:B------:R-:W-:-:S03]  /*1130*/  LOP3.LUT R21, R14, 0xf0f0f0f, RZ, 0xc0, !PT ;  /* 0x0f0f0f0f0e157812 */ /* 0x000fc600078ec0ff */
[----:B------:R-:W-:Y:S02]  /*1140*/  IDP.4A.S8.S8 R20, R13, R15, R20 ;  /* 0x0000000f0d147226 */ /* 0x000fe40000000614 */
[----:B------:R-:W3:Y:S01]  /*1150*/  LDS.128 R12, [R28+UR8+0x70] ;  /* 0x000070081c0c7984 */ /* 0x000ee20008000c00 */
[----:B------:R-:W-:-:S03]  /*1160*/  IDP.4A.S8.S8 R10, R21, R22, R10 ;  /* 0x00000016150a7226 */ /* 0x000fc6000000060a */
[----:B------:R-:W4:Y:S01]  /*1170*/  LDS R21, [R4+0x34] ;  /* 0x0000340004157984 */ /* 0x000f220000000800 */
[----:B0-----:R-:W-:-:S05]  /*1180*/  LOP3.LUT R22, R8, 0xf0f0f0f, RZ, 0xc0, !PT ;  /* 0x0f0f0f0f08167812 */ /* 0x001fca00078ec0ff */
[----:B------:R-:W-:Y:S01]  /*1190*/  IDP.4A.S8.S8 R10, R22, R11, R10 ;  /* 0x0000000b160a7226 */ /* 0x000fe2000000060a */
[----:B-1----:R-:W-:Y:S01]  /*11a0*/  LOP3.LUT R11, R9, 0xf0f0f0f, RZ, 0xc0, !PT ;  /* 0x0f0f0f0f090b7812 */ /* 0x002fe200078ec0ff */
[----:B------:R-:W0:Y:S01]  /*11b0*/  LDS R22, [R4+0x38] ;  /* 0x0000380004167984 */ /* 0x000e220000000800 */
[----:B------:R-:W-:-:S03]  /*11c0*/  SHF.R.U32.HI R9, RZ, 0x4, R9 ;  /* 0x00000004ff097819 */ /* 0x000fc60000011609 */
[----:B--2---:R-:W-:Y:S01]  /*11d0*/  IDP.4A.S8.S8 R11, R11, R16, RZ ;  /* 0x000000100b0b7226 */ /* 0x004fe200000006ff */
[----:B------:R-:W-:Y:S02]  /*11e0*/  LOP3.LUT R9, R9, 0xf0f0f0f, RZ, 0xc0, !PT ;  /* 0x0f0f0f0f09097812 */ /* 0x000fe400078ec0ff */
[----:B------:R-:W-:-:S03]  /*11f0*/  SHF.R.U32.HI R8, RZ, 0x4, R8 ;  /* 0x00000004ff087819 */ /* 0x000fc60000011608 */
[----:B---3--:R-:W-:Y:S02]  /*1200*/  IDP.4A.S8.S8 R16, R9, R12, R11 ;  /* 0x0000000c09107226 */ /* 0x008fe4000000060b */
[----:B------:R-:W1:Y:S01]  /*1210*/  LDS R12, [R4+0x3c] ;  /* 0x00003c00040c7984 */ /* 0x000e620000000800 */
[----:B------:R-:W-:Y:S02]  /*1220*/  LOP3.LUT R8, R8, 0xf0f0f0f, RZ, 0xc0, !PT ;  /* 0x0f0f0f0f08087812 */ /* 0x000fe400078ec0ff */
[----:B----4-:R-:W-:-:S03]  /*1230*/  LOP3.LUT R9, R21, 0xf0f0f0f, RZ, 0xc0, !PT ;  /* 0x0f0f0f0f15097812 */ /* 0x010fc600078ec0ff */
[----:B------:R-:W-:Y:S02]  /*1240*/  IDP.4A.S8.S8 R23, R8, R23, R10 ;  /* 0x0000001708177226 */ /* 0x000fe4000000060a */
[----:B------:R-:W-:Y:S02]  /*1250*/  IDP.4A.S8.S8 R17, R9, R17, R16 ;  /* 0x0000001109117226 */ /* 0x000fe40000000610 */
[----:B------:R-:W2:Y:S01]  /*1260*/  LDS.128 R8, [R2] ;  /* 0x0000000002087984 */ /* 0x000ea20000000c00 */
[----:B------:R-:W-:-:S04]  /*1270*/  SHF.R.U32.HI R21, RZ, 0x4, R21 ;  /* 0x00000004ff157819 */ /* 0x000fc80000011615 */
[----:B------:R-:W-:-:S05]  /*1280*/  LOP3.LUT R16, R21, 0xf0f0f0f, RZ, 0xc0, !PT ;  /* 0x0f0f0f0f15107812 */ /* 0x000fca00078ec0ff */
[----:B------:R-:W-:Y:S01]  /*1290*/  IDP.4A.S8.S8 R13, R16, R13, R17 ;  /* 0x0000000d100d7226 */ /* 0x000fe20000000611 */
[----:B0-----:R-:W-:Y:S02]  /*12a0*/  LOP3.LUT R16, R22, 0xf0f0f0f, RZ, 0xc0, !PT ;  /* 0x0f0f0f0f16107812 */ /* 0x001fe400078ec0ff */
[----:B------:R-:W-:-:S03]  /*12b0*/  SHF.R.U32.HI R22, RZ, 0x4, R22 ;  /* 0x00000004ff167819 */ /* 0x000fc60000011616 */
[----:B------:R-:W-:Y:S01]  /*12c0*/  IDP.4A.S8.S8 R18, R16, R18, R13 ;  /* 0x0000001210127226 */ /* 0x000fe2000000060d */
[----:B------:R-:W-:Y:S01]  /*12d0*/  LOP3.LUT R17, R22, 0xf0f0f0f, RZ, 0xc0, !PT ;  /* 0x0f0f0f0f16117812 */ /* 0x000fe200078ec0ff */
[----:B------:R-:W0:Y:S04]  /*12e0*/  LDS R16, [R3] ;  /* 0x0000000003107984 */ /* 0x000e280000000800 */
[----:B------:R-:W3:Y:S01]  /*12f0*/  LDS R13, [R3+0x4] ;  /* 0x00000400030d7984 */ /* 0x000ee20000000800 */
[----:B------:R-:W-:Y:S01]  /*1300*/  IDP.4A.S8.S8 R18, R17, R14, R18 ;  /* 0x0000000e11127226 */ /* 0x000fe20000000612 */
[----:B-1----:R-:W-:Y:S02]  /*1310*/  LOP3.LUT R17, R12, 0xf0f0f0f, RZ, 0xc0, !PT ;  /* 0x0f0f0f0f0c117812 */ /* 0x002fe400078ec0ff */
[----:B------:R-:W1:Y:S03]  /*1320*/  LDS R14, [R3+0x8] ;  /* 0x00000800030e7984 */ /* 0x000e660000000800 */
[----:B------:R-:W-:-:S02]  /*1330*/  IDP.4A.S8.S8 R22, R17, R19, R18 ;  /* 0x0000001311167226 */ /* 0x000fc40000000612 */
[----:B------:R-:W4:Y:S01]  /*1340*/  LDS R17, [R3+0xc] ;  /* 0x00000c0003117984 */ /* 0x000f220000000800 */
[----:B------:R-:W-:Y:S01]  /*1350*/  SHF.R.U32.HI R19, RZ, 0x4, R12 ;  /* 0x00000004ff137819 */ /* 0x000fe2000001160c */
[--C-:B--2---:R-:W-:Y:S02]  /*1360*/  HADD2.F32 R18, -RZ, R8.reuse.H1_H1 ;  /* 0x30000008ff127230 */ /* 0x104fe40000004100 */
[----:B------:R-:W-:Y:S01]  /*1370*/  HADD2.F32 R12, -RZ, R8.H0_H0 ;  /* 0x20000008ff0c7230 */ /* 0x000fe20000004100 */
[----:B------:R-:W-:Y:S02]  /*1380*/  LOP3.LUT R8, R19, 0xf0f0f0f, RZ, 0xc0, !PT ;  /* 0x0f0f0f0f13087812 */ /* 0x000fe400078ec0ff */
[----:B------:R-:W-:Y:S01]  /*1390*/  I2FP.F32.S32 R19, R34 ;  /* 0x0000002200137245 */ /* 0x000fe20000201400 */
[----:B------:R-:W-:-:S04]  /*13a0*/  FMUL.FTZ R21, R18, 8 ;  /* 0x4100000012157820 */ /* 0x000fc80000410000 */
[----:B------:R-:W-:Y:S01]  /*13b0*/  FFMA.FTZ R12, R12, R19, -R21 ;  /* 0x000000130c0c7223 */ /* 0x000fe20000010815 */
[--C-:B------:R-:W-:Y:S01]  /*13c0*/  HADD2.F32 R19, -RZ, R9.reuse.H1_H1 ;  /* 0x30000009ff137230 */ /* 0x100fe20000004100 */
[----:B------:R-:W-:Y:S01]  /*13d0*/  USHF.L.U32 UR6, UR4, 0x5, URZ ;  /* 0x0000000504067899 */ /* 0x000fe200080006ff */
[----:B------:R-:W-:Y:S02]  /*13e0*/  HADD2.F32 R18, -RZ, R9.H0_H0 ;  /* 0x20000009ff127230 */ /* 0x000fe40000004100 */
[--C-:B------:R-:W-:Y:S02]  /*13f0*/  HADD2.F32 R9, -RZ, R10.reuse.H0_H0 ;  /* 0x2000000aff097230 */ /* 0x100fe40000004100 */
[----:B------:R-:W-:Y:S01]  /*1400*/  FMUL.FTZ R21, R19, 8 ;  /* 0x4100000013157820 */ /* 0x000fe20000410000 */
[----:B------:R-:W-:Y:S01]  /*1410*/  HADD2.F32 R10, -RZ, R10.H1_H1 ;  /* 0x3000000aff0a7230 */ /* 0x000fe20000004100 */
[----:B------:R-:W-:Y:S01]  /*1420*/  I2FP.F32.S32 R19, R20 ;  /* 0x0000001400137245 */ /* 0x000fe20000201400 */
[----:B------:R-:W-:Y:S01]  /*1430*/  IDP.4A.S8.S8 R15, R8, R15, R22 ;  /* 0x0000000f080f7226 */ /* 0x000fe20000000616 */
[----:B------:R-:W-:Y:S01]  /*1440*/  UIADD3 UR6, UPT, UPT, UR6, 0x80, URZ ;  /* 0x0000008006067890 */ /* 0x000fe2000fffe0ff */
[--C-:B------:R-:W-:Y:S01]  /*1450*/  HADD2.F32 R8, -RZ, R11.reuse.H0_H0 ;  /* 0x2000000bff087230 */ /* 0x100fe20000004100 */
[----:B------:R-:W-:Y:S01]  /*1460*/  I2FP.F32.S32 R20, R23 ;  /* 0x0000001700147245 */ /* 0x000fe20000201400 */
[----:B------:R-:W-:-:S02]  /*1470*/  HADD2.F32 R11, -RZ, R11.H1_H1 ;  /* 0x3000000bff0b7230 */ /* 0x000fc40000004100 */
[----:B------:R-:W-:Y:S01]  /*1480*/  FMUL.FTZ R10, R10, 8 ;  /* 0x410000000a0a7820 */ /* 0x000fe20000410000 */
[----:B------:R-:W-:Y:S01]  /*1490*/  FFMA.FTZ R18, R18, R19, -R21 ;  /* 0x0000001312127223 */ /* 0x000fe20000010815 */
[----:B0-----:R-:W-:Y:S01]  /*14a0*/  FFMA.FTZ R12, R16, R12, R29 ;  /* 0x0000000c100c7223 */ /* 0x001fe2000001001d */
[----:B------:R-:W-:Y:S01]  /*14b0*/  UISETP.GE.AND UP0, UPT, UR6, UR21, UPT ;  /* 0x000000150600728c */ /* 0x000fe2000bf06270 */
[----:B------:R-:W-:Y:S01]  /*14c0*/  I2FP.F32.S32 R15, R15 ;  /* 0x0000000f000f7245 */ /* 0x000fe20000201400 */
[----:B------:R-:W-:Y:S01]  /*14d0*/  FFMA.FTZ R9, R9, R20, -R10 ;  /* 0x0000001409097223 */ /* 0x000fe2000001080a */
[----:B------:R-:W-:Y:S01]  /*14e0*/  FMUL.FTZ R11, R11, 8 ;  /* 0x410000000b0b7820 */ /* 0x000fe20000410000 */
[----:B---3--:R-:W-:-:S03]  /*14f0*/  FFMA.FTZ R13, R13, R18, R12 ;  /* 0x000000120d0d7223 */ /* 0x008fc6000001000c */
[----:B------:R-:W-:Y:S01]  /*1500*/  FFMA.FTZ R8, R8, R15, -R11 ;  /* 0x0000000f08087223 */ /* 0x000fe2000001080b */
[----:B-1----:R-:W-:-:S04]  /*1510*/  FFMA.FTZ R14, R14, R9, R13 ;  /* 0x000000090e0e7223 */ /* 0x002fc8000001000d */
[----:B----4-:R-:W-:Y:S01]  /*1520*/  FFMA.FTZ R29, R17, R8, R14 ;  /* 0x00000008111d7223 */ /* 0x010fe2000001000e */
        /* <DEDUP_REMOVED lines=39> */
[----:B------:R-:W2:Y:S01]  /*17a0*/  LDS R9, [R4+0x4c] ;  /* 0x00004c0004097984 */ /* 0x000ea20000000800 */
[----:B------:R-:W-:-:S03]  /*17b0*/  IDP.4A.S8.S8 R21, R12, R21, R20 ;  /* 0x000000150c157226 */ /* 0x000fc60000000614 */
[----:B------:R-:W3:Y:S04]  /*17c0*/  LDS.128 R12, [R28+UR8+0x30] ;  /* 0x000030081c0c7984 */ /* 0x000ee80008000c00 */
[----:B------:R-:W5:Y:S01]  /*17d0*/  LDS R20, [R4+0x54] ;  /* 0x0000540004147984 */ /* 0x000f620000000800 */
[----:B----4-:R-:W-:-:S05]  /*17e0*/  LOP3.LUT R34, R31, 0xf0f0f0f, RZ, 0xc0, !PT ;  /* 0x0f0f0f0f1f227812 */ /* 0x010fca00078ec0ff */
[----:B------:R-:W-:Y:S02]  /*17f0*/  IDP.4A.S8.S8 R10, R34, R10, R21 ;  /* 0x0000000a220a7226 */ /* 0x000fe40000000615 */
        /* <DEDUP_REMOVED lines=10> */
[----:B---3--:R-:W-:Y:S02]  /*18a0*/  IDP.4A.S8.S8 R22, R21, R12, R22 ;  /* 0x0000000c15167226 */ /* 0x008fe40000000616 */
[----:B------:R-:W0:Y:S01]  /*18b0*/  LDS R12, [R4+0x60] ;  /* 0x00006000040c7984 */ /* 0x000e220000000800 */
[----:B-----5:R-:W-:Y:S02]  /*18c0*/  LOP3.LUT R8, R20, 0xf0f0f0f, RZ, 0xc0, !PT ;  /* 0x0f0f0f0f14087812 */ /* 0x020fe400078ec0ff */
[----:B------:R-:W-:Y:S01]  /*18d0*/  SHF.R.U32.HI R20, RZ, 0x4, R20 ;  /* 0x00000004ff147819 */ /* 0x000fe20000011614 */
[----:B------:R-:W-:Y:S01]  /*18e0*/  IDP.4A.S8.S8 R16, R16, R11, R10 ;  /* 0x0000000b10107226 */ /* 0x000fe2000000060a */
[----:B------:R-:W-:Y:S01]  /*18f0*/  LOP3.LUT R31, R9, 0xf0f0f0f, RZ, 0xc0, !PT ;  /* 0x0f0f0f0f091f7812 */ /* 0x000fe200078ec0ff */
[----:B------:R-:W-:Y:S01]  /*1900*/  IDP.4A.S8.S8 R17, R8, R17, R22 ;  /* 0x0000001108117226 */ /* 0x000fe20000000616 */
[----:B------:R-:W-:Y:S01]  /*1910*/  LOP3.LUT R20, R20, 0xf0f0f0f, RZ, 0xc0, !PT ;  /* 0x0f0f0f0f14147812 */ /* 0x000fe200078ec0ff */
[----:B------:R-:W1:Y:S02]  /*1920*/  LDS.128 R8, [R28+UR8+0x40] ;  /* 0x000040081c087984 */ /* 0x000e640008000c00 */
[----:B------:R-:W-:-:S02]  /*1930*/  IDP.4A.S8.S8 R31, R31, R23, R16 ;  /* 0x000000171f1f7226 */ /* 0x000fc40000000610 */
[----:B------:R-:W-:Y:S02]  /*1940*/  IDP.4A.S8.S8 R17, R20, R13, R17 ;  /* 0x0000000d14117226 */ /* 0x000fe40000000611 */
[----:B------:R-:W2:Y:S01]  /*1950*/  LDS.128 R20, [R28+UR8+0x50] ;  /* 0x000050081c147984 */ /* 0x000ea20008000c00 */
[----:B----4-:R-:W-:-:S03]  /*1960*/  LOP3.LUT R16, R34, 0xf0f0f0f, RZ, 0xc0, !PT ;  /* 0x0f0f0f0f22107812 */ /* 0x010fc600078ec0ff */
[----:B------:R-:W3:Y:S02]  /*1970*/  LDS R13, [R4+0x64] ;  /* 0x00006400040d7984 */ /* 0x000ee40000000800 */
[----:B------:R-:W-:Y:S02]  /*1980*/  IDP.4A.S8.S8 R18, R16, R18, R17 ;  /* 0x0000001210127226 */ /* 0x000fe40000000611 */
[----:B------:R-:W4:Y:S01]  /*1990*/  LDS R16, [R4+0x5c] ;  /* 0x00005c0004107984 */ /* 0x000f220000000800 */
[----:B------:R-:W-:-:S03]  /*19a0*/  SHF.R.U32.HI R17, RZ, 0x4, R34 ;  /* 0x00000004ff117819 */ /* 0x000fc60000011622 */
[----:B------:R-:W5:Y:S01]  /*19b0*/  LDS R34, [R4+0x68] ;  /* 0x0000680004227984 */ /* 0x000f620000000800 */
[----:B------:R-:W-:-:S05]  /*19c0*/  LOP3.LUT R17, R17, 0xf0f0f0f, RZ, 0xc0, !PT ;  /* 0x0f0f0f0f11117812 */ /* 0x000fca00078ec0ff */
[----:B------:R-:W-:Y:S01]  /*19d0*/  IDP.4A.S8.S8 R14, R17, R14, R18 ;  /* 0x0000000e110e7226 */ /* 0x000fe20000000612 */
[----:B0-----:R-:W-:Y:S02]  /*19e0*/  LOP3.LUT R17, R12, 0xf0f0f0f, RZ, 0xc0, !PT ;  /* 0x0f0f0f0f0c117812 */ /* 0x001fe400078ec0ff */
[----:B------:R-:W-:-:S03]  /*19f0*/  SHF.R.U32.HI R12, RZ, 0x4, R12 ;  /* 0x00000004ff0c7819 */ /* 0x000fc6000001160c */
[----:B-1----:R-:W-:Y:S01]  /*1a00*/  IDP.4A.S8.S8 R8, R17, R8, RZ ;  /* 0x0000000811087226 */ /* 0x002fe200000006ff */
[----:B------:R-:W-:-:S05]  /*1a10*/  LOP3.LUT R17, R12, 0xf0f0f0f, RZ, 0xc0, !PT ;  /* 0x0f0f0f0f0c117812 */ /* 0x000fca00078ec0ff */
[----:B--2---:R-:W-:Y:S02]  /*1a20*/  IDP.4A.S8.S8 R20, R17, R20, R8 ;  /* 0x0000001411147226 */ /* 0x004fe40000000608 */
[----:B------:R-:W0:Y:S01]  /*1a30*/  LDS R8, [R4+0x6c] ;  /* 0x00006c0004087984 */ /* 0x000e220000000800 */
[----:B---3--:R-:W-:Y:S02]  /*1a40*/  LOP3.LUT R12, R13, 0xf0f0f0f, RZ, 0xc0, !PT ;  /* 0x0f0f0f0f0d0c7812 */ /* 0x008fe400078ec0ff */
[----:B------:R-:W-:-:S03]  /*1a50*/  SHF.R.U32.HI R13, RZ, 0x4, R13 ;  /* 0x00000004ff0d7819 */ /* 0x000fc6000001160d */
[----:B------:R-:W-:Y:S01]  /*1a60*/  IDP.4A.S8.S8 R20, R12, R9, R20 ;  /* 0x000000090c147226 */ /* 0x000fe20000000614 */
[----:B----4-:R-:W-:Y:S01]  /*1a70*/  LOP3.LUT R12, R16, 0xf0f0f0f, RZ, 0xc0, !PT ;  /* 0x0f0f0f0f100c7812 */ /* 0x010fe200078ec0ff */
[----:B------:R-:W1:Y:S01]  /*1a80*/  LDS R9, [R4+0x70] ;  /* 0x0000700004097984 */ /* 0x000e620000000800 */
[----:B------:R-:W-:-:S03]  /*1a90*/  LOP3.LUT R18, R13, 0xf0f0f0f, RZ, 0xc0, !PT ;  /* 0x0f0f0f0f0d127812 */ /* 0x000fc600078ec0ff */
[----:B------:R-:W-:Y:S01]  /*1aa0*/  IDP.4A.S8.S8 R14, R12, R19, R14 ;  /* 0x000000130c0e7226 */ /* 0x000fe2000000060e */
[----:B------:R-:W-:Y:S01]  /*1ab0*/  SHF.R.U32.HI R12, RZ, 0x4, R16 ;  /* 0x00000004ff0c7819 */ /* 0x000fe20000011610 */
[----:B------:R-:W-:Y:S01]  /*1ac0*/  IDP.4A.S8.S8 R21, R18, R21, R20 ;  /* 0x0000001512157226 */ /* 0x000fe20000000614 */
[----:B-----5:R-:W-:Y:S01]  /*1ad0*/  LOP3.LUT R13, R34, 0xf0f0f0f, RZ, 0xc0, !PT ;  /* 0x0f0f0f0f220d7812 */ /* 0x020fe200078ec0ff */
[----:B------:R-:W2:Y:S01]  /*1ae0*/  LDS.128 R16, [R28+UR8+0x60] ;  /* 0x000060081c107984 */ /* 0x000ea20008000c00 */
[----:B------:R-:W-:-:S03]  /*1af0*/  LOP3.LUT R12, R12, 0xf0f0f0f, RZ, 0xc0, !PT ;  /* 0x0f0f0f0f0c0c7812 */ /* 0x000fc600078ec0ff */
[----:B------:R-:W-:Y:S02]  /*1b00*/  IDP.4A.S8.S8 R10, R13, R10, R21 ;  /* 0x0000000a0d0a7226 */ /* 0x000fe40000000615 */
[----:B------:R-:W-:Y:S01]  /*1b10*/  IDP.4A.S8.S8 R20, R12, R15, R14 ;  /* 0x0000000f0c147226 */ /* 0x000fe2000000060e */
[----:B------:R-:W-:Y:S01]  /*1b20*/  SHF.R.U32.HI R34, RZ, 0x4, R34 ;  /* 0x00000004ff227819 */ /* 0x000fe20000011622 */
[----:B------:R-:W3:Y:S03]  /*1b30*/  LDS.128 R12, [R28+UR8+0x70] ;  /* 0x000070081c0c7984 */ /* 0x000ee60008000c00 */
[----:B------:R-:W-:Y:S01]  /*1b40*/  LOP3.LUT R35, R34, 0xf0f0f0f, RZ, 0xc0, !PT ;  /* 0x0f0f0f0f22237812 */ /* 0x000fe200078ec0ff */
[----:B------:R-:W4:Y:S04]  /*1b50*/  LDS R21, [R4+0x74] ;  /* 0x0000740004157984 */ /* 0x000f280000000800 */
[----:B------:R-:W-:Y:S01]  /*1b60*/  IDP.4A.S8.S8 R10, R35, R22, R10 ;  /* 0x00000016230a7226 */ /* 0x000fe2000000060a */
[----:B0-----:R-:W-:-:S05]  /*1b70*/  LOP3.LUT R22, R8, 0xf0f0f0f, RZ, 0xc0, !PT ;  /* 0x0f0f0f0f08167812 */ /* 0x001fca00078ec0ff */
[----:B------:R-:W-:Y:S02]  /*1b80*/  IDP.4A.S8.S8 R10, R22, R11, R10 ;  /* 0x0000000b160a7226 */ /* 0x000fe4000000060a */
[----:B------:R-:W0:Y:S01]  /*1b90*/  LDS R22, [R4+0x78] ;  /* 0x0000780004167984 */ /* 0x000e220000000800 */
[----:B-1----:R-:W-:Y:S02]  /*1ba0*/  LOP3.LUT R11, R9, 0xf0f0f0f, RZ, 0xc0, !PT ;  /* 0x0f0f0f0f090b7812 */ /* 0x002fe400078ec0ff */
[----:B------:R-:W-:Y:S02]  /*1bb0*/  SHF.R.U32.HI R8, RZ, 0x4, R8 ;  /* 0x00000004ff087819 */ /* 0x000fe40000011608 */
[----:B------:R-:W-:Y:S02]  /*1bc0*/  SHF.R.U32.HI R9, RZ, 0x4, R9 ;  /* 0x00000004ff097819 */ /* 0x000fe40000011609 */
[----:B------:R-:W-:Y:S01]  /*1bd0*/  LOP3.LUT R8, R8, 0xf0f0f0f, RZ, 0xc0, !PT ;  /* 0x0f0f0f0f08087812 */ /* 0x000fe200078ec0ff */
[----:B--2---:R-:W-:Y:S01]  /*1be0*/  IDP.4A.S8.S8 R11, R11, R16, RZ ;  /* 0x000000100b0b7226 */ /* 0x004fe200000006ff */
[----:B------:R-:W-:Y:S01]  /*1bf0*/  LOP3.LUT R9, R9, 0xf0f0f0f, RZ, 0xc0, !PT ;  /* 0x0f0f0f0f09097812 */ /* 0x000fe200078ec0ff */
[----:B------:R-:W1:Y:S02]  /*1c00*/  LDS R16, [R4+0x7c] ;  /* 0x00007c0004107984 */ /* 0x000e640000000800 */
[----:B------:R-:W-:-:S02]  /*1c10*/  IDP.4A.S8.S8 R23, R8, R23, R10 ;  /* 0x0000001708177226 */ /* 0x000fc4000000060a */
[----:B---3--:R-:W-:Y:S02]  /*1c20*/  IDP.4A.S8.S8 R12, R9, R12, R11 ;  /* 0x0000000c090c7226 */ /* 0x008fe4000000060b */
[----:B------:R-:W2:Y:S01]  /*1c30*/  LDS.128 R8, [R2] ;  /* 0x0000000002087984 */ /* 0x000ea20000000c00 */
[----:B----4-:R-:W-:Y:S02]  /*1c40*/  LOP3.LUT R34, R21, 0xf0f0f0f, RZ, 0xc0, !PT ;  /* 0x0f0f0f0f15227812 */ /* 0x010fe400078ec0ff */
[----:B------:R-:W-:-:S03]  /*1c50*/  SHF.R.U32.HI R21, RZ, 0x4, R21 ;  /* 0x00000004ff157819 */ /* 0x000fc60000011615 */
[----:B------:R-:W-:Y:S01]  /*1c60*/  IDP.4A.S8.S8 R17, R34, R17, R12 ;  /* 0x0000001122117226 */ /* 0x000fe2000000060c */
[----:B------:R-:W-:-:S05]  /*1c70*/  LOP3.LUT R12, R21, 0xf0f0f0f, RZ, 0xc0, !PT ;  /* 0x0f0f0f0f150c7812 */ /* 0x000fca00078ec0ff */
[----:B------:R-:W-:Y:S02]  /*1c80*/  IDP.4A.S8.S8 R13, R12, R13, R17 ;  /* 0x0000000d0c0d7226 */ /* 0x000fe40000000611 */
[----:B------:R-:W3:Y:S01]  /*1c90*/  LDS R12, [R3+0x10] ;  /* 0x00001000030c7984 */ /* 0x000ee20000000800 */
[----:B0-----:R-:W-:Y:S02]  /*1ca0*/  LOP3.LUT R17, R22, 0xf0f0f0f, RZ, 0xc0, !PT ;  /* 0x0f0f0f0f16117812 */ /* 0x001fe400078ec0ff */
[----:B------:R-:W-:-:S03]  /*1cb0*/  SHF.R.U32.HI R22, RZ, 0x4, R22 ;  /* 0x00000004ff167819 */ /* 0x000fc60000011616 */
[----:B------:R-:W-:Y:S02]  /*1cc0*/  IDP.4A.S8.S8 R18, R17, R18, R13 ;  /* 0x0000001211127226 */ /* 0x000fe4000000060d */
[----:B------:R-:W0:Y:S01]  /*1cd0*/  LDS R17, [R3+0x14] ;  /* 0x0000140003117984 */ /* 0x000e220000000800 */
[----:B------:R-:W-:-:S03]  /*1ce0*/  LOP3.LUT R21, R22, 0xf0f0f0f, RZ, 0xc0, !PT ;  /* 0x0f0f0f0f16157812 */ /* 0x000fc600078ec0ff */
[----:B------:R-:W4:Y:S02]  /*1cf0*/  LDS R13, [R3+0x18] ;  /* 0x00001800030d7984 */ /* 0x000f240000000800 */
[----:B------:R-:W-:Y:S02]  /*1d00*/  IDP.4A.S8.S8 R18, R21, R14, R18 ;  /* 0x0000000e15127226 */ /* 0x000fe40000000612 */
[----:B------:R-:W5:Y:S01]  /*1d10*/  LDS R14, [R3+0x1c] ;  /* 0x00001c00030e7984 */ /* 0x000f620000000800 */
[----:B-1----:R-:W-:-:S05]  /*1d20*/  LOP3.LUT R21, R16, 0xf0f0f0f, RZ, 0xc0, !PT ;  /* 0x0f0f0f0f10157812 */ /* 0x002fca00078ec0ff */
[----:B------:R-:W-:Y:S01]  /*1d30*/  IDP.4A.S8.S8 R21, R21, R19, R18 ;  /* 0x0000001315157226 */ /* 0x000fe20000000612 */
[----:B------:R-:W-:Y:S01]  /*1d40*/  SHF.R.U32.HI R19, RZ, 0x4, R16 ;  /* 0x00000004ff137819 */ /* 0x000fe20000011610 */
[--C-:B--2---:R-:W-:Y:S01]  /*1d50*/  HADD2.F32 R18, -RZ, R8.reuse.H1_H1 ;  /* 0x30000008ff127230 */ /* 0x104fe20000004100 */
[----:B------:R-:W-:Y:S01]  /*1d60*/  I2FP.F32.S32 R31, R31 ;  /* 0x0000001f001f7245 */ /* 0x000fe20000201400 */
[----:B------:R-:W-:Y:S01]  /*1d70*/  HADD2.F32 R16, -RZ, R8.H0_H0 ;  /* 0x20000008ff107230 */ /* 0x000fe20000004100 */
[----:B------:R-:W-:Y:S02]  /*1d80*/  LOP3.LUT R8, R19, 0xf0f0f0f, RZ, 0xc0, !PT ;  /* 0x0f0f0f0f13087812 */ /* 0x000fe400078ec0ff */
[----:B------:R-:W-:Y:S01]  /*1d90*/  FMUL.FTZ R19, R18, 8 ;  /* 0x4100000012137820 */ /* 0x000fe20000410000 */
[----:B------:R-:W-:-:S03]  /*1da0*/  HADD2.F32 R18, -RZ, R9.H0_H0 ;  /* 0x20000009ff127230 */ /* 0x000fc60000004100 */
[----:B------:R-:W-:Y:S01]  /*1db0*/  FFMA.FTZ R16, R16, R31, -R19 ;  /* 0x0000001f10107223 */ /* 0x000fe20000010813 */
[----:B------:R-:W-:Y:S02]  /*1dc0*/  HADD2.F32 R19, -RZ, R9.H1_H1 ;  /* 0x30000009ff137230 */ /* 0x000fe40000004100 */
[----:B------:R-:W-:Y:S01]  /*1dd0*/  IDP.4A.S8.S8 R15, R8, R15, R21 ;  /* 0x0000000f080f7226 */ /* 0x000fe20000000615 */
[----:B------:R-:W-:Y:S01]  /*1de0*/  I2FP.F32.S32 R21, R20 ;  /* 0x0000001400157245 */ /* 0x000fe20000201400 */
[--C-:B------:R-:W-:Y:S02]  /*1df0*/  HADD2.F32 R9, -RZ, R10.reuse.H0_H0 ;  /* 0x2000000aff097230 */ /* 0x100fe40000004100 */
[----:B------:R-:W-:Y:S01]  /*1e00*/  FMUL.FTZ R19, R19, 8 ;  /* 0x4100000013137820 */ /* 0x000fe20000410000 */
[----:B------:R-:W-:Y:S01]  /*1e10*/  HADD2.F32 R10, -RZ, R10.H1_H1 ;  /* 0x3000000aff0a7230 */ /* 0x000fe20000004100 */
[----:B------:R-:W-:Y:S01]  /*1e20*/  I2FP.F32.S32 R20, R23 ;  /* 0x0000001700147245 */ /* 0x000fe20000201400 */
[----:B------:R-:W-:-:S02]  /*1e30*/  HADD2.F32 R8, -RZ, R11.H0_H0 ;  /* 0x2000000bff087230 */ /* 0x000fc40000004100 */
[----:B------:R-:W-:Y:S01]  /*1e40*/  FFMA.FTZ R18, R18, R21, -R19 ;  /* 0x0000001512127223 */ /* 0x000fe20000010813 */
[----:B------:R-:W-:Y:S02]  /*1e50*/  HADD2.F32 R11, -RZ, R11.H1_H1 ;  /* 0x3000000bff0b7230 */ /* 0x000fe40000004100 */
[----:B------:R-:W-:Y:S01]  /*1e60*/  FMUL.FTZ R10, R10, 8 ;  /* 0x410000000a0a7820 */ /* 0x000fe20000410000 */
[----:B---3--:R-:W-:Y:S01]  /*1e70*/  FFMA.FTZ R12, R12, R16, R29 ;  /* 0x000000100c0c7223 */ /* 0x008fe2000001001d */
[----:B------:R-:W-:Y:S02]  /*1e80*/  I2FP.F32.S32 R15, R15 ;  /* 0x0000000f000f7245 */ /* 0x000fe40000201400 */
[----:B------:R-:W-:Y:S01]  /*1e90*/  FFMA.FTZ R9, R9, R20, -R10 ;  /* 0x0000001409097223 */ /* 0x000fe2000001080a */
[----:B------:R-:W-:Y:S01]  /*1ea0*/  FMUL.FTZ R11, R11, 8 ;  /* 0x410000000b0b7820 */ /* 0x000fe20000410000 */
[----:B0-----:R-:W-:-:S03]  /*1eb0*/  FFMA.FTZ R12, R17, R18, R12 ;  /* 0x00000012110c7223 */ /* 0x001fc6000001000c */
[----:B------:R-:W-:Y:S01]  /*1ec0*/  FFMA.FTZ R8, R8, R15, -R11 ;  /* 0x0000000f08087223 */ /* 0x000fe2000001080b */
[----:B----4-:R-:W-:-:S04]  /*1ed0*/  FFMA.FTZ R9, R13, R9, R12 ;  /* 0x000000090d097223 */ /* 0x010fc8000001000c */
[----:B-----5:R-:W-:Y:S01]  /*1ee0*/  FFMA.FTZ R29, R14, R8, R9 ;  /* 0x000000080e1d7223 */ /* 0x020fe20000010009 */
[----:B------:R-:W-:Y:S06]  /*1ef0*/  BAR.SYNC.DEFER_BLOCKING 0x0 ;  /* 0x0000000000007b1d */ /* 0x000fec0000010000 */
.L_x_361:
[----:B------:R-:W-:-:S04]  /*1f00*/  UIADD3 UR4, UPT, UPT, UR4, 0x8, URZ ;  /* 0x0000000804047890 */ /* 0x000fc8000fffe0ff */
[----:B------:R-:W-:-:S09]  /*1f10*/  UISETP.GE.AND UP0, UPT, UR4, UR11, UPT ;  /* 0x0000000b0400728c */ /* 0x000fd2000bf06270 */
[----:B------:R-:W-:Y:S05]  /*1f20*/  BRA.U !UP0, `(.L_x_362) ;  /* 0xffffffe508747547 */ /* 0x000fea000b83ffff */
.L_x_360:
[----:B------:R-:W0:Y:S01]  /*1f30*/  LDCU UR4, c[0x0][0x3c8] ;  /* 0x00007900ff0477ac */ /* 0x000e220008000800 */
[----:B------:R-:W0:Y:S02]  /*1f40*/  LDCU UR6, c[0x0][0x3bc] ;  /* 0x00007780ff0677ac */ /* 0x000e240008000800 */
[----:B0-----:R-:W-:-:S06]  /*1f50*/  UIMAD UR4, UR4, UR6, URZ ;  /* 0x00000006040472a4 */ /* 0x001fcc000f8e02ff */
[----:B-----5:R-:W-:-:S13]  /*1f60*/  ISETP.GE.AND P0, PT, R30, UR4, PT ;  /* 0x000000041e007c0c */ /* 0x020fda000bf06270 */
[----:B------:R-:W-:Y:S05]  /*1f70*/  @P0 EXIT ;  /* 0x000000000000094d */ /* 0x000fea0003800000 */
[----:B-1----:R-:W0:Y:S01]  /*1f80*/  S2R R5, SR_TID.X ;  /* 0x0000000000057919 */ /* 0x002e220000002100 */
        /* <DEDUP_REMOVED lines=10> */
.L_x_363:
        /* <DEDUP_REMOVED lines=13> */
.L_x_1212:


//--------------------- .text._Z8moe_q6_KIN3c104HalfELb1EEvPKvS3_PT_PKiS7_S7_iiiiiii --------------------------
	.section	.text._Z8moe_q6_KIN3c104HalfELb1EEvPKvS3_PT_PKiS7_S7_iiiiiii,"ax",@progbits
	.align	128
.text._Z8moe_q6_KIN3c104HalfELb1EEvPKvS3_PT_PKiS7_S7_iiiiiii:
        .type           _Z8moe_q6_KIN3c104HalfELb1EEvPKvS3_PT_PKiS7_S7_iiiiiii,@function
        .size           _Z8moe_q6_KIN3c104HalfELb1EEvPKvS3_PT_PKiS7_S7_iiiiiii,(.L_x_1213 - _Z8moe_q6_KIN3c104HalfELb1EEvPKvS3_PT_PKiS7_S7_iiiiiii)
        .other          _Z8moe_q6_KIN3c104HalfELb1EEvPKvS3_PT_PKiS7_S7_iiiiiii,@"STO_CUDA_ENTRY STV_DEFAULT"
_Z8moe_q6_KIN3c104HalfELb1EEvPKvS3_PT_PKiS7_S7_iiiiiii:
        /* <DEDUP_REMOVED lines=789> */
.L_x_365:
[----:B------:R-:W-:Y:S05]  /*3150*/  BRA.U !UP0, `(.L_x_364) ;  /* 0x0000002908587547 */ /* 0x000fea000b800000 */
[----:B------:R-:W0:Y:S01]  /*3160*/  LDCU UR19, c[0x0][0x3bc] ;  /* 0x00007780ff1377ac */ /* 0x000e220008000800 */
[----:B------:R-:W1:Y:S01]  /*3170*/  LDCU UR18, c[0x0][0x3b4] ;  /* 0x00007680ff1277ac */ /* 0x000e620008000800 */
[----:B------:R-:W-:-:S05]  /*3180*/  UMOV UR15, 0x1 ;  /* 0x00000001000f7882 */ /* 0x000fca0000000000 */
.L_x_367:
        /* <DEDUP_REMOVED lines=656> */
.L_x_366:
[----:B------:R-:W-:-:S04]  /*5a90*/  UIADD3 UR15, UPT, UPT, UR15, 0x1, URZ ;  /* 0x000000010f0f7890 */ /* 0x000fc8000fffe0ff */
[----:B------:R-:W-:-:S09]  /*5aa0*/  UISETP.NE.AND UP0, UPT, UR15, UR10, UPT ;  /* 0x0000000a0f00728c */ /* 0x000fd2000bf05270 */
[----:B------:R-:W-:Y:S05]  /*5ab0*/  BRA.U UP0, `(.L_x_367) ;  /* 0xffffffd500b47547 */ /* 0x000fea000b83ffff */
.L_x_364:
        /* <DEDUP_REMOVED lines=12> */
[----:B------:R-:W-:-:S03]  /*5b80*/  F2FP.F16.F32.PACK_AB R28, RZ, R28 ;  /* 0x0000001cff1c723e */ /* 0x000fc600000000ff */
[----:B0-----:R-:W-:-:S05]  /*5b90*/  IMAD.WIDE.U32 R2, R5, 0x2, R2 ;  /* 0x0000000205027825 */ /* 0x001fca00078e0002 */
[----:B------:R-:W-:Y:S01]  /*5ba0*/  STG.E.U16 desc[UR16][R2.64], R28 ;  /* 0x0000001c02007986 */ /* 0x000fe2000c101510 */
[----:B------:R-:W-:Y:S05]  /*5bb0*/  EXIT ;  /* 0x000000000000794d */ /* 0x000fea0003800000 */
.L_x_368:
        /* <DEDUP_REMOVED lines=12> */
.L_x_1213:


//--------------------- .text._Z8moe_q6_KIN3c104HalfELb0EEvPKvS3_PT_PKiS7_S7_iiiiiii --------------------------
	.section	.text._Z8moe_q6_KIN3c104HalfELb0EEvPKvS3_PT_PKiS7_S7_iiiiiii,"ax",@progbits
	.align	128
.text._Z8moe_q6_KIN3c104HalfELb0EEvPKvS3_PT_PKiS7_S7_iiiiiii:
        .type           _Z8moe_q6_KIN3c104HalfELb0EEvPKvS3_PT_PKiS7_S7_iiiiiii,@function
        .size           _Z8moe_q6_KIN3c104HalfELb0EEvPKvS3_PT_PKiS7_S7_iiiiiii,(.L_x_1214 - _Z8moe_q6_KIN3c104HalfELb0EEvPKvS3_PT_PKiS7_S7_iiiiiii)
        .other          _Z8moe_q6_KIN3c104HalfELb0EEvPKvS3_PT_PKiS7_S7_iiiiiii,@"STO_CUDA_ENTRY STV_DEFAULT"
_Z8moe_q6_KIN3c104HalfELb0EEvPKvS3_PT_PKiS7_S7_iiiiiii:
        /* <DEDUP_REMOVED lines=722> */
.L_x_370:
[----:B------:R-:W-:Y:S05]  /*2d20*/  @!P2 BRA `(.L_x_369) ;  /* 0x000000280054a947 */ /* 0x000fea0003800000 */
[----:B------:R-:W0:Y:S01]  /*2d30*/  LDCU UR16, c[0x0][0x3bc] ;  /* 0x00007780ff1077ac */ /* 0x000e220008000800 */
[----:B------:R-:W1:Y:S01]  /*2d40*/  LDCU UR15, c[0x0][0x3b4] ;  /* 0x00007680ff0f77ac */ /* 0x000e620008000800 */
[----:B------:R-:W-:-:S05]  /*2d50*/  UMOV UR11, 0x1 ;  /* 0x00000001000b7882 */ /* 0x000fca0000000000 */
.L_x_372:
        /* <DEDUP_REMOVED lines=655> */
.L_x_371:
[----:B------:R-:W-:-:S06]  /*5650*/  UIADD3 UR11, UPT, UPT, UR11, 0x1, URZ ;  /* 0x000000010b0b7890 */ /* 0x000fcc000fffe0ff */
[----:B------:R-:W-:-:S13]  /*5660*/  ISETP.NE.AND P0, PT, R4, UR11, PT ;  /* 0x0000000b04007c0c */ /* 0x000fda000bf05270 */
[----:B------:R-:W-:Y:S05]  /*5670*/  @P0 BRA `(.L_x_372) ;  /* 0xffffffd400b80947 */ /* 0x000fea000383ffff */
.L_x_369:
        /* <DEDUP_REMOVED lines=12> */
[----:B------:R-:W-:-:S03]  /*5740*/  F2FP.F16.F32.PACK_AB R0, RZ, R2 ;  /* 0x00000002ff00723e */ /* 0x000fc600000000ff */
[----:B-1----:R-:W-:-:S05]  /*5750*/  IMAD.WIDE.U32 R2, R3, 0x2, R4 ;  /* 0x0000000203027825 */ /* 0x002fca00078e0004 */
[----:B------:R-:W-:Y:S01]  /*5760*/  STG.E.U16 desc[UR12][R2.64], R0 ;  /* 0x0000000002007986 */ /* 0x000fe2000c10150c */
[----:B------:R-:W-:Y:S05]  /*5770*/  EXIT ;  /* 0x000000000000794d */ /* 0x000fea0003800000 */
.L_x_373:
        /* <DEDUP_REMOVED lines=16> */
.L_x_1214:


//--------------------- .text._Z8moe_q5_KIN3c104HalfELb1EEvPKvS3_PT_PKiS7_S7_iiiiiii --------------------------
	.section	.text._Z8moe_q5_KIN3c104HalfELb1EEvPKvS3_PT_PKiS7_S7_iiiiiii,"ax",@progbits
	.align	128
.text._Z8moe_q5_KIN3c104HalfELb1EEvPKvS3_PT_PKiS7_S7_iiiiiii:
        .type           _Z8moe_q5_KIN3c104HalfELb1EEvPKvS3_PT_PKiS7_S7_iiiiiii,@function
        .size           _Z8moe_q5_KIN3c104HalfELb1EEvPKvS3_PT_PKiS7_S7_iiiiiii,(.L_x_1215 - _Z8moe_q5_KIN3c104HalfELb1EEvPKvS3_PT_PKiS7_S7_iiiiiii)
        .other          _Z8moe_q5_KIN3c104HalfELb1EEvPKvS3_PT_PKiS7_S7_iiiiiii,@"STO_CUDA_ENTRY STV_DEFAULT"
_Z8moe_q5_KIN3c104HalfELb1EEvPKvS3_PT_PKiS7_S7_iiiiiii:
        /* <DEDUP_REMOVED lines=694> */
.L_x_375:
[----:B------:R-:W-:Y:S05]  /*2b60*/  BRA.U !UP0, `(.L_x_374) ;  /* 0x0000002108e07547 */ /* 0x000fea000b800000 */
[----:B------:R-:W0:Y:S01]  /*2b70*/  LDCU UR19, c[0x0][0x3bc] ;  /* 0x00007780ff1377ac */ /* 0x000e220008000800 */
[----:B------:R-:W1:Y:S01]  /*2b80*/  LDCU UR18, c[0x0][0x3b4] ;  /* 0x00007680ff1277ac */ /* 0x000e620008000800 */
[----:B------:R-:W-:-:S05]  /*2b90*/  UMOV UR15, 0x1 ;  /* 0x00000001000f7882 */ /* 0x000fca0000000000 */
.L_x_377:
        /* <DEDUP_REMOVED lines=562> */
.L_x_376:
[----:B------:R-:W-:-:S04]  /*4ec0*/  UIADD3 UR15, UPT, UPT, UR15, 0x1, URZ ;  /* 0x000000010f0f7890 */ /* 0x000fc8000fffe0ff */
[----:B------:R-:W-:-:S09]  /*4ed0*/  UISETP.NE.AND UP0, UPT, UR15, UR10, UPT ;  /* 0x0000000a0f00728c */ /* 0x000fd2000bf05270 */
[----:B------:R-:W-:Y:S05]  /*4ee0*/  BRA.U UP0, `(.L_x_377) ;  /* 0xffffffdd002c7547 */ /* 0x000fea000b83ffff */
.L_x_374:
        /* <DEDUP_REMOVED lines=16> */
.L_x_378:
        /* <DEDUP_REMOVED lines=9> */
.L_x_1215:


//--------------------- .text._Z8moe_q5_KIN3c104HalfELb0EEvPKvS3_PT_PKiS7_S7_iiiiiii --------------------------
	.section	.text._Z8moe_q5_KIN3c104HalfELb0EEvPKvS3_PT_PKiS7_S7_iiiiiii,"ax",@progbits
	.align	128
.text._Z8moe_q5_KIN3c104HalfELb0EEvPKvS3_PT_PKiS7_S7_iiiiiii:
        .type           _Z8moe_q5_KIN3c104HalfELb0EEvPKvS3_PT_PKiS7_S7_iiiiiii,@function
        .size           _Z8moe_q5_KIN3c104HalfELb0EEvPKvS3_PT_PKiS7_S7_iiiiiii,(.L_x_1216 - _Z8moe_q5_KIN3c104HalfELb0EEvPKvS3_PT_PKiS7_S7_iiiiiii)
        .other          _Z8moe_q5_KIN3c104HalfELb0EEvPKvS3_PT_PKiS7_S7_iiiiiii,@"STO_CUDA_ENTRY STV_DEFAULT"
_Z8moe_q5_KIN3c104HalfELb0EEvPKvS3_PT_PKiS7_S7_iiiiiii:
        /* <DEDUP_REMOVED lines=625> */
.L_x_380:
[----:B------:R-:W-:Y:S05]  /*2710*/  @!P2 BRA `(.L_x_379) ;  /* 0x000000200088a947 */ /* 0x000fea0003800000 */
[----:B------:R-:W0:Y:S01]  /*2720*/  LDCU UR13, c[0x0][0x3bc] ;  /* 0x00007780ff0d77ac */ /* 0x000e220008000800 */
[----:B------:R-:W1:Y:S01]  /*2730*/  LDCU UR12, c[0x0][0x3b4] ;  /* 0x00007680ff0c77ac */ /* 0x000e620008000800 */
[----:B------:R-:W-:-:S05]  /*2740*/  UMOV UR9, 0x1 ;  /* 0x0000000100097882 */ /* 0x000fca0000000000 */
.L_x_382:
        /* <DEDUP_REMOVED lines=540> */
.L_x_381:
[----:B------:R-:W-:-:S06]  /*4910*/  UIADD3 UR9, UPT, UPT, UR9, 0x1, URZ ;  /* 0x0000000109097890 */ /* 0x000fcc000fffe0ff */
[----:B------:R-:W-:-:S13]  /*4920*/  ISETP.NE.AND P0, PT, R8, UR9, PT ;  /* 0x0000000908007c0c */ /* 0x000fda000bf05270 */
[----:B------:R-:W-:Y:S05]  /*4930*/  @P0 BRA `(.L_x_382) ;  /* 0xffffffdc00840947 */ /* 0x000fea000383ffff */
.L_x_379:
        /* <DEDUP_REMOVED lines=16> */
.L_x_383:
        /* <DEDUP_REMOVED lines=12> */
.L_x_1216:


//--------------------- .text._Z8moe_q4_KIN3c104HalfELb1EEvPKvS3_PT_PKiS7_S7_iiiiiii --------------------------
	.section	.text._Z8moe_q4_KIN3c104HalfELb1EEvPKvS3_PT_PKiS7_S7_iiiiiii,"ax",@progbits
	.align	128
.text._Z8moe_q4_KIN3c104HalfELb1EEvPKvS3_PT_PKiS7_S7_iiiiiii:
        .type           _Z8moe_q4_KIN3c104HalfELb1EEvPKvS3_PT_PKiS7_S7_iiiiiii,@function
        .size           _Z8moe_q4_KIN3c104HalfELb1EEvPKvS3_PT_PKiS7_S7_iiiiiii,(.L_x_1217 - _Z8moe_q4_KIN3c104HalfELb1EEvPKvS3_PT_PKiS7_S7_iiiiiii)
        .other          _Z8moe_q4_KIN3c104HalfELb1EEvPKvS3_PT_PKiS7_S7_iiiiiii,@"STO_CUDA_ENTRY STV_DEFAULT"
_Z8moe_q4_KIN3c104HalfELb1EEvPKvS3_PT_PKiS7_S7_iiiiiii:
        /* <DEDUP_REMOVED lines=635> */
.L_x_385:
[----:B------:R-:W-:Y:S05]  /*27b0*/  BRA.U !UP0, `(.L_x_384) ;  /* 0x0000001d08fc7547 */ /* 0x000fea000b800000 */
[----:B------:R-:W0:Y:S01]  /*27c0*/  LDCU UR19, c[0x0][0x3bc] ;  /* 0x00007780ff1377ac */ /* 0x000e220008000800 */
[----:B------:R-:W1:Y:S01]  /*27d0*/  LDCU UR18, c[0x0][0x3b4] ;  /* 0x00007680ff1277ac */ /* 0x000e620008000800 */
[----:B------:R-:W-:-:S05]  /*27e0*/  UMOV UR15, 0x1 ;  /* 0x00000001000f7882 */ /* 0x000fca0000000000 */
.L_x_387:
        /* <DEDUP_REMOVED lines=505> */
.L_x_386:
[----:B------:R-:W-:-:S04]  /*4780*/  UIADD3 UR15, UPT, UPT, UR15, 0x1, URZ ;  /* 0x000000010f0f7890 */ /* 0x000fc8000fffe0ff */
[----:B------:R-:W-:-:S09]  /*4790*/  UISETP.NE.AND UP0, UPT, UR15, UR10, UPT ;  /* 0x0000000a0f00728c */ /* 0x000fd2000bf05270 */
[----:B------:R-:W-:Y:S05]  /*47a0*/  BRA.U UP0, `(.L_x_387) ;  /* 0xffffffe100107547 */ /* 0x000fea000b83ffff */
.L_x_384:
        /* <DEDUP_REMOVED lines=16> */
.L_x_388:
        /* <DEDUP_REMOVED lines=13> */
.L_x_1217:


//--------------------- .text._Z8moe_q4_KIN3c104HalfELb0EEvPKvS3_PT_PKiS7_S7_iiiiiii --------------------------
	.section	.text._Z8moe_q4_KIN3c104HalfELb0EEvPKvS3_PT_PKiS7_S7_iiiiiii,"ax",@progbits
	.align	128
.text._Z8moe_q4_KIN3c104HalfELb0EEvPKvS3_PT_PKiS7_S7_iiiiiii:
        .type           _Z8moe_q4_KIN3c104HalfELb0EEvPKvS3_PT_PKiS7_S7_iiiiiii,@function
        .size           _Z8moe_q4_KIN3c104HalfELb0EEvPKvS3_PT_PKiS7_S7_iiiiiii,(.L_x_1218 - _Z8moe_q4_KIN3c104HalfELb0EEvPKvS3_PT_PKiS7_S7_iiiiiii)
        .other          _Z8moe_q4_KIN3c104HalfELb0EEvPKvS3_PT_PKiS7_S7_iiiiiii,@"STO_CUDA_ENTRY STV_DEFAULT"
_Z8moe_q4_KIN3c104HalfELb0EEvPKvS3_PT_PKiS7_S7_iiiiiii:
        /* <DEDUP_REMOVED lines=566> */
.L_x_390:
[----:B------:R-:W-:Y:S05]  /*2360*/  @!P2 BRA `(.L_x_389) ;  /* 0x0000001c00d0a947 */ /* 0x000fea0003800000 */
[----:B------:R-:W-:Y:S01]  /*2370*/  LOP3.LUT R18, R3, 0x3, RZ, 0xc0, !PT ;  /* 0x0000000303127812 */ /* 0x000fe200078ec0ff */
[----:B------:R-:W0:Y:S01]  /*2380*/  LDCU UR11, c[0x0][0x3bc] ;  /* 0x00007780ff0b77ac */ /* 0x000e220008000800 */
[----:B------:R-:W-:Y:S02]  /*2390*/  MOV R31, 0x1 ;  /* 0x00000001001f7802 */ /* 0x000fe40000000f00 */
[----:B------:R-:W-:Y:S01]  /*23a0*/  ISETP.NE.AND P2, PT, R18, RZ, PT ;  /* 0x000000ff1200720c */ /* 0x000fe20003f45270 */
[----:B------:R-:W1:-:S12]  /*23b0*/  LDCU UR9, c[0x0][0x3b4] ;  /* 0x00007680ff0977ac */ /* 0x000e580008000800 */
.L_x_392:
        /* <DEDUP_REMOVED lines=492> */
.L_x_391:
[----:B------:R-:W-:-:S05]  /*4280*/  VIADD R31, R31, 0x1 ;  /* 0x000000011f1f7836 */ /* 0x000fca0000000000 */
[----:B------:R-:W-:-:S13]  /*4290*/  ISETP.NE.AND P0, PT, R31, R4, PT ;  /* 0x000000041f00720c */ /* 0x000fda0003f05270 */
[----:B------:R-:W-:Y:S05]  /*42a0*/  @P0 BRA `(.L_x_392) ;  /* 0xffffffe000440947 */ /* 0x000fea000383ffff */
.L_x_389:
        /* <DEDUP_REMOVED lines=12> */
[----:B------:R-:W-:-:S03]  /*4370*/  F2FP.F16.F32.PACK_AB R0, RZ, R2 ;  /* 0x00000002ff00723e */ /* 0x000fc600000000ff */
[----:B0-----:R-:W-:-:S05]  /*4380*/  IMAD.WIDE.U32 R2, R3, 0x2, R4 ;  /* 0x0000000203027825 */ /* 0x001fca00078e0004 */
[----:B------:R-:W-:Y:S01]  /*4390*/  STG.E.U16 desc[UR14][R2.64], R0 ;  /* 0x0000000002007986 */ /* 0x000fe2000c10150e */
[----:B------:R-:W-:Y:S05]  /*43a0*/  EXIT ;  /* 0x000000000000794d */ /* 0x000fea0003800000 */
.L_x_393:
        /* <DEDUP_REMOVED lines=13> */
.L_x_1218:


//--------------------- .text._Z8moe_q3_KIN3c104HalfELb1EEvPKvS3_PT_PKiS7_S7_iiiiiii --------------------------
	.section	.text._Z8moe_q3_KIN3c104HalfELb1EEvPKvS3_PT_PKiS7_S7_iiiiiii,"ax",@progbits
	.align	128
.text._Z8moe_q3_KIN3c104HalfELb1EEvPKvS3_PT_PKiS7_S7_iiiiiii:
        .type           _Z8moe_q3_KIN3c104HalfELb1EEvPKvS3_PT_PKiS7_S7_iiiiiii,@function
        .size           _Z8moe_q3_KIN3c104HalfELb1EEvPKvS3_PT_PKiS7_S7_iiiiiii,(.L_x_1219 - _Z8moe_q3_KIN3c104HalfELb1EEvPKvS3_PT_PKiS7_S7_iiiiiii)
        .other          _Z8moe_q3_KIN3c104HalfELb1EEvPKvS3_PT_PKiS7_S7_iiiiiii,@"STO_CUDA_ENTRY STV_DEFAULT"
_Z8moe_q3_KIN3c104HalfELb1EEvPKvS3_PT_PKiS7_S7_iiiiiii:
        /* <DEDUP_REMOVED lines=125> */
.L_x_400:
        /* <DEDUP_REMOVED lines=294> */
.L_x_396:
        /* <DEDUP_REMOVED lines=192> */
.L_x_397:
        /* <DEDUP_REMOVED lines=187> */
.L_x_398:
        /* <DEDUP_REMOVED lines=181> */
.L_x_399:
        /* <DEDUP_REMOVED lines=162> */
.L_x_395:
[----:B------:R-:W-:-:S04]  /*4750*/  UIADD3 UR4, UPT, UPT, UR4, 0x2, URZ ;  /* 0x0000000204047890 */ /* 0x000fc8000fffe0ff */
[----:B------:R-:W-:-:S09]  /*4760*/  UISETP.GE.AND UP0, UPT, UR4, UR7, UPT ;  /* 0x000000070400728c */ /* 0x000fd2000bf06270 */
[----:B------:R-:W-:Y:S05]  /*4770*/  BRA.U !UP0, `(.L_x_400) ;  /* 0xffffffc108147547 */ /* 0x000fea000b83ffff */
.L_x_394:
        /* <DEDUP_REMOVED lines=16> */
.L_x_401:
        /* <DEDUP_REMOVED lines=16> */
.L_x_1219:


//--------------------- .text._Z8moe_q3_KIN3c104HalfELb0EEvPKvS3_PT_PKiS7_S7_iiiiiii --------------------------
	.section	.text._Z8moe_q3_KIN3c104HalfELb0EEvPKvS3_PT_PKiS7_S7_iiiiiii,"ax",@progbits
	.align	128
.text._Z8moe_q3_KIN3c104HalfELb0EEvPKvS3_PT_PKiS7_S7_iiiiiii:
        .type           _Z8moe_q3_KIN3c104HalfELb0EEvPKvS3_PT_PKiS7_S7_iiiiiii,@function
        .size           _Z8moe_q3_KIN3c104HalfELb0EEvPKvS3_PT_PKiS7_S7_iiiiiii,(.L_x_1220 - _Z8moe_q3_KIN3c104HalfELb0EEvPKvS3_PT_PKiS7_S7_iiiiiii)
        .other          _Z8moe_q3_KIN3c104HalfELb0EEvPKvS3_PT_PKiS7_S7_iiiiiii,@"STO_CUDA_ENTRY STV_DEFAULT"
_Z8moe_q3_KIN3c104HalfELb0EEvPKvS3_PT_PKiS7_S7_iiiiiii:
        /* <DEDUP_REMOVED lines=110> */
.L_x_408:
        /* <DEDUP_REMOVED lines=231> */
.L_x_404:
        /* <DEDUP_REMOVED lines=193> */
.L_x_405:
        /* <DEDUP_REMOVED lines=187> */
.L_x_406:
        /* <DEDUP_REMOVED lines=181> */
.L_x_407:
        /* <DEDUP_REMOVED lines=162> */
.L_x_403:
[----:B------:R-:W-:-:S04]  /*4280*/  UIADD3 UR4, UPT, UPT, UR4, 0x2, URZ ;  /* 0x0000000204047890 */ /* 0x000fc8000fffe0ff */
[----:B------:R-:W-:-:S09]  /*4290*/  UISETP.GE.AND UP0, UPT, UR4, UR7, UPT ;  /* 0x000000070400728c */ /* 0x000fd2000bf06270 */
[----:B------:R-:W-:Y:S05]  /*42a0*/  BRA.U !UP0, `(.L_x_408) ;  /* 0xffffffc5080c7547 */ /* 0x000fea000b83ffff */
.L_x_402:
        /* <DEDUP_REMOVED lines=16> */
.L_x_409:
        /* <DEDUP_REMOVED lines=13> */
.L_x_1220:


//--------------------- .text._Z8moe_q2_KIN3c104HalfELb1EEvPKvS3_PT_PKiS7_S7_iiiiiii --------------------------
	.section	.text._Z8moe_q2_KIN3c104HalfELb1EEvPKvS3_PT_PKiS7_S7_iiiiiii,"ax",@progbits
	.align	128
.text._Z8moe_q2_KIN3c104HalfELb1EEvPKvS3_PT_PKiS7_S7_iiiiiii:
        .type           _Z8moe_q2_KIN3c104HalfELb1EEvPKvS3_PT_PKiS7_S7_iiiiiii,@function
        .size           _Z8moe_q2_KIN3c104HalfELb1EEvPKvS3_PT_PKiS7_S7_iiiiiii,(.L_x_1221 - _Z8moe_q2_KIN3c104HalfELb1EEvPKvS3_PT_PKiS7_S7_iiiiiii)
        .other          _Z8moe_q2_KIN3c104HalfELb1EEvPKvS3_PT_PKiS7_S7_iiiiiii,@"STO_CUDA_ENTRY STV_DEFAULT"
_Z8moe_q2_KIN3c104HalfELb1EEvPKvS3_PT_PKiS7_S7_iiiiiii:
        /* <DEDUP_REMOVED lines=157> */
.L_x_412:
        /* <DEDUP_REMOVED lines=1086> */
.L_x_411:
[----:B------:R-:W-:-:S04]  /*4db0*/  UIADD3 UR4, UPT, UPT, UR4, 0x2, URZ ;  /* 0x0000000204047890 */ /* 0x000fc8000fffe0ff */
[----:B------:R-:W-:-:S09]  /*4dc0*/  UISETP.GE.AND UP0, UPT, UR4, UR11, UPT ;  /* 0x0000000b0400728c */ /* 0x000fd2000bf06270 */
[----:B------:R-:W-:Y:S05]  /*4dd0*/  BRA.U !UP0, `(.L_x_412) ;  /* 0xffffffb908fc7547 */ /* 0x000fea000b83ffff */
.L_x_410:
        /* <DEDUP_REMOVED lines=16> */
.L_x_413:
        /* <DEDUP_REMOVED lines=10> */
.L_x_1221:


//--------------------- .text._Z8moe_q2_KIN3c104HalfELb0EEvPKvS3_PT_PKiS7_S7_iiiiiii --------------------------
	.section	.text._Z8moe_q2_KIN3c104HalfELb0EEvPKvS3_PT_PKiS7_S7_iiiiiii,"ax",@progbits
	.align	128
.text._Z8moe_q2_KIN3c104HalfELb0EEvPKvS3_PT_PKiS7_S7_iiiiiii:
        .type           _Z8moe_q2_KIN3c104HalfELb0EEvPKvS3_PT_PKiS7_S7_iiiiiii,@function
        .size           _Z8moe_q2_KIN3c104HalfELb0EEvPKvS3_PT_PKiS7_S7_iiiiiii,(.L_x_1222 - _Z8moe_q2_KIN3c104HalfELb0EEvPKvS3_PT_PKiS7_S7_iiiiiii)
        .other          _Z8moe_q2_KIN3c104HalfELb0EEvPKvS3_PT_PKiS7_S7_iiiiiii,@"STO_CUDA_ENTRY STV_DEFAULT"
_Z8moe_q2_KIN3c104HalfELb0EEvPKvS3_PT_PKiS7_S7_iiiiiii:
        /* <DEDUP_REMOVED lines=88> */
.L_x_416:
        /* <DEDUP_REMOVED lines=1096> */
.L_x_415:
[----:B------:R-:W-:-:S04]  /*4a00*/  UIADD3 UR4, UPT, UPT, UR4, 0x2, URZ ;  /* 0x0000000204047890 */ /* 0x000fc8000fffe0ff */
[----:B------:R-:W-:-:S09]  /*4a10*/  UISETP.GE.AND UP0, UPT, UR4, UR10, UPT ;  /* 0x0000000a0400728c */ /* 0x000fd2000bf06270 */
[----:B------:R-:W-:Y:S05]  /*4a20*/  BRA.U !UP0, `(.L_x_416) ;  /* 0xffffffb908d47547 */ /* 0x000fea000b83ffff */
.L_x_414:
        /* <DEDUP_REMOVED lines=16> */
.L_x_417:
        /* <DEDUP_REMOVED lines=13> */
.L_x_1222:


//--------------------- .text._Z8moe_q8_0IN3c104HalfELb1EEvPKvS3_PT_PKiS7_S7_iiiiiii --------------------------
	.section	.text._Z8moe_q8_0IN3c104HalfELb1EEvPKvS3_PT_PKiS7_S7_iiiiiii,"ax",@progbits
	.align	128
.text._Z8moe_q8_0IN3c104HalfELb1EEvPKvS3_PT_PKiS7_S7_iiiiiii:
        .type           _Z8moe_q8_0IN3c104HalfELb1EEvPKvS3_PT_PKiS7_S7_iiiiiii,@function
        .size           _Z8moe_q8_0IN3c104HalfELb1EEvPKvS3_PT_PKiS7_S7_iiiiiii,(.L_x_1223 - _Z8moe_q8_0IN3c104HalfELb1EEvPKvS3_PT_PKiS7_S7_iiiiiii)
        .other          _Z8moe_q8_0IN3c104HalfELb1EEvPKvS3_PT_PKiS7_S7_iiiiiii,@"STO_CUDA_ENTRY STV_DEFAULT"
_Z8moe_q8_0IN3c104HalfELb1EEvPKvS3_PT_PKiS7_S7_iiiiiii:
        /* <DEDUP_REMOVED lines=142> */
.L_x_420:
        /* <DEDUP_REMOVED lines=219> */
.L_x_419:
        /* <DEDUP_REMOVED lines=8> */
.L_x_418:
        /* <DEDUP_REMOVED lines=17> */
.L_x_421:
        /* <DEDUP_REMOVED lines=14> */
.L_x_1223:


//--------------------- .text._Z8moe_q8_0IN3c104HalfELb0EEvPKvS3_PT_PKiS7_S7_iiiiiii --------------------------
	.section	.text._Z8moe_q8_0IN3c104HalfELb0EEvPKvS3_PT_PKiS7_S7_iiiiiii,"ax",@progbits
	.align	128
.text._Z8moe_q8_0IN3c104HalfELb0EEvPKvS3_PT_PKiS7_S7_iiiiiii:
        .type           _Z8moe_q8_0IN3c104HalfELb0EEvPKvS3_PT_PKiS7_S7_iiiiiii,@function
        .size           _Z8moe_q8_0IN3c104HalfELb0EEvPKvS3_PT_PKiS7_S7_iiiiiii,(.L_x_1224 - _Z8moe_q8_0IN3c104HalfELb0EEvPKvS3_PT_PKiS7_S7_iiiiiii)
        .other          _Z8moe_q8_0IN3c104HalfELb0EEvPKvS3_PT_PKiS7_S7_iiiiiii,@"STO_CUDA_ENTRY STV_DEFAULT"
_Z8moe_q8_0IN3c104HalfELb0EEvPKvS3_PT_PKiS7_S7_iiiiiii:
        /* <DEDUP_REMOVED lines=80> */
.L_x_424:
        /* <DEDUP_REMOVED lines=218> */
.L_x_423:
        /* <DEDUP_REMOVED lines=8> */
.L_x_422:
        /* <DEDUP_REMOVED lines=16> */
.L_x_425:
        /* <DEDUP_REMOVED lines=14> */
.L_x_1224:


//--------------------- .text._Z8moe_q5_1IN3c104HalfELb1EEvPKvS3_PT_PKiS7_S7_iiiiiii --------------------------
	.section	.text._Z8moe_q5_1IN3c104HalfELb1EEvPKvS3_PT_PKiS7_S7_iiiiiii,"ax",@progbits
	.align	128
.text._Z8moe_q5_1IN3c104HalfELb1EEvPKvS3_PT_PKiS7_S7_iiiiiii:
        .type           _Z8moe_q5_1IN3c104HalfELb1EEvPKvS3_PT_PKiS7_S7_iiiiiii,@function
        .size           _Z8moe_q5_1IN3c104HalfELb1EEvPKvS3_PT_PKiS7_S7_iiiiiii,(.L_x_1225 - _Z8moe_q5_1IN3c104HalfELb1EEvPKvS3_PT_PKiS7_S7_iiiiiii)
        .other          _Z8moe_q5_1IN3c104HalfELb1EEvPKvS3_PT_PKiS7_S7_iiiiiii,@"STO_CUDA_ENTRY STV_DEFAULT"
_Z8moe_q5_1IN3c104HalfELb1EEvPKvS3_PT_PKiS7_S7_iiiiiii:
        /* <DEDUP_REMOVED lines=139> */
.L_x_428:
        /* <DEDUP_REMOVED lines=528> */
.L_x_427:
[----:B------:R-:W-:-:S04]  /*29b0*/  UIADD3 UR4, UPT, UPT, UR4, 0x8, URZ ;  /* 0x0000000804047890 */ /* 0x000fc8000fffe0ff */
[----:B------:R-:W-:-:S09]  /*29c0*/  UISETP.GE.AND UP0, UPT, UR4, UR10, UPT ;  /* 0x0000000a0400728c */ /* 0x000fd2000bf06270 */
[----:B------:R-:W-:Y:S05]  /*29d0*/  BRA.U !UP0, `(.L_x_428) ;  /* 0xffffffdd08b47547 */ /* 0x000fea000b83ffff */
.L_x_426:
        /* <DEDUP_REMOVED lines=16> */
.L_x_429:
        /* <DEDUP_REMOVED lines=10> */
.L_x_1225:


//--------------------- .text._Z8moe_q5_1IN3c104HalfELb0EEvPKvS3_PT_PKiS7_S7_iiiiiii --------------------------
	.section	.text._Z8moe_q5_1IN3c104HalfELb0EEvPKvS3_PT_PKiS7_S7_iiiiiii,"ax",@progbits
	.align	128
.text._Z8moe_q5_1IN3c104HalfELb0EEvPKvS3_PT_PKiS7_S7_iiiiiii:
        .type           _Z8moe_q5_1IN3c104HalfELb0EEvPKvS3_PT_PKiS7_S7_iiiiiii,@function
        .size           _Z8moe_q5_1IN3c104HalfELb0EEvPKvS3_PT_PKiS7_S7_iiiiiii,(.L_x_1226 - _Z8moe_q5_1IN3c104HalfELb0EEvPKvS3_PT_PKiS7_S7_iiiiiii)
        .other          _Z8moe_q5_1IN3c104HalfELb0EEvPKvS3_PT_PKiS7_S7_iiiiiii,@"STO_CUDA_ENTRY STV_DEFAULT"
_Z8moe_q5_1IN3c104HalfELb0EEvPKvS3_PT_PKiS7_S7_iiiiiii:
        /* <DEDUP_REMOVED lines=81> */
.L_x_432:
        /* <DEDUP_REMOVED lines=524> */
.L_x_431:
[----:B------:R-:W-:-:S04]  /*25d0*/  UIADD3 UR4, UPT, UPT, UR4, 0x8, URZ ;  /* 0x0000000804047890 */ /* 0x000fc8000fffe0ff */
[----:B------:R-:W-:-:S09]  /*25e0*/  UISETP.GE.AND UP0, UPT, UR4, UR11, UPT ;  /* 0x0000000b0400728c */ /* 0x000fd2000bf06270 */
[----:B------:R-:W-:Y:S05]  /*25f0*/  BRA.U !UP0, `(.L_x_432) ;  /* 0xffffffdd08c47547 */ /* 0x000fea000b83ffff */
.L_x_430:
        /* <DEDUP_REMOVED lines=16> */
.L_x_433:
        /* <DEDUP_REMOVED lines=16> */
.L_x_1226:


//--------------------- .text._Z8moe_q5_0IN3c104HalfELb1EEvPKvS3_PT_PKiS7_S7_iiiiiii --------------------------
	.section	.text._Z8moe_q5_0IN3c104HalfELb1EEvPKvS3_PT_PKiS7_S7_iiiiiii,"ax",@progbits
	.align	128
.text._Z8moe_q5_0IN3c104HalfELb1EEvPKvS3_PT_PKiS7_S7_iiiiiii:
        .type           _Z8moe_q5_0IN3c104HalfELb1EEvPKvS3_PT_PKiS7_S7_iiiiiii,@function
        .size           _Z8moe_q5_0IN3c104HalfELb1EEvPKvS3_PT_PKiS7_S7_iiiiiii,(.L_x_1227 - _Z8moe_q5_0IN3c104HalfELb1EEvPKvS3_PT_PKiS7_S7_iiiiiii)
        .other          _Z8moe_q5_0IN3c104HalfELb1EEvPKvS3_PT_PKiS7_S7_iiiiiii,@"STO_CUDA_ENTRY STV_DEFAULT"
_Z8moe_q5_0IN3c104HalfELb1EEvPKvS3_PT_PKiS7_S7_iiiiiii:
        /* <DEDUP_REMOVED lines=127> */
.L_x_436:
        /* <DEDUP_REMOVED lines=665> */
.L_x_435:
[----:B------:R-:W-:-:S04]  /*3180*/  UIADD3 UR4, UPT, UPT, UR4, 0x8, URZ ;  /* 0x0000000804047890 */ /* 0x000fc8000fffe0ff */
[----:B------:R-:W-:-:S09]  /*3190*/  UISETP.GE.AND UP0, UPT, UR4, UR10, UPT ;  /* 0x0000000a0400728c */ /* 0x000fd2000bf06270 */
[----:B------:R-:W-:Y:S05]  /*31a0*/  BRA.U !UP0, `(.L_x_436) ;  /* 0xffffffd508907547 */ /* 0x000fea000b83ffff */
.L_x_434:
        /* <DEDUP_REMOVED lines=16> */
.L_x_437:
        /* <DEDUP_REMOVED lines=13> */
.L_x_1227:


//--------------------- .text._Z8moe_q5_0IN3c104HalfELb0EEvPKvS3_PT_PKiS7_S7_iiiiiii --------------------------
	.section	.text._Z8moe_q5_0IN3c104HalfELb0EEvPKvS3_PT_PKiS7_S7_iiiiiii,"ax",@progbits
	.align	128
.text._Z8moe_q5_0IN3c104HalfELb0EEvPKvS3_PT_PKiS7_S7_iiiiiii:
        .type           _Z8moe_q5_0IN3c104HalfELb0EEvPKvS3_PT_PKiS7_S7_iiiiiii,@function
        .size           _Z8moe_q5_0IN3c104HalfELb0EEvPKvS3_PT_PKiS7_S7_iiiiiii,(.L_x_1228 - _Z8moe_q5_0IN3c104HalfELb0EEvPKvS3_PT_PKiS7_S7_iiiiiii)
        .other          _Z8moe_q5_0IN3c104HalfELb0EEvPKvS3_PT_PKiS7_S7_iiiiiii,@"STO_CUDA_ENTRY STV_DEFAULT"
_Z8moe_q5_0IN3c104HalfELb0EEvPKvS3_PT_PKiS7_S7_iiiiiii:
        /* <DEDUP_REMOVED lines=80> */
.L_x_440:
        /* <DEDUP_REMOVED lines=652> */
.L_x_439:
[----:B------:R-:W-:-:S04]  /*2dc0*/  UIADD3 UR4, UPT, UPT, UR4, 0x8, URZ ;  /* 0x0000000804047890 */ /* 0x000fc8000fffe0ff */
[----:B------:R-:W-:-:S09]  /*2dd0*/  UISETP.GE.AND UP0, UPT, UR4, UR11, UPT ;  /* 0x0000000b0400728c */ /* 0x000fd2000bf06270 */
[----:B------:R-:W-:Y:S05]  /*2de0*/  BRA.U !UP0, `(.L_x_440) ;  /* 0xffffffd508c47547 */ /* 0x000fea000b83ffff */
.L_x_438:
        /* <DEDUP_REMOVED lines=16> */
.L_x_441:
        /* <DEDUP_REMOVED lines=9> */
.L_x_1228:


//--------------------- .text._Z8moe_q4_1IN3c104HalfELb1EEvPKvS3_PT_PKiS7_S7_iiiiiii --------------------------
	.section	.text._Z8moe_q4_1IN3c104HalfELb1EEvPKvS3_PT_PKiS7_S7_iiiiiii,"ax",@progbits
	.align	128
.text._Z8moe_q4_1IN3c104HalfELb1EEvPKvS3_PT_PKiS7_S7_iiiiiii:
        .type           _Z8moe_q4_1IN3c104HalfELb1EEvPKvS3_PT_PKiS7_S7_iiiiiii,@function
        .size           _Z8moe_q4_1IN3c104HalfELb1EEvPKvS3_PT_PKiS7_S7_iiiiiii,(.L_x_1229 - _Z8moe_q4_1IN3c104HalfELb1EEvPKvS3_PT_PKiS7_S7_iiiiiii)
        .other          _Z8moe_q4_1IN3c104HalfELb1EEvPKvS3_PT_PKiS7_S7_iiiiiii,@"STO_CUDA_ENTRY STV_DEFAULT"
_Z8moe_q4_1IN3c104HalfELb1EEvPKvS3_PT_PKiS7_S7_iiiiiii:
        /* <DEDUP_REMOVED lines=140> */
.L_x_444:
        /* <DEDUP_REMOVED lines=398> */
.L_x_443:
[----:B------:R-:W-:-:S04]  /*21a0*/  UIADD3 UR4, UPT, UPT, UR4, 0x8, URZ ;  /* 0x0000000804047890 */ /* 0x000fc8000fffe0ff */
[----:B------:R-:W-:-:S09]  /*21b0*/  UISETP.GE.AND UP0, UPT, UR4, UR10, UPT ;  /* 0x0000000a0400728c */ /* 0x000fd2000bf06270 */
[----:B------:R-:W-:Y:S05]  /*21c0*/  BRA.U !UP0, `(.L_x_444) ;  /* 0xffffffe508bc7547 */ /* 0x000fea000b83ffff */
.L_x_442:
        /* <DEDUP_REMOVED lines=16> */
.L_x_445:
        /* <DEDUP_REMOVED lines=11> */
.L_x_1229:


//--------------------- .text._Z8moe_q4_1IN3c104HalfELb0EEvPKvS3_PT_PKiS7_S7_iiiiiii --------------------------
	.section	.text._Z8moe_q4_1IN3c104HalfELb0EEvPKvS3_PT_PKiS7_S7_iiiiiii,"ax",@progbits
	.align	128
.text._Z8moe_q4_1IN3c104HalfELb0EEvPKvS3_PT_PKiS7_S7_iiiiiii:
        .type           _Z8moe_q4_1IN3c104HalfELb0EEvPKvS3_PT_PKiS7_S7_iiiiiii,@function
        .size           _Z8moe_q4_1IN3c104HalfELb0EEvPKvS3_PT_PKiS7_S7_iiiiiii,(.L_x_1230 - _Z8moe_q4_1IN3c104HalfELb0EEvPKvS3_PT_PKiS7_S7_iiiiiii)
        .other          _Z8moe_q4_1IN3c104HalfELb0EEvPKvS3_PT_PKiS7_S7_iiiiiii,@"STO_CUDA_ENTRY STV_DEFAULT"
_Z8moe_q4_1IN3c104HalfELb0EEvPKvS3_PT_PKiS7_S7_iiiiiii:
        /* <DEDUP_REMOVED lines=80> */
.L_x_448:
        /* <DEDUP_REMOVED lines=396> */
.L_x_447:
[----:B------:R-:W-:-:S04]  /*1dc0*/  UIADD3 UR4, UPT, UPT, UR4, 0x8, URZ ;  /* 0x0000000804047890 */ /* 0x000fc8000fffe0ff */
[----:B------:R-:W-:-:S09]  /*1dd0*/  UISETP.GE.AND UP0, UPT, UR4, UR11, UPT ;  /* 0x0000000b0400728c */ /* 0x000fd2000bf06270 */
[----:B------:R-:W-:Y:S05]  /*1de0*/  BRA.U !UP0, `(.L_x_448) ;  /* 0xffffffe508c47547 */ /* 0x000fea000b83ffff */
.L_x_446:
        /* <DEDUP_REMOVED lines=16> */
.L_x_449:
        /* <DEDUP_REMOVED lines=9> */
.L_x_1230:


//--------------------- .text._Z8moe_q4_0IN3c104HalfELb1EEvPKvS3_PT_PKiS7_S7_iiiiiii --------------------------
	.section	.text._Z8moe_q4_0IN3c104HalfELb1EEvPKvS3_PT_PKiS7_S7_iiiiiii,"ax",@progbits
	.align	128
.text._Z8moe_q4_0IN3c104HalfELb1EEvPKvS3_PT_PKiS7_S7_iiiiiii:
        .type           _Z8moe_q4_0IN3c104HalfELb1EEvPKvS3_PT_PKiS7_S7_iiiiiii,@function
        .size           _Z8moe_q4_0IN3c104HalfELb1EEvPKvS3_PT_PKiS7_S7_iiiiiii,(.L_x_1231 - _Z8moe_q4_0IN3c104HalfELb1EEvPKvS3_PT_PKiS7_S7_iiiiiii)
        .other          _Z8moe_q4_0IN3c104HalfELb1EEvPKvS3_PT_PKiS7_S7_iiiiiii,@"STO_CUDA_ENTRY STV_DEFAULT"
_Z8moe_q4_0IN3c104HalfELb1EEvPKvS3_PT_PKiS7_S7_iiiiiii:
        /* <DEDUP_REMOVED lines=140> */
.L_x_452:
        /* <DEDUP_REMOVED lines=416> */
.L_x_451:
[----:B------:R-:W-:-:S04]  /*22c0*/  UIADD3 UR4, UPT, UPT, UR4, 0x8, URZ ;  /* 0x0000000804047890 */ /* 0x000fc8000fffe0ff */
[----:B------:R-:W-:-:S09]  /*22d0*/  UISETP.GE.AND UP0, UPT, UR4, UR10, UPT ;  /* 0x0000000a0400728c */ /* 0x000fd2000bf06270 */
[----:B------:R-:W-:Y:S05]  /*22e0*/  BRA.U !UP0, `(.L_x_452) ;  /* 0xffffffe508747547 */ /* 0x000fea000b83ffff */
.L_x_450:
        /* <DEDUP_REMOVED lines=16> */
.L_x_453:
        /* <DEDUP_REMOVED lines=9> */
.L_x_1231:


//--------------------- .text._Z8moe_q4_0IN3c104HalfELb0EEvPKvS3_PT_PKiS7_S7_iiiiiii --------------------------
	.section	.text._Z8moe_q4_0IN3c104HalfELb0EEvPKvS3_PT_PKiS7_S7_iiiiiii,"ax",@progbits
	.align	128
.text._Z8moe_q4_0IN3c104HalfELb0EEvPKvS3_PT_PKiS7_S7_iiiiiii:
        .type           _Z8moe_q4_0IN3c104HalfELb0EEvPKvS3_PT_PKiS7_S7_iiiiiii,@function
        .size           _Z8moe_q4_0IN3c104HalfELb0EEvPKvS3_PT_PKiS7_S7_iiiiiii,(.L_x_1232 - _Z8moe_q4_0IN3c104HalfELb0EEvPKvS3_PT_PKiS7_S7_iiiiiii)
        .other          _Z8moe_q4_0IN3c104HalfELb0EEvPKvS3_PT_PKiS7_S7_iiiiiii,@"STO_CUDA_ENTRY STV_DEFAULT"
_Z8moe_q4_0IN3c104HalfELb0EEvPKvS3_PT_PKiS7_S7_iiiiiii:
        /* <DEDUP_REMOVED lines=80> */
.L_x_456:
        /* <DEDUP_REMOVED lines=416> */
.L_x_455:
[----:B------:R-:W-:-:S04]  /*1f00*/  UIADD3 UR4, UPT, UPT, UR4, 0x8, URZ ;  /* 0x0000000804047890 */ /* 0x000fc8000fffe0ff */
[----:B------:R-:W-:-:S09]  /*1f10*/  UISETP.GE.AND UP0, UPT, UR4, UR11, UPT ;  /* 0x0000000b0400728c */ /* 0x000fd2000bf06270 */
[----:B------:R-:W-:Y:S05]  /*1f20*/  BRA.U !UP0, `(.L_x_456) ;  /* 0xffffffe508747547 */ /* 0x000fea000b83ffff */
.L_x_454:
        /* <DEDUP_REMOVED lines=16> */
.L_x_457:
        /* <DEDUP_REMOVED lines=13> */
.L_x_1232:


//--------------------- .text._Z8moe_q6_KIfLb1EEvPKvS1_PT_PKiS5_S5_iiiiiii --------------------------
	.section	.text._Z8moe_q6_KIfLb1EEvPKvS1_PT_PKiS5_S5_iiiiiii,"ax",@progbits
	.align	128
.text._Z8moe_q6_KIfLb1EEvPKvS1_PT_PKiS5_S5_iiiiiii:
        .type           _Z8moe_q6_KIfLb1EEvPKvS1_PT_PKiS5_S5_iiiiiii,@function
        .size           _Z8moe_q6_KIfLb1EEvPKvS1_PT_PKiS5_S5_iiiiiii,(.L_x_1233 - _Z8moe_q6_KIfLb1EEvPKvS1_PT_PKiS5_S5_iiiiiii)
        .other          _Z8moe_q6_KIfLb1EEvPKvS1_PT_PKiS5_S5_iiiiiii,@"STO_CUDA_ENTRY STV_DEFAULT"
_Z8moe_q6_KIfLb1EEvPKvS1_PT_PKiS5_S5_iiiiiii:
        /* <DEDUP_REMOVED lines=789> */
.L_x_459:
[----:B------:R-:W-:Y:S05]  /*3150*/  BRA.U !UP0, `(.L_x_458) ;  /* 0x0000002908587547 */ /* 0x000fea000b800000 */
[----:B------:R-:W0:Y:S01]  /*3160*/  LDCU UR19, c[0x0][0x3bc] ;  /* 0x00007780ff1377ac */ /* 0x000e220008000800 */
[----:B------:R-:W1:Y:S01]  /*3170*/  LDCU UR18, c[0x0][0x3b4] ;  /* 0x00007680ff1277ac */ /* 0x000e620008000800 */
[----:B------:R-:W-:-:S05]  /*3180*/  UMOV UR15, 0x1 ;  /* 0x00000001000f7882 */ /* 0x000fca0000000000 */
.L_x_461:
        /* <DEDUP_REMOVED lines=656> */
.L_x_460:
[----:B------:R-:W-:-:S04]  /*5a90*/  UIADD3 UR15, UPT, UPT, UR15, 0x1, URZ ;  /* 0x000000010f0f7890 */ /* 0x000fc8000fffe0ff */
[----:B------:R-:W-:-:S09]  /*5aa0*/  UISETP.NE.AND UP0, UPT, UR15, UR10, UPT ;  /* 0x0000000a0f00728c */ /* 0x000fd2000bf05270 */
[----:B------:R-:W-:Y:S05]  /*5ab0*/  BRA.U UP0, `(.L_x_461) ;  /* 0xffffffd500b47547 */ /* 0x000fea000b83ffff */
.L_x_458:
        /* <DEDUP_REMOVED lines=11> */
[----:B------:R-:W-:-:S04]  /*5b70*/  IMAD R5, R8, UR4, R5 ;  /* 0x0000000408057c24 */ /* 0x000fc8000f8e0205 */
[----:B0-----:R-:W-:-:S05]  /*5b80*/  IMAD.WIDE.U32 R2, R5, 0x4, R2 ;  /* 0x0000000405027825 */ /* 0x001fca00078e0002 */
[----:B------:R-:W-:Y:S01]  /*5b90*/  STG.E desc[UR16][R2.64], R28 ;  /* 0x0000001c02007986 */ /* 0x000fe2000c101910 */
[----:B------:R-:W-:Y:S05]  /*5ba0*/  EXIT ;  /* 0x000000000000794d */ /* 0x000fea0003800000 */
.L_x_462:
        /* <DEDUP_REMOVED lines=13> */
.L_x_1233:


//--------------------- .text._Z8moe_q6_KIfLb0EEvPKvS1_PT_PKiS5_S5_iiiiiii --------------------------
	.section	.text._Z8moe_q6_KIfLb0EEvPKvS1_PT_PKiS5_S5_iiiiiii,"ax",@progbits
	.align	128
.text._Z8moe_q6_KIfLb0EEvPKvS1_PT_PKiS5_S5_iiiiiii:
        .type           _Z8moe_q6_KIfLb0EEvPKvS1_PT_PKiS5_S5_iiiiiii,@function
        .size           _Z8moe_q6_KIfLb0EEvPKvS1_PT_PKiS5_S5_iiiiiii,(.L_x_1234 - _Z8moe_q6_KIfLb0EEvPKvS1_PT_PKiS5_S5_iiiiiii)
        .other          _Z8moe_q6_KIfLb0EEvPKvS1_PT_PKiS5_S5_iiiiiii,@"STO_CUDA_ENTRY STV_DEFAULT"
_Z8moe_q6_KIfLb0EEvPKvS1_PT_PKiS5_S5_iiiiiii:
        /* <DEDUP_REMOVED lines=722> */
.L_x_464:
[----:B------:R-:W-:Y:S05]  /*2d20*/  @!P2 BRA `(.L_x_463) ;  /* 0x000000280054a947 */ /* 0x000fea0003800000 */
[----:B------:R-:W0:Y:S01]  /*2d30*/  LDCU UR16, c[0x0][0x3bc] ;  /* 0x00007780ff1077ac */ /* 0x000e220008000800 */
[----:B------:R-:W1:Y:S01]  /*2d40*/  LDCU UR15, c[0x0][0x3b4] ;  /* 0x00007680ff0f77ac */ /* 0x000e620008000800 */
[----:B------:R-:W-:-:S05]  /*2d50*/  UMOV UR11, 0x1 ;  /* 0x00000001000b7882 */ /* 0x000fca0000000000 */
.L_x_466:
        /* <DEDUP_REMOVED lines=655> */
.L_x_465:
[----:B------:R-:W-:-:S06]  /*5650*/  UIADD3 UR11, UPT, UPT, UR11, 0x1, URZ ;  /* 0x000000010b0b7890 */ /* 0x000fcc000fffe0ff */
[----:B------:R-:W-:-:S13]  /*5660*/  ISETP.NE.AND P0, PT, R4, UR11, PT ;  /* 0x0000000b04007c0c */ /* 0x000fda000bf05270 */
[----:B------:R-:W-:Y:S05]  /*5670*/  @P0 BRA `(.L_x_466) ;  /* 0xffffffd400b80947 */ /* 0x000fea000383ffff */
.L_x_463:
        /* <DEDUP_REMOVED lines=11> */
[----:B------:R-:W-:-:S04]  /*5730*/  IMAD R3, R0, UR5, R3 ;  /* 0x0000000500037c24 */ /* 0x000fc8000f8e0203 */
[----:B-1----:R-:W-:-:S05]  /*5740*/  IMAD.WIDE.U32 R4, R3, 0x4, R4 ;  /* 0x0000000403047825 */ /* 0x002fca00078e0004 */
[----:B------:R-:W-:Y:S01]  /*5750*/  STG.E desc[UR12][R4.64], R2 ;  /* 0x0000000204007986 */ /* 0x000fe2000c10190c */
[----:B------:R-:W-:Y:S05]  /*5760*/  EXIT ;  /* 0x000000000000794d */ /* 0x000fea0003800000 */
.L_x_467:
        /* <DEDUP_REMOVED lines=9> */
.L_x_1234:


//--------------------- .text._Z8moe_q5_KIfLb1EEvPKvS1_PT_PKiS5_S5_iiiiiii --------------------------
	.section	.text._Z8moe_q5_KIfLb1EEvPKvS1_PT_PKiS5_S5_iiiiiii,"ax",@progbits
	.align	128
.text._Z8moe_q5_KIfLb1EEvPKvS1_PT_PKiS5_S5_iiiiiii:
        .type           _Z8moe_q5_KIfLb1EEvPKvS1_PT_PKiS5_S5_iiiiiii,@function
        .size           _Z8moe_q5_KIfLb1EEvPKvS1_PT_PKiS5_S5_iiiiiii,(.L_x_1235 - _Z8moe_q5_KIfLb1EEvPKvS1_PT_PKiS5_S5_iiiiiii)
        .other          _Z8moe_q5_KIfLb1EEvPKvS1_PT_PKiS5_S5_iiiiiii,@"STO_CUDA_ENTRY STV_DEFAULT"
_Z8moe_q5_KIfLb1EEvPKvS1_PT_PKiS5_S5_iiiiiii:
        /* <DEDUP_REMOVED lines=694> */
.L_x_469:
[----:B------:R-:W-:Y:S05]  /*2b60*/  BRA.U !UP0, `(.L_x_468) ;  /* 0x0000002108e07547 */ /* 0x000fea000b800000 */
[----:B------:R-:W0:Y:S01]  /*2b70*/  LDCU UR19, c[0x0][0x3bc] ;  /* 0x00007780ff1377ac */ /* 0x000e220008000800 */
[----:B------:R-:W1:Y:S01]  /*2b80*/  LDCU UR18, c[0x0][0x3b4] ;  /* 0x00007680ff1277ac */ /* 0x000e620008000800 */
[----:B------:R-:W-:-:S05]  /*2b90*/  UMOV UR15, 0x1 ;  /* 0x00000001000f7882 */ /* 0x000fca0000000000 */
.L_x_471:
        /* <DEDUP_REMOVED lines=562> */
.L_x_470:
[----:B------:R-:W-:-:S04]  /*4ec0*/  UIADD3 UR15, UPT, UPT, UR15, 0x1, URZ ;  /* 0x000000010f0f7890 */ /* 0x000fc8000fffe0ff */
[----:B------:R-:W-:-:S09]  /*4ed0*/  UISETP.NE.AND UP0, UPT, UR15, UR10, UPT ;  /* 0x0000000a0f00728c */ /* 0x000fd2000bf05270 */
[----:B------:R-:W-:Y:S05]  /*4ee0*/  BRA.U UP0, `(.L_x_471) ;  /* 0xffffffdd002c7547 */ /* 0x000fea000b83ffff */
.L_x_468:
        /* <DEDUP_REMOVED lines=11> */
[----:B------:R-:W-:-:S04]  /*4fa0*/  IMAD R3, R0, UR4, R3 ;  /* 0x0000000400037c24 */ /* 0x000fc8000f8e0203 */
[----:B-1----:R-:W-:-:S05]  /*4fb0*/  IMAD.WIDE.U32 R4, R3, 0x4, R4 ;  /* 0x0000000403047825 */ /* 0x002fca00078e0004 */
[----:B------:R-:W-:Y:S01]  /*4fc0*/  STG.E desc[UR16][R4.64], R2 ;  /* 0x0000000204007986 */ /* 0x000fe2000c101910 */
[----:B------:R-:W-:Y:S05]  /*4fd0*/  EXIT ;  /* 0x000000000000794d */ /* 0x000fea0003800000 */
.L_x_472:
        /* <DEDUP_REMOVED lines=10> */
.L_x_1235:


//--------------------- .text._Z8moe_q5_KIfLb0EEvPKvS1_PT_PKiS5_S5_iiiiiii --------------------------
	.section	.text._Z8moe_q5_KIfLb0EEvPKvS1_PT_PKiS5_S5_iiiiiii,"ax",@progbits
	.align	128
.text._Z8moe_q5_KIfLb0EEvPKvS1_PT_PKiS5_S5_iiiiiii:
        .type           _Z8moe_q5_KIfLb0EEvPKvS1_PT_PKiS5_S5_iiiiiii,@function
        .size           _Z8moe_q5_KIfLb0EEvPKvS1_PT_PKiS5_S5_iiiiiii,(.L_x_1236 - _Z8moe_q5_KIfLb0EEvPKvS1_PT_PKiS5_S5_iiiiiii)
        .other          _Z8moe_q5_KIfLb0EEvPKvS1_PT_PKiS5_S5_iiiiiii,@"STO_CUDA_ENTRY STV_DEFAULT"
_Z8moe_q5_KIfLb0EEvPKvS1_PT_PKiS5_S5_iiiiiii:
        /* <DEDUP_REMOVED lines=625> */
.L_x_474:
[----:B------:R-:W-:Y:S05]  /*2710*/  @!P2 BRA `(.L_x_473) ;  /* 0x000000200088a947 */ /* 0x000fea0003800000 */
[----:B------:R-:W0:Y:S01]  /*2720*/  LDCU UR13, c[0x0][0x3bc] ;  /* 0x00007780ff0d77ac */ /* 0x000e220008000800 */
[----:B------:R-:W1:Y:S01]  /*2730*/  LDCU UR12, c[0x0][0x3b4] ;  /* 0x00007680ff0c77ac */ /* 0x000e620008000800 */
[----:B------:R-:W-:-:S05]  /*2740*/  UMOV UR9, 0x1 ;  /* 0x0000000100097882 */ /* 0x000fca0000000000 */
.L_x_476:
        /* <DEDUP_REMOVED lines=540> */
.L_x_475:
[----:B------:R-:W-:-:S06]  /*4910*/  UIADD3 UR9, UPT, UPT, UR9, 0x1, URZ ;  /* 0x0000000109097890 */ /* 0x000fcc000fffe0ff */
[----:B------:R-:W-:-:S13]  /*4920*/  ISETP.NE.AND P0, PT, R8, UR9, PT ;  /* 0x0000000908007c0c */ /* 0x000fda000bf05270 */
[----:B------:R-:W-:Y:S05]  /*4930*/  @P0 BRA `(.L_x_476) ;  /* 0xffffffdc00840947 */ /* 0x000fea000383ffff */
.L_x_473:
        /* <DEDUP_REMOVED lines=11> */
[----:B------:R-:W-:-:S04]  /*49f0*/  IMAD R5, R0, UR5, R5 ;  /* 0x0000000500057c24 */ /* 0x000fc8000f8e0205 */
[----:B0-----:R-:W-:-:S05]  /*4a00*/  IMAD.WIDE.U32 R2, R5, 0x4, R2 ;  /* 0x0000000405027825 */ /* 0x001fca00078e0002 */
[----:B------:R-:W-:Y:S01]  /*4a10*/  STG.E desc[UR14][R2.64], R22 ;  /* 0x0000001602007986 */ /* 0x000fe2000c10190e */
[----:B------:R-:W-:Y:S05]  /*4a20*/  EXIT ;  /* 0x000000000000794d */ /* 0x000fea0003800000 */
.L_x_477:
        /* <DEDUP_REMOVED lines=13> */
.L_x_1236:


//--------------------- .text._Z8moe_q4_KIfLb1EEvPKvS1_PT_PKiS5_S5_iiiiiii --------------------------
	.section	.text._Z8moe_q4_KIfLb1EEvPKvS1_PT_PKiS5_S5_iiiiiii,"ax",@progbits
	.align	128
.text._Z8moe_q4_KIfLb1EEvPKvS1_PT_PKiS5_S5_iiiiiii:
        .type           _Z8moe_q4_KIfLb1EEvPKvS1_PT_PKiS5_S5_iiiiiii,@function
        .size           _Z8moe_q4_KIfLb1EEvPKvS1_PT_PKiS5_S5_iiiiiii,(.L_x_1237 - _Z8moe_q4_KIfLb1EEvPKvS1_PT_PKiS5_S5_iiiiiii)
        .other          _Z8moe_q4_KIfLb1EEvPKvS1_PT_PKiS5_S5_iiiiiii,@"STO_CUDA_ENTRY STV_DEFAULT"
_Z8moe_q4_KIfLb1EEvPKvS1_PT_PKiS5_S5_iiiiiii:
        /* <DEDUP_REMOVED lines=635> */
.L_x_479:
[----:B------:R-:W-:Y:S05]  /*27b0*/  BRA.U !UP0, `(.L_x_478) ;  /* 0x0000001d08fc7547 */ /* 0x000fea000b800000 */
[----:B------:R-:W0:Y:S01]  /*27c0*/  LDCU UR19, c[0x0][0x3bc] ;  /* 0x00007780ff1377ac */ /* 0x000e220008000800 */
[----:B------:R-:W1:Y:S01]  /*27d0*/  LDCU UR18, c[0x0][0x3b4] ;  /* 0x00007680ff1277ac */ /* 0x000e620008000800 */
[----:B------:R-:W-:-:S05]  /*27e0*/  UMOV UR15, 0x1 ;  /* 0x00000001000f7882 */ /* 0x000fca0000000000 */
.L_x_481:
        /* <DEDUP_REMOVED lines=505> */
.L_x_480:
[----:B------:R-:W-:-:S04]  /*4780*/  UIADD3 UR15, UPT, UPT, UR15, 0x1, URZ ;  /* 0x000000010f0f7890 */ /* 0x000fc8000fffe0ff */
[----:B------:R-:W-:-:S09]  /*4790*/  UISETP.NE.AND UP0, UPT, UR15, UR10, UPT ;  /* 0x0000000a0f00728c */ /* 0x000fd2000bf05270 */
[----:B------:R-:W-:Y:S05]  /*47a0*/  BRA.U UP0, `(.L_x_481) ;  /* 0xffffffe100107547 */ /* 0x000fea000b83ffff */
.L_x_478:
        /* <DEDUP_REMOVED lines=15> */
.L_x_482:
        /* <DEDUP_REMOVED lines=14> */
.L_x_1237:


//--------------------- .text._Z8moe_q4_KIfLb0EEvPKvS1_PT_PKiS5_S5_iiiiiii --------------------------
	.section	.text._Z8moe_q4_KIfLb0EEvPKvS1_PT_PKiS5_S5_iiiiiii,"ax",@progbits
	.align	128
.text._Z8moe_q4_KIfLb0EEvPKvS1_PT_PKiS5_S5_iiiiiii:
        .type           _Z8moe_q4_KIfLb0EEvPKvS1_PT_PKiS5_S5_iiiiiii,@function
        .size           _Z8moe_q4_KIfLb0EEvPKvS1_PT_PKiS5_S5_iiiiiii,(.L_x_1238 - _Z8moe_q4_KIfLb0EEvPKvS1_PT_PKiS5_S5_iiiiiii)
        .other          _Z8moe_q4_KIfLb0EEvPKvS1_PT_PKiS5_S5_iiiiiii,@"STO_CUDA_ENTRY STV_DEFAULT"
_Z8moe_q4_KIfLb0EEvPKvS1_PT_PKiS5_S5_iiiiiii:
        /* <DEDUP_REMOVED lines=566> */
.L_x_484:
[----:B------:R-:W-:Y:S05]  /*2360*/  @!P2 BRA `(.L_x_483) ;  /* 0x0000001c00d0a947 */ /* 0x000fea0003800000 */
[----:B------:R-:W-:Y:S01]  /*2370*/  LOP3.LUT R18, R3, 0x3, RZ, 0xc0, !PT ;  /* 0x0000000303127812 */ /* 0x000fe200078ec0ff */
[----:B------:R-:W0:Y:S01]  /*2380*/  LDCU UR11, c[0x0][0x3bc] ;  /* 0x00007780ff0b77ac */ /* 0x000e220008000800 */
[----:B------:R-:W-:Y:S02]  /*2390*/  MOV R31, 0x1 ;  /* 0x00000001001f7802 */ /* 0x000fe40000000f00 */
[----:B------:R-:W-:Y:S01]  /*23a0*/  ISETP.NE.AND P2, PT, R18, RZ, PT ;  /* 0x000000ff1200720c */ /* 0x000fe20003f45270 */
[----:B------:R-:W1:-:S12]  /*23b0*/  LDCU UR9, c[0x0][0x3b4] ;  /* 0x00007680ff0977ac */ /* 0x000e580008000800 */
.L_x_486:
        /* <DEDUP_REMOVED lines=23> */
[----:B------:R-:W4:Y:S01]  /*2530*/  LDG.E.CONSTANT R27, desc[UR14][R26.64] ;  /* 0x0000000e1a1b7981 */ /* 0x000f22000c1e9900 */
[----:B------:R-:W-:Y:S01]  /*2540*/  LEA R33, R4, R37, 0x2 ;  /* 0x0000002504217211 */ /* 0x000fe200078e10ff */
[----:B------:R-:W-:-:S04]  /*2550*/  IMAD.WIDE.U32 R36, R37, 0x90, R18 ;  /* 0x0000009025247825 */ /* 0x000fc800078e0012 */
[----:B------:R-:W-:Y:S01]  /*2560*/  IMAD.WIDE.U32 R32, R33, 0x90, R18 ;  /* 0x0000009021207825 */ /* 0x000fe200078e0012 */
[----:B------:R-:W4:Y:S05]  /*2570*/  LDG.E.CONSTANT R26, desc[UR14][R36.64+0x10] ;  /* 0x0000100e241a7981 */ /* 0x000f2a000c1e9900 */
[----:B------:R-:W4:Y:S01]  /*2580*/  LDG.E.CONSTANT R33, desc[UR14][R32.64+0x10] ;  /* 0x0000100e20217981 */ /* 0x000f22000c1e9900 */
[----:B------:R-:W-:-:S05]  /*2590*/  LOP3.LUT R35, R3, 0x1f, RZ, 0xc0, !PT ;  /* 0x0000001f03237812 */ /* 0x000fca00078ec0ff */
[----:B------:R-:W-:-:S04]  /*25a0*/  IMAD R35, R35, R4, RZ ;  /* 0x0000000423237224 */ /* 0x000fc800078e02ff */
[----:B------:R-:W-:Y:S01]  /*25b0*/  IMAD.WIDE.U32 R34, R35, 0x90, R20 ;  /* 0x0000009023227825 */ /* 0x000fe200078e0014 */
[----:B------:R-:W-:-:S05]  /*25c0*/  LOP3.LUT R20, R8, R3, RZ, 0xc0, !PT ;  /* 0x0000000308147212 */ /* 0x000fca00078ec0ff */
[----:B--2---:R-:W-:Y:S01]  /*25d0*/  IMAD.SHL.U32 R22, R20, 0x4, RZ ;  /* 0x0000000414167824 */ /* 0x004fe200078e00ff */
[----:B------:R2:W4:Y:S02]  /*25e0*/  LDG.E.CONSTANT R34, desc[UR14][R34.64] ;  /* 0x0000000e22227981 */ /* 0x000524000c1e9900 */
[CC--:B--2---:R-:W-:Y:S02]  /*25f0*/  LEA R35, R4.reuse, R7.reuse, 0x2 ;  /* 0x0000000704237211 */ /* 0x0c4fe400078e10ff */
[----:B---3--:R-:W-:Y:S02]  /*2600*/  SHF.R.S32.HI R20, RZ, R10, R23 ;  /* 0x0000000aff147219 */ /* 0x008fe40000011417 */
[----:B------:R-:W-:Y:S02]  /*2610*/  LEA R23, R4, R7, 0x4 ;  /* 0x0000000704177211 */ /* 0x000fe400078e20ff */
[----:B----4-:R-:W-:Y:S02]  /*2620*/  SHF.R.S32.HI R27, RZ, R22, R27 ;  /* 0x00000016ff1b7219 */ /* 0x010fe4000001141b */
[----:B------:R-:W-:Y:S01]  /*2630*/  LOP3.LUT R20, R20, 0x30303030, RZ, 0xc0, !PT ;  /* 0x3030303014147812 */ /* 0x000fe200078ec0ff */
[----:B------:R-:W-:-:S03]  /*2640*/  IMAD R37, R4, 0x4, R23 ;  /* 0x0000000404257824 */ /* 0x000fc600078e0217 */
[----:B------:R-:W-:Y:S01]  /*2650*/  LOP3.LUT R32, R20, 0xf0f0f0f, R27, 0xf8, !PT ;  /* 0x0f0f0f0f14207812 */ /* 0x000fe200078ef81b */
[----:B------:R-:W-:Y:S01]  /*2660*/  IMAD.WIDE.U32 R20, R23, 0x90, R18 ;  /* 0x0000009017147825 */ /* 0x000fe200078e0012 */
[----:B------:R-:W-:Y:S03]  /*2670*/  STS [R9+0x420], R26 ;  /* 0x0004201a09007388 */ /* 0x000fe60000000800 */
[----:B------:R-:W-:Y:S02]  /*2680*/  IMAD R27, R4, 0x8, R23 ;  /* 0x00000008041b7824 */ /* 0x000fe400078e0217 */
[--C-:B------:R-:W-:Y:S01]  /*2690*/  IMAD.WIDE.U32 R22, R7, 0x90, R18.reuse ;  /* 0x0000009007167825 */ /* 0x100fe200078e0012 */
[----:B------:R2:W-:Y:S03]  /*26a0*/  STS [R9+0x630], R33 ;  /* 0x0006302109007388 */ /* 0x0005e60000000800 */
[----:B------:R-:W-:-:S02]  /*26b0*/  IMAD.WIDE.U32 R36, R37, 0x90, R18 ;  /* 0x0000009025247825 */ /* 0x000fc400078e0012 */
[----:B------:R3:W4:Y:S04]  /*26c0*/  LDG.E.CONSTANT R22, desc[UR14][R22.64+0x10] ;  /* 0x0000100e16167981 */ /* 0x000728000c1e9900 */
[----:B------:R-:W4:Y:S04]  /*26d0*/  LDG.E.CONSTANT R36, desc[UR14][R36.64+0x10] ;  /* 0x0000100e24247981 */ /* 0x000f28000c1e9900 */
[----:B--2---:R2:W4:Y:S01]  /*26e0*/  LDG.E.CONSTANT R33, desc[UR14][R20.64+0x10] ;  /* 0x0000100e14217981 */ /* 0x004522000c1e9900 */
[----:B---3--:R-:W-:Y:S01]  /*26f0*/  LEA R23, R4, R27, 0x2 ;  /* 0x0000001b04177211 */ /* 0x008fe200078e10ff */
[----:B------:R-:W-:-:S06]  /*2700*/  IMAD.WIDE.U32 R26, R27, 0x90, R18 ;  /* 0x000000901b1a7825 */ /* 0x000fcc00078e0012 */
[----:B------:R-:W3:Y:S01]  /*2710*/  LDG.E.CONSTANT R26, desc[UR14][R26.64+0x10] ;  /* 0x0000100e1a1a7981 */ /* 0x000ee2000c1e9900 */
[----:B--2---:R-:W-:-:S04]  /*2720*/  IMAD.WIDE.U32 R20, R35, 0x90, R18 ;  /* 0x0000009023147825 */ /* 0x004fc800078e0012 */
[----:B------:R-:W-:Y:S01]  /*2730*/  IMAD.WIDE.U32 R18, R23, 0x90, R18 ;  /* 0x0000009017127825 */ /* 0x000fe200078e0012 */
[----:B------:R-:W2:Y:S05]  /*2740*/  LDG.E.CONSTANT R35, desc[UR14][R20.64+0x10] ;  /* 0x0000100e14237981 */ /* 0x000eaa000c1e9900 */
[----:B------:R-:W2:Y:S01]  /*2750*/  LDG.E.CONSTANT R18, desc[UR14][R18.64+0x10] ;  /* 0x0000100e12127981 */ /* 0x000ea2000c1e9900 */
[----:B------:R-:W-:-:S05]  /*2760*/  IMAD.SHL.U32 R37, R31, 0x100, RZ ;  /* 0x000001001f257824 */ /* 0x000fca00078e00ff */
[----:B-1----:R-:W-:Y:S01]  /*2770*/  ISETP.GE.AND P0, PT, R37, UR9, PT ;  /* 0x0000000925007c0c */ /* 0x002fe2000bf06270 */
[----:B----4-:R1:W-:Y:S04]  /*2780*/  STS [R9], R22 ;  /* 0x0000001609007388 */ /* 0x0103e80000000800 */
[----:B------:R1:W-:Y:S04]  /*2790*/  STS [R9+0xa50], R36 ;  /* 0x000a502409007388 */ /* 0x0003e80000000800 */
[----:B------:R1:W-:Y:S04]  /*27a0*/  STS [R9+0x840], R33 ;  /* 0x0008402109007388 */ /* 0x0003e80000000800 */
[----:B---3--:R1:W-:Y:S04]  /*27b0*/  STS [R9+0xc60], R26 ;  /* 0x000c601a09007388 */ /* 0x0083e80000000800 */
[----:B--2---:R1:W-:Y:S04]  /*27c0*/  STS [R9+0x210], R35 ;  /* 0x0002102309007388 */ /* 0x0043e80000000800 */
        /* <DEDUP_REMOVED lines=427> */
.L_x_485:
[----:B------:R-:W-:-:S05]  /*4280*/  VIADD R31, R31, 0x1 ;  /* 0x000000011f1f7836 */ /* 0x000fca0000000000 */
[----:B------:R-:W-:-:S13]  /*4290*/  ISETP.NE.AND P0, PT, R31, R4, PT ;  /* 0x000000041f00720c */ /* 0x000fda0003f05270 */
[----:B------:R-:W-:Y:S05]  /*42a0*/  @P0 BRA `(.L_x_486) ;  /* 0xffffffe000440947 */ /* 0x000fea000383ffff */
.L_x_483:
        /* <DEDUP_REMOVED lines=11> */
[----:B------:R-:W-:-:S04]  /*4360*/  IMAD R3, R0, UR5, R3 ;  /* 0x0000000500037c24 */ /* 0x000fc8000f8e0203 */
[----:B0-----:R-:W-:-:S05]  /*4370*/  IMAD.WIDE.U32 R4, R3, 0x4, R4 ;  /* 0x0000000403047825 */ /* 0x001fca00078e0004 */
[----:B------:R-:W-:Y:S01]  /*4380*/  STG.E desc[UR14][R4.64], R2 ;  /* 0x0000000204007986 */ /* 0x000fe2000c10190e */
[----:B------:R-:W-:Y:S05]  /*4390*/  EXIT ;  /* 0x000000000000794d */ /* 0x000fea0003800000 */
.L_x_487:
        /* <DEDUP_REMOVED lines=14> */
.L_x_1238:


//--------------------- .text._Z8moe_q3_KIfLb1EEvPKvS1_PT_PKiS5_S5_iiiiiii --------------------------
	.section	.text._Z8moe_q3_KIfLb1EEvPKvS1_PT_PKiS5_S5_iiiiiii,"ax",@progbits
	.align	128
.text._Z8moe_q3_KIfLb1EEvPKvS1_PT_PKiS5_S5_iiiiiii:
        .type           _Z8moe_q3_KIfLb1EEvPKvS1_PT_PKiS5_S5_iiiiiii,@function
        .size           _Z8moe_q3_KIfLb1EEvPKvS1_PT_PKiS5_S5_iiiiiii,(.L_x_1239 - _Z8moe_q3_KIfLb1EEvPKvS1_PT_PKiS5_S5_iiiiiii)
        .other          _Z8moe_q3_KIfLb1EEvPKvS1_PT_PKiS5_S5_iiiiiii,@"STO_CUDA_ENTRY STV_DEFAULT"
_Z8moe_q3_KIfLb1EEvPKvS1_PT_PKiS5_S5_iiiiiii:
        /* <DEDUP_REMOVED lines=125> */
.L_x_494:
        /* <DEDUP_REMOVED lines=294> */
.L_x_490:
        /* <DEDUP_REMOVED lines=192> */
.L_x_491:
        /* <DEDUP_REMOVED lines=187> */
.L_x_492:
        /* <DEDUP_REMOVED lines=181> */
.L_x_493:
        /* <DEDUP_REMOVED lines=162> */
.L_x_489:
[----:B------:R-:W-:-:S04]  /*4750*/  UIADD3 UR4, UPT, UPT, UR4, 0x2, URZ ;  /* 0x0000000204047890 */ /* 0x000fc8000fffe0ff */
[----:B------:R-:W-:-:S09]  /*4760*/  UISETP.GE.AND UP0, UPT, UR4, UR7, UPT ;  /* 0x000000070400728c */ /* 0x000fd2000bf06270 */
[----:B------:R-:W-:Y:S05]  /*4770*/  BRA.U !UP0, `(.L_x_494) ;  /* 0xffffffc108147547 */ /* 0x000fea000b83ffff */
.L_x_488:
        /* <DEDUP_REMOVED lines=15> */
.L_x_495:
        /* <DEDUP_REMOVED lines=9> */
.L_x_1239:


//--------------------- .text._Z8moe_q3_KIfLb0EEvPKvS1_PT_PKiS5_S5_iiiiiii --------------------------
	.section	.text._Z8moe_q3_KIfLb0EEvPKvS1_PT_PKiS5_S5_iiiiiii,"ax",@progbits
	.align	128
.text._Z8moe_q3_KIfLb0EEvPKvS1_PT_PKiS5_S5_iiiiiii:
        .type           _Z8moe_q3_KIfLb0EEvPKvS1_PT_PKiS5_S5_iiiiiii,@function
        .size           _Z8moe_q3_KIfLb0EEvPKvS1_PT_PKiS5_S5_iiiiiii,(.L_x_1240 - _Z8moe_q3_KIfLb0EEvPKvS1_PT_PKiS5_S5_iiiiiii)
        .other          _Z8moe_q3_KIfLb0EEvPKvS1_PT_PKiS5_S5_iiiiiii,@"STO_CUDA_ENTRY STV_DEFAULT"
_Z8moe_q3_KIfLb0EEvPKvS1_PT_PKiS5_S5_iiiiiii:
        /* <DEDUP_REMOVED lines=110> */
.L_x_502:
        /* <DEDUP_REMOVED lines=231> */
.L_x_498:
        /* <DEDUP_REMOVED lines=193> */
.L_x_499:
        /* <DEDUP_REMOVED lines=187> */
.L_x_500:
        /* <DEDUP_REMOVED lines=181> */
.L_x_501:
        /* <DEDUP_REMOVED lines=162> */
.L_x_497:
[----:B------:R-:W-:-:S04]  /*4280*/  UIADD3 UR4, UPT, UPT, UR4, 0x2, URZ ;  /* 0x0000000204047890 */ /* 0x000fc8000fffe0ff */
[----:B------:R-:W-:-:S09]  /*4290*/  UISETP.GE.AND UP0, UPT, UR4, UR7, UPT ;  /* 0x000000070400728c */ /* 0x000fd2000bf06270 */
[----:B------:R-:W-:Y:S05]  /*42a0*/  BRA.U !UP0, `(.L_x_502) ;  /* 0xffffffc5080c7547 */ /* 0x000fea000b83ffff */
.L_x_496:
        /* <DEDUP_REMOVED lines=15> */
.L_x_503:
        /* <DEDUP_REMOVED lines=14> */
.L_x_1240:


//--------------------- .text._Z8moe_q2_KIfLb1EEvPKvS1_PT_PKiS5_S5_iiiiiii --------------------------
	.section	.text._Z8moe_q2_KIfLb1EEvPKvS1_PT_PKiS5_S5_iiiiiii,"ax",@progbits
	.align	128
.text._Z8moe_q2_KIfLb1EEvPKvS1_PT_PKiS5_S5_iiiiiii:
        .type           _Z8moe_q2_KIfLb1EEvPKvS1_PT_PKiS5_S5_iiiiiii,@function
        .size           _Z8moe_q2_KIfLb1EEvPKvS1_PT_PKiS5_S5_iiiiiii,(.L_x_1241 - _Z8moe_q2_KIfLb1EEvPKvS1_PT_PKiS5_S5_iiiiiii)
        .other          _Z8moe_q2_KIfLb1EEvPKvS1_PT_PKiS5_S5_iiiiiii,@"STO_CUDA_ENTRY STV_DEFAULT"
_Z8moe_q2_KIfLb1EEvPKvS1_PT_PKiS5_S5_iiiiiii:
        /* <DEDUP_REMOVED lines=157> */
.L_x_506:
        /* <DEDUP_REMOVED lines=647> */
[-C--:B---3--:R-:W-:Y:S01]  /*3240*/  IDP.4A.S8.S8 R79, R79, R46.reuse, RZ ;  /* 0x0000002e4f4f7226 */ /* 0x088fe200000006ff */
[----:B------:R-:W-:Y:S02]  /*3250*/  LEA R82, R81, R81, 0x10 ;  /* 0x0000005151527211 */ /* 0x000fe400078e80ff */
[----:B----4-:R-:W-:Y:S01]  /*3260*/  LOP3.LUT R81, R51, 0x3030303, RZ, 0xc0, !PT ;  /* 0x0303030333517812 */ /* 0x010fe200078ec0ff */
[-C--:B------:R-:W-:Y:S02]  /*3270*/  IDP.4A.S8.S8 R80, R80, R47.reuse, R79 ;  /* 0x0000002f50507226 */ /* 0x080fe4000000064f */
[----:B------:R-:W2:Y:S01]  /*3280*/  LDS.U8 R79, [R58+0x12] ;  /* 0x000012003a4f7984 */ /* 0x000ea20000000000 */
[C---:B------:R-:W-:Y:S02]  /*3290*/  IDP.4A.S8.S8 R46, R82.reuse, R46, RZ ;  /* 0x0000002e522e7226 */ /* 0x040fe400000006ff */
[----:B-----5:R-:W-:Y:S01]  /*32a0*/  IDP.4A.S8.S8 R83, R81, R48, R80 ;  /* 0x0000003051537226 */ /* 0x020fe20000000650 */
[----:B------:R-:W-:Y:S01]  /*32b0*/  SHF.R.U32.HI R80, RZ, 0x4, R77 ;  /* 0x00000004ff507819 */ /* 0x000fe2000001164d */
[----:B------:R-:W-:-:S04]  /*32c0*/  IDP.4A.S8.S8 R47, R82, R47, R46 ;  /* 0x0000002f522f7226 */ /* 0x000fc8000000062e */
[----:B------:R-:W-:Y:S02]  /*32d0*/  IMAD R80, R80, 0x100, R80 ;  /* 0x0000010050507824 */ /* 0x000fe400078e0250 */
[----:B------:R-:W-:Y:S01]  /*32e0*/  IDP.4A.S8.S8 R48, R82, R48, R47 ;  /* 0x0000003052307226 */ /* 0x000fe2000000062f */
[----:B------:R-:W-:Y:S01]  /*32f0*/  LOP3.LUT R81, R72, 0x3030303, RZ, 0xc0, !PT ;  /* 0x0303030348517812 */ /* 0x000fe200078ec0ff */
[----:B------:R-:W3:Y:S01]  /*3300*/  LDS.64 R46, [R57+0x20] ;  /* 0x00002000392e7984 */ /* 0x000ee20000000a00 */
[----:B------:R-:W-:Y:S01]  /*3310*/  LEA R80, R80, R80, 0x10 ;  /* 0x0000005050507211 */ /* 0x000fe200078e80ff */
[-C--:B------:R-:W-:Y:S01]  /*3320*/  IDP.4A.S8.S8 R85, R82, R49.reuse, R48 ;  /* 0x0000003152557226 */ /* 0x080fe20000000630 */
        /* <DEDUP_REMOVED lines=424> */
.L_x_505:
[----:B------:R-:W-:-:S04]  /*4db0*/  UIADD3 UR4, UPT, UPT, UR4, 0x2, URZ ;  /* 0x0000000204047890 */ /* 0x000fc8000fffe0ff */
[----:B------:R-:W-:-:S09]  /*4dc0*/  UISETP.GE.AND UP0, UPT, UR4, UR11, UPT ;  /* 0x0000000b0400728c */ /* 0x000fd2000bf06270 */
[----:B------:R-:W-:Y:S05]  /*4dd0*/  BRA.U !UP0, `(.L_x_506) ;  /* 0xffffffb908fc7547 */ /* 0x000fea000b83ffff */
.L_x_504:
        /* <DEDUP_REMOVED lines=15> */
.L_x_507:
        /* <DEDUP_REMOVED lines=11> */
.L_x_1241:


//--------------------- .text._Z8moe_q2_KIfLb0EEvPKvS1_PT_PKiS5_S5_iiiiiii --------------------------
	.section	.text._Z8moe_q2_KIfLb0EEvPKvS1_PT_PKiS5_S5_iiiiiii,"ax",@progbits
	.align	128
.text._Z8moe_q2_KIfLb0EEvPKvS1_PT_PKiS5_S5_iiiiiii:
        .type           _Z8moe_q2_KIfLb0EEvPKvS1_PT_PKiS5_S5_iiiiiii,@function
        .size           _Z8moe_q2_KIfLb0EEvPKvS1_PT_PKiS5_S5_iiiiiii,(.L_x_1242 - _Z8moe_q2_KIfLb0EEvPKvS1_PT_PKiS5_S5_iiiiiii)
        .other          _Z8moe_q2_KIfLb0EEvPKvS1_PT_PKiS5_S5_iiiiiii,@"STO_CUDA_ENTRY STV_DEFAULT"
_Z8moe_q2_KIfLb0EEvPKvS1_PT_PKiS5_S5_iiiiiii:
        /* <DEDUP_REMOVED lines=88> */
.L_x_510:
        /* <DEDUP_REMOVED lines=27> */
[----:B------:R-:W-:Y:S01]  /*0730*/  MOV R33, UR10 ;  /* 0x0000000a00217c02 */ /* 0x000fe20008000f00 */
[----:B------:R-:W-:Y:S01]  /*0740*/  IMAD R31, R32, 0x4, R29 ;  /* 0x00000004201f7824 */ /* 0x000fe200078e021d */
[----:B------:R-:W-:Y:S01]  /*0750*/  LEA R27, R26, R15, 0x2 ;  /* 0x0000000f1a1b7211 */ /* 0x000fe200078e10ff */
[----:B------:R-:W-:Y:S01]  /*0760*/  IMAD R37, R30, 0x4, R39 ;  /* 0x000000041e257824 */ /* 0x000fe200078e0227 */
[----:B------:R-:W-:Y:S01]  /*0770*/  MOV R25, UR8 ;  /* 0x0000000800197c02 */ /* 0x000fe20008000f00 */
[----:B------:R-:W-:Y:S01]  /*0780*/  IMAD R3, R22, 0x4, R17 ;  /* 0x0000000416037824 */ /* 0x000fe200078e0211 */
[----:B------:R-:W-:Y:S01]  /*0790*/  LEA R33, R33, R6, 0x4 ;  /* 0x0000000621217211 */ /* 0x000fe200078e20ff */
[----:B------:R-:W-:-:S02]  /*07a0*/  IMAD.U32 R24, RZ, RZ, UR6 ;  /* 0x00000006ff187e24 */ /* 0x000fc4000f8e00ff */
[----:B------:R-:W-:Y:S02]  /*07b0*/  IMAD.X R21, RZ, RZ, UR8, P0 ;  /* 0x00000008ff157e24 */ /* 0x000fe400080e06ff */
        /* <DEDUP_REMOVED lines=1060> */
.L_x_509:
[----:B------:R-:W-:-:S04]  /*4a00*/  UIADD3 UR4, UPT, UPT, UR4, 0x2, URZ ;  /* 0x0000000204047890 */ /* 0x000fc8000fffe0ff */
[----:B------:R-:W-:-:S09]  /*4a10*/  UISETP.GE.AND UP0, UPT, UR4, UR10, UPT ;  /* 0x0000000a0400728c */ /* 0x000fd2000bf06270 */
[----:B------:R-:W-:Y:S05]  /*4a20*/  BRA.U !UP0, `(.L_x_510) ;  /* 0xffffffb908d47547 */ /* 0x000fea000b83ffff */
.L_x_508:
        /* <DEDUP_REMOVED lines=15> */
.L_x_511:
        /* <DEDUP_REMOVED lines=14> */
.L_x_1242:


//--------------------- .text._Z8moe_q8_0IfLb1EEvPKvS1_PT_PKiS5_S5_iiiiiii --------------------------
	.section	.text._Z8moe_q8_0IfLb1EEvPKvS1_PT_PKiS5_S5_iiiiiii,"ax",@progbits
	.align	128
.text._Z8moe_q8_0IfLb1EEvPKvS1_PT_PKiS5_S5_iiiiiii:
        .type           _Z8moe_q8_0IfLb1EEvPKvS1_PT_PKiS5_S5_iiiiiii,@function
        .size           _Z8moe_q8_0IfLb1EEvPKvS1_PT_PKiS5_S5_iiiiiii,(.L_x_1243 - _Z8moe_q8_0IfLb1EEvPKvS1_PT_PKiS5_S5_iiiiiii)
        .other          _Z8moe_q8_0IfLb1EEvPKvS1_PT_PKiS5_S5_iiiiiii,@"STO_CUDA_ENTRY STV_DEFAULT"
_Z8moe_q8_0IfLb1EEvPKvS1_PT_PKiS5_S5_iiiiiii:
        /* <DEDUP_REMOVED lines=142> */
.L_x_514:
        /* <DEDUP_REMOVED lines=63> */
[----:B0-----:R-:W-:Y:S02]  /*0cd0*/  MOV R12, RZ ;  /* 0x000000ff000c7202 */ /* 0x001fe40000000f00 */
        /* <DEDUP_REMOVED lines=155> */
.L_x_513:
        /* <DEDUP_REMOVED lines=8> */
.L_x_512:
        /* <DEDUP_REMOVED lines=12> */
[----:B------:R-:W-:-:S04]  /*17d0*/  IMAD R37, R37, UR4, R0 ;  /* 0x0000000425257c24 */ /* 0x000fc8000f8e0200 */
[----:B-1----:R-:W-:-:S05]  /*17e0*/  IMAD.WIDE.U32 R2, R37, 0x4, R2 ;  /* 0x0000000425027825 */ /* 0x002fca00078e0002 */
[----:B------:R-:W-:Y:S01]  /*17f0*/  STG.E desc[UR12][R2.64], R41 ;  /* 0x0000002902007986 */ /* 0x000fe2000c10190c */
[----:B------:R-:W-:Y:S05]  /*1800*/  EXIT ;  /* 0x000000000000794d */ /* 0x000fea0003800000 */
.L_x_515:
        /* <DEDUP_REMOVED lines=15> */
.L_x_1243:


//--------------------- .text._Z8moe_q8_0IfLb0EEvPKvS1_PT_PKiS5_S5_iiiiiii --------------------------
	.section	.text._Z8moe_q8_0IfLb0EEvPKvS1_PT_PKiS5_S5_iiiiiii,"ax",@progbits
	.align	128
.text._Z8moe_q8_0IfLb0EEvPKvS1_PT_PKiS5_S5_iiiiiii:
        .type           _Z8moe_q8_0IfLb0EEvPKvS1_PT_PKiS5_S5_iiiiiii,@function
        .size           _Z8moe_q8_0IfLb0EEvPKvS1_PT_PKiS5_S5_iiiiiii,(.L_x_1244 - _Z8moe_q8_0IfLb0EEvPKvS1_PT_PKiS5_S5_iiiiiii)
        .other          _Z8moe_q8_0IfLb0EEvPKvS1_PT_PKiS5_S5_iiiiiii,@"STO_CUDA_ENTRY STV_DEFAULT"
_Z8moe_q8_0IfLb0EEvPKvS1_PT_PKiS5_S5_iiiiiii:
        /* <DEDUP_REMOVED lines=54> */
[C---:B------:R-:W-:Y:S01]  /*0360*/  IMAD R30, R7.reuse, 0x10, R42 ;  /* 0x00000010071e7824 */ /* 0x040fe200078e022a */
[CC--:B------:R-:W-:Y:S01]  /*0370*/  LEA R32, R7.reuse, R42.reuse, 0x3 ;  /* 0x0000002a07207211 */ /* 0x0c0fe200078e18ff */
[----:B------:R-:W-:Y:S01]  /*0380*/  ULEA.HI UR8, UR8, UR9, URZ, 0x5 ;  /* 0x0000000908087291 */ /* 0x000fe2000f8f28ff */
[C---:B------:R-:W-:Y:S01]  /*0390*/  LEA R39, R7.reuse, R42, 0x2 ;  /* 0x0000002a07277211 */ /* 0x040fe200078e10ff */
[----:B------:R-:W-:Y:S01]  /*03a0*/  IMAD.WIDE.U32 R42, R42, 0x22, R44 ;  /* 0x000000222a2a7825 */ /* 0x000fe200078e002c */
[CC--:B------:R-:W-:Y:S01]  /*03b0*/  LEA R40, R7.reuse, R30.reuse, 0x3 ;  /* 0x0000001e07287211 */ /* 0x0c0fe200078e18ff */
[----:B------:R-:W-:Y:S01]  /*03c0*/  USHF.R.S32.HI UR8, URZ, 0x5, UR8 ;  /* 0x00000005ff087899 */ /* 0x000fe20008011408 */
[C---:B------:R-:W-:Y:S01]  /*03d0*/  LEA R35, R7.reuse, R30, 0x2 ;  /* 0x0000001e07237211 */ /* 0x040fe200078e10ff */
[C---:B------:R-:W-:Y:S01]  /*03e0*/  IMAD R29, R7.reuse, 0x4, R32 ;  /* 0x00000004071d7824 */ /* 0x040fe200078e0220 */
        /* <DEDUP_REMOVED lines=17> */
.L_x_518:
        /* <DEDUP_REMOVED lines=218> */
.L_x_517:
        /* <DEDUP_REMOVED lines=8> */
.L_x_516:
        /* <DEDUP_REMOVED lines=15> */
.L_x_519:
        /* <DEDUP_REMOVED lines=15> */
.L_x_1244:


//--------------------- .text._Z8moe_q5_1IfLb1EEvPKvS1_PT_PKiS5_S5_iiiiiii --------------------------
	.section	.text._Z8moe_q5_1IfLb1EEvPKvS1_PT_PKiS5_S5_iiiiiii,"ax",@progbits
	.align	128
.text._Z8moe_q5_1IfLb1EEvPKvS1_PT_PKiS5_S5_iiiiiii:
        .type           _Z8moe_q5_1IfLb1EEvPKvS1_PT_PKiS5_S5_iiiiiii,@function
        .size           _Z8moe_q5_1IfLb1EEvPKvS1_PT_PKiS5_S5_iiiiiii,(.L_x_1245 - _Z8moe_q5_1IfLb1EEvPKvS1_PT_PKiS5_S5_iiiiiii)
        .other          _Z8moe_q5_1IfLb1EEvPKvS1_PT_PKiS5_S5_iiiiiii,@"STO_CUDA_ENTRY STV_DEFAULT"
_Z8moe_q5_1IfLb1EEvPKvS1_PT_PKiS5_S5_iiiiiii:
        /* <DEDUP_REMOVED lines=139> */
.L_x_522:
        /* <DEDUP_REMOVED lines=528> */
.L_x_521:
[----:B------:R-:W-:-:S04]  /*29b0*/  UIADD3 UR4, UPT, UPT, UR4, 0x8, URZ ;  /* 0x0000000804047890 */ /* 0x000fc8000fffe0ff */
[----:B------:R-:W-:-:S09]  /*29c0*/  UISETP.GE.AND UP0, UPT, UR4, UR10, UPT ;  /* 0x0000000a0400728c */ /* 0x000fd2000bf06270 */
[----:B------:R-:W-:Y:S05]  /*29d0*/  BRA.U !UP0, `(.L_x_522) ;  /* 0xffffffdd08b47547 */ /* 0x000fea000b83ffff */
.L_x_520:
        /* <DEDUP_REMOVED lines=15> */
.L_x_523:
        /* <DEDUP_REMOVED lines=11> */
.L_x_1245:


//--------------------- .text._Z8moe_q5_1IfLb0EEvPKvS1_PT_PKiS5_S5_iiiiiii --------------------------
	.section	.text._Z8moe_q5_1IfLb0EEvPKvS1_PT_PKiS5_S5_iiiiiii,"ax",@progbits
	.align	128
.text._Z8moe_q5_1IfLb0EEvPKvS1_PT_PKiS5_S5_iiiiiii:
        .type           _Z8moe_q5_1IfLb0EEvPKvS1_PT_PKiS5_S5_iiiiiii,@function
        .size           _Z8moe_q5_1IfLb0EEvPKvS1_PT_PKiS5_S5_iiiiiii,(.L_x_1246 - _Z8moe_q5_1IfLb0EEvPKvS1_PT_PKiS5_S5_iiiiiii)
        .other          _Z8moe_q5_1IfLb0EEvPKvS1_PT_PKiS5_S5_iiiiiii,@"STO_CUDA_ENTRY STV_DEFAULT"
_Z8moe_q5_1IfLb0EEvPKvS1_PT_PKiS5_S5_iiiiiii:
        /* <DEDUP_REMOVED lines=81> */
.L_x_526:
        /* <DEDUP_REMOVED lines=524> */
.L_x_525:
[----:B------:R-:W-:-:S04]  /*25d0*/  UIADD3 UR4, UPT, UPT, UR4, 0x8, URZ ;  /* 0x0000000804047890 */ /* 0x000fc8000fffe0ff */
[----:B------:R-:W-:-:S09]  /*25e0*/  UISETP.GE.AND UP0, UPT, UR4, UR11, UPT ;  /* 0x0000000b0400728c */ /* 0x000fd2000bf06270 */
[----:B------:R-:W-:Y:S05]  /*25f0*/  BRA.U !UP0, `(.L_x_526) ;  /* 0xffffffdd08c47547 */ /* 0x000fea000b83ffff */
.L_x_524:
        /* <DEDUP_REMOVED lines=15> */
.L_x_527:
        /* <DEDUP_REMOVED lines=9> */
.L_x_1246:


//--------------------- .text._Z8moe_q5_0IfLb1EEvPKvS1_PT_PKiS5_S5_iiiiiii --------------------------
	.section	.text._Z8moe_q5_0IfLb1EEvPKvS1_PT_PKiS5_S5_iiiiiii,"ax",@progbits
	.align	128
.text._Z8moe_q5_0IfLb1EEvPKvS1_PT_PKiS5_S5_iiiiiii:
        .type           _Z8moe_q5_0IfLb1EEvPKvS1_PT_PKiS5_S5_iiiiiii,@function
        .size           _Z8moe_q5_0IfLb1EEvPKvS1_PT_PKiS5_S5_iiiiiii,(.L_x_1247 - _Z8moe_q5_0IfLb1EEvPKvS1_PT_PKiS5_S5_iiiiiii)
        .other          _Z8moe_q5_0IfLb1EEvPKvS1_PT_PKiS5_S5_iiiiiii,@"STO_CUDA_ENTRY STV_DEFAULT"
_Z8moe_q5_0IfLb1EEvPKvS1_PT_PKiS5_S5_iiiiiii:
        /* <DEDUP_REMOVED lines=127> */
.L_x_530:
        /* <DEDUP_REMOVED lines=665> */
.L_x_529:
[----:B------:R-:W-:-:S04]  /*3180*/  UIADD3 UR4, UPT, UPT, UR4, 0x8, URZ ;  /* 0x0000000804047890 */ /* 0x000fc8000fffe0ff */
[----:B------:R-:W-:-:S09]  /*3190*/  UISETP.GE.AND UP0, UPT, UR4, UR10, UPT ;  /* 0x0000000a0400728c */ /* 0x000fd2000bf06270 */
[----:B------:R-:W-:Y:S05]  /*31a0*/  BRA.U !UP0, `(.L_x_530) ;  /* 0xffffffd508907547 */ /* 0x000fea000b83ffff */
.L_x_528:
        /* <DEDUP_REMOVED lines=15> */
.L_x_531:
        /* <DEDUP_REMOVED lines=14> */
.L_x_1247:


//--------------------- .text._Z8moe_q5_0IfLb0EEvPKvS1_PT_PKiS5_S5_iiiiiii --------------------------
	.section	.text._Z8moe_q5_0IfLb0EEvPKvS1_PT_PKiS5_S5_iiiiiii,"ax",@progbits
	.align	128
.text._Z8moe_q5_0IfLb0EEvPKvS1_PT_PKiS5_S5_iiiiiii:
        .type           _Z8moe_q5_0IfLb0EEvPKvS1_PT_PKiS5_S5_iiiiiii,@function
        .size           _Z8moe_q5_0IfLb0EEvPKvS1_PT_PKiS5_S5_iiiiiii,(.L_x_1248 - _Z8moe_q5_0IfLb0EEvPKvS1_PT_PKiS5_S5_iiiiiii)
        .other          _Z8moe_q5_0IfLb0EEvPKvS1_PT_PKiS5_S5_iiiiiii,@"STO_CUDA_ENTRY STV_DEFAULT"
_Z8moe_q5_0IfLb0EEvPKvS1_PT_PKiS5_S5_iiiiiii:
        /* <DEDUP_REMOVED lines=80> */
.L_x_534:
        /* <DEDUP_REMOVED lines=652> */
.L_x_533:
[----:B------:R-:W-:-:S04]  /*2dc0*/  UIADD3 UR4, UPT, UPT, UR4, 0x8, URZ ;  /* 0x0000000804047890 */ /* 0x000fc8000fffe0ff */
[----:B------:R-:W-:-:S09]  /*2dd0*/  UISETP.GE.AND UP0, UPT, UR4, UR11, UPT ;  /* 0x0000000b0400728c */ /* 0x000fd2000bf06270 */
[----:B------:R-:W-:Y:S05]  /*2de0*/  BRA.U !UP0, `(.L_x_534) ;  /* 0xffffffd508c47547 */ /* 0x000fea000b83ffff */
.L_x_532:
        /* <DEDUP_REMOVED lines=15> */
.L_x_535:
        /* <DEDUP_REMOVED lines=10> */
.L_x_1248:


//--------------------- .text._Z8moe_q4_1IfLb1EEvPKvS1_PT_PKiS5_S5_iiiiiii --------------------------
	.section	.text._Z8moe_q4_1IfLb1EEvPKvS1_PT_PKiS5_S5_iiiiiii,"ax",@progbits
	.align	128
.text._Z8moe_q4_1IfLb1EEvPKvS1_PT_PKiS5_S5_iiiiiii:
        .type           _Z8moe_q4_1IfLb1EEvPKvS1_PT_PKiS5_S5_iiiiiii,@function
        .size           _Z8moe_q4_1IfLb1EEvPKvS1_PT_PKiS5_S5_iiiiiii,(.L_x_1249 - _Z8moe_q4_1IfLb1EEvPKvS1_PT_PKiS5_S5_iiiiiii)
        .other          _Z8moe_q4_1IfLb1EEvPKvS1_PT_PKiS5_S5_iiiiiii,@"STO_CUDA_ENTRY STV_DEFAULT"
_Z8moe_q4_1IfLb1EEvPKvS1_PT_PKiS5_S5_iiiiiii:
        /* <DEDUP_REMOVED lines=140> */
.L_x_538:
        /* <DEDUP_REMOVED lines=398> */
.L_x_537:
[----:B------:R-:W-:-:S04]  /*21a0*/  UIADD3 UR4, UPT, UPT, UR4, 0x8, URZ ;  /* 0x0000000804047890 */ /* 0x000fc8000fffe0ff */
[----:B------:R-:W-:-:S09]  /*21b0*/  UISETP.GE.AND UP0, UPT, UR4, UR10, UPT ;  /* 0x0000000a0400728c */ /* 0x000fd2000bf06270 */
[----:B------:R-:W-:Y:S05]  /*21c0*/  BRA.U !UP0, `(.L_x_538) ;  /* 0xffffffe508bc7547 */ /* 0x000fea000b83ffff */
.L_x_536:
        /* <DEDUP_REMOVED lines=15> */
.L_x_539:
        /* <DEDUP_REMOVED lines=12> */
.L_x_1249:


//--------------------- .text._Z8moe_q4_1IfLb0EEvPKvS1_PT_PKiS5_S5_iiiiiii --------------------------
	.section	.text._Z8moe_q4_1IfLb0EEvPKvS1_PT_PKiS5_S5_iiiiiii,"ax",@progbits
	.align	128
.text._Z8moe_q4_1IfLb0EEvPKvS1_PT_PKiS5_S5_iiiiiii:
        .type           _Z8moe_q4_1IfLb0EEvPKvS1_PT_PKiS5_S5_iiiiiii,@function
        .size           _Z8moe_q4_1IfLb0EEvPKvS1_PT_PKiS5_S5_iiiiiii,(.L_x_1250 - _Z8moe_q4_1IfLb0EEvPKvS1_PT_PKiS5_S5_iiiiiii)
        .other          _Z8moe_q4_1IfLb0EEvPKvS1_PT_PKiS5_S5_iiiiiii,@"STO_CUDA_ENTRY STV_DEFAULT"
_Z8moe_q4_1IfLb0EEvPKvS1_PT_PKiS5_S5_iiiiiii:
        /* <DEDUP_REMOVED lines=80> */
.L_x_542:
        /* <DEDUP_REMOVED lines=23> */
[C---:B------:R-:W-:Y:S01]  /*0670*/  IMAD R15, R10.reuse, 0x4, R11 ;  /* 0x000000040a0f7824 */ /* 0x040fe200078e020b */
[----:B------:R0:W2:Y:S01]  /*0680*/  LDG.E.CONSTANT R23, desc[UR18][R4.64+0x4] ;  /* 0x0000041204177981 */ /* 0x0000a2000c1e9900 */
[----:B------:R-:W-:Y:S01]  /*0690*/  IMAD.WIDE.U32 R6, R7, 0x14, R12 ;  /* 0x0000001407067825 */ /* 0x000fe200078e000c */
[----:B------:R-:W-:-:S03]  /*06a0*/  LEA R8, R10, R9, 0x2 ;  /* 0x000000090a087211 */ /* 0x000fc600078e10ff */
[----:B------:R-:W-:Y:S01]  /*06b0*/  IMAD.WIDE.U32 R14, R15, 0x14, R12 ;  /* 0x000000140f0e7825 */ /* 0x000fe200078e000c */
[----:B------:R1:W3:Y:S03]  /*06c0*/  LDG.E.CONSTANT R17, desc[UR18][R6.64+0x4] ;  /* 0x0000041206117981 */ /* 0x0002e6000c1e9900 */
[----:B------:R-:W-:Y:S01]  /*06d0*/  IMAD R35, R16, 0x10, R27 ;  /* 0x0000001010237824 */ /* 0x000fe200078e021b */
[----:B0-----:R-:W-:Y:S01]  /*06e0*/  MOV R5, UR7 ;  /* 0x0000000700057c02 */ /* 0x001fe20008000f00 */
[----:B------:R-:W-:Y:S01]  /*06f0*/  IMAD.U32 R4, RZ, RZ, UR6 ;  /* 0x00000006ff047e24 */ /* 0x000fe2000f8e00ff */
[----:B------:R0:W4:Y:S01]  /*0700*/  LDG.E.CONSTANT R19, desc[UR18][R14.64+0x4] ;  /* 0x000004120e137981 */ /* 0x000122000c1e9900 */
[----:B------:R-:W-:Y:S02]  /*0710*/  IMAD.U32 R5, RZ, RZ, UR9 ;  /* 0x00000009ff057e24 */ /* 0x000fe4000f8e00ff */
[----:B------:R-:W-:-:S04]  /*0720*/  IMAD.WIDE.U32 R20, R21, 0x14, R12 ;  /* 0x0000001415147825 */ /* 0x000fc800078e000c */
[--C-:B-1----:R-:W-:Y:S02]  /*0730*/  IMAD.WIDE.U32 R6, R9, 0x14, R12.reuse ;  /* 0x0000001409067825 */ /* 0x102fe400078e000c */
        /* <DEDUP_REMOVED lines=360> */
.L_x_541:
[----:B------:R-:W-:-:S04]  /*1dc0*/  UIADD3 UR4, UPT, UPT, UR4, 0x8, URZ ;  /* 0x0000000804047890 */ /* 0x000fc8000fffe0ff */
[----:B------:R-:W-:-:S09]  /*1dd0*/  UISETP.GE.AND UP0, UPT, UR4, UR11, UPT ;  /* 0x0000000b0400728c */ /* 0x000fd2000bf06270 */
[----:B------:R-:W-:Y:S05]  /*1de0*/  BRA.U !UP0, `(.L_x_542) ;  /* 0xffffffe508c47547 */ /* 0x000fea000b83ffff */
.L_x_540:
        /* <DEDUP_REMOVED lines=15> */
.L_x_543:
        /* <DEDUP_REMOVED lines=10> */
.L_x_1250:


//--------------------- .text._Z8moe_q4_0IfLb1EEvPKvS1_PT_PKiS5_S5_iiiiiii --------------------------
	.section	.text._Z8moe_q4_0IfLb1EEvPKvS1_PT_PKiS5_S5_iiiiiii,"ax",@progbits
	.align	128
.text._Z8moe_q4_0IfLb1EEvPKvS1_PT_PKiS5_S5_iiiiiii:
        .type           _Z8moe_q4_0IfLb1EEvPKvS1_PT_PKiS5_S5_iiiiiii,@function
        .size           _Z8moe_q4_0IfLb1EEvPKvS1_PT_PKiS5_S5_iiiiiii,(.L_x_1251 - _Z8moe_q4_0IfLb1EEvPKvS1_PT_PKiS5_S5_iiiiiii)
        .other          _Z8moe_q4_0IfLb1EEvPKvS1_PT_PKiS5_S5_iiiiiii,@"STO_CUDA_ENTRY STV_DEFAULT"
_Z8moe_q4_0IfLb1EEvPKvS1_PT_PKiS5_S5_iiiiiii:
        /* <DEDUP_REMOVED lines=140> */
.L_x_546:
        /* <DEDUP_REMOVED lines=416> */
.L_x_545:
[----:B------:R-:W-:-:S04]  /*22c0*/  UIADD3 UR4, UPT, UPT, UR4, 0x8, URZ ;  /* 0x0000000804047890 */ /* 0x000fc8000fffe0ff */
[----:B------:R-:W-:-:S09]  /*22d0*/  UISETP.GE.AND UP0, UPT, UR4, UR10, UPT ;  /* 0x0000000a0400728c */ /* 0x000fd2000bf06270 */
[----:B------:R-:W-:Y:S05]  /*22e0*/  BRA.U !UP0, `(.L_x_546) ;  /* 0xffffffe508747547 */ /* 0x000fea000b83ffff */
.L_x_544:
        /* <DEDUP_REMOVED lines=15> */
.L_x_547:
        /* <DEDUP_REMOVED lines=10> */
.L_x_1251:


//--------------------- .text._Z8moe_q4_0IfLb0EEvPKvS1_PT_PKiS5_S5_iiiiiii --------------------------
	.section	.text._Z8moe_q4_0IfLb0EEvPKvS1_PT_PKiS5_S5_iiiiiii,"ax",@progbits
	.align	128
.text._Z8moe_q4_0IfLb0EEvPKvS1_PT_PKiS5_S5_iiiiiii:
        .type           _Z8moe_q4_0IfLb0EEvPKvS1_PT_PKiS5_S5_iiiiiii,@function
        .size           _Z8moe_q4_0IfLb0EEvPKvS1_PT_PKiS5_S5_iiiiiii,(.L_x_1252 - _Z8moe_q4_0IfLb0EEvPKvS1_PT_PKiS5_S5_iiiiiii)
        .other          _Z8moe_q4_0IfLb0EEvPKvS1_PT_PKiS5_S5_iiiiiii,@"STO_CUDA_ENTRY STV_DEFAULT"
_Z8moe_q4_0IfLb0EEvPKvS1_PT_PKiS5_S5_iiiiiii:
        /* <DEDUP_REMOVED lines=80> */
.L_x_550:
        /* <DEDUP_REMOVED lines=20> */
[C---:B------:R-:W-:Y:S01]  /*0640*/  IMAD R11, R10.reuse, 0x4, R11 ;  /* 0x000000040a0b7824 */ /* 0x040fe200078e020b */
[----:B------:R-:W-:Y:S01]  /*0650*/  LEA R13, R10, R25, 0x4 ;  /* 0x000000190a0d7211 */ /* 0x000fe200078e20ff */
[----:B------:R-:W-:-:S02]  /*0660*/  IMAD R35, R12, 0x4, R25 ;  /* 0x000000040c237824 */ /* 0x000fc400078e0219 */
[--C-:B------:R-:W-:Y:S01]  /*0670*/  IMAD.WIDE.U32 R10, R11, 0x12, R36.reuse ;  /* 0x000000120b0a7825 */ /* 0x100fe200078e0024 */
[-C--:B------:R-:W-:Y:S02]  /*0680*/  LEA R17, R14, R13.reuse, 0x2 ;  /* 0x0000000d0e117211 */ /* 0x080fe400078e10ff */
[----:B------:R-:W-:Y:S01]  /*0690*/  LEA R21, R12, R13, 0x3 ;  /* 0x0000000d0c157211 */ /* 0x000fe200078e18ff */
        /* <DEDUP_REMOVED lines=390> */
.L_x_549:
[----:B------:R-:W-:-:S04]  /*1f00*/  UIADD3 UR4, UPT, UPT, UR4, 0x8, URZ ;  /* 0x0000000804047890 */ /* 0x000fc8000fffe0ff */
[----:B------:R-:W-:-:S09]  /*1f10*/  UISETP.GE.AND UP0, UPT, UR4, UR11, UPT ;  /* 0x0000000b0400728c */ /* 0x000fd2000bf06270 */
[----:B------:R-:W-:Y:S05]  /*1f20*/  BRA.U !UP0, `(.L_x_550) ;  /* 0xffffffe508747547 */ /* 0x000fea000b83ffff */
.L_x_548:
        /* <DEDUP_REMOVED lines=15> */
.L_x_551:
        /* <DEDUP_REMOVED lines=14> */
.L_x_1252:


//--------------------- .text._Z12mul_mat_q6_KIN3c108BFloat16ELb1EEvPKvS3_PT_iiiii --------------------------
	.section	.text._Z12mul_mat_q6_KIN3c108BFloat16ELb1EEvPKvS3_PT_iiiii,"ax",@progbits
	.align	128
.text._Z12mul_mat_q6_KIN3c108BFloat16ELb1EEvPKvS3_PT_iiiii:
        .type           _Z12mul_mat_q6_KIN3c108BFloat16ELb1EEvPKvS3_PT_iiiii,@function
        .size           _Z12mul_mat_q6_KIN3c108BFloat16ELb1EEvPKvS3_PT_iiiii,(.L_x_1253 - _Z12mul_mat_q6_KIN3c108BFloat16ELb1EEvPKvS3_PT_iiiii)
        .other          _Z12mul_mat_q6_KIN3c108BFloat16ELb1EEvPKvS3_PT_iiiii,@"STO_CUDA_ENTRY STV_DEFAULT"
_Z12mul_mat_q6_KIN3c108BFloat16ELb1EEvPKvS3_PT_iiiii:
[----:B------:R-:W-:Y:S01]  /*0000*/  LDC R1, c[0x0][0x37c] ;  /* 0x0000df00ff017b82 */ /* 0x000fe20000000800 */
[----:B------:R-:W0:Y:S07]  /*0010*/  LDCU UR5, c[0x0][0x398] ;  /* 0x00007300ff0577ac */ /* 0x000e2e0008000800 */
[----:B------:R-:W1:Y:S01]  /*0020*/  S2UR UR8, SR_CTAID.X ;  /* 0x00000000000879c3 */ /* 0x000e620000002500 */
[----:B------:R-:W2:Y:S01]  /*0030*/  S2R R0, SR_CTAID.Y ;  /* 0x0000000000007919 */ /* 0x000ea20000002600 */
[----:B------:R-:W-:Y:S01]  /*0040*/  IMAD.MOV.U32 R33, RZ, RZ, RZ ;  /* 0x000000ffff217224 */ /* 0x000fe200078e00ff */
[----:B------:R-:W3:Y:S01]  /*0050*/  LDCU.64 UR10, c[0x0][0x358] ;  /* 0x00006b00ff0a77ac */ /* 0x000ee20008000a00 */
[----:B0-----:R-:W-:-:S02]  /*0060*/  UISETP.GE.AND UP0, UPT, UR5, 0x100, UPT ;  /* 0x000001000500788c */ /* 0x001fc4000bf06270 */
[----:B------:R-:W-:-:S04]  /*0070*/  USHF.R.S32.HI UR4, URZ, 0x1f, UR5 ;  /* 0x0000001fff047899 */ /* 0x000fc80008011405 */
[----:B------:R-:W-:Y:S02]  /*0080*/  ULEA.HI UR4, UR4, UR5, URZ, 0x8 ;  /* 0x0000000504047291 */ /* 0x000fe4000f8f40ff */
[----:B-1----:R-:W-:Y:S01]  /*0090*/  USHF.L.U32 UR8, UR8, 0x5, URZ ;  /* 0x0000000508087899 */ /* 0x002fe200080006ff */
[----:B---3--:R-:W-:Y:S11]  /*00a0*/  BRA.U !UP0, `(.L_x_552) ;  /* 0x0000002d08907547 */ /* 0x008ff6000b800000 */
[----:B------:R-:W0:Y:S01]  /*00b0*/  S2R R3, SR_TID.X ;  /* 0x0000000000037919 */ /* 0x000e220000002100 */
[----:B------:R-:W1:Y:S01]  /*00c0*/  LDCU UR12, c[0x0][0x39c] ;  /* 0x00007380ff0c77ac */ /* 0x000e620008000800 */
[----:B------:R-:W-:Y:S01]  /*00d0*/  LOP3.LUT R2, RZ, UR8, RZ, 0x33, !PT ;  /* 0x00000008ff027c12 */ /* 0x000fe2000f8e33ff */
[----:B------:R-:W3:Y:S01]  /*00e0*/  S2UR UR18, SR_CgaCtaId ;  /* 0x00000000001279c3 */ /* 0x000ee20000008800 */
[----:B------:R-:W4:Y:S01]  /*00f0*/  S2R R5, SR_TID.Y ;  /* 0x0000000000057919 */ /* 0x000f220000002200 */
[----:B------:R-:W5:Y:S01]  /*0100*/  LDCU.64 UR6, c[0x0][0x3a0] ;  /* 0x00007400ff0677ac */ /* 0x000f620008000a00 */
[----:B------:R-:W-:Y:S01]  /*0110*/  IMAD.MOV.U32 R33, RZ, RZ, RZ ;  /* 0x000000ffff217224 */ /* 0x000fe200078e00ff */
[----:B------:R-:W-:Y:S01]  /*0120*/  UMOV UR16, 0x400 ;  /* 0x0000040000107882 */ /* 0x000fe20000000000 */
[----:B------:R-:W0:Y:S01]  /*0130*/  LDCU.64 UR20, c[0x0][0x388] ;  /* 0x00007100ff1477ac */ /* 0x000e220008000a00 */
[----:B-1----:R-:W-:Y:S01]  /*0140*/  VIADD R2, R2, UR12 ;  /* 0x0000000c02027c36 */ /* 0x002fe20008000000 */
[----:B------:R-:W1:Y:S01]  /*0150*/  LDCU.128 UR12, c[0x0][0x380] ;  /* 0x00007000ff0c77ac */ /* 0x000e620008000c00 */
[----:B-----5:R-:W-:-:S02]  /*0160*/  USHF.R.S32.HI UR5, URZ, 0x1f, UR7 ;  /* 0x0000001fff057899 */ /* 0x020fc40008011407 */
[----:B------:R-:W-:Y:S02]  /*0170*/  UIADD3 UR9, UPT, UPT, UR6, -0x1, URZ ;  /* 0xffffffff06097890 */ /* 0x000fe4000fffe0ff */
[----:B------:R-:W-:Y:S02]  /*0180*/  ULEA.HI UR6, UR5, UR7, URZ, 0x5 ;  /* 0x0000000705067291 */ /* 0x000fe4000f8f28ff */
[----:B------:R-:W-:Y:S01]  /*0190*/  USHF.R.S32.HI UR5, URZ, 0x8, UR4 ;  /* 0x00000008ff057899 */ /* 0x000fe20008011404 */
[--C-:B0-----:R-:W-:Y:S01]  /*01a0*/  SHF.R.U32.HI R4, RZ, 0x2, R3.reuse ;  /* 0x00000002ff047819 */ /* 0x101fe20000011603 */
[----:B------:R-:W-:Y:S01]  /*01b0*/  USHF.R.S32.HI UR6, URZ, 0x5, UR6 ;  /* 0x00000005ff067899 */ /* 0x000fe20008011406 */
[----:B------:R-:W-:Y:S01]  /*01c0*/  SHF.R.U32.HI R15, RZ, 0x5, R3 ;  /* 0x00000005ff0f7819 */ /* 0x000fe20000011603 */
[----:B------:R-:W-:Y:S01]  /*01d0*/  UIADD3 UR7, UPT, UPT, UR16, 0x2104, URZ ;  /* 0x0000210410077890 */ /* 0x000fe2000fffe0ff */
[----:B------:R-:W-:Y:S01]  /*01e0*/  LOP3.LUT R9, R4, 0x3, RZ, 0xc0, !PT ;  /* 0x0000000304097812 */ /* 0x000fe200078ec0ff */
[C---:B----4-:R-:W-:Y:S01]  /*01f0*/  IMAD R6, R5.reuse, 0x8, R4 ;  /* 0x0000000805067824 */ /* 0x050fe200078e0204 */
[C-C-:B------:R-:W-:Y:S01]  /*0200*/  VIADDMNMX R19, R5.reuse, 0x4, R2.reuse, PT ;  /* 0x0000000405137846 */ /* 0x140fe20003800102 */
[C---:B--2---:R-:W-:Y:S01]  /*0210*/  IMAD R8, R0.reuse, 0x4, R5 ;  /* 0x0000000400087824 */ /* 0x044fe200078e0205 */
[----:B------:R-:W-:Y:S01]  /*0220*/  VIADDMNMX R21, R5, 0x8, R2, PT ;  /* 0x0000000805157846 */ /* 0x000fe20003800102 */
[----:B------:R-:W-:Y:S01]  /*0230*/  IMAD R9, R0, 0x4, R9 ;  /* 0x0000000400097824 */ /* 0x000fe200078e0209 */
[----:B------:R-:W-:Y:S01]  /*0240*/  LOP3.LUT R7, R6, 0x1f, RZ, 0xc0, !PT ;  /* 0x0000001f06077812 */ /* 0x000fe200078ec0ff */
[----:B------:R-:W-:Y:S01]  /*0250*/  IMAD R20, R19, UR5, RZ ;  /* 0x0000000513147c24 */ /* 0x000fe2000f8e02ff */
[----:B------:R-:W-:Y:S01]  /*0260*/  LOP3.LUT R6, R3, 0x3, RZ, 0xc0, !PT ;  /* 0x0000000303067812 */ /* 0x000fe200078ec0ff */
[----:B------:R-:W-:Y:S01]  /*0270*/  IMAD R22, R21, UR5, RZ ;  /* 0x0000000515167c24 */ /* 0x000fe2000f8e02ff */
[----:B------:R-:W-:Y:S01]  /*0280*/  VIMNMX R16, PT, PT, R2, R7, PT ;  /* 0x0000000702107248 */ /* 0x000fe20003fe0100 */
[----:B------:R-:W-:Y:S01]  /*0290*/  UIADD3 UR4, UPT, UPT, UR16, 0x2080, URZ ;  /* 0x0000208010047890 */ /* 0x000fe2000fffe0ff */
[----:B------:R-:W-:Y:S01]  /*02a0*/  VIMNMX R9, PT, PT, R9, UR9, PT ;  /* 0x0000000909097c48 */ /* 0x000fe2000bfe0100 */
[----:B---3--:R-:W-:Y:S01]  /*02b0*/  ULEA UR17, UR18, UR16, 0x18 ;  /* 0x0000001012117291 */ /* 0x008fe2000f8ec0ff */
[----:B------:R-:W-:Y:S01]  /*02c0*/  SHF.R.S32.HI R7, RZ, 0x1f, R16 ;  /* 0x0000001fff077819 */ /* 0x000fe20000011410 */
[----:B------:R-:W-:Y:S01]  /*02d0*/  ULEA UR7, UR18, UR7, 0x18 ;  /* 0x0000000712077291 */ /* 0x000fe2000f8ec0ff */
[----:B------:R-:W-:Y:S01]  /*02e0*/  VIMNMX.U32 R18, PT, PT, R8, UR9, PT ;  /* 0x0000000908127c48 */ /* 0x000fe2000bfe0000 */
[----:B------:R-:W-:Y:S01]  /*02f0*/  IMAD R4, R9, UR6, R6 ;  /* 0x0000000609047c24 */ /* 0x000fe2000f8e0206 */
[----:B------:R-:W-:Y:S01]  /*0300*/  LEA.HI R7, R7, R16, RZ, 0x3 ;  /* 0x0000001007077211 */ /* 0x000fe200078f18ff */
[----:B------:R-:W-:Y:S01]  /*0310*/  ULEA UR4, UR18, UR4, 0x18 ;  /* 0x0000000412047291 */ /* 0x000fe2000f8ec0ff */
[----:B------:R-:W-:-:S02]  /*0320*/  VIADDMNMX R8, R5, 0x10, R2, PT ;  /* 0x0000001005087846 */ /* 0x000fc40003800102 */
[----:B------:R-:W-:Y:S01]  /*0330*/  LEA.HI.SX32 R17, R7, R6, 0x1d ;  /* 0x0000000607117211 */ /* 0x000fe200078feaff */
[C---:B------:R-:W-:Y:S01]  /*0340*/  IMAD.SHL.U32 R6, R3.reuse, 0x2, RZ ;  /* 0x0000000203067824 */ /* 0x040fe200078e00ff */
[----:B------:R-:W-:Y:S02]  /*0350*/  LOP3.LUT R7, R3, 0x1f, RZ, 0xc0, !PT ;  /* 0x0000001f03077812 */ /* 0x000fe400078ec0ff */
[----:B------:R-:W-:Y:S02]  /*0360*/  VIADDMNMX R9, R5, 0x14, R2, PT ;  /* 0x0000001405097846 */ /* 0x000fe40003800102 */
[----:B------:R-:W-:Y:S02]  /*0370*/  VIMNMX R13, PT, PT, R2, R7, PT ;  /* 0x00000007020d7248 */ /* 0x000fe40003fe0100 */
[----:B------:R-:W-:Y:S02]  /*0380*/  LOP3.LUT R10, R6, 0x20, RZ, 0xc0, !PT ;  /* 0x00000020060a7812 */ /* 0x000fe400078ec0ff */
[----:B------:R-:W-:-:S02]  /*0390*/  SHF.R.S32.HI R14, RZ, 0x1f, R13 ;  /* 0x0000001fff0e7819 */ /* 0x000fc4000001140d */
[----:B------:R-:W-:Y:S02]  /*03a0*/  LOP3.LUT R12, R10, 0xf, R3, 0xf8, !PT ;  /* 0x0000000f0a0c7812 */ /* 0x000fe400078ef803 */
[----:B------:R-:W-:Y:S02]  /*03b0*/  LEA.HI R14, R14, R13, RZ, 0x5 ;  /* 0x0000000d0e0e7211 */ /* 0x000fe400078f28ff */
[----:B------:R-:W-:Y:S01]  /*03c0*/  VIMNMX R6, PT, PT, R2, R5, PT ;  /* 0x0000000502067248 */ /* 0x000fe20003fe0100 */
[----:B------:R-:W-:Y:S01]  /*03d0*/  IMAD R19, R19, 0x41, R12 ;  /* 0x0000004113137824 */ /* 0x000fe200078e020c */
[----:B------:R-:W-:Y:S01]  /*03e0*/  VIADDMNMX R7, R5, 0xc, R2, PT ;  /* 0x0000000c05077846 */ /* 0x000fe20003800102 */
[----:B------:R-:W-:Y:S01]  /*03f0*/  IMAD R23, R21, 0x41, R12 ;  /* 0x0000004115177824 */ /* 0x000fe200078e020c */
[--C-:B------:R-:W-:Y:S01]  /*0400*/  VIADDMNMX R10, R5, 0x18, R2.reuse, PT ;  /* 0x00000018050a7846 */ /* 0x100fe20003800102 */
[----:B------:R-:W-:Y:S01]  /*0410*/  IMAD R12, R13, UR5, RZ ;  /* 0x000000050d0c7c24 */ /* 0x000fe2000f8e02ff */
[----:B------:R-:W-:Y:S01]  /*0420*/  VIADDMNMX R11, R5, 0x1c, R2, PT ;  /* 0x0000001c050b7846 */ /* 0x000fe20003800102 */
[----:B------:R-:W-:Y:S01]  /*0430*/  IMAD R2, R16, 0x4, R17 ;  /* 0x0000000410027824 */ /* 0x000fe200078e0211 */
[----:B------:R-:W-:Y:S01]  /*0440*/  LEA.HI.SX32 R21, R14, R13, 0x1b ;  /* 0x0000000d0e157211 */ /* 0x000fe200078fdaff */
[----:B------:R-:W-:Y:S01]  /*0450*/  IMAD R13, R18, UR6, RZ ;  /* 0x00000006120d7c24 */ /* 0x000fe2000f8e02ff */
[C---:B------:R-:W-:Y:S01]  /*0460*/  IADD3 R14, P0, PT, R15.reuse, R20, RZ ;  /* 0x000000140f0e7210 */ /* 0x040fe20007f1e0ff */
[----:B------:R-:W-:Y:S01]  /*0470*/  IMAD R16, R16, UR5, RZ ;  /* 0x0000000510107c24 */ /* 0x000fe2000f8e02ff */
[----:B------:R-:W-:-:S02]  /*0480*/  IADD3 R15, P1, PT, R15, R22, RZ ;  /* 0x000000160f0f7210 */ /* 0x000fc40007f3e0ff */
[----:B------:R-:W-:Y:S02]  /*0490*/  LEA R17, R19, UR17, 0x2 ;  /* 0x0000001113117c11 */ /* 0x000fe4000f8e10ff */
[----:B------:R-:W-:Y:S02]  /*04a0*/  LEA.HI.X.SX32 R19, R20, RZ, 0x1, P0 ;  /* 0x000000ff14137211 */ /* 0x000fe400000f0eff */
[----:B------:R-:W-:Y:S02]  /*04b0*/  LEA R18, R23, UR17, 0x2 ;  /* 0x0000001117127c11 */ /* 0x000fe4000f8e10ff */
[----:B------:R-:W-:Y:S02]  /*04c0*/  LEA.HI.X.SX32 R20, R22, RZ, 0x1, P1 ;  /* 0x000000ff16147211 */ /* 0x000fe400008f0eff */
[----:B------:R-:W-:Y:S02]  /*04d0*/  LEA R2, R2, UR7, 0x2 ;  /* 0x0000000702027c11 */ /* 0x000fe4000f8e10ff */
[----:B------:R-:W-:Y:S01]  /*04e0*/  LEA R21, R21, UR4, 0x2 ;  /* 0x0000000415157c11 */ /* 0x000fe2000f8e10ff */
[----:B-1----:R-:W-:-:S06]  /*04f0*/  UMOV UR4, URZ ;  /* 0x000000ff00047c82 */ /* 0x002fcc0008000000 */
.L_x_553:
[----:B------:R-:W-:Y:S02]  /*0500*/  UIMAD UR6, UR5, UR8, URZ ;  /* 0x00000008050672a4 */ /* 0x000fe4000f8e02ff */
[----:B------:R-:W-:Y:S01]  /*0510*/  IMAD R25, R6, UR5, RZ ;  /* 0x0000000506197c24 */ /* 0x000fe2000f8e02ff */
[--C-:B------:R-:W-:Y:S01]  /*0520*/  SHF.R.U32.HI R28, RZ, 0x5, R3.reuse ;  /* 0x00000005ff1c7819 */ /* 0x100fe20000011603 */
[----:B------:R-:W-:Y:S01]  /*0530*/  IMAD.SHL.U32 R30, R3, 0x4, RZ ;  /* 0x00000004031e7824 */ /* 0x000fe200078e00ff */
[----:B------:R-:W-:Y:S01]  /*0540*/  UIADD3 UR7, UP0, UPT, UR6, UR4, URZ ;  /* 0x0000000406077290 */ /* 0x000fe2000ff1e0ff */
[--C-:B------:R-:W-:Y:S02]  /*0550*/  SHF.R.U32.HI R24, RZ, 0x1, R3.reuse ;  /* 0x00000001ff187819 */ /* 0x100fe40000011603 */
[----:B------:R-:W-:Y:S01]  /*0560*/  IADD3 R27, P0, PT, R28, R25, RZ ;  /* 0x000000191c1b7210 */ /* 0x000fe20007f1e0ff */
[----:B------:R-:W-:Y:S01]  /*0570*/  ULEA.HI.X.SX32 UR9, UR6, URZ, 0x1, UP0 ;  /* 0x000000ff06097291 */ /* 0x000fe200080f0eff */
[----:B------:R-:W-:Y:S01]  /*0580*/  LOP3.LUT R24, R24, 0x8, RZ, 0xc0, !PT ;  /* 0x0000000818187812 */ /* 0x000fe200078ec0ff */
[----:B------:R-:W-:Y:S01]  /*0590*/  UIMAD.WIDE.U32 UR6, UR7, 0xd2, UR12 ;  /* 0x000000d2070678a5 */ /* 0x000fe2000f8e000c */
[----:B------:R-:W-:Y:S01]  /*05a0*/  LEA.HI.X.SX32 R25, R25, RZ, 0x1, P0 ;  /* 0x000000ff19197211 */ /* 0x000fe200000f0eff */
[----:B------:R-:W-:Y:S01]  /*05b0*/  UIMAD UR9, UR9, 0xd2, URZ ;  /* 0x000000d2090978a4 */ /* 0x000fe2000f8e02ff */
[----:B------:R-:W-:-:S02]  /*05c0*/  LOP3.LUT R41, R24, 0x7, R3, 0xf8, !PT ;  /* 0x0000000718297812 */ /* 0x000fc400078ef803 */
[----:B------:R-:W-:Y:S01]  /*05d0*/  LOP3.LUT R32, R30, 0x7c, RZ, 0xc0, !PT ;  /* 0x0000007c1e207812 */ /* 0x000fe200078ec0ff */
[----:B------:R-:W-:Y:S02]  /*05e0*/  UIADD3 UR9, UPT, UPT, UR7, UR9, URZ ;  /* 0x0000000907097290 */ /* 0x000fe4000fffe0ff */
[----:B------:R-:W-:Y:S02]  /*05f0*/  IMAD.U32 R23, RZ, RZ, UR7 ;  /* 0x00000007ff177e24 */ /* 0x000fe4000f8e00ff */
[----:B------:R-:W-:Y:S02]  /*0600*/  IMAD.U32 R22, RZ, RZ, UR6 ;  /* 0x00000006ff167e24 */ /* 0x000fe4000f8e00ff */
[----:B------:R-:W-:Y:S02]  /*0610*/  IMAD R29, R25, 0xd2, RZ ;  /* 0x000000d2191d7824 */ /* 0x000fe400078e02ff */
[----:B------:R-:W-:Y:S02]  /*0620*/  IMAD.U32 R23, RZ, RZ, UR9 ;  /* 0x00000009ff177e24 */ /* 0x000fe4000f8e00ff */
[----:B------:R-:W-:-:S02]  /*0630*/  IMAD.SHL.U32 R41, R41, 0x4, RZ ;  /* 0x0000000429297824 */ /* 0x000fc400078e00ff */
[----:B------:R-:W-:-:S04]  /*0640*/  IMAD.WIDE.U32 R24, R27, 0xd2, R22 ;  /* 0x000000d21b187825 */ /* 0x000fc800078e0016 */
        /* <DEDUP_REMOVED lines=9> */
[----:B------:R-:W-:-:S04]  /*06e0*/  IMAD.WIDE.U32 R34, R14, 0xd2, R22 ;  /* 0x000000d20e227825 */ /* 0x000fc800078e0016 */
[----:B------:R-:W-:Y:S01]  /*06f0*/  IMAD R29, R19, 0xd2, RZ ;  /* 0x000000d2131d7824 */ /* 0x000fe200078e02ff */
[----:B------:R-:W-:-:S03]  /*0700*/  IADD3 R36, P1, PT, R41, R34, RZ ;  /* 0x0000002229247210 */ /* 0x000fc60007f3e0ff */
[----:B------:R-:W-:Y:S01]  /*0710*/  IMAD.IADD R29, R35, 0x1, R29 ;  /* 0x00000001231d7824 */ /* 0x000fe200078e021d */
[----:B------:R-:W-:-:S03]  /*0720*/  IADD3 R34, P0, PT, R32, R34, RZ ;  /* 0x0000002220227210 */ /* 0x000fc60007f1e0ff */
[--C-:B------:R-:W-:Y:S02]  /*0730*/  IMAD.X R37, RZ, RZ, R29.reuse, P1 ;  /* 0x000000ffff257224 */ /* 0x100fe400008e061d */
[----:B------:R-:W-:-:S03]  /*0740*/  IMAD.X R35, RZ, RZ, R29, P0 ;  /* 0x000000ffff237224 */ /* 0x000fc600000e061d */
[----:B------:R-:W4:Y:S04]  /*0750*/  LDG.E.U16.CONSTANT R29, desc[UR10][R36.64+0x80] ;  /* 0x0000800a241d7981 */ /* 0x000f28000c1e9500 */
[----:B------:R5:W4:Y:S01]  /*0760*/  LDG.E.U16.CONSTANT R38, desc[UR10][R36.64+0x82] ;  /* 0x0000820a24267981 */ /* 0x000b22000c1e9500 */
[----:B------:R-:W-:-:S04]  /*0770*/  SHF.R.U32.HI R43, RZ, 0x2, R3 ;  /* 0x00000002ff2b7819 */ /* 0x000fc80000011603 */
[----:B0-----:R-:W-:Y:S01]  /*0780*/  LOP3.LUT R27, R43, 0x2, RZ, 0xc0, !PT ;  /* 0x000000022b1b7812 */ /* 0x001fe200078ec0ff */
[----:B-1----:R-:W-:-:S04]  /*0790*/  IMAD.WIDE.U32 R24, R15, 0xd2, R22 ;  /* 0x000000d20f187825 */ /* 0x002fc800078e0016 */
[----:B------:R-:W-:Y:S01]  /*07a0*/  IMAD R43, R20, 0xd2, RZ ;  /* 0x000000d2142b7824 */ /* 0x000fe200078e02ff */
[-C--:B-----5:R-:W-:Y:S02]  /*07b0*/  IADD3 R36, P0, PT, R32, R24.reuse, RZ ;  /* 0x0000001820247210 */ /* 0x0a0fe40007f1e0ff */
[----:B------:R-:W-:Y:S01]  /*07c0*/  IADD3 R24, P1, PT, R41, R24, RZ ;  /* 0x0000001829187210 */ /* 0x000fe20007f3e0ff */
[----:B------:R-:W-:Y:S02]  /*07d0*/  IMAD.IADD R25, R25, 0x1, R43 ;  /* 0x0000000119197824 */ /* 0x000fe400078e022b */
[----:B--2---:R-:W-:Y:S02]  /*07e0*/  IMAD R26, R40, 0x10000, R31 ;  /* 0x00010000281a7824 */ /* 0x004fe400078e021f */
[----:B------:R-:W2:Y:S04]  /*07f0*/  LDG.E.U16.CONSTANT R31, desc[UR10][R34.64] ;  /* 0x0000000a221f7981 */ /* 0x000ea8000c1e9500 */
[----:B------:R0:W2:Y:S01]  /*0800*/  LDG.E.U16.CONSTANT R40, desc[UR10][R34.64+0x2] ;  /* 0x0000020a22287981 */ /* 0x0000a2000c1e9500 */
[----:B---3--:R-:W-:-:S05]  /*0810*/  IMAD R42, R42, 0x10000, R39 ;  /* 0x000100002a2a7824 */ /* 0x008fca00078e0227 */
[----:B------:R-:W-:Y:S02]  /*0820*/  SHF.R.S32.HI R42, RZ, R27, R42 ;  /* 0x0000001bff2a7219 */ /* 0x000fe4000001142a */
[----:B------:R-:W-:Y:S02]  /*0830*/  SHF.R.U32.HI R39, RZ, 0x4, R26 ;  /* 0x00000004ff277819 */ /* 0x000fe4000001161a */
[C---:B------:R-:W-:Y:S01]  /*0840*/  LOP3.LUT R44, R42.reuse, 0x30303030, RZ, 0xc0, !PT ;  /* 0x303030302a2c7812 */ /* 0x040fe200078ec0ff */
[----:B------:R-:W-:-:S03]  /*0850*/  IMAD.SHL.U32 R42, R42, 0x10, RZ ;  /* 0x000000102a2a7824 */ /* 0x000fc600078e00ff */
[----:B------:R-:W-:Y:S02]  /*0860*/  LOP3.LUT R37, R44, 0xf0f0f0f, R39, 0xf8, !PT ;  /* 0x0f0f0f0f2c257812 */ /* 0x000fe400078ef827 */
[----:B------:R-:W-:-:S04]  /*0870*/  LOP3.LUT R39, R42, 0x30303030, RZ, 0xc0, !PT ;  /* 0x303030302a277812 */ /* 0x000fc800078ec0ff */
[----:B------:R-:W-:Y:S01]  /*0880*/  LOP3.LUT R26, R39, 0xf0f0f0f, R26, 0xf8, !PT ;  /* 0x0f0f0f0f271a7812 */ /* 0x000fe200078ef81a */
[----:B0-----:R-:W-:-:S04]  /*0890*/  VIADD R34, R37, 0x60606060 ;  /* 0x6060606025227836 */ /* 0x001fc80000000000 */
[C---:B------:R-:W-:Y:S01]  /*08a0*/  VIADD R39, R26.reuse, 0x60606060 ;  /* 0x606060601a277836 */ /* 0x040fe20000000000 */
[C---:B------:R-:W-:Y:S02]  /*08b0*/  LOP3.LUT R35, R37.reuse, 0x20202020, R34, 0x18, !PT ;  /* 0x2020202025237812 */ /* 0x040fe400078e1822 */
[----:B------:R-:W-:Y:S02]  /*08c0*/  PRMT R42, R37, 0xba98, RZ ;  /* 0x0000ba98252a7816 */ /* 0x000fe400000000ff */
[----:B------:R-:W-:-:S04]  /*08d0*/  LOP3.LUT R37, R26, 0x20202020, R39, 0x18, !PT ;  /* 0x202020201a257812 */ /* 0x000fc800078e1827 */
[----:B------:R-:W-:Y:S02]  /*08e0*/  PRMT R44, R37, 0xba98, RZ ;  /* 0x0000ba98252c7816 */ /* 0x000fe400000000ff */
[----:B------:R-:W-:Y:S02]  /*08f0*/  PRMT R37, R26, 0xba98, RZ ;  /* 0x0000ba981a257816 */ /* 0x000fe400000000ff */
[C---:B------:R-:W-:Y:S02]  /*0900*/  LOP3.LUT R39, R44.reuse, 0x80808080, R39, 0x6, !PT ;  /* 0x808080802c277812 */ /* 0x040fe400078e0627 */
[----:B------:R-:W-:Y:S01]  /*0910*/  LOP3.LUT R44, R44, 0x7f7f7f7f, R37, 0x60, !PT ;  /* 0x7f7f7f7f2c2c7812 */ /* 0x000fe200078e6025 */
[--C-:B------:R-:W-:Y:S02]  /*0920*/  IMAD.X R37, RZ, RZ, R25.reuse, P0 ;  /* 0x000000ffff257224 */ /* 0x100fe400000e0619 */
[----:B------:R-:W-:Y:S01]  /*0930*/  IMAD.X R25, RZ, RZ, R25, P1 ;  /* 0x000000ffff197224 */ /* 0x000fe200008e0619 */
[----:B------:R-:W-:Y:S01]  /*0940*/  PRMT R35, R35, 0xba98, RZ ;  /* 0x0000ba9823237816 */ /* 0x000fe200000000ff */
[----:B----4-:R-:W-:Y:S01]  /*0950*/  IMAD R38, R38, 0x10000, R29 ;  /* 0x0001000026267824 */ /* 0x010fe200078e021d */
[----:B------:R-:W-:Y:S01]  /*0960*/  ULEA UR17, UR18, UR16, 0x18 ;  /* 0x0000001012117291 */ /* 0x000fe2000f8ec0ff */
[----:B------:R-:W-:Y:S01]  /*0970*/  LOP3.LUT R39, R39, R44, RZ, 0xfc, !PT ;  /* 0x0000002c27277212 */ /* 0x000fe200078efcff */
[----:B------:R-:W3:Y:S04]  /*0980*/  LDG.E.U16.CONSTANT R26, desc[UR10][R24.64+0x80] ;  /* 0x0000800a181a7981 */ /* 0x000ee8000c1e9500 */
[----:B------:R0:W3:Y:S01]  /*0990*/  LDG.E.U16.CONSTANT R45, desc[UR10][R24.64+0x82] ;  /* 0x0000820a182d7981 */ /* 0x0000e2000c1e9500 */
[----:B------:R-:W-:-:S02]  /*09a0*/  LOP3.LUT R34, R35, 0x80808080, R34, 0x6, !PT ;  /* 0x8080808023227812 */ /* 0x000fc400078e0622 */
[----:B------:R-:W-:Y:S01]  /*09b0*/  LOP3.LUT R35, R35, 0x7f7f7f7f, R42, 0x60, !PT ;  /* 0x7f7f7f7f23237812 */ /* 0x000fe200078e602a */
[----:B------:R-:W4:Y:S03]  /*09c0*/  LDG.E.U16.CONSTANT R43, desc[UR10][R36.64] ;  /* 0x0000000a242b7981 */ /* 0x000f26000c1e9500 */
[----:B------:R-:W-:Y:S01]  /*09d0*/  LOP3.LUT R35, R34, R35, RZ, 0xfc, !PT ;  /* 0x0000002322237212 */ /* 0x000fe200078efcff */
[----:B------:R-:W-:Y:S01]  /*09e0*/  IMAD.SHL.U32 R34, R3, 0x2, RZ ;  /* 0x0000000203227824 */ /* 0x000fe200078e00ff */
[----:B------:R-:W-:Y:S01]  /*09f0*/  SHF.R.S32.HI R38, RZ, R27, R38 ;  /* 0x0000001bff267219 */ /* 0x000fe20000011426 */
[----:B------:R1:W4:Y:S03]  /*0a00*/  LDG.E.U16.CONSTANT R42, desc[UR10][R36.64+0x2] ;  /* 0x0000020a242a7981 */ /* 0x000326000c1e9500 */
[----:B------:R-:W-:-:S02]  /*0a10*/  LOP3.LUT R34, R34, 0x20, RZ, 0xc0, !PT ;  /* 0x0000002022227812 */ /* 0x000fc400078ec0ff */
[----:B0-----:R-:W-:Y:S02]  /*0a20*/  LOP3.LUT R25, R38, 0x30303030, RZ, 0xc0, !PT ;  /* 0x3030303026197812 */ /* 0x001fe400078ec0ff */
[----:B------:R-:W-:Y:S01]  /*0a30*/  LOP3.LUT R34, R34, 0xf, R3, 0xf8, !PT ;  /* 0x0000000f22227812 */ /* 0x000fe200078ef803 */
[----:B------:R-:W-:-:S04]  /*0a40*/  IMAD.SHL.U32 R38, R38, 0x10, RZ ;  /* 0x0000001026267824 */ /* 0x000fc800078e00ff */
[----:B------:R-:W-:Y:S01]  /*0a50*/  IMAD R29, R6, 0x41, R34 ;  /* 0x00000041061d7824 */ /* 0x000fe200078e0222 */
[----:B------:R-:W-:-:S04]  /*0a60*/  LOP3.LUT R38, R38, 0x30303030, RZ, 0xc0, !PT ;  /* 0x3030303026267812 */ /* 0x000fc800078ec0ff */
[----:B------:R-:W-:-:S05]  /*0a70*/  LEA R44, R29, UR17, 0x2 ;  /* 0x000000111d2c7c11 */ /* 0x000fca000f8e10ff */
[----:B------:R0:W-:Y:S04]  /*0a80*/  STS [R44+0x40], R35 ;  /* 0x000040232c007388 */ /* 0x0001e80000000800 */
[----:B------:R5:W-:Y:S01]  /*0a90*/  STS [R44], R39 ;  /* 0x000000272c007388 */ /* 0x000be20000000800 */
[----:B--2---:R-:W-:-:S05]  /*0aa0*/  IMAD R31, R40, 0x10000, R31 ;  /* 0x00010000281f7824 */ /* 0x004fca00078e021f */
[----:B------:R-:W-:-:S04]  /*0ab0*/  SHF.R.U32.HI R24, RZ, 0x4, R31 ;  /* 0x00000004ff187819 */ /* 0x000fc8000001161f */
[----:B------:R-:W-:-:S05]  /*0ac0*/  LOP3.LUT R24, R25, 0xf0f0f0f, R24, 0xf8, !PT ;  /* 0x0f0f0f0f19187812 */ /* 0x000fca00078ef818 */
[----:B------:R-:W-:Y:S01]  /*0ad0*/  VIADD R29, R24, 0x60606060 ;  /* 0x60606060181d7836 */ /* 0x000fe20000000000 */
[----:B------:R-:W-:-:S04]  /*0ae0*/  LOP3.LUT R31, R38, 0xf0f0f0f, R31, 0xf8, !PT ;  /* 0x0f0f0f0f261f7812 */ /* 0x000fc800078ef81f */
[--C-:B-1----:R-:W-:Y:S01]  /*0af0*/  LOP3.LUT R36, R24, 0x20202020, R29.reuse, 0x18, !PT ;  /* 0x2020202018247812 */ /* 0x102fe200078e181d */
[----:B------:R-:W-:Y:S02]  /*0b00*/  IMAD R25, R7, UR5, RZ ;  /* 0x0000000507197c24 */ /* 0x000fe4000f8e02ff */
[----:B------:R-:W-:Y:S01]  /*0b10*/  VIADD R40, R31, 0x60606060 ;  /* 0x606060601f287836 */ /* 0x000fe20000000000 */
[----:B------:R-:W-:Y:S02]  /*0b20*/  PRMT R36, R36, 0xba98, RZ ;  /* 0x0000ba9824247816 */ /* 0x000fe400000000ff */
[----:B------:R-:W-:Y:S02]  /*0b30*/  PRMT R37, R24, 0xba98, RZ ;  /* 0x0000ba9818257816 */ /* 0x000fe400000000ff */
[----:B0-----:R-:W-:Y:S02]  /*0b40*/  LOP3.LUT R35, R36, 0x80808080, R29, 0x6, !PT ;  /* 0x8080808024237812 */ /* 0x001fe400078e061d */
[----:B------:R-:W-:-:S02]  /*0b50*/  IADD3 R29, P0, PT, R28, R25, RZ ;  /* 0x000000191c1d7210 */ /* 0x000fc40007f1e0ff */
[--C-:B------:R-:W-:Y:S02]  /*0b60*/  LOP3.LUT R24, R31, 0x20202020, R40.reuse, 0x18, !PT ;  /* 0x202020201f187812 */ /* 0x100fe400078e1828 */
[----:B------:R-:W-:Y:S02]  /*0b70*/  LEA.HI.X.SX32 R25, R25, RZ, 0x1, P0 ;  /* 0x000000ff19197211 */ /* 0x000fe400000f0eff */
[----:B-----5:R-:W-:Y:S02]  /*0b80*/  PRMT R39, R24, 0xba98, RZ ;  /* 0x0000ba9818277816 */ /* 0x020fe400000000ff */
[----:B------:R-:W-:Y:S01]  /*0b90*/  PRMT R24, R31, 0xba98, RZ ;  /* 0x0000ba981f187816 */ /* 0x000fe200000000ff */
[----:B------:R-:W-:Y:S01]  /*0ba0*/  IMAD R31, R25, 0xd2, RZ ;  /* 0x000000d2191f7824 */ /* 0x000fe200078e02ff */
[C---:B------:R-:W-:Y:S02]  /*0bb0*/  LOP3.LUT R40, R39.reuse, 0x80808080, R40, 0x6, !PT ;  /* 0x8080808027287812 */ /* 0x040fe400078e0628 */
[----:B------:R-:W-:Y:S01]  /*0bc0*/  LOP3.LUT R39, R39, 0x7f7f7f7f, R24, 0x60, !PT ;  /* 0x7f7f7f7f27277812 */ /* 0x000fe200078e6018 */
[----:B------:R-:W-:Y:S01]  /*0bd0*/  IMAD.WIDE.U32 R24, R29, 0xd2, R22 ;  /* 0x000000d21d187825 */ /* 0x000fe200078e0016 */
[----:B------:R-:W-:-:S03]  /*0be0*/  LOP3.LUT R38, R36, 0x7f7f7f7f, R37, 0x60, !PT ;  /* 0x7f7f7f7f24267812 */ /* 0x000fc600078e6025 */
[----:B------:R-:W-:Y:S01]  /*0bf0*/  IMAD.IADD R25, R25, 0x1, R31 ;  /* 0x0000000119197824 */ /* 0x000fe200078e021f */
[-C--:B------:R-:W-:Y:S02]  /*0c00*/  IADD3 R36, P0, PT, R32, R24.reuse, RZ ;  /* 0x0000001820247210 */ /* 0x080fe40007f1e0ff */
[----:B------:R-:W-:-:S03]  /*0c10*/  IADD3 R24, P1, PT, R41, R24, RZ ;  /* 0x0000001829187210 */ /* 0x000fc60007f3e0ff */
[--C-:B------:R-:W-:Y:S02]  /*0c20*/  IMAD.X R37, RZ, RZ, R25.reuse, P0 ;  /* 0x000000ffff257224 */ /* 0x100fe400000e0619 */
[----:B------:R-:W-:Y:S02]  /*0c30*/  IMAD.X R25, RZ, RZ, R25, P1 ;  /* 0x000000ffff197224 */ /* 0x000fe400008e0619 */
[----:B---3--:R-:W-:Y:S01]  /*0c40*/  IMAD R45, R45, 0x10000, R26 ;  /* 0x000100002d2d7824 */ /* 0x008fe200078e021a */
[----:B------:R-:W2:Y:S04]  /*0c50*/  LDG.E.U16.CONSTANT R29, desc[UR10][R36.64+0x2] ;  /* 0x0000020a241d7981 */ /* 0x000ea8000c1e9500 */
[----:B------:R-:W3:Y:S04]  /*0c60*/  LDG.E.U16.CONSTANT R31, desc[UR10][R24.64+0x80] ;  /* 0x0000800a181f7981 */ /* 0x000ee8000c1e9500 */
[----:B------:R0:W3:Y:S04]  /*0c70*/  LDG.E.U16.CONSTANT R44, desc[UR10][R24.64+0x82] ;  /* 0x0000820a182c7981 */ /* 0x0000e8000c1e9500 */
[----:B------:R1:W2:Y:S01]  /*0c80*/  LDG.E.U16.CONSTANT R26, desc[UR10][R36.64] ;  /* 0x0000000a241a7981 */ /* 0x0002a2000c1e9500 */
[----:B----4-:R-:W-:Y:S01]  /*0c90*/  IMAD R42, R42, 0x10000, R43 ;  /* 0x000100002a2a7824 */ /* 0x010fe200078e022b */
[----:B------:R-:W-:-:S02]  /*0ca0*/  SHF.R.S32.HI R43, RZ, R27, R45 ;  /* 0x0000001bff2b7219 */ /* 0x000fc4000001142d */
[----:B------:R-:W-:Y:S02]  /*0cb0*/  LOP3.LUT R40, R40, R39, RZ, 0xfc, !PT ;  /* 0x0000002728287212 */ /* 0x000fe400078efcff */
[----:B------:R-:W-:Y:S02]  /*0cc0*/  SHF.R.U32.HI R39, RZ, 0x4, R42 ;  /* 0x00000004ff277819 */ /* 0x000fe4000001162a */
[C---:B------:R-:W-:Y:S01]  /*0cd0*/  LOP3.LUT R45, R43.reuse, 0x30303030, RZ, 0xc0, !PT ;  /* 0x303030302b2d7812 */ /* 0x040fe200078ec0ff */
[----:B------:R-:W-:-:S03]  /*0ce0*/  IMAD.SHL.U32 R43, R43, 0x10, RZ ;  /* 0x000000102b2b7824 */ /* 0x000fc600078e00ff */
[----:B------:R-:W-:Y:S02]  /*0cf0*/  LOP3.LUT R39, R45, 0xf0f0f0f, R39, 0xf8, !PT ;  /* 0x0f0f0f0f2d277812 */ /* 0x000fe400078ef827 */
[----:B------:R-:W-:Y:S02]  /*0d00*/  LOP3.LUT R45, R35, R38, RZ, 0xfc, !PT ;  /* 0x00000026232d7212 */ /* 0x000fe400078efcff */
[----:B------:R-:W-:Y:S01]  /*0d10*/  LOP3.LUT R43, R43, 0x30303030, RZ, 0xc0, !PT ;  /* 0x303030302b2b7812 */ /* 0x000fe200078ec0ff */
[----:B------:R-:W-:-:S03]  /*0d20*/  VIADD R38, R39, 0x60606060 ;  /* 0x6060606027267836 */ /* 0x000fc60000000000 */
[----:B------:R-:W-:Y:S02]  /*0d30*/  LOP3.LUT R42, R43, 0xf0f0f0f, R42, 0xf8, !PT ;  /* 0x0f0f0f0f2b2a7812 */ /* 0x000fe400078ef82a */
[C-C-:B0-----:R-:W-:Y:S01]  /*0d40*/  LOP3.LUT R24, R39.reuse, 0x20202020, R38.reuse, 0x18, !PT ;  /* 0x2020202027187812 */ /* 0x141fe200078e1826 */
[----:B------:R-:W-:Y:S02]  /*0d50*/  IMAD R25, R8, UR5, RZ ;  /* 0x0000000508197c24 */ /* 0x000fe4000f8e02ff */
[----:B-1----:R-:W-:Y:S01]  /*0d60*/  VIADD R37, R42, 0x60606060 ;  /* 0x606060602a257836 */ /* 0x002fe20000000000 */
[----:B------:R-:W-:Y:S02]  /*0d70*/  PRMT R35, R24, 0xba98, RZ ;  /* 0x0000ba9818237816 */ /* 0x000fe400000000ff */
[----:B------:R-:W-:Y:S02]  /*0d80*/  PRMT R24, R39, 0xba98, RZ ;  /* 0x0000ba9827187816 */ /* 0x000fe400000000ff */
[----:B------:R-:W-:-:S02]  /*0d90*/  LOP3.LUT R38, R35, 0x80808080, R38, 0x6, !PT ;  /* 0x8080808023267812 */ /* 0x000fc400078e0626 */
[----:B------:R-:W-:Y:S02]  /*0da0*/  LOP3.LUT R35, R35, 0x7f7f7f7f, R24, 0x60, !PT ;  /* 0x7f7f7f7f23237812 */ /* 0x000fe400078e6018 */
[----:B------:R-:W-:Y:S02]  /*0db0*/  IADD3 R43, P0, PT, R28, R25, RZ ;  /* 0x000000191c2b7210 */ /* 0x000fe40007f1e0ff */
[----:B------:R-:W-:Y:S02]  /*0dc0*/  LOP3.LUT R24, R42, 0x20202020, R37, 0x18, !PT ;  /* 0x202020202a187812 */ /* 0x000fe400078e1825 */
[----:B------:R-:W-:Y:S02]  /*0dd0*/  LEA.HI.X.SX32 R25, R25, RZ, 0x1, P0 ;  /* 0x000000ff19197211 */ /* 0x000fe400000f0eff */
[----:B------:R-:W-:Y:S02]  /*0de0*/  PRMT R24, R24, 0xba98, RZ ;  /* 0x0000ba9818187816 */ /* 0x000fe400000000ff */
[----:B------:R-:W-:Y:S01]  /*0df0*/  PRMT R39, R42, 0xba98, RZ ;  /* 0x0000ba982a277816 */ /* 0x000fe200000000ff */
[----:B------:R0:W-:Y:S03]  /*0e00*/  STS [R17], R40 ;  /* 0x0000002811007388 */ /* 0x0001e60000000800 */
[----:B------:R-:W-:-:S02]  /*0e10*/  LOP3.LUT R39, R24, 0x7f7f7f7f, R39, 0x60, !PT ;  /* 0x7f7f7f7f18277812 */ /* 0x000fc400078e6027 */
[----:B0-----:R-:W-:Y:S01]  /*0e20*/  LOP3.LUT R40, R24, 0x80808080, R37, 0x6, !PT ;  /* 0x8080808018287812 */ /* 0x001fe200078e0625 */
[----:B------:R-:W-:Y:S02]  /*0e30*/  IMAD R37, R25, 0xd2, RZ ;  /* 0x000000d219257824 */ /* 0x000fe400078e02ff */
[----:B------:R-:W-:Y:S01]  /*0e40*/  IMAD.WIDE.U32 R24, R43, 0xd2, R22 ;  /* 0x000000d22b187825 */ /* 0x000fe200078e0016 */
[----:B------:R-:W-:-:S03]  /*0e50*/  LOP3.LUT R39, R40, R39, RZ, 0xfc, !PT ;  /* 0x0000002728277212 */ /* 0x000fc600078efcff */
[----:B------:R-:W-:Y:S01]  /*0e60*/  IMAD.IADD R25, R25, 0x1, R37 ;  /* 0x0000000119197824 */ /* 0x000fe200078e0225 */
[-C--:B------:R-:W-:Y:S02]  /*0e70*/  IADD3 R36, P0, PT, R32, R24.reuse, RZ ;  /* 0x0000001820247210 */ /* 0x080fe40007f1e0ff */
[----:B------:R-:W-:Y:S02]  /*0e80*/  IADD3 R24, P1, PT, R41, R24, RZ ;  /* 0x0000001829187210 */ /* 0x000fe40007f3e0ff */
[----:B------:R-:W-:Y:S01]  /*0e90*/  LOP3.LUT R38, R38, R35, RZ, 0xfc, !PT ;  /* 0x0000002326267212 */ /* 0x000fe200078efcff */
[--C-:B------:R-:W-:Y:S02]  /*0ea0*/  IMAD.X R37, RZ, RZ, R25.reuse, P0 ;  /* 0x000000ffff257224 */ /* 0x100fe400000e0619 */
[----:B------:R-:W-:Y:S01]  /*0eb0*/  IMAD.X R25, RZ, RZ, R25, P1 ;  /* 0x000000ffff197224 */ /* 0x000fe200008e0619 */
[----:B------:R0:W-:Y:S04]  /*0ec0*/  STS [R17+0x40], R45 ;  /* 0x0000402d11007388 */ /* 0x0001e80000000800 */
[----:B------:R-:W4:Y:S04]  /*0ed0*/  LDG.E.U16.CONSTANT R43, desc[UR10][R24.64+0x80] ;  /* 0x0000800a182b7981 */ /* 0x000f28000c1e9500 */
[----:B------:R-:W5:Y:S04]  /*0ee0*/  LDG.E.U16.CONSTANT R42, desc[UR10][R36.64+0x2] ;  /* 0x0000020a242a7981 */ /* 0x000f68000c1e9500 */
[----:B0-----:R0:W4:Y:S02]  /*0ef0*/  LDG.E.U16.CONSTANT R45, desc[UR10][R24.64+0x82] ;  /* 0x0000820a182d7981 */ /* 0x001124000c1e9500 */
[----:B0-----:R-:W-:-:S02]  /*0f00*/  IMAD R25, R9, UR5, RZ ;  /* 0x0000000509197c24 */ /* 0x001fc4000f8e02ff */
[----:B------:R0:W-:Y:S04]  /*0f10*/  STS [R18], R39 ;  /* 0x0000002712007388 */ /* 0x0001e80000000800 */
[----:B------:R1:W-:Y:S01]  /*0f20*/  STS [R18+0x40], R38 ;  /* 0x0000402612007388 */ /* 0x0003e20000000800 */
[----:B---3--:R-:W-:-:S03]  /*0f30*/  IMAD R44, R44, 0x10000, R31 ;  /* 0x000100002c2c7824 */ /* 0x008fc600078e021f */
[----:B------:R3:W5:Y:S01]  /*0f40*/  LDG.E.U16.CONSTANT R31, desc[UR10][R36.64] ;  /* 0x0000000a241f7981 */ /* 0x000762000c1e9500 */
[----:B--2---:R-:W-:Y:S01]  /*0f50*/  IMAD R26, R29, 0x10000, R26 ;  /* 0x000100001d1a7824 */ /* 0x004fe200078e021a */
[----:B------:R-:W-:-:S04]  /*0f60*/  SHF.R.S32.HI R44, RZ, R27, R44 ;  /* 0x0000001bff2c7219 */ /* 0x000fc8000001142c */
[----:B------:R-:W-:Y:S02]  /*0f70*/  SHF.R.U32.HI R29, RZ, 0x4, R26 ;  /* 0x00000004ff1d7819 */ /* 0x000fe4000001161a */
[C---:B------:R-:W-:Y:S01]  /*0f80*/  LOP3.LUT R40, R44.reuse, 0x30303030, RZ, 0xc0, !PT ;  /* 0x303030302c287812 */ /* 0x040fe200078ec0ff */
[----:B------:R-:W-:-:S03]  /*0f90*/  IMAD.SHL.U32 R35, R44, 0x10, RZ ;  /* 0x000000102c237824 */ /* 0x000fc600078e00ff */
[----:B------:R-:W-:Y:S02]  /*0fa0*/  LOP3.LUT R29, R40, 0xf0f0f0f, R29, 0xf8, !PT ;  /* 0x0f0f0f0f281d7812 */ /* 0x000fe400078ef81d */
[----:B------:R-:W-:-:S03]  /*0fb0*/  LOP3.LUT R35, R35, 0x30303030, RZ, 0xc0, !PT ;  /* 0x3030303023237812 */ /* 0x000fc600078ec0ff */
[----:B------:R-:W-:Y:S01]  /*0fc0*/  VIADD R44, R29, 0x60606060 ;  /* 0x606060601d2c7836 */ /* 0x000fe20000000000 */
[----:B------:R-:W-:-:S04]  /*0fd0*/  LOP3.LUT R26, R35, 0xf0f0f0f, R26, 0xf8, !PT ;  /* 0x0f0f0f0f231a7812 */ /* 0x000fc800078ef81a */
[----:B------:R-:W-:Y:S01]  /*0fe0*/  LOP3.LUT R24, R29, 0x20202020, R44, 0x18, !PT ;  /* 0x202020201d187812 */ /* 0x000fe200078e182c */
[----:B------:R-:W-:-:S03]  /*0ff0*/  VIADD R35, R26, 0x60606060 ;  /* 0x606060601a237836 */ /* 0x000fc60000000000 */
[----:B---3--:R-:W-:Y:S02]  /*1000*/  PRMT R37, R24, 0xba98, RZ ;  /* 0x0000ba9818257816 */ /* 0x008fe400000000ff */
[----:B------:R-:W-:Y:S02]  /*1010*/  PRMT R24, R29, 0xba98, RZ ;  /* 0x0000ba981d187816 */ /* 0x000fe400000000ff */
[C---:B------:R-:W-:Y:S02]  /*1020*/  LOP3.LUT R44, R37.reuse, 0x80808080, R44, 0x6, !PT ;  /* 0x80808080252c7812 */ /* 0x040fe400078e062c */
[----:B------:R-:W-:Y:S02]  /*1030*/  LOP3.LUT R29, R37, 0x7f7f7f7f, R24, 0x60, !PT ;  /* 0x7f7f7f7f251d7812 */ /* 0x000fe400078e6018 */
[----:B------:R-:W-:Y:S02]  /*1040*/  IADD3 R37, P0, PT, R28, R25, RZ ;  /* 0x000000191c257210 */ /* 0x000fe40007f1e0ff */
[----:B------:R-:W-:-:S02]  /*1050*/  LOP3.LUT R24, R26, 0x20202020, R35, 0x18, !PT ;  /* 0x202020201a187812 */ /* 0x000fc400078e1823 */
[----:B------:R-:W-:Y:S02]  /*1060*/  LEA.HI.X.SX32 R25, R25, RZ, 0x1, P0 ;  /* 0x000000ff19197211 */ /* 0x000fe400000f0eff */
[----:B------:R-:W-:Y:S02]  /*1070*/  PRMT R24, R24, 0xba98, RZ ;  /* 0x0000ba9818187816 */ /* 0x000fe400000000ff */
[----:B0-----:R-:W-:Y:S02]  /*1080*/  PRMT R39, R26, 0xba98, RZ ;  /* 0x0000ba981a277816 */ /* 0x001fe400000000ff */
[C---:B-1----:R-:W-:Y:S01]  /*1090*/  LOP3.LUT R38, R24.reuse, 0x80808080, R35, 0x6, !PT ;  /* 0x8080808018267812 */ /* 0x042fe200078e0623 */
[----:B------:R-:W-:Y:S01]  /*10a0*/  IMAD R35, R25, 0xd2, RZ ;  /* 0x000000d219237824 */ /* 0x000fe200078e02ff */
[----:B------:R-:W-:Y:S01]  /*10b0*/  LOP3.LUT R39, R24, 0x7f7f7f7f, R39, 0x60, !PT ;  /* 0x7f7f7f7f18277812 */ /* 0x000fe200078e6027 */
[----:B------:R-:W-:-:S04]  /*10c0*/  IMAD.WIDE.U32 R24, R37, 0xd2, R22 ;  /* 0x000000d225187825 */ /* 0x000fc800078e0016 */
[----:B------:R-:W-:Y:S01]  /*10d0*/  IMAD.IADD R25, R25, 0x1, R35 ;  /* 0x0000000119197824 */ /* 0x000fe200078e0223 */
[-C--:B------:R-:W-:Y:S02]  /*10e0*/  IADD3 R36, P0, PT, R32, R24.reuse, RZ ;  /* 0x0000001820247210 */ /* 0x080fe40007f1e0ff */
[----:B------:R-:W-:-:S03]  /*10f0*/  IADD3 R24, P1, PT, R41, R24, RZ ;  /* 0x0000001829187210 */ /* 0x000fc60007f3e0ff */
[--C-:B------:R-:W-:Y:S02]  /*1100*/  IMAD.X R37, RZ, RZ, R25.reuse, P0 ;  /* 0x000000ffff257224 */ /* 0x100fe400000e0619 */
[----:B------:R-:W-:Y:S01]  /*1110*/  IMAD.X R25, RZ, RZ, R25, P1 ;  /* 0x000000ffff197224 */ /* 0x000fe200008e0619 */
[----:B------:R-:W-:Y:S02]  /*1120*/  LOP3.LUT R44, R44, R29, RZ, 0xfc, !PT ;  /* 0x0000001d2c2c7212 */ /* 0x000fe400078efcff */
[----:B------:R-:W2:Y:S04]  /*1130*/  LDG.E.U16.CONSTANT R26, desc[UR10][R36.64] ;  /* 0x0000000a241a7981 */ /* 0x000ea8000c1e9500 */
[----:B------:R-:W3:Y:S04]  /*1140*/  LDG.E.U16.CONSTANT R29, desc[UR10][R24.64+0x80] ;  /* 0x0000800a181d7981 */ /* 0x000ee8000c1e9500 */
[----:B------:R0:W3:Y:S04]  /*1150*/  LDG.E.U16.CONSTANT R40, desc[UR10][R24.64+0x82] ;  /* 0x0000820a18287981 */ /* 0x0000e8000c1e9500 */
[----:B------:R1:W2:Y:S01]  /*1160*/  LDG.E.U16.CONSTANT R35, desc[UR10][R36.64+0x2] ;  /* 0x0000020a24237981 */ /* 0x0002a2000c1e9500 */
[----:B------:R-:W-:Y:S01]  /*1170*/  LOP3.LUT R38, R38, R39, RZ, 0xfc, !PT ;  /* 0x0000002726267212 */ /* 0x000fe200078efcff */
[----:B------:R-:W-:-:S02]  /*1180*/  IMAD R39, R7, 0x41, R34 ;  /* 0x0000004107277824 */ /* 0x000fc400078e0222 */
[----:B----4-:R-:W-:-:S03]  /*1190*/  IMAD R43, R45, 0x10000, R43 ;  /* 0x000100002d2b7824 */ /* 0x010fc600078e022b */
[----:B------:R-:W-:Y:S02]  /*11a0*/  LEA R45, R39, UR17, 0x2 ;  /* 0x00000011272d7c11 */ /* 0x000fe4000f8e10ff */
[----:B------:R-:W-:Y:S01]  /*11b0*/  SHF.R.S32.HI R43, RZ, R27, R43 ;  /* 0x0000001bff2b7219 */ /* 0x000fe2000001142b */
[----:B0-----:R-:W-:Y:S02]  /*11c0*/  IMAD R25, R10, UR5, RZ ;  /* 0x000000050a197c24 */ /* 0x001fe4000f8e02ff */
[----:B------:R0:W-:Y:S04]  /*11d0*/  STS [R45], R38 ;  /* 0x000000262d007388 */ /* 0x0001e80000000800 */
[----:B------:R4:W-:Y:S01]  /*11e0*/  STS [R45+0x40], R44 ;  /* 0x0000402c2d007388 */ /* 0x0009e20000000800 */
[----:B-----5:R-:W-:Y:S01]  /*11f0*/  IMAD R31, R42, 0x10000, R31 ;  /* 0x000100002a1f7824 */ /* 0x020fe200078e021f */
[----:B------:R-:W-:-:S04]  /*1200*/  LOP3.LUT R42, R43, 0x30303030, RZ, 0xc0, !PT ;  /* 0x303030302b2a7812 */ /* 0x000fc800078ec0ff */
[----:B------:R-:W-:Y:S01]  /*1210*/  SHF.R.U32.HI R39, RZ, 0x4, R31 ;  /* 0x00000004ff277819 */ /* 0x000fe2000001161f */
[----:B------:R-:W-:-:S03]  /*1220*/  IMAD.SHL.U32 R43, R43, 0x10, RZ ;  /* 0x000000102b2b7824 */ /* 0x000fc600078e00ff */
[----:B-1----:R-:W-:Y:S02]  /*1230*/  LOP3.LUT R36, R42, 0xf0f0f0f, R39, 0xf8, !PT ;  /* 0x0f0f0f0f2a247812 */ /* 0x002fe400078ef827 */
[----:B------:R-:W-:-:S03]  /*1240*/  LOP3.LUT R24, R43, 0x30303030, RZ, 0xc0, !PT ;  /* 0x303030302b187812 */ /* 0x000fc600078ec0ff */
[----:B------:R-:W-:Y:S01]  /*1250*/  VIADD R37, R36, 0x60606060 ;  /* 0x6060606024257836 */ /* 0x000fe20000000000 */
[----:B------:R-:W-:-:S04]  /*1260*/  LOP3.LUT R31, R24, 0xf0f0f0f, R31, 0xf8, !PT ;  /* 0x0f0f0f0f181f7812 */ /* 0x000fc800078ef81f */
[----:B------:R-:W-:Y:S01]  /*1270*/  LOP3.LUT R39, R36, 0x20202020, R37, 0x18, !PT ;  /* 0x2020202024277812 */ /* 0x000fe200078e1825 */
[----:B------:R-:W-:-:S03]  /*1280*/  VIADD R24, R31, 0x60606060 ;  /* 0x606060601f187836 */ /* 0x000fc60000000000 */
[----:B------:R-:W-:Y:S02]  /*1290*/  PRMT R42, R39, 0xba98, RZ ;  /* 0x0000ba98272a7816 */ /* 0x000fe400000000ff */
        /* <DEDUP_REMOVED lines=8> */
[C---:B------:R-:W-:Y:S02]  /*1320*/  LOP3.LUT R31, R25.reuse, 0x80808080, R24, 0x6, !PT ;  /* 0x80808080191f7812 */ /* 0x040fe400078e0618 */
[----:B------:R-:W-:Y:S01]  /*1330*/  LOP3.LUT R38, R25, 0x7f7f7f7f, R38, 0x60, !PT ;  /* 0x7f7f7f7f19267812 */ /* 0x000fe200078e6026 */
[----:B------:R-:W-:-:S03]  /*1340*/  IMAD.WIDE.U32 R24, R39, 0xd2, R22 ;  /* 0x000000d227187825 */ /* 0x000fc600078e0016 */
[----:B------:R-:W-:Y:S01]  /*1350*/  LOP3.LUT R38, R31, R38, RZ, 0xfc, !PT ;  /* 0x000000261f267212 */ /* 0x000fe200078efcff */
[----:B------:R-:W-:Y:S02]  /*1360*/  IMAD R39, R8, 0x41, R34 ;  /* 0x0000004108277824 */ /* 0x000fe400078e0222 */
[----:B------:R-:W-:-:S03]  /*1370*/  IMAD R43, R43, 0xd2, RZ ;  /* 0x000000d22b2b7824 */ /* 0x000fc600078e02ff */
[----:B------:R-:W-:Y:S01]  /*1380*/  LEA R39, R39, UR17, 0x2 ;  /* 0x0000001127277c11 */ /* 0x000fe2000f8e10ff */
[----:B---3--:R-:W-:Y:S02]  /*1390*/  IMAD R40, R40, 0x10000, R29 ;  /* 0x0001000028287824 */ /* 0x008fe400078e021d */
[----:B--2---:R-:W-:-:S03]  /*13a0*/  IMAD R26, R35, 0x10000, R26 ;  /* 0x00010000231a7824 */ /* 0x004fc600078e021a */
[----:B------:R-:W-:Y:S02]  /*13b0*/  SHF.R.S32.HI R40, RZ, R27, R40 ;  /* 0x0000001bff287219 */ /* 0x000fe40000011428 */
[----:B------:R-:W-:Y:S02]  /*13c0*/  SHF.R.U32.HI R31, RZ, 0x4, R26 ;  /* 0x00000004ff1f7819 */ /* 0x000fe4000001161a */
[C---:B----4-:R-:W-:Y:S01]  /*13d0*/  LOP3.LUT R44, R40.reuse, 0x30303030, RZ, 0xc0, !PT ;  /* 0x30303030282c7812 */ /* 0x050fe200078ec0ff */
[----:B------:R-:W-:-:S03]  /*13e0*/  IMAD.SHL.U32 R40, R40, 0x10, RZ ;  /* 0x0000001028287824 */ /* 0x000fc600078e00ff */
[----:B------:R-:W-:Y:S02]  /*13f0*/  LOP3.LUT R31, R44, 0xf0f0f0f, R31, 0xf8, !PT ;  /* 0x0f0f0f0f2c1f7812 */ /* 0x000fe400078ef81f */
[----:B------:R-:W-:-:S03]  /*1400*/  LOP3.LUT R35, R40, 0x30303030, RZ, 0xc0, !PT ;  /* 0x3030303028237812 */ /* 0x000fc600078ec0ff */
[----:B------:R-:W-:Y:S01]  /*1410*/  VIADD R44, R31, 0x60606060 ;  /* 0x606060601f2c7836 */ /* 0x000fe20000000000 */
[----:B------:R-:W-:Y:S01]  /*1420*/  IADD3 R36, P1, PT, R41, R24, RZ ;  /* 0x0000001829247210 */ /* 0x000fe20007f3e0ff */
[----:B------:R-:W-:Y:S01]  /*1430*/  IMAD.IADD R25, R25, 0x1, R43 ;  /* 0x0000000119197824 */ /* 0x000fe200078e022b */
[----:B------:R0:W-:Y:S01]  /*1440*/  STS [R39], R38 ;  /* 0x0000002627007388 */ /* 0x0001e20000000800 */
[----:B------:R-:W-:Y:S02]  /*1450*/  LOP3.LUT R26, R35, 0xf0f0f0f, R26, 0xf8, !PT ;  /* 0x0f0f0f0f231a7812 */ /* 0x000fe400078ef81a */
[----:B------:R-:W-:Y:S01]  /*1460*/  LOP3.LUT R42, R37, R42, RZ, 0xfc, !PT ;  /* 0x0000002a252a7212 */ /* 0x000fe200078efcff */
[----:B------:R-:W-:Y:S01]  /*1470*/  IMAD.X R37, RZ, RZ, R25, P1 ;  /* 0x000000ffff257224 */ /* 0x000fe200008e0619 */
[----:B------:R-:W-:-:S04]  /*1480*/  IADD3 R24, P0, PT, R32, R24, RZ ;  /* 0x0000001820187210 */ /* 0x000fc80007f1e0ff */
[----:B------:R-:W2:Y:S01]  /*1490*/  LDG.E.U16.CONSTANT R45, desc[UR10][R36.64+0x80] ;  /* 0x0000800a242d7981 */ /* 0x000ea2000c1e9500 */
[----:B0-----:R-:W-:-:S03]  /*14a0*/  LOP3.LUT R38, R31, 0x20202020, R44, 0x18, !PT ;  /* 0x202020201f267812 */ /* 0x001fc600078e182c */
[----:B------:R0:W2:Y:S01]  /*14b0*/  LDG.E.U16.CONSTANT R43, desc[UR10][R36.64+0x82] ;  /* 0x0000820a242b7981 */ /* 0x0000a2000c1e9500 */
[----:B------:R-:W-:Y:S02]  /*14c0*/  PRMT R35, R38, 0xba98, RZ ;  /* 0x0000ba9826237816 */ /* 0x000fe400000000ff */
[----:B------:R-:W-:Y:S01]  /*14d0*/  PRMT R38, R31, 0xba98, RZ ;  /* 0x0000ba981f267816 */ /* 0x000fe200000000ff */
[C---:B------:R-:W-:Y:S01]  /*14e0*/  VIADD R31, R26.reuse, 0x60606060 ;  /* 0x606060601a1f7836 */ /* 0x040fe20000000000 */
[----:B------:R1:W-:Y:S01]  /*14f0*/  STS [R39+0x40], R42 ;  /* 0x0000402a27007388 */ /* 0x0003e20000000800 */
[----:B------:R-:W-:Y:S01]  /*1500*/  IMAD.X R25, RZ, RZ, R25, P0 ;  /* 0x000000ffff197224 */ /* 0x000fe200000e0619 */
[----:B------:R-:W-:Y:S01]  /*1510*/  LOP3.LUT R44, R35, 0x80808080, R44, 0x6, !PT ;  /* 0x80808080232c7812 */ /* 0x000fe200078e062c */
[----:B0-----:R-:W-:Y:S01]  /*1520*/  IMAD R37, R11, UR5, RZ ;  /* 0x000000050b257c24 */ /* 0x001fe2000f8e02ff */
[----:B------:R-:W-:Y:S02]  /*1530*/  LOP3.LUT R35, R35, 0x7f7f7f7f, R38, 0x60, !PT ;  /* 0x7f7f7f7f23237812 */ /* 0x000fe400078e6026 */
[----:B------:R-:W3:Y:S01]  /*1540*/  LDG.E.U16.CONSTANT R29, desc[UR10][R24.64] ;  /* 0x0000000a181d7981 */ /* 0x000ee2000c1e9500 */
[----:B-1----:R-:W-:-:S03]  /*1550*/  LOP3.LUT R39, R26, 0x20202020, R31, 0x18, !PT ;  /* 0x202020201a277812 */ /* 0x002fc600078e181f */
[----:B------:R0:W3:Y:S01]  /*1560*/  LDG.E.U16.CONSTANT R36, desc[UR10][R24.64+0x2] ;  /* 0x0000020a18247981 */ /* 0x0000e2000c1e9500 */
[----:B------:R-:W-:-:S04]  /*1570*/  IADD3 R38, P0, PT, R28, R37, RZ ;  /* 0x000000251c267210 */ /* 0x000fc80007f1e0ff */
[----:B------:R-:W-:Y:S02]  /*1580*/  LEA.HI.X.SX32 R37, R37, RZ, 0x1, P0 ;  /* 0x000000ff25257211 */ /* 0x000fe400000f0eff */
[----:B0-----:R-:W-:Y:S02]  /*1590*/  PRMT R24, R39, 0xba98, RZ ;  /* 0x0000ba9827187816 */ /* 0x001fe400000000ff */
[----:B------:R-:W-:Y:S02]  /*15a0*/  PRMT R39, R26, 0xba98, RZ ;  /* 0x0000ba981a277816 */ /* 0x000fe400000000ff */
[C---:B------:R-:W-:Y:S02]  /*15b0*/  LOP3.LUT R42, R24.reuse, 0x80808080, R31, 0x6, !PT ;  /* 0x80808080182a7812 */ /* 0x040fe400078e061f */
[----:B------:R-:W-:Y:S01]  /*15c0*/  LOP3.LUT R39, R24, 0x7f7f7f7f, R39, 0x60, !PT ;  /* 0x7f7f7f7f18277812 */ /* 0x000fe200078e6027 */
        /* <DEDUP_REMOVED lines=8> */
[----:B------:R-:W4:Y:S04]  /*1650*/  LDG.E.U16.CONSTANT R26, desc[UR10][R40.64+0x82] ;  /* 0x0000820a281a7981 */ /* 0x000f28000c1e9500 */
[----:B------:R-:W5:Y:S04]  /*1660*/  LDG.E.U16.CONSTANT R37, desc[UR10][R24.64] ;  /* 0x0000000a18257981 */ /* 0x000f68000c1e9500 */
[----:B------:R0:W5:Y:S02]  /*1670*/  LDG.E.U16.CONSTANT R38, desc[UR10][R24.64+0x2] ;  /* 0x0000020a18267981 */ /* 0x000164000c1e9500 */
[----:B0-----:R-:W-:-:S04]  /*1680*/  IMAD.WIDE R24, R12, 0xd2, R22 ;  /* 0x000000d20c187825 */ /* 0x001fc800078e0216 */
[----:B------:R-:W-:Y:S01]  /*1690*/  IMAD.WIDE R22, R16, 0xd2, R22 ;  /* 0x000000d210167825 */ /* 0x000fe200078e0216 */
[----:B------:R-:W-:-:S03]  /*16a0*/  LOP3.LUT R39, R42, R39, RZ, 0xfc, !PT ;  /* 0x000000272a277212 */ /* 0x000fc600078efcff */
[----:B------:R-:W-:-:S05]  /*16b0*/  IMAD R42, R9, 0x41, R34 ;  /* 0x00000041092a7824 */ /* 0x000fca00078e0222 */
[----:B------:R-:W-:-:S05]  /*16c0*/  LEA R42, R42, UR17, 0x2 ;  /* 0x000000112a2a7c11 */ /* 0x000fca000f8e10ff */
[----:B------:R0:W-:Y:S01]  /*16d0*/  STS [R42], R39 ;  /* 0x000000272a007388 */ /* 0x0001e20000000800 */
[----:B------:R-:W-:-:S05]  /*16e0*/  LOP3.LUT R35, R44, R35, RZ, 0xfc, !PT ;  /* 0x000000232c237212 */ /* 0x000fca00078efcff */
[----:B------:R1:W-:Y:S01]  /*16f0*/  STS [R42+0x40], R35 ;  /* 0x000040232a007388 */ /* 0x0003e20000000800 */
[----:B--2---:R-:W-:Y:S01]  /*1700*/  IMAD R40, R43, 0x10000, R45 ;  /* 0x000100002b287824 */ /* 0x004fe200078e022d */
[----:B------:R-:W-:Y:S02]  /*1710*/  LOP3.LUT R45, R30, 0xc, RZ, 0xc0, !PT ;  /* 0x0000000c1e2d7812 */ /* 0x000fe400078ec0ff */
[----:B------:R2:W5:Y:S02]  /*1720*/  LDG.E.U16.CONSTANT R43, desc[UR10][R24.64+0xd0] ;  /* 0x0000d00a182b7981 */ /* 0x000564000c1e9500 */
[----:B------:R-:W-:Y:S02]  /*1730*/  SHF.R.S32.HI R40, RZ, R27, R40 ;  /* 0x0000001bff287219 */ /* 0x000fe40000011428 */
[----:B------:R-:W-:-:S03]  /*1740*/  IADD3 R22, P0, PT, R45, R22, RZ ;  /* 0x000000162d167210 */ /* 0x000fc60007f1e0ff */
[----:B--2---:R-:W-:Y:S02]  /*1750*/  IMAD.SHL.U32 R24, R40, 0x10, RZ ;  /* 0x0000001028187824 */ /* 0x004fe400078e00ff */
[----:B---3--:R-:W-:-:S03]  /*1760*/  IMAD R29, R36, 0x10000, R29 ;  /* 0x00010000241d7824 */ /* 0x008fc600078e021d */
[----:B------:R-:W-:Y:S01]  /*1770*/  LOP3.LUT R24, R24, 0x30303030, RZ, 0xc0, !PT ;  /* 0x3030303018187812 */ /* 0x000fe200078ec0ff */
[----:B------:R-:W-:-:S03]  /*1780*/  IMAD.X R23, RZ, RZ, R23, P0 ;  /* 0x000000ffff177224 */ /* 0x000fc600000e0617 */
[--C-:B------:R-:W-:Y:S02]  /*1790*/  LOP3.LUT R24, R24, 0xf0f0f0f, R29.reuse, 0xf8, !PT ;  /* 0x0f0f0f0f18187812 */ /* 0x100fe400078ef81d */
[----:B------:R-:W2:Y:S01]  /*17a0*/  LDG.E.U16.CONSTANT R45, desc[UR10][R22.64+0xc0] ;  /* 0x0000c00a162d7981 */ /* 0x000ea2000c1e9500 */
[----:B------:R-:W-:Y:S02]  /*17b0*/  SHF.R.U32.HI R25, RZ, 0x4, R29 ;  /* 0x00000004ff197819 */ /* 0x000fe4000001161d */
[----:B------:R-:W-:Y:S01]  /*17c0*/  LOP3.LUT R40, R40, 0x30303030, RZ, 0xc0, !PT ;  /* 0x3030303028287812 */ /* 0x000fe200078ec0ff */
[----:B------:R3:W2:Y:S03]  /*17d0*/  LDG.E.U16.CONSTANT R41, desc[UR10][R22.64+0xc2] ;  /* 0x0000c20a16297981 */ /* 0x0006a6000c1e9500 */
[----:B------:R-:W-:Y:S01]  /*17e0*/  LOP3.LUT R25, R40, 0xf0f0f0f, R25, 0xf8, !PT ;  /* 0x0f0f0f0f28197812 */ /* 0x000fe200078ef819 */
[----:B---3--:R-:W-:-:S05]  /*17f0*/  VIADD R23, R24, 0x60606060 ;  /* 0x6060606018177836 */ /* 0x008fca0000000000 */
[----:B------:R-:W-:-:S04]  /*1800*/  LOP3.LUT R22, R24, 0x20202020, R23, 0x18, !PT ;  /* 0x2020202018167812 */ /* 0x000fc800078e1817 */
[----:B------:R-:W-:Y:S01]  /*1810*/  PRMT R22, R22, 0xba98, RZ ;  /* 0x0000ba9816167816 */ /* 0x000fe200000000ff */
[----:B----4-:R-:W-:-:S05]  /*1820*/  IMAD R26, R26, 0x10000, R31 ;  /* 0x000100001a1a7824 */ /* 0x010fca00078e021f */
[----:B------:R-:W-:Y:S02]  /*1830*/  SHF.R.S32.HI R31, RZ, R27, R26 ;  /* 0x0000001bff1f7219 */ /* 0x000fe4000001141a */
[----:B------:R-:W-:Y:S01]  /*1840*/  PRMT R27, R24, 0xba98, RZ ;  /* 0x0000ba98181b7816 */ /* 0x000fe200000000ff */
[----:B-----5:R-:W-:Y:S02]  /*1850*/  IMAD R37, R38, 0x10000, R37 ;  /* 0x0001000026257824 */ /* 0x020fe400078e0225 */
[----:B------:R-:W-:Y:S01]  /*1860*/  VIADD R24, R25, 0x60606060 ;  /* 0x6060606019187836 */ /* 0x000fe20000000000 */
[C---:B------:R-:W-:Y:S01]  /*1870*/  LOP3.LUT R36, R31.reuse, 0x30303030, RZ, 0xc0, !PT ;  /* 0x303030301f247812 */ /* 0x040fe200078ec0ff */
[----:B------:R-:W-:Y:S01]  /*1880*/  IMAD.SHL.U32 R31, R31, 0x10, RZ ;  /* 0x000000101f1f7824 */ /* 0x000fe200078e00ff */
[----:B------:R-:W-:Y:S02]  /*1890*/  LOP3.LUT R26, R22, 0x7f7f7f7f, R27, 0x60, !PT ;  /* 0x7f7f7f7f161a7812 */ /* 0x000fe400078e601b */
[----:B------:R-:W-:-:S02]  /*18a0*/  SHF.R.U32.HI R29, RZ, 0x4, R37 ;  /* 0x00000004ff1d7819 */ /* 0x000fc40000011625 */
[--C-:B------:R-:W-:Y:S02]  /*18b0*/  LOP3.LUT R27, R25, 0x20202020, R24.reuse, 0x18, !PT ;  /* 0x20202020191b7812 */ /* 0x100fe400078e1818 */
[----:B------:R-:W-:Y:S02]  /*18c0*/  LOP3.LUT R23, R22, 0x80808080, R23, 0x6, !PT ;  /* 0x8080808016177812 */ /* 0x000fe400078e0617 */
[----:B------:R-:W-:Y:S02]  /*18d0*/  LOP3.LUT R22, R36, 0xf0f0f0f, R29, 0xf8, !PT ;  /* 0x0f0f0f0f24167812 */ /* 0x000fe400078ef81d */
[----:B------:R-:W-:Y:S02]  /*18e0*/  PRMT R27, R27, 0xba98, RZ ;  /* 0x0000ba981b1b7816 */ /* 0x000fe400000000ff */
[----:B------:R-:W-:Y:S02]  /*18f0*/  LOP3.LUT R40, R31, 0x30303030, RZ, 0xc0, !PT ;  /* 0x303030301f287812 */ /* 0x000fe400078ec0ff */
[----:B------:R-:W-:Y:S01]  /*1900*/  PRMT R36, R25, 0xba98, RZ ;  /* 0x0000ba9819247816 */ /* 0x000fe200000000ff */
[----:B------:R-:W-:Y:S01]  /*1910*/  VIADD R25, R22, 0x60606060 ;  /* 0x6060606016197836 */ /* 0x000fe20000000000 */
[----:B------:R-:W-:-:S02]  /*1920*/  LOP3.LUT R31, R27, 0x80808080, R24, 0x6, !PT ;  /* 0x808080801b1f7812 */ /* 0x000fc400078e0618 */
[----:B------:R-:W-:Y:S02]  /*1930*/  LOP3.LUT R24, R40, 0xf0f0f0f, R37, 0xf8, !PT ;  /* 0x0f0f0f0f28187812 */ /* 0x000fe400078ef825 */
[----:B------:R-:W-:Y:S02]  /*1940*/  LOP3.LUT R23, R23, R26, RZ, 0xfc, !PT ;  /* 0x0000001a17177212 */ /* 0x000fe400078efcff */
[----:B------:R-:W-:Y:S01]  /*1950*/  LOP3.LUT R26, R22, 0x20202020, R25, 0x18, !PT ;  /* 0x20202020161a7812 */ /* 0x000fe200078e1819 */
[----:B0-----:R-:W-:Y:S01]  /*1960*/  VIADD R39, R24, 0x60606060 ;  /* 0x6060606018277836 */ /* 0x001fe20000000000 */
[----:B------:R-:W-:Y:S02]  /*1970*/  LOP3.LUT R36, R27, 0x7f7f7f7f, R36, 0x60, !PT ;  /* 0x7f7f7f7f1b247812 */ /* 0x000fe400078e6024 */
[----:B------:R-:W-:Y:S02]  /*1980*/  PRMT R26, R26, 0xba98, RZ ;  /* 0x0000ba981a1a7816 */ /* 0x000fe400000000ff */
[----:B------:R-:W-:-:S02]  /*1990*/  PRMT R37, R22, 0xba98, RZ ;  /* 0x0000ba9816257816 */ /* 0x000fc400000000ff */
[----:B------:R-:W-:Y:S01]  /*19a0*/  LOP3.LUT R22, R24, 0x20202020, R39, 0x18, !PT ;  /* 0x2020202018167812 */ /* 0x000fe200078e1827 */
[----:B------:R-:W-:Y:S01]  /*19b0*/  IMAD R38, R10, 0x41, R34 ;  /* 0x000000410a267824 */ /* 0x000fe200078e0222 */
[----:B------:R-:W-:Y:S01]  /*19c0*/  LOP3.LUT R31, R31, R36, RZ, 0xfc, !PT ;  /* 0x000000241f1f7212 */ /* 0x000fe200078efcff */
[----:B------:R-:W-:Y:S01]  /*19d0*/  IMAD.U32 R36, RZ, RZ, UR4 ;  /* 0x00000004ff247e24 */ /* 0x000fe2000f8e00ff */
[C---:B------:R-:W-:Y:S01]  /*19e0*/  LOP3.LUT R40, R26.reuse, 0x80808080, R25, 0x6, !PT ;  /* 0x808080801a287812 */ /* 0x040fe200078e0619 */
[----:B------:R-:W-:Y:S01]  /*19f0*/  IMAD.U32 R29, RZ, RZ, UR4 ;  /* 0x00000004ff1d7e24 */ /* 0x000fe2000f8e00ff */
[----:B------:R-:W-:Y:S02]  /*1a00*/  LOP3.LUT R37, R26, 0x7f7f7f7f, R37, 0x60, !PT ;  /* 0x7f7f7f7f1a257812 */ /* 0x000fe400078e6025 */
[----:B------:R-:W-:Y:S02]  /*1a10*/  PRMT R22, R22, 0xba98, RZ ;  /* 0x0000ba9816167816 */ /* 0x000fe400000000ff */
[----:B------:R-:W-:-:S02]  /*1a20*/  PRMT R25, R24, 0xba98, RZ ;  /* 0x0000ba9818197816 */ /* 0x000fc400000000ff */
[----:B------:R-:W-:Y:S01]  /*1a30*/  LOP3.LUT R26, R30, 0x1c, RZ, 0xc0, !PT ;  /* 0x0000001c1e1a7812 */ /* 0x000fe200078ec0ff */
[----:B------:R-:W-:Y:S01]  /*1a40*/  IMAD R36, R36, 0x8, R13 ;  /* 0x0000000824247824 */ /* 0x000fe200078e020d */
[----:B------:R-:W-:Y:S01]  /*1a50*/  LEA R38, R38, UR17, 0x2 ;  /* 0x0000001126267c11 */ /* 0x000fe2000f8e10ff */
[----:B------:R-:W-:Y:S01]  /*1a60*/  IMAD R29, R29, 0x8, R4 ;  /* 0x000000081d1d7824 */ /* 0x000fe200078e0204 */
[C---:B------:R-:W-:Y:S02]  /*1a70*/  LOP3.LUT R39, R22.reuse, 0x80808080, R39, 0x6, !PT ;  /* 0x8080808016277812 */ /* 0x040fe400078e0627 */
[----:B-1----:R-:W-:Y:S01]  /*1a80*/  LOP3.LUT R42, R22, 0x7f7f7f7f, R25, 0x60, !PT ;  /* 0x7f7f7f7f162a7812 */ /* 0x002fe200078e6019 */
[----:B------:R-:W-:Y:S01]  /*1a90*/  IMAD.MOV.U32 R22, RZ, RZ, 0x24 ;  /* 0x00000024ff167424 */ /* 0x000fe200078e00ff */
[----:B------:R-:W-:Y:S01]  /*1aa0*/  IADD3 R24, P0, PT, R26, UR20, RZ ;  /* 0x000000141a187c10 */ /* 0x000fe2000ff1e0ff */
[----:B------:R0:W-:Y:S01]  /*1ab0*/  STS [R38], R23 ;  /* 0x0000001726007388 */ /* 0x0001e20000000800 */
[----:B------:R-:W-:-:S03]  /*1ac0*/  LEA.HI R27, R3, R36, RZ, 0x1d ;  /* 0x00000024031b7211 */ /* 0x000fc600078fe8ff */
[----:B------:R-:W-:Y:S02]  /*1ad0*/  IMAD.X R25, RZ, RZ, UR21, P0 ;  /* 0x00000015ff197e24 */ /* 0x000fe400080e06ff */
[----:B0-----:R-:W-:-:S04]  /*1ae0*/  IMAD.WIDE.U32 R22, R29, R22, UR14 ;  /* 0x0000000e1d167e25 */ /* 0x001fc8000f8e0016 */
[----:B------:R-:W-:Y:S02]  /*1af0*/  IMAD.WIDE R26, R27, 0x24, R24 ;  /* 0x000000241b1a7825 */ /* 0x000fe400078e0218 */
[----:B------:R-:W3:Y:S04]  /*1b00*/  LDG.E.U16.CONSTANT R22, desc[UR10][R22.64] ;  /* 0x0000000a16167981 */ /* 0x000ee8000c1e9500 */
[----:B------:R0:W4:Y:S01]  /*1b10*/  LDG.E.CONSTANT R35, desc[UR10][R26.64+0x4] ;  /* 0x0000040a1a237981 */ /* 0x000122000c1e9900 */
[----:B------:R-:W-:Y:S01]  /*1b20*/  IMAD R34, R11, 0x41, R34 ;  /* 0x000000410b227824 */ /* 0x000fe200078e0222 */
[----:B------:R-:W-:Y:S01]  /*1b30*/  UIADD3 UR7, UPT, UPT, UR16, 0x2314, URZ ;  /* 0x0000231410077890 */ /* 0x000fe2000fffe0ff */
[----:B------:R-:W-:Y:S01]  /*1b40*/  LOP3.LUT R39, R39, R42, RZ, 0xfc, !PT ;  /* 0x0000002a27277212 */ /* 0x000fe200078efcff */
[----:B------:R-:W-:-:S02]  /*1b50*/  UIADD3 UR6, UPT, UPT, UR16, 0x2514, URZ ;  /* 0x0000251410067890 */ /* 0x000fc4000fffe0ff */
[----:B------:R-:W-:Y:S01]  /*1b60*/  LEA R42, R34, UR17, 0x2 ;  /* 0x00000011222a7c11 */ /* 0x000fe2000f8e10ff */
[----:B------:R-:W-:Y:S01]  /*1b70*/  ULEA UR9, UR18, UR7, 0x18 ;  /* 0x0000000712097291 */ /* 0x000fe2000f8ec0ff */
[----:B------:R-:W-:Y:S01]  /*1b80*/  LOP3.LUT R37, R40, R37, RZ, 0xfc, !PT ;  /* 0x0000002528257212 */ /* 0x000fe200078efcff */
[----:B------:R-:W-:Y:S01]  /*1b90*/  ULEA UR6, UR18, UR6, 0x18 ;  /* 0x0000000612067291 */ /* 0x000fe2000f8ec0ff */
[----:B------:R1:W-:Y:S01]  /*1ba0*/  STS [R38+0x40], R31 ;  /* 0x0000401f26007388 */ /* 0x0003e20000000800 */
[C---:B------:R-:W-:Y:S01]  /*1bb0*/  IMAD R32, R5.reuse, 0x80, R32 ;  /* 0x0000008005207824 */ /* 0x040fe200078e0220 */
[----:B0-----:R-:W-:Y:S02]  /*1bc0*/  LOP3.LUT R26, R30, 0x3c, RZ, 0xc0, !PT ;  /* 0x0000003c1e1a7812 */ /* 0x001fe400078ec0ff */
[----:B------:R3:W-:Y:S04]  /*1bd0*/  STS [R42], R39 ;  /* 0x000000272a007388 */ /* 0x0007e80000000800 */
[----:B------:R-:W-:Y:S01]  /*1be0*/  STS [R42+0x40], R37 ;  /* 0x000040252a007388 */ /* 0x000fe20000000800 */
[----:B------:R-:W-:Y:S01]  /*1bf0*/  IMAD.U32 R40, RZ, RZ, UR17 ;  /* 0x00000011ff287e24 */ /* 0x000fe2000f8e00ff */
[----:B------:R-:W-:-:S03]  /*1c00*/  LEA R27, R5, UR9, 0x7 ;  /* 0x00000009051b7c11 */ /* 0x000fc6000f8e38ff */
[C---:B-1----:R-:W-:Y:S01]  /*1c10*/  IMAD R31, R3.reuse, 0x104, R40 ;  /* 0x00000104031f7824 */ /* 0x042fe200078e0228 */
[----:B------:R-:W-:Y:S01]  /*1c20*/  UIADD3 UR7, UPT, UPT, UR16, 0x2104, URZ ;  /* 0x0000210410077890 */ /* 0x000fe2000fffe0ff */
[----:B------:R-:W-:-:S03]  /*1c30*/  LEA.HI R30, R3, R30, RZ, 0x1d ;  /* 0x0000001e031e7211 */ /* 0x000fc600078fe8ff */
[----:B------:R-:W-:-:S06]  /*1c40*/  ULEA UR7, UR18, UR7, 0x18 ;  /* 0x0000000712077291 */ /* 0x000fcc000f8ec0ff */
[----:B------:R-:W-:Y:S01]  /*1c50*/  LEA R30, R30, UR7, 0x2 ;  /* 0x000000071e1e7c11 */ /* 0x000fe2000f8e10ff */
[----:B------:R-:W-:-:S05]  /*1c60*/  HADD2.F32 R34, -RZ, R43.H0_H0 ;  /* 0x2000002bff227230 */ /* 0x000fca0000004100 */
[----:B------:R-:W-:Y:S01]  /*1c70*/  STS [R21], R34 ;  /* 0x0000002215007388 */ /* 0x000fe20000000800 */
[----:B--2---:R-:W-:-:S05]  /*1c80*/  IMAD R41, R41, 0x10000, R45 ;  /* 0x0001000029297824 */ /* 0x004fca00078e022d */
[----:B------:R0:W-:Y:S01]  /*1c90*/  STS [R2], R41 ;  /* 0x0000002902007388 */ /* 0x0001e20000000800 */
[----:B---3--:R-:W-:-:S03]  /*1ca0*/  HADD2.F32 R39, -RZ, R22.H0_H0 ;  /* 0x20000016ff277230 */ /* 0x008fc60000004100 */
[----:B----4-:R-:W-:Y:S04]  /*1cb0*/  STS [R32+UR9], R35 ;  /* 0x0000002320007988 */ /* 0x010fe80008000809 */
[----:B------:R-:W-:Y:S01]  /*1cc0*/  STS [R26+UR6], R39 ;  /* 0x000000271a007988 */ /* 0x000fe20008000806 */
[----:B------:R-:W-:Y:S06]  /*1cd0*/  BAR.SYNC.DEFER_BLOCKING 0x0 ;  /* 0x0000000000007b1d */ /* 0x000fec0000010000 */
[----:B------:R-:W-:Y:S04]  /*1ce0*/  LDS R40, [R31+0x10] ;  /* 0x000010001f287984 */ /* 0x000fe80000000800 */
[----:B------:R-:W1:Y:S04]  /*1cf0*/  LDS R45, [R27+0x10] ;  /* 0x000010001b2d7984 */ /* 0x000e680000000800 */
[----:B------:R-:W-:Y:S04]  /*1d00*/  LDS R38, [R31] ;  /* 0x000000001f267984 */ /* 0x000fe80000000800 */
[----:B------:R-:W2:Y:S04]  /*1d10*/  LDS R43, [R27] ;  /* 0x000000001b2b7984 */ /* 0x000ea80000000800 */
[----:B------:R-:W-:Y:S04]  /*1d20*/  LDS R37, [R31+0x4] ;  /* 0x000004001f257984 */ /* 0x000fe80000000800 */
[----:B------:R-:W3:Y:S04]  /*1d30*/  LDS R34, [R27+0x4] ;  /* 0x000004001b227984 */ /* 0x000ee80000000800 */
[----:B------:R-:W-:Y:S04]  /*1d40*/  LDS R22, [R31+0x14] ;  /* 0x000014001f167984 */ /* 0x000fe80000000800 */
[----:B------:R-:W4:Y:S04]  /*1d50*/  LDS R23, [R27+0x14] ;  /* 0x000014001b177984 */ /* 0x000f280000000800 */
[----:B------:R-:W-:Y:S04]  /*1d60*/  LDS R39, [R31+0x8] ;  /* 0x000008001f277984 */ /* 0x000fe80000000800 */
[----:B------:R-:W-:Y:S01]  /*1d70*/  LDS R35, [R31+0x18] ;  /* 0x000018001f237984 */ /* 0x000fe20000000800 */
[----:B0-----:R-:W-:-:S03]  /*1d80*/  VIADD R41, R3, 0x20 ;  /* 0x0000002003297836 */ /* 0x001fc60000000000 */
[----:B------:R-:W-:Y:S01]  /*1d90*/  LDS R42, [R31+0xc] ;  /* 0x00000c001f2a7984 */ /* 0x000fe20000000800 */
[----:B-1----:R-:W-:-:S03]  /*1da0*/  IDP.4A.S8.S8 R45, R40, R45, RZ ;  /* 0x0000002d282d7226 */ /* 0x002fc600000006ff */
[----:B------:R-:W0:Y:S01]  /*1db0*/  LDS R40, [R27+0x8] ;  /* 0x000008001b287984 */ /* 0x000e220000000800 */
[----:B--2---:R-:W-:-:S03]  /*1dc0*/  IDP.4A.S8.S8 R43, R38, R43, RZ ;  /* 0x0000002b262b7226 */ /* 0x004fc600000006ff */
[----:B------:R-:W1:Y:S01]  /*1dd0*/  LDS R38, [R27+0x18] ;  /* 0x000018001b267984 */ /* 0x000e620000000800 */
[----:B---3--:R-:W-:Y:S01]  /*1de0*/  IDP.4A.S8.S8 R34, R37, R34, R43 ;  /* 0x0000002225227226 */ /* 0x008fe2000000062b */
[----:B------:R-:W-:Y:S02]  /*1df0*/  LEA.HI R41, R41, R36, RZ, 0x1d ;  /* 0x0000002429297211 */ /* 0x000fe400078fe8ff */
[----:B------:R-:W-:Y:S04]  /*1e00*/  LDS R37, [R27+0x20] ;  /* 0x000020001b257984 */ /* 0x000fe80000000800 */
[----:B------:R-:W-:Y:S01]  /*1e10*/  LDS R36, [R27+0x1c] ;  /* 0x00001c001b247984 */ /* 0x000fe20000000800 */
[----:B----4-:R-:W-:-:S03]  /*1e20*/  IDP.4A.S8.S8 R22, R22, R23, R45 ;  /* 0x0000001716167226 */ /* 0x010fc6000000062d */
[----:B------:R-:W2:Y:S01]  /*1e30*/  LDS R43, [R27+0xc] ;  /* 0x00000c001b2b7984 */ /* 0x000ea20000000800 */
[----:B0-----:R-:W-:-:S03]  /*1e40*/  IDP.4A.S8.S8 R23, R39, R40, R34 ;  /* 0x0000002827177226 */ /* 0x001fc60000000622 */
[----:B------:R-:W0:Y:S04]  /*1e50*/  LDS R34, [R31+0x20] ;  /* 0x000020001f227984 */ /* 0x000e280000000800 */
[----:B------:R-:W-:Y:S01]  /*1e60*/  LDS R39, [R27+0x24] ;  /* 0x000024001b277984 */ /* 0x000fe20000000800 */
[----:B-1----:R-:W-:-:S03]  /*1e70*/  IDP.4A.S8.S8 R22, R35, R38, R22 ;  /* 0x0000002623167226 */ /* 0x002fc60000000616 */
[----:B------:R-:W1:Y:S04]  /*1e80*/  LDS R35, [R31+0x1c] ;  /* 0x00001c001f237984 */ /* 0x000e680000000800 */
[----:B------:R-:W3:Y:S04]  /*1e90*/  LDS R38, [R31+0x24] ;  /* 0x000024001f267984 */ /* 0x000ee80000000800 */
[----:B------:R-:W4:Y:S01]  /*1ea0*/  LDS.U16 R40, [R30] ;  /* 0x000000001e287984 */ /* 0x000f220000000400 */
[----:B------:R-:W-:-:S03]  /*1eb0*/  IMAD.WIDE R24, R41, 0x24, R24 ;  /* 0x0000002429187825 */ /* 0x000fc600078e0218 */
[----:B------:R-:W-:Y:S01]  /*1ec0*/  LDS R41, [R27+0x34] ;  /* 0x000034001b297984 */ /* 0x000fe20000000800 */
[----:B--2---:R-:W-:-:S03]  /*1ed0*/  IDP.4A.S8.S8 R23, R42, R43, R23 ;  /* 0x0000002b2a177226 */ /* 0x004fc60000000617 */
[----:B------:R2:W5:Y:S04]  /*1ee0*/  LDG.E.CONSTANT R45, desc[UR10][R24.64+0x4] ;  /* 0x0000040a182d7981 */ /* 0x000568000c1e9900 */
[----:B------:R-:W-:Y:S04]  /*1ef0*/  LDS R43, [R27+0x70] ;  /* 0x000070001b2b7984 */ /* 0x000fe80000000800 */
[----:B--2---:R-:W-:Y:S01]  /*1f00*/  LDS R25, [R31+0x40] ;  /* 0x000040001f197984 */ /* 0x004fe20000000800 */
[----:B0-----:R-:W-:-:S03]  /*1f10*/  IDP.4A.S8.S8 R34, R34, R37, RZ ;  /* 0x0000002522227226 */ /* 0x001fc600000006ff */
[----:B------:R-:W-:Y:S01]  /*1f20*/  LDS R37, [R27+0x30] ;  /* 0x000030001b257984 */ /* 0x000fe20000000800 */
[----:B-1----:R-:W-:-:S03]  /*1f30*/  IDP.4A.S8.S8 R35, R35, R36, R22 ;  /* 0x0000002423237226 */ /* 0x002fc60000000616 */
[----:B------:R-:W0:Y:S01]  /*1f40*/  LDS R22, [R31+0x30] ;  /* 0x000030001f167984 */ /* 0x000e220000000800 */
[----:B---3--:R-:W-:-:S03]  /*1f50*/  IDP.4A.S8.S8 R38, R38, R39, R34 ;  /* 0x0000002726267226 */ /* 0x008fc60000000622 */
[----:B------:R-:W1:Y:S01]  /*1f60*/  LDS R36, [R31+0x34] ;  /* 0x000034001f247984 */ /* 0x000e620000000800 */
[----:B----4-:R-:W-:-:S03]  /*1f70*/  PRMT R24, R40, 0x8880, RZ ;  /* 0x0000888028187816 */ /* 0x010fc600000000ff */
[----:B------:R-:W-:Y:S04]  /*1f80*/  LDS R39, [R31+0x28] ;  /* 0x000028001f277984 */ /* 0x000fe80000000800 */
[----:B------:R-:W2:Y:S01]  /*1f90*/  LDS R34, [R27+0x28] ;  /* 0x000028001b227984 */ /* 0x000ea20000000800 */
[----:B------:R-:W-:-:S03]  /*1fa0*/  IMAD R42, R23, R24, RZ ;  /* 0x00000018172a7224 */ /* 0x000fc600078e02ff */
[----:B------:R-:W-:Y:S04]  /*1fb0*/  LDS R23, [R31+0x38] ;  /* 0x000038001f177984 */ /* 0x000fe80000000800 */
[----:B------:R-:W3:Y:S01]  /*1fc0*/  LDS R24, [R27+0x38] ;  /* 0x000038001b187984 */ /* 0x000ee20000000800 */
[----:B------:R-:W-:-:S05]  /*1fd0*/  PRMT R40, R40, 0x9991, RZ ;  /* 0x0000999128287816 */ /* 0x000fca00000000ff */
[----:B------:R-:W-:Y:S02]  /*1fe0*/  IMAD R40, R35, R40, R42 ;  /* 0x0000002823287224 */ /* 0x000fe400078e022a */
[----:B------:R-:W-:Y:S04]  /*1ff0*/  LDS R35, [R31+0x2c] ;  /* 0x00002c001f237984 */ /* 0x000fe80000000800 */
[----:B------:R-:W-:Y:S01]  /*2000*/  LDS R42, [R31+0x3c] ;  /* 0x00003c001f2a7984 */ /* 0x000fe20000000800 */
[----:B0-----:R-:W-:-:S03]  /*2010*/  IDP.4A.S8.S8 R22, R22, R37, RZ ;  /* 0x0000002516167226 */ /* 0x001fc600000006ff */
[----:B------:R-:W0:Y:S01]  /*2020*/  LDS R37, [R27+0x3c] ;  /* 0x00003c001b257984 */ /* 0x000e220000000800 */
[----:B-1----:R-:W-:-:S03]  /*2030*/  IDP.4A.S8.S8 R22, R36, R41, R22 ;  /* 0x0000002924167226 */ /* 0x002fc60000000616 */
[----:B------:R-:W1:Y:S04]  /*2040*/  LDS R36, [R27+0x2c] ;  /* 0x00002c001b247984 */ /* 0x000e680000000800 */
[----:B------:R-:W-:Y:S01]  /*2050*/  LDS R41, [R27+0x48] ;  /* 0x000048001b297984 */ /* 0x000fe20000000800 */
[----:B--2---:R-:W-:-:S03]  /*2060*/  IDP.4A.S8.S8 R38, R39, R34, R38 ;  /* 0x0000002227267226 */ /* 0x004fc60000000626 */
[----:B------:R-:W2:Y:S01]  /*2070*/  LDS R34, [R27+0x40] ;  /* 0x000040001b227984 */ /* 0x000ea20000000800 */
[----:B---3--:R-:W-:-:S03]  /*2080*/  IDP.4A.S8.S8 R39, R23, R24, R22 ;  /* 0x0000001817277226 */ /* 0x008fc60000000616 */
[----:B------:R-:W-:Y:S04]  /*2090*/  LDS R23, [R31+0x44] ;  /* 0x000044001f177984 */ /* 0x000fe80000000800 */
[----:B------:R-:W3:Y:S01]  /*20a0*/  LDS R24, [R27+0x44] ;  /* 0x000044001b187984 */ /* 0x000ee20000000800 */
[----:B0-----:R-:W-:-:S03]  /*20b0*/  IDP.4A.S8.S8 R39, R42, R37, R39 ;  /* 0x000000252a277226 */ /* 0x001fc60000000627 */
[----:B------:R-:W0:Y:S01]  /*20c0*/  LDS R42, [R31+0x48] ;  /* 0x000048001f2a7984 */ /* 0x000e220000000800 */
[----:B-1----:R-:W-:-:S03]  /*20d0*/  IDP.4A.S8.S8 R22, R35, R36, R38 ;  /* 0x0000002423167226 */ /* 0x002fc60000000626 */
[----:B------:R-:W-:Y:S04]  /*20e0*/  LDS R38, [R27+0x50] ;  /* 0x000050001b267984 */ /* 0x000fe80000000800 */
[----:B------:R-:W-:Y:S01]  /*20f0*/  LDS R36, [R31+0x54] ;  /* 0x000054001f247984 */ /* 0x000fe20000000800 */
[----:B--2---:R-:W-:-:S03]  /*2100*/  IDP.4A.S8.S8 R34, R25, R34, RZ ;  /* 0x0000002219227226 */ /* 0x004fc600000006ff */
[----:B------:R-:W1:Y:S04]  /*2110*/  LDS R25, [R31+0x50] ;  /* 0x000050001f197984 */ /* 0x000e680000000800 */
[----:B------:R-:W2:Y:S04]  /*2120*/  LDS R37, [R27+0x54] ;  /* 0x000054001b257984 */ /* 0x000ea80000000800 */
[----:B------:R-:W-:Y:S01]  /*2130*/  LDS R35, [R27+0x4c] ;  /* 0x00004c001b237984 */ /* 0x000fe20000000800 */
[----:B---3--:R-:W-:-:S03]  /*2140*/  IDP.4A.S8.S8 R23, R23, R24, R34 ;  /* 0x0000001817177226 */ /* 0x008fc60000000622 */
[----:B------:R-:W3:Y:S04]  /*2150*/  LDS R34, [R31+0x4c] ;  /* 0x00004c001f227984 */ /* 0x000ee80000000800 */
[----:B------:R-:W-:Y:S01]  /*2160*/  LDS R24, [R27+0x58] ;  /* 0x000058001b187984 */ /* 0x000fe20000000800 */
[----:B0-----:R-:W-:-:S03]  /*2170*/  IDP.4A.S8.S8 R41, R42, R41, R23 ;  /* 0x000000292a297226 */ /* 0x001fc60000000617 */
[----:B------:R-:W0:Y:S04]  /*2180*/  LDS.U16 R23, [R30+0x2] ;  /* 0x000002001e177984 */ /* 0x000e280000000400 */
[----:B------:R-:W-:Y:S01]  /*2190*/  LDS R42, [R31+0x6c] ;  /* 0x00006c001f2a7984 */ /* 0x000fe20000000800 */
[----:B-1----:R-:W-:-:S03]  /*21a0*/  IDP.4A.S8.S8 R38, R25, R38, RZ ;  /* 0x0000002619267226 */ /* 0x002fc600000006ff */
[----:B------:R-:W1:Y:S01]  /*21b0*/  LDS R25, [R31+0x58] ;  /* 0x000058001f197984 */ /* 0x000e620000000800 */
[----:B--2---:R-:W-:-:S03]  /*21c0*/  IDP.4A.S8.S8 R38, R36, R37, R38 ;  /* 0x0000002524267226 */ /* 0x004fc60000000626 */
[----:B------:R-:W-:Y:S04]  /*21d0*/  LDS R37, [R31+0x5c] ;  /* 0x00005c001f257984 */ /* 0x000fe80000000800 */
[----:B------:R-:W2:Y:S01]  /*21e0*/  LDS R36, [R27+0x5c] ;  /* 0x00005c001b247984 */ /* 0x000ea20000000800 */
[----:B---3--:R-:W-:-:S03]  /*21f0*/  IDP.4A.S8.S8 R34, R34, R35, R41 ;  /* 0x0000002322227226 */ /* 0x008fc60000000629 */
[----:B------:R-:W3:Y:S01]  /*2200*/  LDS.U16 R35, [R30+0x4] ;  /* 0x000004001e237984 */ /* 0x000ee20000000400 */
[----:B0-----:R-:W-:Y:S01]  /*2210*/  PRMT R41, R23, 0x8880, RZ ;  /* 0x0000888017297816 */ /* 0x001fe200000000ff */
[----:B-1----:R-:W-:Y:S02]  /*2220*/  IDP.4A.S8.S8 R38, R25, R24, R38 ;  /* 0x0000001819267226 */ /* 0x002fe40000000626 */
[----:B------:R-:W-:Y:S02]  /*2230*/  LDS R24, [R31+0x60] ;  /* 0x000060001f187984 */ /* 0x000fe40000000800 */
[----:B------:R-:W-:Y:S02]  /*2240*/  IMAD R22, R22, R41, RZ ;  /* 0x0000002916167224 */ /* 0x000fe400078e02ff */
[----:B------:R-:W0:Y:S01]  /*2250*/  LDS R25, [R27+0x60] ;  /* 0x000060001b197984 */ /* 0x000e220000000800 */
[----:B--2---:R-:W-:Y:S01]  /*2260*/  IDP.4A.S8.S8 R36, R37, R36, R38 ;  /* 0x0000002425247226 */ /* 0x004fe20000000626 */
[----:B------:R-:W-:-:S02]  /*2270*/  PRMT R23, R23, 0x9991, RZ ;  /* 0x0000999117177816 */ /* 0x000fc400000000ff */
[----:B------:R-:W-:Y:S01]  /*2280*/  LDS R41, [R31+0x64] ;  /* 0x000064001f297984 */ /* 0x000fe20000000800 */
[C---:B---3--:R-:W-:Y:S02]  /*2290*/  PRMT R37, R35.reuse, 0x8880, RZ ;  /* 0x0000888023257816 */ /* 0x048fe400000000ff */
[----:B------:R-:W-:-:S03]  /*22a0*/  PRMT R38, R35, 0x9991, RZ ;  /* 0x0000999123267816 */ /* 0x000fc600000000ff */
[----:B------:R-:W-:Y:S02]  /*22b0*/  IMAD R35, R34, R37, RZ ;  /* 0x0000002522237224 */ /* 0x000fe400078e02ff */
[----:B------:R-:W-:Y:S01]  /*22c0*/  IMAD.MOV.U32 R34, RZ, RZ, R38 ;  /* 0x000000ffff227224 */ /* 0x000fe200078e0026 */
[----:B------:R-:W-:Y:S04]  /*22d0*/  LDS R37, [R27+0x74] ;  /* 0x000074001b257984 */ /* 0x000fe80000000800 */
[----:B------:R-:W1:Y:S01]  /*22e0*/  LDS R38, [R31+0x70] ;  /* 0x000070001f267984 */ /* 0x000e620000000800 */
[----:B------:R-:W-:-:S03]  /*22f0*/  IMAD R35, R36, R34, R35 ;  /* 0x0000002224237224 */ /* 0x000fc600078e0223 */
[----:B------:R-:W2:Y:S01]  /*2300*/  LDS R34, [R31+0x74] ;  /* 0x000074001f227984 */ /* 0x000ea20000000800 */
[----:B------:R-:W-:-:S03]  /*2310*/  IMAD R39, R39, R23, R22 ;  /* 0x0000001727277224 */ /* 0x000fc600078e0216 */
[----:B------:R-:W3:Y:S04]  /*2320*/  LDS R36, [R27+0x64] ;  /* 0x000064001b247984 */ /* 0x000ee80000000800 */
[----:B------:R-:W-:Y:S04]  /*2330*/  LDS R22, [R31+0x68] ;  /* 0x000068001f167984 */ /* 0x000fe80000000800 */
[----:B------:R-:W4:Y:S01]  /*2340*/  LDS R23, [R27+0x68] ;  /* 0x000068001b177984 */ /* 0x000f220000000800 */
[----:B0-----:R-:W-:-:S03]  /*2350*/  IDP.4A.S8.S8 R24, R24, R25, RZ ;  /* 0x0000001918187226 */ /* 0x001fc600000006ff */
[----:B------:R-:W-:Y:S01]  /*2360*/  LDS R25, [R31+0x78] ;  /* 0x000078001f197984 */ /* 0x000fe20000000800 */
[----:B-1----:R-:W-:-:S03]  /*2370*/  IDP.4A.S8.S8 R38, R38, R43, RZ ;  /* 0x0000002b26267226 */ /* 0x002fc600000006ff */
[----:B------:R-:W-:Y:S01]  /*2380*/  LDS R43, [R27+0x7c] ;  /* 0x00007c001b2b7984 */ /* 0x000fe20000000800 */
[----:B--2---:R-:W-:-:S03]  /*2390*/  IDP.4A.S8.S8 R34, R34, R37, R38 ;  /* 0x0000002522227226 */ /* 0x004fc60000000626 */
[----:B------:R-:W0:Y:S01]  /*23a0*/  LDS R38, [R27+0x6c] ;  /* 0x00006c001b267984 */ /* 0x000e220000000800 */
[----:B---3--:R-:W-:-:S03]  /*23b0*/  IDP.4A.S8.S8 R36, R41, R36, R24 ;  /* 0x0000002429247226 */ /* 0x008fc60000000618 */
[----:B------:R-:W1:Y:S04]  /*23c0*/  LDS.U16 R37, [R30+0x6] ;  /* 0x000006001e257984 */ /* 0x000e680000000400 */
[----:B------:R-:W2:Y:S01]  /*23d0*/  LDS R24, [R27+0x78] ;  /* 0x000078001b187984 */ /* 0x000ea20000000800 */
[----:B----4-:R-:W-:-:S03]  /*23e0*/  IDP.4A.S8.S8 R23, R22, R23, R36 ;  /* 0x0000001716177226 */ /* 0x010fc60000000624 */
[----:B------:R-:W3:Y:S01]  /*23f0*/  LDS R22, [R31+0x7c] ;  /* 0x00007c001f167984 */ /* 0x000ee20000000800 */
[----:B0-----:R-:W-:Y:S01]  /*2400*/  IDP.4A.S8.S8 R42, R42, R38, R23 ;  /* 0x000000262a2a7226 */ /* 0x001fe20000000617 */
[----:B-1----:R-:W-:Y:S01]  /*2410*/  PRMT R23, R37, 0x8880, RZ ;  /* 0x0000888025177816 */ /* 0x002fe200000000ff */
[----:B--2---:R-:W-:-:S04]  /*2420*/  IDP.4A.S8.S8 R24, R25, R24, R34 ;  /* 0x0000001819187226 */ /* 0x004fc80000000622 */
[----:B------:R-:W-:Y:S02]  /*2430*/  IMAD R42, R42, R23, RZ ;  /* 0x000000172a2a7224 */ /* 0x000fe400078e02ff */
[----:B---3--:R-:W-:Y:S02]  /*2440*/  IDP.4A.S8.S8 R43, R22, R43, R24 ;  /* 0x0000002b162b7226 */ /* 0x008fe40000000618 */
[----:B------:R-:W-:Y:S02]  /*2450*/  VIADD R22, R29, 0x4 ;  /* 0x000000041d167836 */ /* 0x000fe40000000000 */
[----:B------:R-:W-:-:S04]  /*2460*/  IMAD.MOV.U32 R23, RZ, RZ, 0x24 ;  /* 0x00000024ff177424 */ /* 0x000fc800078e00ff */
[----:B------:R-:W-:-:S06]  /*2470*/  IMAD.WIDE.U32 R22, R22, R23, UR14 ;  /* 0x0000000e16167e25 */ /* 0x000fcc000f8e0017 */
[----:B------:R-:W2:Y:S01]  /*2480*/  LDG.E.U16.CONSTANT R22, desc[UR10][R22.64] ;  /* 0x0000000a16167981 */ /* 0x000ea2000c1e9500 */
[----:B------:R-:W-:Y:S01]  /*2490*/  UIADD3 UR7, UPT, UPT, UR16, 0x2080, URZ ;  /* 0x0000208010077890 */ /* 0x000fe2000fffe0ff */
[----:B------:R-:W-:-:S03]  /*24a0*/  IMAD.IADD R34, R28, 0x1, R3 ;  /* 0x000000011c227824 */ /* 0x000fc600078e0203 */
[----:B------:R-:W-:Y:S01]  /*24b0*/  ULEA UR7, UR18, UR7, 0x18 ;  /* 0x0000000712077291 */ /* 0x000fe2000f8ec0ff */
[----:B------:R-:W-:-:S05]  /*24c0*/  LEA R28, R5, UR6, 0x4 ;  /* 0x00000006051c7c11 */ /* 0x000fca000f8e20ff */
[----:B------:R-:W-:Y:S01]  /*24d0*/  LEA R34, R34, UR7, 0x2 ;  /* 0x0000000722227c11 */ /* 0x000fe2000f8e10ff */
[----:B------:R-:W0:Y:S04]  /*24e0*/  LDS R25, [R28] ;  /* 0x000000001c197984 */ /* 0x000e280000000800 */
[----:B------:R-:W-:Y:S04]  /*24f0*/  LDS R41, [R28+0x4] ;  /* 0x000004001c297984 */ /* 0x000fe80000000800 */
[----:B------:R-:W1:Y:S04]  /*2500*/  LDS R24, [R28+0x8] ;  /* 0x000008001c187984 */ /* 0x000e680000000800 */
[----:B------:R-:W-:Y:S04]  /*2510*/  LDS R38, [R28+0xc] ;  /* 0x00000c001c267984 */ /* 0x000fe80000000800 */
[----:B------:R-:W-:Y:S01]  /*2520*/  LDS R36, [R34] ;  /* 0x0000000022247984 */ /* 0x000fe20000000800 */
[----:B------:R-:W-:Y:S06]  /*2530*/  BAR.SYNC.DEFER_BLOCKING 0x0 ;  /* 0x0000000000007b1d */ /* 0x000fec0000010000 */
[----:B-----5:R-:W-:Y:S01]  /*2540*/  STS [R32+UR9], R45 ;  /* 0x0000002d20007988 */ /* 0x020fe20008000809 */
[----:B------:R-:W-:-:S02]  /*2550*/  I2FP.F32.S32 R40, R40 ;  /* 0x0000002800287245 */ /* 0x000fc40000201400 */
[----:B------:R-:W-:-:S03]  /*2560*/  PRMT R37, R37, 0x9991, RZ ;  /* 0x0000999125257816 */ /* 0x000fc600000000ff */
[----:B0-----:R-:W-:Y:S02]  /*2570*/  FFMA.FTZ R40, R25, R40, RZ ;  /* 0x0000002819287223 */ /* 0x001fe400000100ff */
[----:B------:R-:W-:Y:S01]  /*2580*/  IMAD.MOV.U32 R25, RZ, RZ, R37 ;  /* 0x000000ffff197224 */ /* 0x000fe200078e0025 */
[----:B------:R-:W-:-:S03]  /*2590*/  I2FP.F32.S32 R39, R39 ;  /* 0x0000002700277245 */ /* 0x000fc60000201400 */
[----:B------:R-:W-:Y:S01]  /*25a0*/  IMAD R42, R43, R25, R42 ;  /* 0x000000192b2a7224 */ /* 0x000fe200078e022a */
[----:B------:R-:W-:-:S04]  /*25b0*/  I2FP.F32.S32 R35, R35 ;  /* 0x0000002300237245 */ /* 0x000fc80000201400 */
[----:B------:R-:W-:Y:S01]  /*25c0*/  I2FP.F32.S32 R42, R42 ;  /* 0x0000002a002a7245 */ /* 0x000fe20000201400 */
[----:B-1----:R-:W-:Y:S01]  /*25d0*/  FFMA.FTZ R35, R24, R35, RZ ;  /* 0x0000002318237223 */ /* 0x002fe200000100ff */
[----:B--2---:R-:W-:-:S05]  /*25e0*/  HADD2.F32 R29, -RZ, R22.H0_H0 ;  /* 0x20000016ff1d7230 */ /* 0x004fca0000004100 */
[----:B------:R0:W-:Y:S01]  /*25f0*/  STS [R26+UR6], R29 ;  /* 0x0000001d1a007988 */ /* 0x0001e20008000806 */
[----:B------:R-:W-:Y:S06]  /*2600*/  BAR.SYNC.DEFER_BLOCKING 0x0 ;  /* 0x0000000000007b1d */ /* 0x000fec0000010000 */
[----:B------:R-:W-:Y:S04]  /*2610*/  LDS R23, [R31+0x80] ;  /* 0x000080001f177984 */ /* 0x000fe80000000800 */
[----:B------:R-:W1:Y:S04]  /*2620*/  LDS R44, [R27] ;  /* 0x000000001b2c7984 */ /* 0x000e680000000800 */
[----:B------:R-:W-:Y:S04]  /*2630*/  LDS R22, [R31+0x84] ;  /* 0x000084001f167984 */ /* 0x000fe80000000800 */
[----:B------:R-:W2:Y:S04]  /*2640*/  LDS R29, [R27+0x4] ;  /* 0x000004001b1d7984 */ /* 0x000ea80000000800 */
[----:B------:R-:W-:Y:S04]  /*2650*/  LDS R32, [R31+0x90] ;  /* 0x000090001f207984 */ /* 0x000fe80000000800 */
[----:B------:R-:W3:Y:S01]  /*2660*/  LDS R25, [R27+0x10] ;  /* 0x000010001b197984 */ /* 0x000ee20000000800 */
[----:B0-----:R-:W-:-:S03]  /*2670*/  FFMA.FTZ R26, R41, R39, R40 ;  /* 0x00000027291a7223 */ /* 0x001fc60000010028 */
[----:B------:R-:W-:Y:S04]  /*2680*/  LDS R37, [R31+0x88] ;  /* 0x000088001f257984 */ /* 0x000fe80000000800 */
[----:B------:R-:W0:Y:S04]  /*2690*/  LDS R40, [R27+0x8] ;  /* 0x000008001b287984 */ /* 0x000e280000000800 */
[----:B------:R-:W-:Y:S04]  /*26a0*/  LDS R39, [R31+0x94] ;  /* 0x000094001f277984 */ /* 0x000fe80000000800 */
[----:B------:R-:W-:Y:S04]  /*26b0*/  LDS R41, [R31+0xa0] ;  /* 0x0000a0001f297984 */ /* 0x000fe80000000800 */
[----:B------:R-:W-:Y:S01]  /*26c0*/  LDS R24, [R31+0x9c] ;  /* 0x00009c001f187984 */ /* 0x000fe20000000800 */
[----:B-1----:R-:W-:-:S03]  /*26d0*/  IDP.4A.S8.S8 R23, R23, R44, RZ ;  /* 0x0000002c17177226 */ /* 0x002fc600000006ff */
[----:B------:R-:W-:Y:S04]  /*26e0*/  LDS R43, [R27+0x48] ;  /* 0x000048001b2b7984 */ /* 0x000fe80000000800 */
[----:B------:R-:W1:Y:S01]  /*26f0*/  LDS R44, [R27+0x14] ;  /* 0x000014001b2c7984 */ /* 0x000e620000000800 */
[----:B--2---:R-:W-:-:S03]  /*2700*/  IDP.4A.S8.S8 R29, R22, R29, R23 ;  /* 0x0000001d161d7226 */ /* 0x004fc60000000617 */
[----:B------:R-:W-:Y:S04]  /*2710*/  LDS R34, [R34] ;  /* 0x0000000022227984 */ /* 0x000fe80000000800 */
[----:B------:R-:W-:Y:S04]  /*2720*/  LDS R23, [R31+0x98] ;  /* 0x000098001f177984 */ /* 0x000fe80000000800 */
[----:B------:R-:W2:Y:S01]  /*2730*/  LDS R22, [R27+0x18] ;  /* 0x000018001b167984 */ /* 0x000ea20000000800 */
[----:B---3--:R-:W-:Y:S02]  /*2740*/  IDP.4A.S8.S8 R32, R32, R25, RZ ;  /* 0x0000001920207226 */ /* 0x008fe400000006ff */
[----:B------:R-:W-:-:S02]  /*2750*/  FFMA.FTZ R25, R38, R42, R35 ;  /* 0x0000002a26197223 */ /* 0x000fc40000010023 */
[----:B------:R-:W3:Y:S04]  /*2760*/  LDS R42, [R27+0x20] ;  /* 0x000020001b2a7984 */ /* 0x000ee80000000800 */
[----:B------:R-:W4:Y:S01]  /*2770*/  LDS R35, [R27+0x1c] ;  /* 0x00001c001b237984 */ /* 0x000f220000000800 */
[----:B0-----:R-:W-:-:S03]  /*2780*/  IDP.4A.S8.S8 R37, R37, R40, R29 ;  /* 0x0000002825257226 */ /* 0x001fc6000000061d */
[----:B------:R-:W-:Y:S04]  /*2790*/  LDS R38, [R31+0x8c] ;  /* 0x00008c001f267984 */ /* 0x000fe80000000800 */
[----:B------:R-:W0:Y:S04]  /*27a0*/  LDS R40, [R27+0xc] ;  /* 0x00000c001b287984 */ /* 0x000e280000000800 */
[----:B------:R-:W-:Y:S01]  /*27b0*/  LDS R29, [R31+0xa4] ;  /* 0x0000a4001f1d7984 */ /* 0x000fe20000000800 */
[----:B-1----:R-:W-:-:S03]  /*27c0*/  IDP.4A.S8.S8 R39, R39, R44, R32 ;  /* 0x0000002c27277226 */ /* 0x002fc60000000620 */
[----:B------:R-:W1:Y:S04]  /*27d0*/  LDS R32, [R27+0x24] ;  /* 0x000024001b207984 */ /* 0x000e680000000800 */
[----:B------:R-:W-:Y:S01]  /*27e0*/  LDS R44, [R27+0x68] ;  /* 0x000068001b2c7984 */ /* 0x000fe20000000800 */
[----:B--2---:R-:W-:-:S03]  /*27f0*/  IDP.4A.S8.S8 R39, R23, R22, R39 ;  /* 0x0000001617277226 */ /* 0x004fc60000000627 */
[----:B------:R-:W2:Y:S01]  /*2800*/  LDS.U16 R22, [R30+0x8] ;  /* 0x000008001e167984 */ /* 0x000ea20000000400 */
[----:B---3--:R-:W-:-:S03]  /*2810*/  IDP.4A.S8.S8 R41, R41, R42, RZ ;  /* 0x0000002a29297226 */ /* 0x008fc600000006ff */
[----:B------:R-:W-:Y:S01]  /*2820*/  LDS R42, [R27+0x30] ;  /* 0x000030001b2a7984 */ /* 0x000fe20000000800 */
[----:B----4-:R-:W-:-:S03]  /*2830*/  IDP.4A.S8.S8 R24, R24, R35, R39 ;  /* 0x0000002318187226 */ /* 0x010fc60000000627 */
[----:B------:R-:W3:Y:S04]  /*2840*/  LDS R39, [R31+0xb0] ;  /* 0x0000b0001f277984 */ /* 0x000ee80000000800 */
[----:B------:R-:W-:Y:S01]  /*2850*/  LDS R35, [R27+0x28] ;  /* 0x000028001b237984 */ /* 0x000fe20000000800 */
[----:B0-----:R-:W-:-:S03]  /*2860*/  IDP.4A.S8.S8 R23, R38, R40, R37 ;  /* 0x0000002826177226 */ /* 0x001fc60000000625 */
[----:B------:R-:W-:Y:S04]  /*2870*/  LDS R37, [R31+0xb4] ;  /* 0x0000b4001f257984 */ /* 0x000fe80000000800 */
[----:B------:R-:W0:Y:S04]  /*2880*/  LDS R40, [R27+0x34] ;  /* 0x000034001b287984 */ /* 0x000e280000000800 */
[----:B------:R-:W4:Y:S01]  /*2890*/  LDS R38, [R31+0xa8] ;  /* 0x0000a8001f267984 */ /* 0x000f220000000800 */
[----:B-1----:R-:W-:Y:S01]  /*28a0*/  IDP.4A.S8.S8 R29, R29, R32, R41 ;  /* 0x000000201d1d7226 */ /* 0x002fe20000000629 */
[----:B--2---:R-:W-:-:S05]  /*28b0*/  PRMT R32, R22, 0x8880, RZ ;  /* 0x0000888016207816 */ /* 0x004fca00000000ff */
[----:B------:R-:W-:Y:S02]  /*28c0*/  IMAD R41, R23, R32, RZ ;  /* 0x0000002017297224 */ /* 0x000fe400078e02ff */
[----:B------:R-:W-:Y:S04]  /*28d0*/  LDS R32, [R31+0xb8] ;  /* 0x0000b8001f207984 */ /* 0x000fe80000000800 */
[----:B------:R-:W1:Y:S01]  /*28e0*/  LDS R23, [R27+0x38] ;  /* 0x000038001b177984 */ /* 0x000e620000000800 */
[----:B------:R-:W-:Y:S01]  /*28f0*/  PRMT R22, R22, 0x9991, RZ ;  /* 0x0000999116167816 */ /* 0x000fe200000000ff */
[----:B---3--:R-:W-:Y:S02]  /*2900*/  IDP.4A.S8.S8 R39, R39, R42, RZ ;  /* 0x0000002a27277226 */ /* 0x008fe400000006ff */
[----:B------:R-:W-:Y:S02]  /*2910*/  LDS R42, [R31+0xc8] ;  /* 0x0000c8001f2a7984 */ /* 0x000fe40000000800 */
[----:B------:R-:W-:-:S02]  /*2920*/  IMAD R24, R24, R22, R41 ;  /* 0x0000001618187224 */ /* 0x000fc400078e0229 */
[----:B------:R-:W-:Y:S01]  /*2930*/  LDS R41, [R27+0x3c] ;  /* 0x00003c001b297984 */ /* 0x000fe20000000800 */
[----:B0-----:R-:W-:-:S03]  /*2940*/  IDP.4A.S8.S8 R37, R37, R40, R39 ;  /* 0x0000002825257226 */ /* 0x001fc60000000627 */
[----:B------:R-:W-:Y:S01]  /*2950*/  LDS R39, [R27+0x2c] ;  /* 0x00002c001b277984 */ /* 0x000fe20000000800 */
[----:B----4-:R-:W-:-:S03]  /*2960*/  IDP.4A.S8.S8 R22, R38, R35, R29 ;  /* 0x0000002326167226 */ /* 0x010fc6000000061d */
[----:B------:R-:W0:Y:S04]  /*2970*/  LDS R29, [R31+0xac] ;  /* 0x0000ac001f1d7984 */ /* 0x000e280000000800 */
[----:B------:R-:W2:Y:S04]  /*2980*/  LDS R40, [R31+0xbc] ;  /* 0x0000bc001f287984 */ /* 0x000ea80000000800 */
[----:B------:R-:W-:Y:S04]  /*2990*/  LDS R38, [R31+0xc0] ;  /* 0x0000c0001f267984 */ /* 0x000fe80000000800 */
[----:B------:R-:W3:Y:S01]  /*29a0*/  LDS R35, [R27+0x40] ;  /* 0x000040001b237984 */ /* 0x000ee20000000800 */
[----:B-1----:R-:W-:-:S03]  /*29b0*/  IDP.4A.S8.S8 R37, R32, R23, R37 ;  /* 0x0000001720257226 */ /* 0x002fc60000000625 */
[----:B------:R-:W-:Y:S04]  /*29c0*/  LDS R23, [R31+0xc4] ;  /* 0x0000c4001f177984 */ /* 0x000fe80000000800 */
[----:B------:R-:W1:Y:S01]  /*29d0*/  LDS R32, [R27+0x44] ;  /* 0x000044001b207984 */ /* 0x000e620000000800 */
[----:B0-----:R-:W-:Y:S02]  /*29e0*/  IDP.4A.S8.S8 R22, R29, R39, R22 ;  /* 0x000000271d167226 */ /* 0x001fe40000000616 */
[----:B--2---:R-:W-:Y:S02]  /*29f0*/  IDP.4A.S8.S8 R29, R40, R41, R37 ;  /* 0x00000029281d7226 */ /* 0x004fe40000000625 */
[----:B------:R-:W-:Y:S04]  /*2a00*/  LDS R37, [R31+0xd0] ;  /* 0x0000d0001f257984 */ /* 0x000fe80000000800 */
[----:B------:R-:W0:Y:S01]  /*2a10*/  LDS R40, [R27+0x50] ;  /* 0x000050001b287984 */ /* 0x000e220000000800 */
[----:B---3--:R-:W-:-:S03]  /*2a20*/  IDP.4A.S8.S8 R39, R38, R35, RZ ;  /* 0x0000002326277226 */ /* 0x008fc600000006ff */
[----:B------:R-:W-:Y:S04]  /*2a30*/  LDS R35, [R31+0xd4] ;  /* 0x0000d4001f237984 */ /* 0x000fe80000000800 */
[----:B------:R-:W2:Y:S01]  /*2a40*/  LDS R38, [R27+0x54] ;  /* 0x000054001b267984 */ /* 0x000ea20000000800 */
[----:B-1----:R-:W-:-:S03]  /*2a50*/  IDP.4A.S8.S8 R41, R23, R32, R39 ;  /* 0x0000002017297226 */ /* 0x002fc60000000627 */
[----:B------:R-:W-:Y:S04]  /*2a60*/  LDS R32, [R31+0xd8] ;  /* 0x0000d8001f207984 */ /* 0x000fe80000000800 */
[----:B------:R-:W1:Y:S04]  /*2a70*/  LDS R39, [R27+0x58] ;  /* 0x000058001b277984 */ /* 0x000e680000000800 */
[----:B------:R-:W3:Y:S01]  /*2a80*/  LDS.U16 R23, [R30+0xa] ;  /* 0x00000a001e177984 */ /* 0x000ee20000000400 */
[----:B0-----:R-:W-:-:S04]  /*2a90*/  IDP.4A.S8.S8 R37, R37, R40, RZ ;  /* 0x0000002825257226 */ /* 0x001fc800000006ff */
[----:B--2---:R-:W-:Y:S02]  /*2aa0*/  IDP.4A.S8.S8 R37, R35, R38, R37 ;  /* 0x0000002623257226 */ /* 0x004fe40000000625 */
[----:B------:R-:W-:Y:S01]  /*2ab0*/  LDS R38, [R31+0xcc] ;  /* 0x0000cc001f267984 */ /* 0x000fe20000000800 */
[----:B------:R-:W-:-:S03]  /*2ac0*/  IDP.4A.S8.S8 R35, R42, R43, R41 ;  /* 0x0000002b2a237226 */ /* 0x000fc60000000629 */
[----:B------:R-:W-:Y:S04]  /*2ad0*/  LDS R41, [R31+0xdc] ;  /* 0x0000dc001f297984 */ /* 0x000fe80000000800 */
[----:B------:R-:W-:Y:S04]  /*2ae0*/  LDS R42, [R27+0x5c] ;  /* 0x00005c001b2a7984 */ /* 0x000fe80000000800 */
[----:B------:R-:W-:Y:S01]  /*2af0*/  LDS R43, [R31+0xe4] ;  /* 0x0000e4001f2b7984 */ /* 0x000fe20000000800 */
[----:B-1----:R-:W-:-:S03]  /*2b00*/  IDP.4A.S8.S8 R40, R32, R39, R37 ;  /* 0x0000002720287226 */ /* 0x002fc60000000625 */
[----:B------:R-:W0:Y:S04]  /*2b10*/  LDS R37, [R27+0x4c] ;  /* 0x00004c001b257984 */ /* 0x000e280000000800 */
[----:B------:R-:W1:Y:S01]  /*2b20*/  LDS.U16 R32, [R30+0xc] ;  /* 0x00000c001e207984 */ /* 0x000e620000000400 */
[C---:B---3--:R-:W-:Y:S02]  /*2b30*/  PRMT R39, R23.reuse, 0x8880, RZ ;  /* 0x0000888017277816 */ /* 0x048fe400000000ff */
[----:B------:R-:W-:Y:S01]  /*2b40*/  PRMT R23, R23, 0x9991, RZ ;  /* 0x0000999117177816 */ /* 0x000fe200000000ff */
[----:B------:R-:W-:Y:S01]  /*2b50*/  LDS.U16 R30, [R30+0xe] ;  /* 0x00000e001e1e7984 */ /* 0x000fe20000000400 */
[----:B0-----:R-:W-:Y:S02]  /*2b60*/  IDP.4A.S8.S8 R37, R38, R37, R35 ;  /* 0x0000002526257226 */ /* 0x001fe40000000623 */
[----:B------:R-:W-:Y:S01]  /*2b70*/  IMAD R38, R22, R39, RZ ;  /* 0x0000002716267224 */ /* 0x000fe200078e02ff */
[----:B------:R-:W-:Y:S01]  /*2b80*/  LDS R35, [R27+0x60] ;  /* 0x000060001b237984 */ /* 0x000fe20000000800 */
[----:B------:R-:W-:Y:S01]  /*2b90*/  IDP.4A.S8.S8 R39, R41, R42, R40 ;  /* 0x0000002a29277226 */ /* 0x000fe20000000628 */
[----:B-1----:R-:W-:-:S02]  /*2ba0*/  PRMT R40, R32, 0x8880, RZ ;  /* 0x0000888020287816 */ /* 0x002fc400000000ff */
[----:B------:R-:W-:Y:S01]  /*2bb0*/  PRMT R41, R32, 0x9991, RZ ;  /* 0x0000999120297816 */ /* 0x000fe200000000ff */
[----:B------:R-:W0:Y:S02]  /*2bc0*/  LDS R22, [R31+0xe0] ;  /* 0x0000e0001f167984 */ /* 0x000e240000000800 */
[----:B------:R-:W-:Y:S02]  /*2bd0*/  IMAD R32, R37, R40, RZ ;  /* 0x0000002825207224 */ /* 0x000fe400078e02ff */
[----:B------:R-:W-:Y:S01]  /*2be0*/  IMAD.MOV.U32 R37, RZ, RZ, R41 ;  /* 0x000000ffff257224 */ /* 0x000fe200078e0029 */
[----:B------:R-:W-:Y:S01]  /*2bf0*/  LDS R40, [R31+0xf0] ;  /* 0x0000f0001f287984 */ /* 0x000fe20000000800 */
[----:B------:R-:W-:-:S03]  /*2c00*/  IMAD R29, R29, R23, R38 ;  /* 0x000000171d1d7224 */ /* 0x000fc600078e0226 */
[----:B------:R-:W1:Y:S01]  /*2c10*/  LDS R41, [R27+0x70] ;  /* 0x000070001b297984 */ /* 0x000e620000000800 */
[----:B------:R-:W-:-:S03]  /*2c20*/  IMAD R32, R39, R37, R32 ;  /* 0x0000002527207224 */ /* 0x000fc600078e0220 */
[----:B------:R-:W-:Y:S04]  /*2c30*/  LDS R37, [R31+0xf4] ;  /* 0x0000f4001f257984 */ /* 0x000fe80000000800 */
[----:B------:R-:W2:Y:S04]  /*2c40*/  LDS R38, [R27+0x74] ;  /* 0x000074001b267984 */ /* 0x000ea80000000800 */
[----:B------:R-:W3:Y:S04]  /*2c50*/  LDS R39, [R27+0x64] ;  /* 0x000064001b277984 */ /* 0x000ee80000000800 */
[----:B------:R-:W4:Y:S04]  /*2c60*/  LDS R23, [R31+0xe8] ;  /* 0x0000e8001f177984 */ /* 0x000f280000000800 */
[----:B------:R-:W-:Y:S01]  /*2c70*/  LDS R42, [R27+0x7c] ;  /* 0x00007c001b2a7984 */ /* 0x000fe20000000800 */
[----:B0-----:R-:W-:-:S02]  /*2c80*/  IDP.4A.S8.S8 R22, R22, R35, RZ ;  /* 0x0000002316167226 */ /* 0x001fc400000006ff */
[----:B-1----:R-:W-:Y:S02]  /*2c90*/  IDP.4A.S8.S8 R35, R40, R41, RZ ;  /* 0x0000002928237226 */ /* 0x002fe400000006ff */
[----:B------:R-:W-:Y:S04]  /*2ca0*/  LDS R40, [R27+0x6c] ;  /* 0x00006c001b287984 */ /* 0x000fe80000000800 */
[----:B------:R-:W-:Y:S01]  /*2cb0*/  LDS R41, [R31+0xfc] ;  /* 0x0000fc001f297984 */ /* 0x000fe20000000800 */
[----:B--2---:R-:W-:-:S03]  /*2cc0*/  IDP.4A.S8.S8 R35, R37, R38, R35 ;  /* 0x0000002625237226 */ /* 0x004fc60000000623 */
[----:B------:R-:W-:Y:S04]  /*2cd0*/  LDS R38, [R31+0xf8] ;  /* 0x0000f8001f267984 */ /* 0x000fe80000000800 */
[----:B------:R-:W0:Y:S01]  /*2ce0*/  LDS R37, [R27+0x78] ;  /* 0x000078001b257984 */ /* 0x000e220000000800 */
[----:B---3--:R-:W-:-:S03]  /*2cf0*/  IDP.4A.S8.S8 R43, R43, R39, R22 ;  /* 0x000000272b2b7226 */ /* 0x008fc60000000616 */
[----:B------:R1:W2:Y:S01]  /*2d00*/  LDS R39, [R31+0xec] ;  /* 0x0000ec001f277984 */ /* 0x0002a20000000800 */
[----:B----4-:R-:W-:-:S03]  /*2d10*/  IDP.4A.S8.S8 R45, R23, R44, R43 ;  /* 0x0000002c172d7226 */ /* 0x010fc6000000062b */
[----:B------:R-:W3:Y:S04]  /*2d20*/  LDS R22, [R28] ;  /* 0x000000001c167984 */ /* 0x000ee80000000800 */
[----:B------:R-:W-:Y:S04]  /*2d30*/  LDS R43, [R28+0x4] ;  /* 0x000004001c2b7984 */ /* 0x000fe80000000800 */
[----:B------:R-:W4:Y:S04]  /*2d40*/  LDS R23, [R28+0x8] ;  /* 0x000008001c177984 */ /* 0x000f280000000800 */
[----:B------:R-:W5:Y:S01]  /*2d50*/  LDS R44, [R28+0xc] ;  /* 0x00000c001c2c7984 */ /* 0x000f620000000800 */
[----:B-1----:R-:W-:-:S02]  /*2d60*/  PRMT R31, R30, 0x9991, RZ ;  /* 0x000099911e1f7816 */ /* 0x002fc400000000ff */
[----:B------:R-:W-:-:S03]  /*2d70*/  I2FP.F32.S32 R27, R24 ;  /* 0x00000018001b7245 */ /* 0x000fc60000201400 */
[----:B------:R-:W-:Y:S01]  /*2d80*/  IMAD.MOV.U32 R24, RZ, RZ, R31 ;  /* 0x000000ffff187224 */ /* 0x000fe200078e001f */
[----:B------:R-:W-:Y:S01]  /*2d90*/  UIADD3 UR4, UPT, UPT, UR4, 0x1, URZ ;  /* 0x0000000104047890 */ /* 0x000fe2000fffe0ff */
[----:B0-----:R-:W-:Y:S01]  /*2da0*/  IDP.4A.S8.S8 R35, R38, R37, R35 ;  /* 0x0000002526237226 */ /* 0x001fe20000000623 */
[----:B------:R-:W-:Y:S01]  /*2db0*/  PRMT R37, R30, 0x8880, RZ ;  /* 0x000088801e257816 */ /* 0x000fe200000000ff */
[----:B--2---:R-:W-:-:S04]  /*2dc0*/  IDP.4A.S8.S8 R39, R39, R40, R45 ;  /* 0x0000002827277226 */ /* 0x004fc8000000062d */
[----:B------:R-:W-:Y:S02]  /*2dd0*/  IMAD.MOV.U32 R30, RZ, RZ, R37 ;  /* 0x000000ffff1e7224 */ /* 0x000fe400078e0025 */
[----:B------:R-:W-:Y:S02]  /*2de0*/  IDP.4A.S8.S8 R35, R41, R42, R35 ;  /* 0x0000002a29237226 */ /* 0x000fe40000000623 */
[----:B------:R-:W-:Y:S01]  /*2df0*/  IMAD R30, R39, R30, RZ ;  /* 0x0000001e271e7224 */ /* 0x000fe200078e02ff */
[----:B------:R-:W-:Y:S01]  /*2e00*/  I2FP.F32.S32 R29, R29 ;  /* 0x0000001d001d7245 */ /* 0x000fe20000201400 */
[----:B------:R-:W-:Y:S01]  /*2e10*/  FFMA.FTZ R33, R26, R36, R33 ;  /* 0x000000241a217223 */ /* 0x000fe20000010021 */
[----:B------:R-:W-:Y:S01]  /*2e20*/  I2FP.F32.S32 R32, R32 ;  /* 0x0000002000207245 */ /* 0x000fe20000201400 */
[----:B------:R-:W-:Y:S02]  /*2e30*/  IMAD R24, R35, R24, R30 ;  /* 0x0000001823187224 */ /* 0x000fe400078e021e */
[----:B---3--:R-:W-:Y:S01]  /*2e40*/  FFMA.FTZ R22, R22, R27, RZ ;  /* 0x0000001b16167223 */ /* 0x008fe200000100ff */
[----:B------:R-:W-:Y:S01]  /*2e50*/  UISETP.NE.AND UP0, UPT, UR4, UR5, UPT ;  /* 0x000000050400728c */ /* 0x000fe2000bf05270 */
[----:B------:R-:W-:Y:S01]  /*2e60*/  FFMA.FTZ R25, R36, R25, R33 ;  /* 0x0000001924197223 */ /* 0x000fe20000010021 */
[----:B----4-:R-:W-:Y:S01]  /*2e70*/  FFMA.FTZ R23, R23, R32, RZ ;  /* 0x0000002017177223 */ /* 0x010fe200000100ff */
[----:B------:R-:W-:Y:S01]  /*2e80*/  I2FP.F32.S32 R24, R24 ;  /* 0x0000001800187245 */ /* 0x000fe20000201400 */
[----:B------:R-:W-:-:S04]  /*2e90*/  FFMA.FTZ R22, R43, R29, R22 ;  /* 0x0000001d2b167223 */ /* 0x000fc80000010016 */
[----:B------:R-:W-:Y:S01]  /*2ea0*/  FFMA.FTZ R25, R22, R34, R25 ;  /* 0x0000002216197223 */ /* 0x000fe20000010019 */
[----:B-----5:R-:W-:-:S04]  /*2eb0*/  FFMA.FTZ R23, R44, R24, R23 ;  /* 0x000000182c177223 */ /* 0x020fc80000010017 */
[----:B------:R-:W-:Y:S01]  /*2ec0*/  FFMA.FTZ R33, R34, R23, R25 ;  /* 0x0000001722217223 */ /* 0x000fe20000010019 */
[----:B------:R-:W-:Y:S06]  /*2ed0*/  BAR.SYNC.DEFER_BLOCKING 0x0 ;  /* 0x0000000000007b1d */ /* 0x000fec0000010000 */
[----:B------:R-:W-:Y:S05]  /*2ee0*/  BRA.U UP0, `(.L_x_553) ;  /* 0xffffffd500847547 */ /* 0x000fea000b83ffff */
.L_x_552:
[----:B------:R-:W2:Y:S01]  /*2ef0*/  S2R R3, SR_TID.Y ;  /* 0x0000000000037919 */ /* 0x000ea20000002200 */
[----:B------:R-:W0:Y:S01]  /*2f00*/  LDCU UR4, c[0x0][0x3a0] ;  /* 0x00007400ff0477ac */ /* 0x000e220008000800 */
[----:B--2---:R-:W-:-:S05]  /*2f10*/  IMAD R5, R0, 0x4, R3 ;  /* 0x0000000400057824 */ /* 0x004fca00078e0203 */
[----:B0-----:R-:W-:-:S13]  /*2f20*/  ISETP.GE.U32.AND P0, PT, R5, UR4, PT ;  /* 0x0000000405007c0c */ /* 0x001fda000bf06070 */
[----:B------:R-:W-:Y:S05]  /*2f30*/  @P0 EXIT ;  /* 0x000000000000094d */ /* 0x000fea0003800000 */
        /* <DEDUP_REMOVED lines=11> */
.L_x_554:
        /* <DEDUP_REMOVED lines=9> */
.L_x_1253:


//--------------------- .text._Z12mul_mat_q6_KIN3c108BFloat16ELb0EEvPKvS3_PT_iiiii --------------------------
	.section	.text._Z12mul_mat_q6_KIN3c108BFloat16ELb0EEvPKvS3_PT_iiiii,"ax",@progbits
	.align	128
.text._Z12mul_mat_q6_KIN3c108BFloat16ELb0EEvPKvS3_PT_iiiii:
        .type           _Z12mul_mat_q6_KIN3c108BFloat16ELb0EEvPKvS3_PT_iiiii,@function
        .size           _Z12mul_mat_q6_KIN3c108BFloat16ELb0EEvPKvS3_PT_iiiii,(.L_x_1254 - _Z12mul_mat_q6_KIN3c108BFloat16ELb0EEvPKvS3_PT_iiiii)
        .other          _Z12mul_mat_q6_KIN3c108BFloat16ELb0EEvPKvS3_PT_iiiii,@"STO_CUDA_ENTRY STV_DEFAULT"
_Z12mul_mat_q6_KIN3c108BFloat16ELb0EEvPKvS3_PT_iiiii:
        /* <DEDUP_REMOVED lines=12> */
[----:B------:R-:W1:Y:S01]  /*00c0*/  LDCU.64 UR6, c[0x0][0x3a0] ;  /* 0x00007400ff0677ac */ /* 0x000e620008000a00 */
[----:B------:R-:W3:Y:S01]  /*00d0*/  S2UR UR14, SR_CgaCtaId ;  /* 0x00000000000e79c3 */ /* 0x000ee20000008800 */
[----:B------:R-:W-:Y:S01]  /*00e0*/  IMAD.MOV.U32 R26, RZ, RZ, RZ ;  /* 0x000000ffff1a7224 */ /* 0x000fe200078e00ff */
[----:B------:R-:W4:Y:S01]  /*00f0*/  S2R R13, SR_TID.Y ;  /* 0x00000000000d7919 */ /* 0x000f220000002200 */
[----:B------:R-:W5:Y:S01]  /*0100*/  LDCU.64 UR12, c[0x0][0x388] ;  /* 0x00007100ff0c77ac */ /* 0x000f620008000a00 */
[----:B------:R-:W0:Y:S01]  /*0110*/  LDCU.128 UR16, c[0x0][0x380] ;  /* 0x00007000ff1077ac */ /* 0x000e220008000c00 */
[----:B-1----:R-:W-:Y:S02]  /*0120*/  USHF.R.S32.HI UR5, URZ, 0x1f, UR7 ;  /* 0x0000001fff057899 */ /* 0x002fe40008011407 */
[----:B------:R-:W-:Y:S02]  /*0130*/  UIADD3 UR11, UPT, UPT, UR6, -0x1, URZ ;  /* 0xffffffff060b7890 */ /* 0x000fe4000fffe0ff */
[----:B------:R-:W-:-:S02]  /*0140*/  ULEA.HI UR6, UR5, UR7, URZ, 0x5 ;  /* 0x0000000705067291 */ /* 0x000fc4000f8f28ff */
[----:B------:R-:W-:Y:S02]  /*0150*/  USHF.R.S32.HI UR5, URZ, 0x8, UR4 ;  /* 0x00000008ff057899 */ /* 0x000fe40008011404 */
[----:B------:R-:W-:Y:S01]  /*0160*/  USHF.R.S32.HI UR6, URZ, 0x5, UR6 ;  /* 0x00000005ff067899 */ /* 0x000fe20008011406 */
[----:B------:R-:W-:Y:S02]  /*0170*/  UMOV UR4, 0x400 ;  /* 0x0000040000047882 */ /* 0x000fe40000000000 */
[----:B------:R-:W-:Y:S01]  /*0180*/  UIADD3 UR7, UPT, UPT, UR4, 0x2080, URZ ;  /* 0x0000208004077890 */ /* 0x000fe2000fffe0ff */
[----:B0-----:R-:W-:Y:S01]  /*0190*/  SHF.R.U32.HI R6, RZ, 0x2, R3 ;  /* 0x00000002ff067819 */ /* 0x001fe20000011603 */
[C---:B------:R-:W-:Y:S01]  /*01a0*/  IMAD.SHL.U32 R10, R3.reuse, 0x4, RZ ;  /* 0x00000004030a7824 */ /* 0x040fe200078e00ff */
[----:B------:R-:W-:Y:S01]  /*01b0*/  LOP3.LUT R4, R3, 0x3, RZ, 0xc0, !PT ;  /* 0x0000000303047812 */ /* 0x000fe200078ec0ff */
[----:B------:R-:W-:Y:S01]  /*01c0*/  UIADD3 UR10, UPT, UPT, UR4, 0x2104, URZ ;  /* 0x00002104040a7890 */ /* 0x000fe2000fffe0ff */
[----:B------:R-:W-:Y:S01]  /*01d0*/  LOP3.LUT R5, R6, 0x3, RZ, 0xc0, !PT ;  /* 0x0000000306057812 */ /* 0x000fe200078ec0ff */
[----:B----4-:R-:W-:Y:S01]  /*01e0*/  IMAD R23, R13, 0x8, R6 ;  /* 0x000000080d177824 */ /* 0x010fe200078e0206 */
[----:B------:R-:W-:Y:S01]  /*01f0*/  LOP3.LUT R16, R10, 0x1c, RZ, 0xc0, !PT ;  /* 0x0000001c0a107812 */ /* 0x000fe200078ec0ff */
[C---:B--2---:R-:W-:Y:S01]  /*0200*/  IMAD R11, R0.reuse, 0x4, R13 ;  /* 0x00000004000b7824 */ /* 0x044fe200078e020d */
[----:B------:R-:W-:Y:S01]  /*0210*/  SHF.R.U32.HI R9, RZ, 0x1, R3 ;  /* 0x00000001ff097819 */ /* 0x000fe20000011603 */
[----:B------:R-:W-:Y:S01]  /*0220*/  IMAD R7, R0, 0x4, R5 ;  /* 0x0000000400077824 */ /* 0x000fe200078e0205 */
[----:B-----5:R-:W-:Y:S01]  /*0230*/  IADD3 R16, P0, PT, R16, UR12, RZ ;  /* 0x0000000c10107c10 */ /* 0x020fe2000ff1e0ff */
[C---:B------:R-:W-:Y:S01]  /*0240*/  IMAD.SHL.U32 R2, R23.reuse, 0x4, RZ ;  /* 0x0000000417027824 */ /* 0x040fe200078e00ff */
[----:B------:R-:W-:Y:S01]  /*0250*/  LOP3.LUT R23, R23, 0x1f, RZ, 0xc0, !PT ;  /* 0x0000001f17177812 */ /* 0x000fe200078ec0ff */
[----:B------:R-:W-:Y:S01]  /*0260*/  UIADD3 UR12, UPT, UPT, UR4, 0x2314, URZ ;  /* 0x00002314040c7890 */ /* 0x000fe2000fffe0ff */
[----:B------:R-:W-:Y:S01]  /*0270*/  VIMNMX R7, PT, PT, R7, UR11, PT ;  /* 0x0000000b07077c48 */ /* 0x000fe2000bfe0100 */
[----:B------:R-:W-:Y:S01]  /*0280*/  IMAD.X R17, RZ, RZ, UR13, P0 ;  /* 0x0000000dff117e24 */ /* 0x000fe200080e06ff */
[----:B------:R-:W-:Y:S01]  /*0290*/  LEA.HI R5, R23, R4, RZ, 0x1d ;  /* 0x0000000417057211 */ /* 0x000fe200078fe8ff */
[----:B------:R-:W-:Y:S01]  /*02a0*/  UIADD3 UR13, UPT, UPT, UR4, 0x2514, URZ ;  /* 0x00002514040d7890 */ /* 0x000fe2000fffe0ff */
[----:B------:R-:W-:Y:S01]  /*02b0*/  LOP3.LUT R2, R2, 0x7c, RZ, 0xc0, !PT ;  /* 0x0000007c02027812 */ /* 0x000fe200078ec0ff */
[----:B------:R-:W-:Y:S01]  /*02c0*/  IMAD R4, R7, UR6, R4 ;  /* 0x0000000607047c24 */ /* 0x000fe2000f8e0204 */
[----:B---3--:R-:W-:Y:S01]  /*02d0*/  ULEA UR4, UR14, UR4, 0x18 ;  /* 0x000000040e047291 */ /* 0x008fe2000f8ec0ff */
[----:B------:R-:W-:Y:S01]  /*02e0*/  IMAD.SHL.U32 R7, R3, 0x2, RZ ;  /* 0x0000000203077824 */ /* 0x000fe200078e00ff */
[----:B------:R-:W-:Y:S01]  /*02f0*/  SHF.R.U32.HI R8, RZ, 0x5, R3 ;  /* 0x00000005ff087819 */ /* 0x000fe20000011603 */
[----:B------:R-:W-:Y:S01]  /*0300*/  ULEA UR10, UR14, UR10, 0x18 ;  /* 0x0000000a0e0a7291 */ /* 0x000fe2000f8ec0ff */
[----:B------:R-:W-:Y:S01]  /*0310*/  LOP3.LUT R12, R9, 0x8, RZ, 0xc0, !PT ;  /* 0x00000008090c7812 */ /* 0x000fe200078ec0ff */
[----:B------:R-:W-:Y:S01]  /*0320*/  IMAD.IADD R2, R2, 0x1, R5 ;  /* 0x0000000102027824 */ /* 0x000fe200078e0205 */
[----:B------:R-:W-:Y:S01]  /*0330*/  LOP3.LUT R14, R7, 0x20, RZ, 0xc0, !PT ;  /* 0x00000020070e7812 */ /* 0x000fe200078ec0ff */
[----:B------:R-:W-:Y:S01]  /*0340*/  ULEA UR9, UR14, UR7, 0x18 ;  /* 0x000000070e097291 */ /* 0x000fe2000f8ec0ff */
[----:B------:R-:W-:Y:S01]  /*0350*/  VIMNMX.U32 R22, PT, PT, R11, UR11, PT ;  /* 0x0000000b0b167c48 */ /* 0x000fe2000bfe0000 */
[----:B------:R-:W-:Y:S01]  /*0360*/  ULEA UR13, UR14, UR13, 0x18 ;  /* 0x0000000d0e0d7291 */ /* 0x000fe2000f8ec0ff */
[--C-:B------:R-:W-:Y:S01]  /*0370*/  LOP3.LUT R14, R14, 0xf, R3.reuse, 0xf8, !PT ;  /* 0x0000000f0e0e7812 */ /* 0x100fe200078ef803 */
[----:B------:R-:W-:Y:S01]  /*0380*/  IMAD.SHL.U32 R5, R13, 0x80, RZ ;  /* 0x000000800d057824 */ /* 0x000fe200078e00ff */
[----:B------:R-:W-:Y:S01]  /*0390*/  LEA.HI R15, R3, R10, RZ, 0x1d ;  /* 0x0000000a030f7211 */ /* 0x000fe200078fe8ff */
[--C-:B------:R-:W-:Y:S01]  /*03a0*/  IMAD.IADD R11, R8, 0x1, R3.reuse ;  /* 0x00000001080b7824 */ /* 0x100fe200078e0203 */
[----:B------:R-:W-:Y:S01]  /*03b0*/  LOP3.LUT R24, R12, 0x7, R3, 0xf8, !PT ;  /* 0x000000070c187812 */ /* 0x000fe200078ef803 */
[----:B------:R-:W-:Y:S01]  /*03c0*/  IMAD.U32 R20, RZ, RZ, UR5 ;  /* 0x00000005ff147e24 */ /* 0x000fe2000f8e00ff */
[C---:B------:R-:W-:Y:S01]  /*03d0*/  LOP3.LUT R9, R10.reuse, 0x3c, RZ, 0xc0, !PT ;  /* 0x0000003c0a097812 */ /* 0x040fe200078ec0ff */
[----:B------:R-:W-:Y:S01]  /*03e0*/  IMAD R7, R13, UR5, R8 ;  /* 0x000000050d077c24 */ /* 0x000fe2000f8e0208 */
[----:B------:R-:W-:Y:S01]  /*03f0*/  LOP3.LUT R8, R10, 0x7c, RZ, 0xc0, !PT ;  /* 0x0000007c0a087812 */ /* 0x000fe200078ec0ff */
[----:B------:R-:W-:Y:S01]  /*0400*/  IMAD.U32 R18, RZ, RZ, UR4 ;  /* 0x00000004ff127e24 */ /* 0x000fe2000f8e00ff */
[----:B------:R-:W-:Y:S01]  /*0410*/  LEA R12, R15, UR10, 0x2 ;  /* 0x0000000a0f0c7c11 */ /* 0x000fe2000f8e10ff */
[----:B------:R-:W-:Y:S01]  /*0420*/  IMAD R25, R13, 0x41, R14 ;  /* 0x000000410d197824 */ /* 0x000fe200078e020e */
[----:B------:R-:W-:Y:S01]  /*0430*/  LOP3.LUT R6, R6, 0x2, RZ, 0xc0, !PT ;  /* 0x0000000206067812 */ /* 0x000fe200078ec0ff */
[----:B------:R-:W-:Y:S01]  /*0440*/  IMAD R14, R20, 0x10, R7 ;  /* 0x00000010140e7824 */ /* 0x000fe200078e0207 */
[----:B------:R-:W-:Y:S01]  /*0450*/  LOP3.LUT R10, R5, 0x7c, R10, 0xf8, !PT ;  /* 0x0000007c050a7812 */ /* 0x000fe200078ef80a */
[----:B------:R-:W-:Y:S01]  /*0460*/  IMAD R15, R3, 0x104, R18 ;  /* 0x00000104030f7824 */ /* 0x000fe200078e0212 */
[----:B------:R-:W-:Y:S01]  /*0470*/  LEA R11, R11, UR9, 0x2 ;  /* 0x000000090b0b7c11 */ /* 0x000fe2000f8e10ff */
[----:B------:R-:W-:Y:S01]  /*0480*/  IMAD R23, R23, UR5, RZ ;  /* 0x0000000517177c24 */ /* 0x000fe2000f8e02ff */
[----:B------:R-:W-:Y:S01]  /*0490*/  LEA R13, R13, UR13, 0x4 ;  /* 0x0000000d0d0d7c11 */ /* 0x000fe2000f8e20ff */
[----:B------:R-:W-:Y:S01]  /*04a0*/  IMAD R22, R22, UR6, RZ ;  /* 0x0000000616167c24 */ /* 0x000fe2000f8e02ff */
[----:B------:R-:W-:Y:S01]  /*04b0*/  LEA R2, R2, UR10, 0x2 ;  /* 0x0000000a02027c11 */ /* 0x000fe2000f8e10ff */
[----:B------:R-:W-:Y:S01]  /*04c0*/  IMAD.SHL.U32 R24, R24, 0x4, RZ ;  /* 0x0000000418187824 */ /* 0x000fe200078e00ff */
[----:B------:R-:W-:Y:S01]  /*04d0*/  LEA R25, R25, UR4, 0x2 ;  /* 0x0000000419197c11 */ /* 0x000fe2000f8e10ff */
[----:B------:R-:W-:Y:S01]  /*04e0*/  ULEA UR12, UR14, UR12, 0x18 ;  /* 0x0000000c0e0c7291 */ /* 0x000fe2000f8ec0ff */
[----:B------:R-:W-:-:S11]  /*04f0*/  UMOV UR4, URZ ;  /* 0x000000ff00047c82 */ /* 0x000fd60008000000 */
.L_x_556:
[----:B------:R-:W-:Y:S02]  /*0500*/  UIMAD UR6, UR5, UR8, URZ ;  /* 0x00000008050672a4 */ /* 0x000fe4000f8e02ff */
[----:B------:R-:W-:Y:S02]  /*0510*/  IMAD.U32 R20, RZ, RZ, UR5 ;  /* 0x00000005ff147e24 */ /* 0x000fe4000f8e00ff */
[----:B------:R-:W-:Y:S02]  /*0520*/  UIADD3 UR7, UP0, UPT, UR6, UR4, URZ ;  /* 0x0000000406077290 */ /* 0x000fe4000ff1e0ff */
[----:B------:R-:W-:Y:S02]  /*0530*/  IMAD R29, R20, 0x8, R7 ;  /* 0x00000008141d7824 */ /* 0x000fe400078e0207 */
[----:B------:R-:W-:Y:S02]  /*0540*/  ULEA.HI.X.SX32 UR10, UR6, URZ, 0x1, UP0 ;  /* 0x000000ff060a7291 */ /* 0x000fe400080f0eff */
[----:B------:R-:W-:-:S02]  /*0550*/  UIMAD.WIDE.U32 UR6, UR7, 0xd2, UR16 ;  /* 0x000000d2070678a5 */ /* 0x000fc4000f8e0010 */
[----:B------:R-:W-:-:S04]  /*0560*/  UIMAD UR10, UR10, 0xd2, URZ ;  /* 0x000000d20a0a78a4 */ /* 0x000fc8000f8e02ff */
[----:B------:R-:W-:Y:S02]  /*0570*/  UIADD3 UR10, UPT, UPT, UR7, UR10, URZ ;  /* 0x0000000a070a7290 */ /* 0x000fe4000fffe0ff */
[----:B------:R-:W-:Y:S02]  /*0580*/  IMAD.U32 R19, RZ, RZ, UR7 ;  /* 0x00000007ff137e24 */ /* 0x000fe4000f8e00ff */
[----:B------:R-:W-:Y:S02]  /*0590*/  IMAD.U32 R18, RZ, RZ, UR6 ;  /* 0x00000006ff127e24 */ /* 0x000fe4000f8e00ff */
[----:B------:R-:W-:Y:S02]  /*05a0*/  IMAD.U32 R19, RZ, RZ, UR10 ;  /* 0x0000000aff137e24 */ /* 0x000fe4000f8e00ff */
[----:B------:R-:W-:-:S03]  /*05b0*/  IMAD.WIDE.U32 R20, R29, 0xd2, R18 ;  /* 0x000000d21d147825 */ /* 0x000fc600078e0012 */
[-C--:B------:R-:W-:Y:S02]  /*05c0*/  IADD3 R30, P1, PT, R24, R20.reuse, RZ ;  /* 0x00000014181e7210 */ /* 0x080fe40007f3e0ff */
[----:B------:R-:W-:Y:S02]  /*05d0*/  IADD3 R32, P0, PT, R8, R20, RZ ;  /* 0x0000001408207210 */ /* 0x000fe40007f1e0ff */
[----:B------:R-:W-:-:S03]  /*05e0*/  IADD3.X R31, PT, PT, RZ, R21, RZ, P1, !PT ;  /* 0x00000015ff1f7210 */ /* 0x000fc60000ffe4ff */
[----:B------:R-:W-:Y:S02]  /*05f0*/  IMAD.X R33, RZ, RZ, R21, P0 ;  /* 0x000000ffff217224 */ /* 0x000fe400000e0615 */
[----:B------:R-:W2:Y:S04]  /*0600*/  LDG.E.U16.CONSTANT R27, desc[UR20][R30.64+0x80] ;  /* 0x000080141e1b7981 */ /* 0x000ea8000c1e9500 */
[----:B------:R-:W2:Y:S04]  /*0610*/  LDG.E.U16.CONSTANT R36, desc[UR20][R30.64+0x82] ;  /* 0x000082141e247981 */ /* 0x000ea8000c1e9500 */
[----:B------:R-:W3:Y:S04]  /*0620*/  LDG.E.U16.CONSTANT R34, desc[UR20][R32.64] ;  /* 0x0000001420227981 */ /* 0x000ee8000c1e9500 */
[----:B------:R0:W3:Y:S01]  /*0630*/  LDG.E.U16.CONSTANT R35, desc[UR20][R32.64+0x2] ;  /* 0x0000021420237981 */ /* 0x0000e2000c1e9500 */
[----:B------:R-:W-:-:S04]  /*0640*/  IMAD.U32 R20, RZ, RZ, UR5 ;  /* 0x00000005ff147e24 */ /* 0x000fc8000f8e00ff */
[----:B------:R-:W-:-:S04]  /*0650*/  IMAD R21, R20, 0x4, R29 ;  /* 0x0000000414157824 */ /* 0x000fc800078e021d */
[----:B------:R-:W-:-:S03]  /*0660*/  IMAD.WIDE.U32 R20, R21, 0xd2, R18 ;  /* 0x000000d215147825 */ /* 0x000fc600078e0012 */
[-C--:B------:R-:W-:Y:S02]  /*0670*/  IADD3 R28, P0, PT, R8, R20.reuse, RZ ;  /* 0x00000014081c7210 */ /* 0x080fe40007f1e0ff */
[----:B------:R-:W-:-:S03]  /*0680*/  IADD3 R20, P1, PT, R24, R20, RZ ;  /* 0x0000001418147210 */ /* 0x000fc60007f3e0ff */
[--C-:B------:R-:W-:Y:S02]  /*0690*/  IMAD.X R29, RZ, RZ, R21.reuse, P0 ;  /* 0x000000ffff1d7224 */ /* 0x100fe400000e0615 */
[----:B------:R-:W-:-:S03]  /*06a0*/  IMAD.X R21, RZ, RZ, R21, P1 ;  /* 0x000000ffff157224 */ /* 0x000fc600008e0615 */
[----:B------:R-:W4:Y:S04]  /*06b0*/  LDG.E.U16.CONSTANT R37, desc[UR20][R28.64] ;  /* 0x000000141c257981 */ /* 0x000f28000c1e9500 */
[----:B------:R-:W5:Y:S04]  /*06c0*/  LDG.E.U16.CONSTANT R30, desc[UR20][R20.64+0x80] ;  /* 0x00008014141e7981 */ /* 0x000f68000c1e9500 */
[----:B------:R-:W5:Y:S04]  /*06d0*/  LDG.E.U16.CONSTANT R33, desc[UR20][R20.64+0x82] ;  /* 0x0000821414217981 */ /* 0x000f68000c1e9500 */
[----:B------:R1:W4:Y:S01]  /*06e0*/  LDG.E.U16.CONSTANT R31, desc[UR20][R28.64+0x2] ;  /* 0x000002141c1f7981 */ /* 0x000322000c1e9500 */
[----:B--2---:R-:W-:-:S05]  /*06f0*/  IMAD R27, R36, 0x10000, R27 ;  /* 0x00010000241b7824 */ /* 0x004fca00078e021b */
[----:B0-----:R-:W-:Y:S01]  /*0700*/  SHF.R.S32.HI R32, RZ, R6, R27 ;  /* 0x00000006ff207219 */ /* 0x001fe2000001141b */
[----:B---3--:R-:W-:-:S03]  /*0710*/  IMAD R34, R35, 0x10000, R34 ;  /* 0x0001000023227824 */ /* 0x008fc600078e0222 */
[C---:B------:R-:W-:Y:S02]  /*0720*/  LOP3.LUT R36, R32.reuse, 0x30303030, RZ, 0xc0, !PT ;  /* 0x3030303020247812 */ /* 0x040fe400078ec0ff */
[----:B------:R-:W-:Y:S01]  /*0730*/  SHF.R.U32.HI R27, RZ, 0x4, R34 ;  /* 0x00000004ff1b7819 */ /* 0x000fe20000011622 */
[----:B------:R-:W-:-:S03]  /*0740*/  IMAD.SHL.U32 R32, R32, 0x10, RZ ;  /* 0x0000001020207824 */ /* 0x000fc600078e00ff */
[----:B------:R-:W-:Y:S02]  /*0750*/  LOP3.LUT R36, R36, 0xf0f0f0f, R27, 0xf8, !PT ;  /* 0x0f0f0f0f24247812 */ /* 0x000fe400078ef81b */
[----:B------:R-:W-:-:S03]  /*0760*/  LOP3.LUT R27, R32, 0x30303030, RZ, 0xc0, !PT ;  /* 0x30303030201b7812 */ /* 0x000fc600078ec0ff */
[----:B-1----:R-:W-:Y:S01]  /*0770*/  VIADD R29, R36, 0x60606060 ;  /* 0x60606060241d7836 */ /* 0x002fe20000000000 */
[----:B------:R-:W-:-:S04]  /*0780*/  LOP3.LUT R27, R27, 0xf0f0f0f, R34, 0xf8, !PT ;  /* 0x0f0f0f0f1b1b7812 */ /* 0x000fc800078ef822 */
[----:B------:R-:W-:Y:S01]  /*0790*/  LOP3.LUT R20, R36, 0x20202020, R29, 0x18, !PT ;  /* 0x2020202024147812 */ /* 0x000fe200078e181d */
[----:B------:R-:W-:-:S03]  /*07a0*/  VIADD R28, R27, 0x60606060 ;  /* 0x606060601b1c7836 */ /* 0x000fc60000000000 */
[----:B------:R-:W-:-:S04]  /*07b0*/  PRMT R20, R20, 0xba98, RZ ;  /* 0x0000ba9814147816 */ /* 0x000fc800000000ff */
[----:B------:R-:W-:Y:S02]  /*07c0*/  LOP3.LUT R21, R20, 0x80808080, R29, 0x6, !PT ;  /* 0x8080808014157812 */ /* 0x000fe400078e061d */
[----:B------:R-:W-:Y:S01]  /*07d0*/  LOP3.LUT R29, R27, 0x20202020, R28, 0x18, !PT ;  /* 0x202020201b1d7812 */ /* 0x000fe200078e181c */
[----:B-----5:R-:W-:-:S03]  /*07e0*/  IMAD R33, R33, 0x10000, R30 ;  /* 0x0001000021217824 */ /* 0x020fc600078e021e */
[----:B------:R-:W-:Y:S02]  /*07f0*/  PRMT R29, R29, 0xba98, RZ ;  /* 0x0000ba981d1d7816 */ /* 0x000fe400000000ff */
[----:B------:R-:W-:Y:S01]  /*0800*/  PRMT R30, R27, 0xba98, RZ ;  /* 0x0000ba981b1e7816 */ /* 0x000fe200000000ff */
[----:B----4-:R-:W-:Y:S01]  /*0810*/  IMAD R31, R31, 0x10000, R37 ;  /* 0x000100001f1f7824 */ /* 0x010fe200078e0225 */
[----:B------:R-:W-:Y:S02]  /*0820*/  SHF.R.S32.HI R33, RZ, R6, R33 ;  /* 0x00000006ff217219 */ /* 0x000fe40000011421 */
[C---:B------:R-:W-:Y:S02]  /*0830*/  LOP3.LUT R28, R29.reuse, 0x80808080, R28, 0x6, !PT ;  /* 0x808080801d1c7812 */ /* 0x040fe400078e061c */
[----:B------:R-:W-:Y:S02]  /*0840*/  LOP3.LUT R29, R29, 0x7f7f7f7f, R30, 0x60, !PT ;  /* 0x7f7f7f7f1d1d7812 */ /* 0x000fe400078e601e */
[C---:B------:R-:W-:Y:S01]  /*0850*/  LOP3.LUT R30, R33.reuse, 0x30303030, RZ, 0xc0, !PT ;  /* 0x30303030211e7812 */ /* 0x040fe200078ec0ff */
[----:B------:R-:W-:Y:S01]  /*0860*/  IMAD.SHL.U32 R33, R33, 0x10, RZ ;  /* 0x0000001021217824 */ /* 0x000fe200078e00ff */
[----:B------:R-:W-:-:S02]  /*0870*/  SHF.R.U32.HI R27, RZ, 0x4, R31 ;  /* 0x00000004ff1b7819 */ /* 0x000fc4000001161f */
[----:B------:R-:W-:Y:S02]  /*0880*/  PRMT R35, R36, 0xba98, RZ ;  /* 0x0000ba9824237816 */ /* 0x000fe400000000ff */
[----:B------:R-:W-:Y:S02]  /*0890*/  LOP3.LUT R27, R30, 0xf0f0f0f, R27, 0xf8, !PT ;  /* 0x0f0f0f0f1e1b7812 */ /* 0x000fe400078ef81b */
[----:B------:R-:W-:Y:S02]  /*08a0*/  LOP3.LUT R30, R33, 0x30303030, RZ, 0xc0, !PT ;  /* 0x30303030211e7812 */ /* 0x000fe400078ec0ff */
[----:B------:R-:W-:Y:S01]  /*08b0*/  LOP3.LUT R20, R20, 0x7f7f7f7f, R35, 0x60, !PT ;  /* 0x7f7f7f7f14147812 */ /* 0x000fe200078e6023 */
[----:B------:R-:W-:Y:S01]  /*08c0*/  VIADD R36, R27, 0x60606060 ;  /* 0x606060601b247836 */ /* 0x000fe20000000000 */
[----:B------:R-:W-:Y:S02]  /*08d0*/  LOP3.LUT R31, R30, 0xf0f0f0f, R31, 0xf8, !PT ;  /* 0x0f0f0f0f1e1f7812 */ /* 0x000fe400078ef81f */
[----:B------:R-:W-:Y:S01]  /*08e0*/  LOP3.LUT R20, R21, R20, RZ, 0xfc, !PT ;  /* 0x0000001415147212 */ /* 0x000fe200078efcff */
[----:B------:R-:W-:Y:S01]  /*08f0*/  IMAD.U32 R37, RZ, RZ, UR5 ;  /* 0x00000005ff257e24 */ /* 0x000fe2000f8e00ff */
[----:B------:R-:W-:Y:S01]  /*0900*/  LOP3.LUT R21, R27, 0x20202020, R36, 0x18, !PT ;  /* 0x202020201b157812 */ /* 0x000fe200078e1824 */
[----:B------:R-:W-:Y:S01]  /*0910*/  VIADD R32, R31, 0x60606060 ;  /* 0x606060601f207836 */ /* 0x000fe20000000000 */
[----:B------:R-:W-:Y:S01]  /*0920*/  LOP3.LUT R28, R28, R29, RZ, 0xfc, !PT ;  /* 0x0000001d1c1c7212 */ /* 0x000fe200078efcff */
[----:B------:R-:W-:Y:S01]  /*0930*/  IMAD R37, R37, 0x8, R14 ;  /* 0x0000000825257824 */ /* 0x000fe200078e020e */
[----:B------:R-:W-:-:S02]  /*0940*/  PRMT R35, R21, 0xba98, RZ ;  /* 0x0000ba9815237816 */ /* 0x000fc400000000ff */
[----:B------:R-:W-:Y:S01]  /*0950*/  LOP3.LUT R21, R31, 0x20202020, R32, 0x18, !PT ;  /* 0x202020201f157812 */ /* 0x000fe200078e1820 */
[----:B------:R0:W-:Y:S03]  /*0960*/  STS [R25+0x860], R20 ;  /* 0x0008601419007388 */ /* 0x0001e60000000800 */
[----:B------:R-:W-:Y:S01]  /*0970*/  PRMT R21, R21, 0xba98, RZ ;  /* 0x0000ba9815157816 */ /* 0x000fe200000000ff */
[----:B------:R1:W-:Y:S01]  /*0980*/  STS [R25+0x820], R28 ;  /* 0x0008201c19007388 */ /* 0x0003e20000000800 */
[----:B------:R-:W-:Y:S02]  /*0990*/  PRMT R30, R27, 0xba98, RZ ;  /* 0x0000ba981b1e7816 */ /* 0x000fe400000000ff */
[----:B0-----:R-:W-:Y:S01]  /*09a0*/  PRMT R20, R31, 0xba98, RZ ;  /* 0x0000ba981f147816 */ /* 0x001fe200000000ff */
[----:B-1----:R-:W-:-:S03]  /*09b0*/  IMAD.WIDE.U32 R28, R37, 0xd2, R18 ;  /* 0x000000d2251c7825 */ /* 0x002fc600078e0012 */
[----:B------:R-:W-:Y:S02]  /*09c0*/  LOP3.LUT R33, R21, 0x7f7f7f7f, R20, 0x60, !PT ;  /* 0x7f7f7f7f15217812 */ /* 0x000fe400078e6014 */
[----:B------:R-:W-:Y:S02]  /*09d0*/  IADD3 R20, P0, PT, R8, R28, RZ ;  /* 0x0000001c08147210 */ /* 0x000fe40007f1e0ff */
[----:B------:R-:W-:Y:S02]  /*09e0*/  LOP3.LUT R36, R35, 0x80808080, R36, 0x6, !PT ;  /* 0x8080808023247812 */ /* 0x000fe400078e0624 */
[----:B------:R-:W-:Y:S02]  /*09f0*/  LOP3.LUT R32, R21, 0x80808080, R32, 0x6, !PT ;  /* 0x8080808015207812 */ /* 0x000fe400078e0620 */
[----:B------:R-:W-:Y:S02]  /*0a00*/  LOP3.LUT R35, R35, 0x7f7f7f7f, R30, 0x60, !PT ;  /* 0x7f7f7f7f23237812 */ /* 0x000fe400078e601e */
[----:B------:R-:W-:-:S02]  /*0a10*/  IADD3.X R21, PT, PT, RZ, R29, RZ, P0, !PT ;  /* 0x0000001dff157210 */ /* 0x000fc400007fe4ff */
[----:B------:R-:W-:-:S03]  /*0a20*/  IADD3 R30, P0, PT, R24, R28, RZ ;  /* 0x0000001c181e7210 */ /* 0x000fc60007f1e0ff */
[----:B------:R-:W2:Y:S02]  /*0a30*/  LDG.E.U16.CONSTANT R27, desc[UR20][R20.64] ;  /* 0x00000014141b7981 */ /* 0x000ea4000c1e9500 */
[----:B------:R-:W-:Y:S02]  /*0a40*/  IMAD.X R31, RZ, RZ, R29, P0 ;  /* 0x000000ffff1f7224 */ /* 0x000fe400000e061d */
[----:B------:R0:W2:Y:S04]  /*0a50*/  LDG.E.U16.CONSTANT R34, desc[UR20][R20.64+0x2] ;  /* 0x0000021414227981 */ /* 0x0000a8000c1e9500 */
[----:B------:R-:W3:Y:S04]  /*0a60*/  LDG.E.U16.CONSTANT R20, desc[UR20][R30.64+0x80] ;  /* 0x000080141e147981 */ /* 0x000ee8000c1e9500 */
[----:B------:R-:W3:Y:S01]  /*0a70*/  LDG.E.U16.CONSTANT R31, desc[UR20][R30.64+0x82] ;  /* 0x000082141e1f7981 */ /* 0x000ee2000c1e9500 */
[----:B------:R-:W-:-:S04]  /*0a80*/  IMAD.U32 R28, RZ, RZ, UR5 ;  /* 0x00000005ff1c7e24 */ /* 0x000fc8000f8e00ff */
[----:B------:R-:W-:-:S04]  /*0a90*/  IMAD R29, R28, 0x4, R37 ;  /* 0x000000041c1d7824 */ /* 0x000fc800078e0225 */
[----:B------:R-:W-:Y:S01]  /*0aa0*/  IMAD.WIDE.U32 R28, R29, 0xd2, R18 ;  /* 0x000000d21d1c7825 */ /* 0x000fe200078e0012 */
[----:B------:R-:W-:-:S05]  /*0ab0*/  LOP3.LUT R36, R36, R35, RZ, 0xfc, !PT ;  /* 0x0000002324247212 */ /* 0x000fca00078efcff */
[----:B------:R1:W-:Y:S01]  /*0ac0*/  STS [R25+0xc70], R36 ;  /* 0x000c702419007388 */ /* 0x0003e20000000800 */
[----:B------:R-:W-:Y:S01]  /*0ad0*/  LOP3.LUT R35, R32, R33, RZ, 0xfc, !PT ;  /* 0x0000002120237212 */ /* 0x000fe200078efcff */
[----:B---3--:R-:W-:Y:S01]  /*0ae0*/  IMAD R37, R31, 0x10000, R20 ;  /* 0x000100001f257824 */ /* 0x008fe200078e0214 */
[----:B0-----:R-:W-:-:S05]  /*0af0*/  IADD3 R20, P0, PT, R8, R28, RZ ;  /* 0x0000001c08147210 */ /* 0x001fca0007f1e0ff */
[----:B------:R-:W-:Y:S01]  /*0b00*/  IMAD.X R21, RZ, RZ, R29, P0 ;  /* 0x000000ffff157224 */ /* 0x000fe200000e061d */
[----:B------:R-:W-:Y:S01]  /*0b10*/  IADD3 R28, P0, PT, R24, R28, RZ ;  /* 0x0000001c181c7210 */ /* 0x000fe20007f1e0ff */
[----:B--2---:R-:W-:Y:S01]  /*0b20*/  IMAD R27, R34, 0x10000, R27 ;  /* 0x00010000221b7824 */ /* 0x004fe200078e021b */
[----:B------:R-:W-:Y:S02]  /*0b30*/  SHF.R.S32.HI R37, RZ, R6, R37 ;  /* 0x00000006ff257219 */ /* 0x000fe40000011425 */
[----:B------:R-:W2:Y:S01]  /*0b40*/  LDG.E.U16.CONSTANT R32, desc[UR20][R20.64] ;  /* 0x0000001414207981 */ /* 0x000ea2000c1e9500 */
[----:B------:R-:W-:-:S03]  /*0b50*/  IMAD.X R29, RZ, RZ, R29, P0 ;  /* 0x000000ffff1d7224 */ /* 0x000fc600000e061d */
[----:B------:R0:W2:Y:S04]  /*0b60*/  LDG.E.U16.CONSTANT R33, desc[UR20][R20.64+0x2] ;  /* 0x0000021414217981 */ /* 0x0000a8000c1e9500 */
[----:B------:R-:W3:Y:S04]  /*0b70*/  LDG.E.U16.CONSTANT R30, desc[UR20][R28.64+0x80] ;  /* 0x000080141c1e7981 */ /* 0x000ee8000c1e9500 */
[----:B------:R4:W3:Y:S01]  /*0b80*/  LDG.E.U16.CONSTANT R31, desc[UR20][R28.64+0x82] ;  /* 0x000082141c1f7981 */ /* 0x0008e2000c1e9500 */
[----:B------:R-:W-:Y:S02]  /*0b90*/  SHF.R.U32.HI R34, RZ, 0x4, R27 ;  /* 0x00000004ff227819 */ /* 0x000fe4000001161b */
[C---:B-1----:R-:W-:Y:S01]  /*0ba0*/  LOP3.LUT R36, R37.reuse, 0x30303030, RZ, 0xc0, !PT ;  /* 0x3030303025247812 */ /* 0x042fe200078ec0ff */
[----:B------:R-:W-:-:S03]  /*0bb0*/  IMAD.SHL.U32 R37, R37, 0x10, RZ ;  /* 0x0000001025257824 */ /* 0x000fc600078e00ff */
[----:B------:R-:W-:Y:S02]  /*0bc0*/  LOP3.LUT R34, R36, 0xf0f0f0f, R34, 0xf8, !PT ;  /* 0x0f0f0f0f24227812 */ /* 0x000fe400078ef822 */
[----:B0-----:R-:W-:-:S03]  /*0bd0*/  LOP3.LUT R20, R37, 0x30303030, RZ, 0xc0, !PT ;  /* 0x3030303025147812 */ /* 0x001fc600078ec0ff */
[----:B------:R-:W-:Y:S01]  /*0be0*/  VIADD R21, R34, 0x60606060 ;  /* 0x6060606022157836 */ /* 0x000fe20000000000 */
[----:B------:R-:W-:-:S04]  /*0bf0*/  LOP3.LUT R27, R20, 0xf0f0f0f, R27, 0xf8, !PT ;  /* 0x0f0f0f0f141b7812 */ /* 0x000fc800078ef81b */
[C---:B------:R-:W-:Y:S02]  /*0c00*/  LOP3.LUT R20, R34.reuse, 0x20202020, R21, 0x18, !PT ;  /* 0x2020202022147812 */ /* 0x040fe400078e1815 */
[----:B----4-:R-:W-:Y:S02]  /*0c10*/  PRMT R29, R34, 0xba98, RZ ;  /* 0x0000ba98221d7816 */ /* 0x010fe400000000ff */
[----:B------:R-:W-:-:S04]  /*0c20*/  PRMT R20, R20, 0xba98, RZ ;  /* 0x0000ba9814147816 */ /* 0x000fc800000000ff */
[C---:B------:R-:W-:Y:S02]  /*0c30*/  LOP3.LUT R21, R20.reuse, 0x80808080, R21, 0x6, !PT ;  /* 0x8080808014157812 */ /* 0x040fe400078e0615 */
[----:B------:R-:W-:Y:S01]  /*0c40*/  LOP3.LUT R34, R20, 0x7f7f7f7f, R29, 0x60, !PT ;  /* 0x7f7f7f7f14227812 */ /* 0x000fe200078e601d */
[----:B------:R-:W-:-:S05]  /*0c50*/  VIADD R20, R27, 0x60606060 ;  /* 0x606060601b147836 */ /* 0x000fca0000000000 */
[----:B------:R-:W-:-:S04]  /*0c60*/  LOP3.LUT R28, R27, 0x20202020, R20, 0x18, !PT ;  /* 0x202020201b1c7812 */ /* 0x000fc800078e1814 */
[----:B------:R-:W-:Y:S02]  /*0c70*/  PRMT R29, R28, 0xba98, RZ ;  /* 0x0000ba981c1d7816 */ /* 0x000fe400000000ff */
[----:B------:R-:W-:Y:S02]  /*0c80*/  PRMT R28, R27, 0xba98, RZ ;  /* 0x0000ba981b1c7816 */ /* 0x000fe400000000ff */
[C---:B------:R-:W-:Y:S01]  /*0c90*/  LOP3.LUT R36, R29.reuse, 0x80808080, R20, 0x6, !PT ;  /* 0x808080801d247812 */ /* 0x040fe200078e0614 */
[----:B------:R-:W-:Y:S01]  /*0ca0*/  IMAD.U32 R20, RZ, RZ, UR5 ;  /* 0x00000005ff147e24 */ /* 0x000fe2000f8e00ff */
[----:B------:R-:W-:-:S03]  /*0cb0*/  LOP3.LUT R27, R29, 0x7f7f7f7f, R28, 0x60, !PT ;  /* 0x7f7f7f7f1d1b7812 */ /* 0x000fc600078e601c */
[----:B------:R-:W-:-:S04]  /*0cc0*/  IMAD R29, R20, 0x4, R7 ;  /* 0x00000004141d7824 */ /* 0x000fc800078e0207 */
[----:B------:R-:W-:Y:S01]  /*0cd0*/  IMAD.WIDE.U32 R28, R29, 0xd2, R18 ;  /* 0x000000d21d1c7825 */ /* 0x000fe200078e0012 */
[----:B------:R-:W-:Y:S02]  /*0ce0*/  LOP3.LUT R34, R21, R34, RZ, 0xfc, !PT ;  /* 0x0000002215227212 */ /* 0x000fe400078efcff */
[----:B------:R-:W-:-:S05]  /*0cf0*/  IADD3 R20, P0, PT, R8, R28, RZ ;  /* 0x0000001c08147210 */ /* 0x000fca0007f1e0ff */
[--C-:B------:R-:W-:Y:S01]  /*0d00*/  IMAD.X R21, RZ, RZ, R29.reuse, P0 ;  /* 0x000000ffff157224 */ /* 0x100fe200000e061d */
[----:B------:R-:W-:Y:S01]  /*0d10*/  IADD3 R28, P0, PT, R24, R28, RZ ;  /* 0x0000001c181c7210 */ /* 0x000fe20007f1e0ff */
[----:B------:R0:W-:Y:S04]  /*0d20*/  STS [R25+0xc30], R35 ;  /* 0x000c302319007388 */ /* 0x0001e80000000800 */
[----:B------:R-:W-:Y:S01]  /*0d30*/  IMAD.X R29, RZ, RZ, R29, P0 ;  /* 0x000000ffff1d7224 */ /* 0x000fe200000e061d */
[----:B------:R-:W-:Y:S02]  /*0d40*/  LOP3.LUT R36, R36, R27, RZ, 0xfc, !PT ;  /* 0x0000001b24247212 */ /* 0x000fe400078efcff */
[----:B------:R-:W4:Y:S04]  /*0d50*/  LDG.E.U16.CONSTANT R27, desc[UR20][R20.64] ;  /* 0x00000014141b7981 */ /* 0x000f28000c1e9500 */
[----:B0-----:R-:W5:Y:S04]  /*0d60*/  LDG.E.U16.CONSTANT R35, desc[UR20][R28.64+0x80] ;  /* 0x000080141c237981 */ /* 0x001f68000c1e9500 */
[----:B------:R-:W5:Y:S01]  /*0d70*/  LDG.E.U16.CONSTANT R37, desc[UR20][R28.64+0x82] ;  /* 0x000082141c257981 */ /* 0x000f62000c1e9500 */
[----:B---3--:R-:W-:-:S03]  /*0d80*/  IMAD R31, R31, 0x10000, R30 ;  /* 0x000100001f1f7824 */ /* 0x008fc600078e021e */
[----:B------:R0:W4:Y:S01]  /*0d90*/  LDG.E.U16.CONSTANT R30, desc[UR20][R20.64+0x2] ;  /* 0x00000214141e7981 */ /* 0x000122000c1e9500 */
[----:B--2---:R-:W-:Y:S01]  /*0da0*/  IMAD R32, R33, 0x10000, R32 ;  /* 0x0001000021207824 */ /* 0x004fe200078e0220 */
[----:B------:R-:W-:Y:S02]  /*0db0*/  SHF.R.S32.HI R33, RZ, R6, R31 ;  /* 0x00000006ff217219 */ /* 0x000fe4000001141f */
[----:B------:R1:W-:Y:S02]  /*0dc0*/  STS [R25+0x18a0], R34 ;  /* 0x0018a02219007388 */ /* 0x0003e40000000800 */
[----:B------:R-:W-:Y:S02]  /*0dd0*/  SHF.R.U32.HI R31, RZ, 0x4, R32 ;  /* 0x00000004ff1f7819 */ /* 0x000fe40000011620 */
[C---:B-1----:R-:W-:Y:S01]  /*0de0*/  LOP3.LUT R34, R33.reuse, 0x30303030, RZ, 0xc0, !PT ;  /* 0x3030303021227812 */ /* 0x042fe200078ec0ff */
[----:B------:R-:W-:-:S03]  /*0df0*/  IMAD.SHL.U32 R33, R33, 0x10, RZ ;  /* 0x0000001021217824 */ /* 0x000fc600078e00ff */
[----:B------:R-:W-:Y:S02]  /*0e00*/  LOP3.LUT R31, R34, 0xf0f0f0f, R31, 0xf8, !PT ;  /* 0x0f0f0f0f221f7812 */ /* 0x000fe400078ef81f */
[----:B------:R-:W-:Y:S02]  /*0e10*/  LOP3.LUT R33, R33, 0x30303030, RZ, 0xc0, !PT ;  /* 0x3030303021217812 */ /* 0x000fe400078ec0ff */
[----:B0-----:R-:W-:Y:S02]  /*0e20*/  IADD3 R21, PT, PT, R31, 0x60606060, RZ ;  /* 0x606060601f157810 */ /* 0x001fe40007ffe0ff */
[----:B------:R-:W-:Y:S02]  /*0e30*/  LOP3.LUT R20, R33, 0xf0f0f0f, R32, 0xf8, !PT ;  /* 0x0f0f0f0f21147812 */ /* 0x000fe400078ef820 */
[C---:B------:R-:W-:Y:S02]  /*0e40*/  LOP3.LUT R28, R31.reuse, 0x20202020, R21, 0x18, !PT ;  /* 0x202020201f1c7812 */ /* 0x040fe400078e1815 */
[----:B------:R-:W-:-:S02]  /*0e50*/  PRMT R33, R31, 0xba98, RZ ;  /* 0x0000ba981f217816 */ /* 0x000fc400000000ff */
[----:B------:R-:W-:Y:S01]  /*0e60*/  PRMT R28, R28, 0xba98, RZ ;  /* 0x0000ba981c1c7816 */ /* 0x000fe200000000ff */
[----:B------:R-:W-:-:S03]  /*0e70*/  VIADD R31, R20, 0x60606060 ;  /* 0x60606060141f7836 */ /* 0x000fc60000000000 */
[C---:B------:R-:W-:Y:S02]  /*0e80*/  LOP3.LUT R29, R28.reuse, 0x80808080, R21, 0x6, !PT ;  /* 0x808080801c1d7812 */ /* 0x040fe400078e0615 */
[----:B------:R-:W-:Y:S02]  /*0e90*/  LOP3.LUT R28, R28, 0x7f7f7f7f, R33, 0x60, !PT ;  /* 0x7f7f7f7f1c1c7812 */ /* 0x000fe400078e6021 */
[----:B------:R-:W-:Y:S01]  /*0ea0*/  LOP3.LUT R33, R20, 0x20202020, R31, 0x18, !PT ;  /* 0x2020202014217812 */ /* 0x000fe200078e181f */
[----:B------:R0:W-:Y:S01]  /*0eb0*/  STS [R25+0x1860], R36 ;  /* 0x0018602419007388 */ /* 0x0001e20000000800 */
[----:B-----5:R-:W-:Y:S01]  /*0ec0*/  IMAD R35, R37, 0x10000, R35 ;  /* 0x0001000025237824 */ /* 0x020fe200078e0223 */
[----:B0-----:R-:W-:-:S05]  /*0ed0*/  LOP3.LUT R36, R29, R28, RZ, 0xfc, !PT ;  /* 0x0000001c1d247212 */ /* 0x001fca00078efcff */
[----:B------:R0:W-:Y:S01]  /*0ee0*/  STS [R25+0x1cb0], R36 ;  /* 0x001cb02419007388 */ /* 0x0001e20000000800 */
[----:B----4-:R-:W-:Y:S01]  /*0ef0*/  IMAD R27, R30, 0x10000, R27 ;  /* 0x000100001e1b7824 */ /* 0x010fe200078e021b */
[----:B------:R-:W-:-:S04]  /*0f00*/  SHF.R.S32.HI R30, RZ, R6, R35 ;  /* 0x00000006ff1e7219 */ /* 0x000fc80000011423 */
[C---:B------:R-:W-:Y:S01]  /*0f10*/  LOP3.LUT R32, R30.reuse, 0x30303030, RZ, 0xc0, !PT ;  /* 0x303030301e207812 */ /* 0x040fe200078ec0ff */
[----:B------:R-:W-:Y:S01]  /*0f20*/  IMAD.SHL.U32 R30, R30, 0x10, RZ ;  /* 0x000000101e1e7824 */ /* 0x000fe200078e00ff */
[----:B------:R-:W-:-:S04]  /*0f30*/  SHF.R.U32.HI R21, RZ, 0x4, R27 ;  /* 0x00000004ff157819 */ /* 0x000fc8000001161b */
[----:B------:R-:W-:Y:S02]  /*0f40*/  LOP3.LUT R21, R32, 0xf0f0f0f, R21, 0xf8, !PT ;  /* 0x0f0f0f0f20157812 */ /* 0x000fe400078ef815 */
[----:B------:R-:W-:Y:S02]  /*0f50*/  LOP3.LUT R30, R30, 0x30303030, RZ, 0xc0, !PT ;  /* 0x303030301e1e7812 */ /* 0x000fe400078ec0ff */
[----:B------:R-:W-:Y:S02]  /*0f60*/  PRMT R32, R33, 0xba98, RZ ;  /* 0x0000ba9821207816 */ /* 0x000fe400000000ff */
[----:B------:R-:W-:Y:S01]  /*0f70*/  PRMT R33, R20, 0xba98, RZ ;  /* 0x0000ba9814217816 */ /* 0x000fe200000000ff */
[----:B------:R-:W-:Y:S01]  /*0f80*/  VIADD R20, R21, 0x60606060 ;  /* 0x6060606015147836 */ /* 0x000fe20000000000 */
[----:B------:R-:W-:Y:S02]  /*0f90*/  LOP3.LUT R30, R30, 0xf0f0f0f, R27, 0xf8, !PT ;  /* 0x0f0f0f0f1e1e7812 */ /* 0x000fe400078ef81b */
[----:B------:R-:W-:-:S02]  /*0fa0*/  LOP3.LUT R35, R32, 0x80808080, R31, 0x6, !PT ;  /* 0x8080808020237812 */ /* 0x000fc400078e061f */
[----:B------:R-:W-:Y:S01]  /*0fb0*/  LOP3.LUT R32, R32, 0x7f7f7f7f, R33, 0x60, !PT ;  /* 0x7f7f7f7f20207812 */ /* 0x000fe200078e6021 */
[C---:B------:R-:W-:Y:S01]  /*0fc0*/  VIADD R33, R30.reuse, 0x60606060 ;  /* 0x606060601e217836 */ /* 0x040fe20000000000 */
[C-C-:B------:R-:W-:Y:S02]  /*0fd0*/  LOP3.LUT R27, R21.reuse, 0x20202020, R20.reuse, 0x18, !PT ;  /* 0x20202020151b7812 */ /* 0x140fe400078e1814 */
[----:B------:R-:W-:Y:S02]  /*0fe0*/  PRMT R28, R21, 0xba98, RZ ;  /* 0x0000ba98151c7816 */ /* 0x000fe400000000ff */
[----:B------:R-:W-:Y:S02]  /*0ff0*/  PRMT R27, R27, 0xba98, RZ ;  /* 0x0000ba981b1b7816 */ /* 0x000fe400000000ff */
[----:B------:R-:W-:Y:S02]  /*1000*/  LOP3.LUT R21, R30, 0x20202020, R33, 0x18, !PT ;  /* 0x202020201e157812 */ /* 0x000fe400078e1821 */
[----:B------:R-:W-:-:S02]  /*1010*/  LOP3.LUT R37, R27, 0x80808080, R20, 0x6, !PT ;  /* 0x808080801b257812 */ /* 0x000fc400078e0614 */
[----:B------:R-:W-:Y:S01]  /*1020*/  PRMT R34, R21, 0xba98, RZ ;  /* 0x0000ba9815227816 */ /* 0x000fe200000000ff */
[----:B------:R-:W-:Y:S01]  /*1030*/  IMAD.WIDE.U32 R20, R7, 0xd2, R18 ;  /* 0x000000d207147825 */ /* 0x000fe200078e0012 */
[----:B------:R-:W-:Y:S02]  /*1040*/  LOP3.LUT R28, R27, 0x7f7f7f7f, R28, 0x60, !PT ;  /* 0x7f7f7f7f1b1c7812 */ /* 0x000fe400078e601c */
[----:B------:R-:W-:Y:S02]  /*1050*/  PRMT R27, R30, 0xba98, RZ ;  /* 0x0000ba981e1b7816 */ /* 0x000fe400000000ff */
[----:B------:R-:W-:Y:S02]  /*1060*/  IADD3 R30, P0, PT, R8, R20, RZ ;  /* 0x00000014081e7210 */ /* 0x000fe40007f1e0ff */
[----:B------:R-:W-:-:S03]  /*1070*/  LOP3.LUT R33, R34, 0x80808080, R33, 0x6, !PT ;  /* 0x8080808022217812 */ /* 0x000fc600078e0621 */
[----:B------:R-:W-:Y:S01]  /*1080*/  IMAD.X R31, RZ, RZ, R21, P0 ;  /* 0x000000ffff1f7224 */ /* 0x000fe200000e0615 */
[----:B------:R-:W-:Y:S02]  /*1090*/  LOP3.LUT R35, R35, R32, RZ, 0xfc, !PT ;  /* 0x0000002023237212 */ /* 0x000fe400078efcff */
[----:B------:R-:W-:Y:S02]  /*10a0*/  LOP3.LUT R34, R34, 0x7f7f7f7f, R27, 0x60, !PT ;  /* 0x7f7f7f7f22227812 */ /* 0x000fe400078e601b */
[----:B------:R-:W2:Y:S04]  /*10b0*/  LDG.E.U16.CONSTANT R32, desc[UR20][R30.64] ;  /* 0x000000141e207981 */ /* 0x000ea8000c1e9500 */
[----:B------:R1:W2:Y:S02]  /*10c0*/  LDG.E.U16.CONSTANT R27, desc[UR20][R30.64+0x2] ;  /* 0x000002141e1b7981 */ /* 0x0002a4000c1e9500 */
[----:B-1----:R-:W-:-:S05]  /*10d0*/  IADD3 R30, P0, PT, R24, R20, RZ ;  /* 0x00000014181e7210 */ /* 0x002fca0007f1e0ff */
[----:B------:R-:W-:-:S05]  /*10e0*/  IMAD.X R31, RZ, RZ, R21, P0 ;  /* 0x000000ffff1f7224 */ /* 0x000fca00000e0615 */
[----:B------:R-:W3:Y:S04]  /*10f0*/  LDG.E.U16.CONSTANT R29, desc[UR20][R30.64+0x80] ;  /* 0x000080141e1d7981 */ /* 0x000ee8000c1e9500 */
[----:B0-----:R-:W3:Y:S01]  /*1100*/  LDG.E.U16.CONSTANT R36, desc[UR20][R30.64+0x82] ;  /* 0x000082141e247981 */ /* 0x001ee2000c1e9500 */
[----:B------:R-:W-:Y:S01]  /*1110*/  IMAD.WIDE.U32 R20, R14, 0xd2, R18 ;  /* 0x000000d20e147825 */ /* 0x000fe200078e0012 */
[----:B------:R-:W-:-:S05]  /*1120*/  LOP3.LUT R28, R37, R28, RZ, 0xfc, !PT ;  /* 0x0000001c251c7212 */ /* 0x000fca00078efcff */
[----:B------:R0:W-:Y:S04]  /*1130*/  STS [R25+0x450], R28 ;  /* 0x0004501c19007388 */ /* 0x0001e80000000800 */
[----:B------:R1:W-:Y:S01]  /*1140*/  STS [R25+0x1c70], R35 ;  /* 0x001c702319007388 */ /* 0x0003e20000000800 */
[----:B------:R-:W-:-:S05]  /*1150*/  LOP3.LUT R34, R33, R34, RZ, 0xfc, !PT ;  /* 0x0000002221227212 */ /* 0x000fca00078efcff */
[----:B------:R4:W-:Y:S01]  /*1160*/  STS [R25+0x410], R34 ;  /* 0x0004102219007388 */ /* 0x0009e20000000800 */
[----:B--2---:R-:W-:Y:S02]  /*1170*/  IMAD R27, R27, 0x10000, R32 ;  /* 0x000100001b1b7824 */ /* 0x004fe400078e0220 */
[----:B---3--:R-:W-:Y:S01]  /*1180*/  IMAD R29, R36, 0x10000, R29 ;  /* 0x00010000241d7824 */ /* 0x008fe200078e021d */
[----:B------:R-:W-:-:S04]  /*1190*/  IADD3 R36, P0, PT, R8, R20, RZ ;  /* 0x0000001408247210 */ /* 0x000fc80007f1e0ff */
[----:B------:R-:W-:Y:S02]  /*11a0*/  SHF.R.S32.HI R32, RZ, R6, R29 ;  /* 0x00000006ff207219 */ /* 0x000fe4000001141d */
[----:B------:R-:W-:Y:S02]  /*11b0*/  SHF.R.U32.HI R29, RZ, 0x4, R27 ;  /* 0x00000004ff1d7819 */ /* 0x000fe4000001161b */
[----:B0-----:R-:W-:Y:S01]  /*11c0*/  LOP3.LUT R28, R32, 0x30303030, RZ, 0xc0, !PT ;  /* 0x30303030201c7812 */ /* 0x001fe200078ec0ff */
[----:B------:R-:W-:Y:S01]  /*11d0*/  IMAD.X R37, RZ, RZ, R21, P0 ;  /* 0x000000ffff257224 */ /* 0x000fe200000e0615 */
[----:B------:R-:W-:Y:S02]  /*11e0*/  IADD3 R20, P0, PT, R24, R20, RZ ;  /* 0x0000001418147210 */ /* 0x000fe40007f1e0ff */
[----:B------:R-:W-:Y:S02]  /*11f0*/  LOP3.LUT R29, R28, 0xf0f0f0f, R29, 0xf8, !PT ;  /* 0x0f0f0f0f1c1d7812 */ /* 0x000fe400078ef81d */
[----:B-1----:R-:W2:Y:S01]  /*1200*/  LDG.E.U16.CONSTANT R35, desc[UR20][R36.64] ;  /* 0x0000001424237981 */ /* 0x002ea2000c1e9500 */
[----:B------:R-:W-:-:S03]  /*1210*/  IMAD.X R21, RZ, RZ, R21, P0 ;  /* 0x000000ffff157224 */ /* 0x000fc600000e0615 */
[----:B------:R0:W2:Y:S01]  /*1220*/  LDG.E.U16.CONSTANT R30, desc[UR20][R36.64+0x2] ;  /* 0x00000214241e7981 */ /* 0x0000a2000c1e9500 */
[----:B------:R-:W-:-:S03]  /*1230*/  IMAD.SHL.U32 R32, R32, 0x10, RZ ;  /* 0x0000001020207824 */ /* 0x000fc600078e00ff */
[----:B------:R-:W3:Y:S04]  /*1240*/  LDG.E.U16.CONSTANT R31, desc[UR20][R20.64+0x80] ;  /* 0x00008014141f7981 */ /* 0x000ee8000c1e9500 */
[----:B------:R1:W3:Y:S01]  /*1250*/  LDG.E.U16.CONSTANT R33, desc[UR20][R20.64+0x82] ;  /* 0x0000821414217981 */ /* 0x0002e2000c1e9500 */
[C---:B0-----:R-:W-:Y:S01]  /*1260*/  VIADD R36, R29.reuse, 0x60606060 ;  /* 0x606060601d247836 */ /* 0x041fe20000000000 */
[----:B------:R-:W-:Y:S02]  /*1270*/  LOP3.LUT R32, R32, 0x30303030, RZ, 0xc0, !PT ;  /* 0x3030303020207812 */ /* 0x000fe400078ec0ff */
[C---:B------:R-:W-:Y:S02]  /*1280*/  PRMT R28, R29.reuse, 0xba98, RZ ;  /* 0x0000ba981d1c7816 */ /* 0x040fe400000000ff */
[----:B-1----:R-:W-:-:S02]  /*1290*/  LOP3.LUT R20, R29, 0x20202020, R36, 0x18, !PT ;  /* 0x202020201d147812 */ /* 0x002fc400078e1824 */
[----:B------:R-:W-:Y:S02]  /*12a0*/  LOP3.LUT R27, R32, 0xf0f0f0f, R27, 0xf8, !PT ;  /* 0x0f0f0f0f201b7812 */ /* 0x000fe400078ef81b */
[----:B------:R-:W-:-:S04]  /*12b0*/  PRMT R21, R20, 0xba98, RZ ;  /* 0x0000ba9814157816 */ /* 0x000fc800000000ff */
[C---:B------:R-:W-:Y:S02]  /*12c0*/  LOP3.LUT R20, R21.reuse, 0x80808080, R36, 0x6, !PT ;  /* 0x8080808015147812 */ /* 0x040fe400078e0624 */
[----:B------:R-:W-:Y:S01]  /*12d0*/  LOP3.LUT R21, R21, 0x7f7f7f7f, R28, 0x60, !PT ;  /* 0x7f7f7f7f15157812 */ /* 0x000fe200078e601c */
[C---:B------:R-:W-:Y:S01]  /*12e0*/  VIADD R28, R27.reuse, 0x60606060 ;  /* 0x606060601b1c7836 */ /* 0x040fe20000000000 */
[----:B------:R-:W-:-:S04]  /*12f0*/  PRMT R32, R27, 0xba98, RZ ;  /* 0x0000ba981b207816 */ /* 0x000fc800000000ff */
[----:B------:R-:W-:Y:S01]  /*1300*/  LOP3.LUT R29, R27, 0x20202020, R28, 0x18, !PT ;  /* 0x202020201b1d7812 */ /* 0x000fe200078e181c */
[----:B------:R-:W-:-:S03]  /*1310*/  IMAD.U32 R27, RZ, RZ, UR5 ;  /* 0x00000005ff1b7e24 */ /* 0x000fc6000f8e00ff */
[----:B------:R-:W-:Y:S01]  /*1320*/  PRMT R29, R29, 0xba98, RZ ;  /* 0x0000ba981d1d7816 */ /* 0x000fe200000000ff */
[----:B------:R-:W-:-:S03]  /*1330*/  IMAD R27, R27, 0x4, R14 ;  /* 0x000000041b1b7824 */ /* 0x000fc600078e020e */
[----:B----4-:R-:W-:Y:S02]  /*1340*/  LOP3.LUT R34, R29, 0x80808080, R28, 0x6, !PT ;  /* 0x808080801d227812 */ /* 0x010fe400078e061c */
[----:B------:R-:W-:Y:S01]  /*1350*/  LOP3.LUT R28, R20, R21, RZ, 0xfc, !PT ;  /* 0x00000015141c7212 */ /* 0x000fe200078efcff */
[----:B------:R-:W-:-:S03]  /*1360*/  IMAD.WIDE.U32 R20, R27, 0xd2, R18 ;  /* 0x000000d21b147825 */ /* 0x000fc600078e0012 */
[----:B------:R-:W-:-:S04]  /*1370*/  IADD3 R36, P0, PT, R8, R20, RZ ;  /* 0x0000001408247210 */ /* 0x000fc80007f1e0ff */
[----:B------:R-:W-:Y:S01]  /*1380*/  IADD3.X R37, PT, PT, RZ, R21, RZ, P0, !PT ;  /* 0x00000015ff257210 */ /* 0x000fe200007fe4ff */
[----:B------:R0:W-:Y:S04]  /*1390*/  STS [R25+0x40], R28 ;  /* 0x0000401c19007388 */ /* 0x0001e80000000800 */
[----:B------:R-:W4:Y:S01]  /*13a0*/  LDG.E.U16.CONSTANT R27, desc[UR20][R36.64+0x2] ;  /* 0x00000214241b7981 */ /* 0x000f22000c1e9500 */
[----:B------:R-:W-:-:S03]  /*13b0*/  LOP3.LUT R29, R29, 0x7f7f7f7f, R32, 0x60, !PT ;  /* 0x7f7f7f7f1d1d7812 */ /* 0x000fc600078e6020 */
[----:B0-----:R0:W4:Y:S01]  /*13c0*/  LDG.E.U16.CONSTANT R28, desc[UR20][R36.64] ;  /* 0x00000014241c7981 */ /* 0x001122000c1e9500 */
[----:B------:R-:W-:Y:S02]  /*13d0*/  LOP3.LUT R34, R34, R29, RZ, 0xfc, !PT ;  /* 0x0000001d22227212 */ /* 0x000fe400078efcff */
[----:B0-----:R-:W-:-:S05]  /*13e0*/  IADD3 R36, P0, PT, R24, R20, RZ ;  /* 0x0000001418247210 */ /* 0x001fca0007f1e0ff */
[----:B------:R-:W-:-:S05]  /*13f0*/  IMAD.X R37, RZ, RZ, R21, P0 ;  /* 0x000000ffff257224 */ /* 0x000fca00000e0615 */
[----:B------:R-:W5:Y:S04]  /*1400*/  LDG.E.U16.CONSTANT R29, desc[UR20][R36.64+0x80] ;  /* 0x00008014241d7981 */ /* 0x000f68000c1e9500 */
[----:B------:R-:W5:Y:S01]  /*1410*/  LDG.E.U16.CONSTANT R32, desc[UR20][R36.64+0x82] ;  /* 0x0000821424207981 */ /* 0x000f62000c1e9500 */
[----:B------:R-:W-:-:S05]  /*1420*/  LOP3.LUT R20, R3, 0x1f, RZ, 0xc0, !PT ;  /* 0x0000001f03147812 */ /* 0x000fca00078ec0ff */
[----:B------:R-:W-:Y:S01]  /*1430*/  IMAD R21, R20, UR5, RZ ;  /* 0x0000000514157c24 */ /* 0x000fe2000f8e02ff */
[----:B------:R0:W-:Y:S01]  /*1440*/  STS [R25], R34 ;  /* 0x0000002219007388 */ /* 0x0001e20000000800 */
[----:B--2---:R-:W-:Y:S02]  /*1450*/  IMAD R30, R30, 0x10000, R35 ;  /* 0x000100001e1e7824 */ /* 0x004fe400078e0223 */
[----:B---3--:R-:W-:-:S03]  /*1460*/  IMAD R33, R33, 0x10000, R31 ;  /* 0x0001000021217824 */ /* 0x008fc600078e021f */
[----:B------:R-:W-:Y:S02]  /*1470*/  SHF.R.U32.HI R31, RZ, 0x4, R30 ;  /* 0x00000004ff1f7819 */ /* 0x000fe4000001161e */
[----:B------:R-:W-:Y:S01]  /*1480*/  SHF.R.S32.HI R33, RZ, R6, R33 ;  /* 0x00000006ff217219 */ /* 0x000fe20000011421 */
[----:B------:R-:W-:-:S03]  /*1490*/  IMAD.SHL.U32 R35, R3, 0x4, RZ ;  /* 0x0000000403237824 */ /* 0x000fc600078e00ff */
[----:B------:R-:W-:-:S04]  /*14a0*/  LOP3.LUT R20, R33, 0x30303030, RZ, 0xc0, !PT ;  /* 0x3030303021147812 */ /* 0x000fc800078ec0ff */
[----:B------:R-:W-:Y:S01]  /*14b0*/  LOP3.LUT R31, R20, 0xf0f0f0f, R31, 0xf8, !PT ;  /* 0x0f0f0f0f141f7812 */ /* 0x000fe200078ef81f */
[----:B------:R-:W-:Y:S01]  /*14c0*/  IMAD.WIDE.U32 R20, R21, 0xd2, R18 ;  /* 0x000000d215147825 */ /* 0x000fe200078e0012 */
[----:B------:R-:W-:-:S03]  /*14d0*/  LOP3.LUT R35, R35, 0xc, RZ, 0xc0, !PT ;  /* 0x0000000c23237812 */ /* 0x000fc600078ec0ff */
[----:B------:R-:W-:Y:S02]  /*14e0*/  IMAD.WIDE.U32 R18, R23, 0xd2, R18 ;  /* 0x000000d217127825 */ /* 0x000fe400078e0012 */
[----:B------:R1:W2:Y:S01]  /*14f0*/  LDG.E.U16.CONSTANT R20, desc[UR20][R20.64+0xd0] ;  /* 0x0000d01414147981 */ /* 0x0002a2000c1e9500 */
[----:B------:R-:W-:Y:S01]  /*1500*/  IADD3 R18, P0, PT, R35, R18, RZ ;  /* 0x0000001223127210 */ /* 0x000fe20007f1e0ff */
[----:B------:R-:W-:-:S05]  /*1510*/  IMAD.SHL.U32 R35, R33, 0x10, RZ ;  /* 0x0000001021237824 */ /* 0x000fca00078e00ff */
[----:B------:R-:W-:-:S04]  /*1520*/  LOP3.LUT R35, R35, 0x30303030, RZ, 0xc0, !PT ;  /* 0x3030303023237812 */ /* 0x000fc800078ec0ff */
[----:B------:R-:W-:Y:S01]  /*1530*/  LOP3.LUT R30, R35, 0xf0f0f0f, R30, 0xf8, !PT ;  /* 0x0f0f0f0f231e7812 */ /* 0x000fe200078ef81e */
[----:B------:R-:W-:Y:S02]  /*1540*/  VIADD R35, R31, 0x60606060 ;  /* 0x606060601f237836 */ /* 0x000fe40000000000 */
[----:B------:R-:W-:-:S03]  /*1550*/  IMAD.X R19, RZ, RZ, R19, P0 ;  /* 0x000000ffff137224 */ /* 0x000fc600000e0613 */
[C---:B-1----:R-:W-:Y:S02]  /*1560*/  LOP3.LUT R21, R31.reuse, 0x20202020, R35, 0x18, !PT ;  /* 0x202020201f157812 */ /* 0x042fe400078e1823 */
[----:B------:R-:W-:Y:S01]  /*1570*/  PRMT R31, R31, 0xba98, RZ ;  /* 0x0000ba981f1f7816 */ /* 0x000fe200000000ff */
[----:B------:R-:W3:Y:S04]  /*1580*/  LDG.E.U16.CONSTANT R33, desc[UR20][R18.64+0xc0] ;  /* 0x0000c01412217981 */ /* 0x000ee8000c1e9500 */
[----:B------:R1:W3:Y:S01]  /*1590*/  LDG.E.U16.CONSTANT R36, desc[UR20][R18.64+0xc2] ;  /* 0x0000c21412247981 */ /* 0x0002e2000c1e9500 */
[----:B----4-:R-:W-:Y:S01]  /*15a0*/  IMAD R27, R27, 0x10000, R28 ;  /* 0x000100001b1b7824 */ /* 0x010fe200078e021c */
[----:B------:R-:W-:-:S04]  /*15b0*/  PRMT R28, R21, 0xba98, RZ ;  /* 0x0000ba98151c7816 */ /* 0x000fc800000000ff */
[C---:B-1----:R-:W-:Y:S02]  /*15c0*/  LOP3.LUT R19, R28.reuse, 0x80808080, R35, 0x6, !PT ;  /* 0x808080801c137812 */ /* 0x042fe400078e0623 */
[----:B------:R-:W-:Y:S02]  /*15d0*/  LOP3.LUT R28, R28, 0x7f7f7f7f, R31, 0x60, !PT ;  /* 0x7f7f7f7f1c1c7812 */ /* 0x000fe400078e601f */
[----:B------:R-:W-:Y:S01]  /*15e0*/  SHF.R.U32.HI R18, RZ, 0x4, R27 ;  /* 0x00000004ff127819 */ /* 0x000fe2000001161b */
[----:B-----5:R-:W-:-:S05]  /*15f0*/  IMAD R29, R32, 0x10000, R29 ;  /* 0x00010000201d7824 */ /* 0x020fca00078e021d */
[----:B------:R-:W-:Y:S01]  /*1600*/  SHF.R.S32.HI R21, RZ, R6, R29 ;  /* 0x00000006ff157219 */ /* 0x000fe2000001141d */
[----:B------:R-:W-:-:S03]  /*1610*/  VIADD R29, R30, 0x60606060 ;  /* 0x606060601e1d7836 */ /* 0x000fc60000000000 */
[----:B------:R-:W-:-:S04]  /*1620*/  LOP3.LUT R31, R21, 0x30303030, RZ, 0xc0, !PT ;  /* 0x30303030151f7812 */ /* 0x000fc800078ec0ff */
[----:B------:R-:W-:Y:S02]  /*1630*/  LOP3.LUT R18, R31, 0xf0f0f0f, R18, 0xf8, !PT ;  /* 0x0f0f0f0f1f127812 */ /* 0x000fe400078ef812 */
[----:B------:R-:W-:-:S04]  /*1640*/  LOP3.LUT R31, R30, 0x20202020, R29, 0x18, !PT ;  /* 0x202020201e1f7812 */ /* 0x000fc800078e181d */
[----:B------:R-:W-:Y:S02]  /*1650*/  PRMT R32, R31, 0xba98, RZ ;  /* 0x0000ba981f207816 */ /* 0x000fe400000000ff */
[----:B------:R-:W-:Y:S02]  /*1660*/  PRMT R31, R30, 0xba98, RZ ;  /* 0x0000ba981e1f7816 */ /* 0x000fe400000000ff */
[----:B------:R-:W-:Y:S02]  /*1670*/  LOP3.LUT R29, R32, 0x80808080, R29, 0x6, !PT ;  /* 0x80808080201d7812 */ /* 0x000fe400078e061d */
[----:B------:R-:W-:Y:S01]  /*1680*/  LOP3.LUT R30, R19, R28, RZ, 0xfc, !PT ;  /* 0x0000001c131e7212 */ /* 0x000fe200078efcff */
[----:B------:R-:W-:Y:S01]  /*1690*/  VIADD R19, R18, 0x60606060 ;  /* 0x6060606012137836 */ /* 0x000fe20000000000 */
[----:B------:R-:W-:Y:S01]  /*16a0*/  LOP3.LUT R32, R32, 0x7f7f7f7f, R31, 0x60, !PT ;  /* 0x7f7f7f7f20207812 */ /* 0x000fe200078e601f */
[----:B------:R-:W-:-:S03]  /*16b0*/  IMAD.SHL.U32 R21, R21, 0x10, RZ ;  /* 0x0000001015157824 */ /* 0x000fc600078e00ff */
[----:B------:R-:W-:Y:S02]  /*16c0*/  LOP3.LUT R32, R29, R32, RZ, 0xfc, !PT ;  /* 0x000000201d207212 */ /* 0x000fe400078efcff */
[C---:B------:R-:W-:Y:S02]  /*16d0*/  LOP3.LUT R29, R18.reuse, 0x20202020, R19, 0x18, !PT ;  /* 0x20202020121d7812 */ /* 0x040fe400078e1813 */
[----:B------:R-:W-:Y:S02]  /*16e0*/  LOP3.LUT R28, R21, 0x30303030, RZ, 0xc0, !PT ;  /* 0x30303030151c7812 */ /* 0x000fe400078ec0ff */
[----:B------:R-:W-:Y:S02]  /*16f0*/  PRMT R29, R29, 0xba98, RZ ;  /* 0x0000ba981d1d7816 */ /* 0x000fe400000000ff */
[----:B------:R-:W-:Y:S02]  /*1700*/  PRMT R18, R18, 0xba98, RZ ;  /* 0x0000ba9812127816 */ /* 0x000fe400000000ff */
[----:B------:R-:W-:-:S02]  /*1710*/  LOP3.LUT R27, R28, 0xf0f0f0f, R27, 0xf8, !PT ;  /* 0x0f0f0f0f1c1b7812 */ /* 0x000fc400078ef81b */
[C---:B0-----:R-:W-:Y:S01]  /*1720*/  LOP3.LUT R34, R29.reuse, 0x80808080, R19, 0x6, !PT ;  /* 0x808080801d227812 */ /* 0x041fe200078e0613 */
[----:B------:R-:W-:Y:S01]  /*1730*/  IMAD.U32 R19, RZ, RZ, UR4 ;  /* 0x00000004ff137e24 */ /* 0x000fe2000f8e00ff */
[----:B------:R-:W-:Y:S01]  /*1740*/  LOP3.LUT R21, R29, 0x7f7f7f7f, R18, 0x60, !PT ;  /* 0x7f7f7f7f1d157812 */ /* 0x000fe200078e6012 */
[----:B------:R-:W-:Y:S02]  /*1750*/  VIADD R18, R27, 0x60606060 ;  /* 0x606060601b127836 */ /* 0x000fe40000000000 */
[----:B------:R-:W-:-:S03]  /*1760*/  IMAD R28, R19, 0x8, R22 ;  /* 0x00000008131c7824 */ /* 0x000fc600078e0216 */
[--C-:B------:R-:W-:Y:S02]  /*1770*/  LOP3.LUT R19, R27, 0x20202020, R18.reuse, 0x18, !PT ;  /* 0x202020201b137812 */ /* 0x100fe400078e1812 */
[----:B------:R-:W-:Y:S02]  /*1780*/  LEA.HI R29, R3, R28, RZ, 0x1d ;  /* 0x0000001c031d7211 */ /* 0x000fe400078fe8ff */
[----:B------:R-:W-:Y:S02]  /*1790*/  PRMT R19, R19, 0xba98, RZ ;  /* 0x0000ba9813137816 */ /* 0x000fe400000000ff */
[----:B------:R-:W-:Y:S02]  /*17a0*/  PRMT R28, R27, 0xba98, RZ ;  /* 0x0000ba981b1c7816 */ /* 0x000fe400000000ff */
[C---:B------:R-:W-:Y:S02]  /*17b0*/  LOP3.LUT R27, R19.reuse, 0x80808080, R18, 0x6, !PT ;  /* 0x80808080131b7812 */ /* 0x040fe400078e0612 */
[----:B------:R-:W-:Y:S01]  /*17c0*/  LOP3.LUT R31, R19, 0x7f7f7f7f, R28, 0x60, !PT ;  /* 0x7f7f7f7f131f7812 */ /* 0x000fe200078e601c */
[----:B------:R-:W-:-:S05]  /*17d0*/  IMAD.U32 R19, RZ, RZ, UR4 ;  /* 0x00000004ff137e24 */ /* 0x000fca000f8e00ff */
[----:B------:R-:W-:Y:S01]  /*17e0*/  LEA R18, R19, R4, 0x3 ;  /* 0x0000000413127211 */ /* 0x000fe200078e18ff */
[----:B------:R-:W-:-:S04]  /*17f0*/  IMAD.MOV.U32 R19, RZ, RZ, 0x24 ;  /* 0x00000024ff137424 */ /* 0x000fc800078e00ff */
[----:B------:R-:W-:-:S04]  /*1800*/  IMAD.WIDE.U32 R18, R18, R19, UR18 ;  /* 0x0000001212127e25 */ /* 0x000fc8000f8e0013 */
[----:B------:R-:W-:Y:S02]  /*1810*/  IMAD.WIDE R28, R29, 0x24, R16 ;  /* 0x000000241d1c7825 */ /* 0x000fe400078e0210 */
[----:B------:R-:W4:Y:S04]  /*1820*/  LDG.E.U16.CONSTANT R18, desc[UR20][R18.64] ;  /* 0x0000001412127981 */ /* 0x000f28000c1e9500 */
[----:B------:R-:W5:Y:S01]  /*1830*/  LDG.E.CONSTANT R29, desc[UR20][R28.64+0x4] ;  /* 0x000004141c1d7981 */ /* 0x000f62000c1e9900 */
[----:B------:R-:W-:Y:S02]  /*1840*/  LOP3.LUT R21, R34, R21, RZ, 0xfc, !PT ;  /* 0x0000001522157212 */ /* 0x000fe400078efcff */
[----:B------:R-:W-:Y:S01]  /*1850*/  LOP3.LUT R34, R27, R31, RZ, 0xfc, !PT ;  /* 0x0000001f1b227212 */ /* 0x000fe200078efcff */
[----:B------:R-:W-:Y:S04]  /*1860*/  STS [R25+0x1080], R30 ;  /* 0x0010801e19007388 */ /* 0x000fe80000000800 */
[----:B------:R-:W-:Y:S04]  /*1870*/  STS [R25+0x1040], R32 ;  /* 0x0010402019007388 */ /* 0x000fe80000000800 */
[----:B------:R-:W-:Y:S04]  /*1880*/  STS [R25+0x1490], R21 ;  /* 0x0014901519007388 */ /* 0x000fe80000000800 */
[----:B------:R-:W-:Y:S01]  /*1890*/  STS [R25+0x1450], R34 ;  /* 0x0014502219007388 */ /* 0x000fe20000000800 */
[----:B--2---:R-:W-:-:S05]  /*18a0*/  HADD2.F32 R27, -RZ, R20.H0_H0 ;  /* 0x20000014ff1b7230 */ /* 0x004fca0000004100 */
[----:B------:R-:W-:Y:S01]  /*18b0*/  STS [R8+UR9], R27 ;  /* 0x0000001b08007988 */ /* 0x000fe20008000809 */
[----:B---3--:R-:W-:-:S05]  /*18c0*/  IMAD R33, R36, 0x10000, R33 ;  /* 0x0001000024217824 */ /* 0x008fca00078e0221 */
[----:B------:R-:W-:Y:S01]  /*18d0*/  STS [R2], R33 ;  /* 0x0000002102007388 */ /* 0x000fe20000000800 */
[----:B----4-:R-:W-:-:S03]  /*18e0*/  HADD2.F32 R36, -RZ, R18.H0_H0 ;  /* 0x20000012ff247230 */ /* 0x010fc60000004100 */
[----:B-----5:R-:W-:Y:S04]  /*18f0*/  STS [R10+UR12], R29 ;  /* 0x0000001d0a007988 */ /* 0x020fe8000800080c */
[----:B------:R-:W-:Y:S01]  /*1900*/  STS [R9+UR13], R36 ;  /* 0x0000002409007988 */ /* 0x000fe2000800080d */
        /* <DEDUP_REMOVED lines=11> */
[----:B------:R-:W-:Y:S01]  /*19c0*/  LDS R29, [R15+0xc] ;  /* 0x00000c000f1d7984 */ /* 0x000fe20000000800 */
[----:B0-----:R-:W-:-:S03]  /*19d0*/  IDP.4A.S8.S8 R18, R18, R19, RZ ;  /* 0x0000001312127226 */ /* 0x001fc600000006ff */
[----:B------:R-:W0:Y:S04]  /*19e0*/  LDS R34, [R5+UR12+0xc] ;  /* 0x00000c0c05227984 */ /* 0x000e280008000800 */
[----:B------:R-:W-:Y:S01]  /*19f0*/  LDS R19, [R5+UR12+0x1c] ;  /* 0x00001c0c05137984 */ /* 0x000fe20008000800 */
[----:B-1----:R-:W-:-:S03]  /*1a00*/  IDP.4A.S8.S8 R30, R31, R30, R18 ;  /* 0x0000001e1f1e7226 */ /* 0x002fc60000000612 */
[----:B------:R-:W-:Y:S04]  /*1a10*/  LDS R33, [R15+0x28] ;  /* 0x000028000f217984 */ /* 0x000fe80000000800 */
[----:B------:R-:W-:Y:S01]  /*1a20*/  LDS R31, [R15+0x18] ;  /* 0x000018000f1f7984 */ /* 0x000fe20000000800 */
[----:B--2---:R-:W-:-:S03]  /*1a30*/  IDP.4A.S8.S8 R35, R32, R35, RZ ;  /* 0x0000002320237226 */ /* 0x004fc600000006ff */
[----:B------:R-:W-:Y:S04]  /*1a40*/  LDS R18, [R15+0x1c] ;  /* 0x00001c000f127984 */ /* 0x000fe80000000800 */
[----:B------:R-:W1:Y:S01]  /*1a50*/  LDS R32, [R5+UR12+0x18] ;  /* 0x0000180c05207984 */ /* 0x000e620008000800 */
[----:B---3--:R-:W-:-:S03]  /*1a60*/  IDP.4A.S8.S8 R35, R28, R21, R35 ;  /* 0x000000151c237226 */ /* 0x008fc60000000623 */
[----:B------:R-:W-:Y:S04]  /*1a70*/  LDS R36, [R5+UR12+0x28] ;  /* 0x0000280c05247984 */ /* 0x000fe80008000800 */
[----:B------:R-:W-:Y:S01]  /*1a80*/  LDS R28, [R5+UR12+0x20] ;  /* 0x0000200c051c7984 */ /* 0x000fe20008000800 */
[----:B----4-:R-:W-:-:S03]  /*1a90*/  IDP.4A.S8.S8 R20, R20, R27, R30 ;  /* 0x0000001b14147226 */ /* 0x010fc6000000061e */
[----:B------:R-:W-:Y:S04]  /*1aa0*/  LDS R21, [R5+UR12+0x24] ;  /* 0x0000240c05157984 */ /* 0x000fe80008000800 */
[----:B------:R-:W2:Y:S01]  /*1ab0*/  LDS R27, [R15+0x20] ;  /* 0x000020000f1b7984 */ /* 0x000ea20000000800 */
[----:B0-----:R-:W-:-:S03]  /*1ac0*/  IDP.4A.S8.S8 R20, R29, R34, R20 ;  /* 0x000000221d147226 */ /* 0x001fc60000000614 */
[----:B------:R-:W0:Y:S04]  /*1ad0*/  LDS R30, [R15+0x24] ;  /* 0x000024000f1e7984 */ /* 0x000e280000000800 */
[----:B------:R-:W-:Y:S04]  /*1ae0*/  LDS R29, [R5+UR12+0x30] ;  /* 0x0000300c051d7984 */ /* 0x000fe80008000800 */
[----:B------:R-:W-:Y:S04]  /*1af0*/  LDS R34, [R15+0x34] ;  /* 0x000034000f227984 */ /* 0x000fe80000000800 */
[----:B------:R-:W-:Y:S01]  /*1b00*/  LDS R37, [R5+UR12+0x58] ;  /* 0x0000580c05257984 */ /* 0x000fe20008000800 */
[----:B-1----:R-:W-:-:S03]  /*1b10*/  IDP.4A.S8.S8 R31, R31, R32, R35 ;  /* 0x000000201f1f7226 */ /* 0x002fc60000000623 */
[----:B------:R-:W1:Y:S01]  /*1b20*/  LDS R32, [R15+0x30] ;  /* 0x000030000f207984 */ /* 0x000e620000000800 */
[----:B------:R-:W-:-:S03]  /*1b30*/  IDP.4A.S8.S8 R18, R18, R19, R31 ;  /* 0x0000001312127226 */ /* 0x000fc6000000061f */
[----:B------:R-:W3:Y:S04]  /*1b40*/  LDS R31, [R5+UR12+0x34] ;  /* 0x0000340c051f7984 */ /* 0x000ee80008000800 */
[----:B------:R-:W4:Y:S01]  /*1b50*/  LDS.U16 R19, [R12] ;  /* 0x000000000c137984 */ /* 0x000f220000000400 */
[----:B--2---:R-:W-:-:S03]  /*1b60*/  IDP.4A.S8.S8 R27, R27, R28, RZ ;  /* 0x0000001c1b1b7226 */ /* 0x004fc600000006ff */
[----:B------:R-:W-:Y:S01]  /*1b70*/  LDS R28, [R5+UR12+0x38] ;  /* 0x0000380c051c7984 */ /* 0x000fe20008000800 */
[----:B0-----:R-:W-:-:S03]  /*1b80*/  IDP.4A.S8.S8 R27, R30, R21, R27 ;  /* 0x000000151e1b7226 */ /* 0x001fc6000000061b */
[----:B------:R-:W0:Y:S04]  /*1b90*/  LDS R21, [R15+0x38] ;  /* 0x000038000f157984 */ /* 0x000e280000000800 */
[----:B------:R-:W-:Y:S01]  /*1ba0*/  LDS R30, [R15+0x40] ;  /* 0x000040000f1e7984 */ /* 0x000fe20000000800 */
[----:B-1----:R-:W-:-:S03]  /*1bb0*/  IDP.4A.S8.S8 R29, R32, R29, RZ ;  /* 0x0000001d201d7226 */ /* 0x002fc600000006ff */
[----:B------:R-:W-:Y:S01]  /*1bc0*/  LDS R32, [R5+UR12+0x3c] ;  /* 0x00003c0c05207984 */ /* 0x000fe20008000800 */
[----:B---3--:R-:W-:Y:S02]  /*1bd0*/  IDP.4A.S8.S8 R35, R34, R31, R29 ;  /* 0x0000001f22237226 */ /* 0x008fe4000000061d */
[----:B------:R-:W-:Y:S01]  /*1be0*/  IDP.4A.S8.S8 R31, R33, R36, R27 ;  /* 0x00000024211f7226 */ /* 0x000fe2000000061b */
[----:B------:R-:W-:Y:S04]  /*1bf0*/  LDS R34, [R15+0x2c] ;  /* 0x00002c000f227984 */ /* 0x000fe80000000800 */
[----:B------:R-:W1:Y:S01]  /*1c00*/  LDS R33, [R5+UR12+0x2c] ;  /* 0x00002c0c05217984 */ /* 0x000e620008000800 */
[C---:B----4-:R-:W-:Y:S02]  /*1c10*/  PRMT R27, R19.reuse, 0x8880, RZ ;  /* 0x00008880131b7816 */ /* 0x050fe400000000ff */
[----:B------:R-:W-:Y:S01]  /*1c20*/  PRMT R19, R19, 0x9991, RZ ;  /* 0x0000999113137816 */ /* 0x000fe200000000ff */
[----:B------:R-:W-:Y:S02]  /*1c30*/  LDS R36, [R5+UR12+0x50] ;  /* 0x0000500c05247984 */ /* 0x000fe40008000800 */
[----:B------:R-:W-:-:S02]  /*1c40*/  IMAD R27, R20, R27, RZ ;  /* 0x0000001b141b7224 */ /* 0x000fc400078e02ff */
[----:B------:R-:W2:Y:S01]  /*1c50*/  LDS R29, [R15+0x3c] ;  /* 0x00003c000f1d7984 */ /* 0x000ea20000000800 */
[----:B0-----:R-:W-:Y:S02]  /*1c60*/  IDP.4A.S8.S8 R35, R21, R28, R35 ;  /* 0x0000001c15237226 */ /* 0x001fe40000000623 */
[----:B------:R-:W-:Y:S01]  /*1c70*/  IMAD R27, R18, R19, R27 ;  /* 0x00000013121b7224 */ /* 0x000fe200078e021b */
[----:B------:R-:W0:Y:S04]  /*1c80*/  LDS R21, [R5+UR12+0x40] ;  /* 0x0000400c05157984 */ /* 0x000e280008000800 */
[----:B------:R-:W-:Y:S04]  /*1c90*/  LDS R19, [R15+0x54] ;  /* 0x000054000f137984 */ /* 0x000fe80000000800 */
[----:B------:R-:W-:Y:S04]  /*1ca0*/  LDS R18, [R5+UR12+0x54] ;  /* 0x0000540c05127984 */ /* 0x000fe80008000800 */
[----:B------:R-:W-:Y:S01]  /*1cb0*/  LDS R20, [R5+UR12+0x44] ;  /* 0x0000440c05147984 */ /* 0x000fe20008000800 */
[----:B-1----:R-:W-:-:S03]  /*1cc0*/  IDP.4A.S8.S8 R28, R34, R33, R31 ;  /* 0x00000021221c7226 */ /* 0x002fc6000000061f */
[----:B------:R-:W1:Y:S04]  /*1cd0*/  LDS R31, [R15+0x50] ;  /* 0x000050000f1f7984 */ /* 0x000e680000000800 */
[----:B------:R-:W3:Y:S01]  /*1ce0*/  LDS R34, [R15+0x44] ;  /* 0x000044000f227984 */ /* 0x000ee20000000800 */
[----:B--2---:R-:W-:-:S03]  /*1cf0*/  IDP.4A.S8.S8 R29, R29, R32, R35 ;  /* 0x000000201d1d7226 */ /* 0x004fc60000000623 */
[----:B------:R-:W-:Y:S04]  /*1d00*/  LDS R32, [R15+0x48] ;  /* 0x000048000f207984 */ /* 0x000fe80000000800 */
[----:B------:R-:W2:Y:S01]  /*1d10*/  LDS R33, [R5+UR12+0x48] ;  /* 0x0000480c05217984 */ /* 0x000ea20008000800 */
[----:B0-----:R-:W-:Y:S02]  /*1d20*/  IDP.4A.S8.S8 R21, R30, R21, RZ ;  /* 0x000000151e157226 */ /* 0x001fe400000006ff */
[----:B-1----:R-:W-:Y:S02]  /*1d30*/  IDP.4A.S8.S8 R31, R31, R36, RZ ;  /* 0x000000241f1f7226 */ /* 0x002fe400000006ff */
[----:B------:R-:W0:Y:S02]  /*1d40*/  LDS R36, [R15+0x58] ;  /* 0x000058000f247984 */ /* 0x000e240000000800 */
[----:B------:R-:W-:-:S02]  /*1d50*/  IDP.4A.S8.S8 R35, R19, R18, R31 ;  /* 0x0000001213237226 */ /* 0x000fc4000000061f */
[----:B------:R-:W-:-:S04]  /*1d60*/  IMAD.U32 R19, RZ, RZ, UR4 ;  /* 0x00000004ff137e24 */ /* 0x000fc8000f8e00ff */
[----:B------:R-:W-:Y:S02]  /*1d70*/  IMAD R18, R19, 0x8, R4 ;  /* 0x0000000813127824 */ /* 0x000fe400078e0204 */
[----:B------:R-:W-:Y:S02]  /*1d80*/  IMAD.MOV.U32 R19, RZ, RZ, 0x24 ;  /* 0x00000024ff137424 */ /* 0x000fe400078e00ff */
[----:B------:R-:W-:-:S04]  /*1d90*/  VIADD R18, R18, 0x4 ;  /* 0x0000000412127836 */ /* 0x000fc80000000000 */
[----:B------:R-:W-:-:S05]  /*1da0*/  IMAD.WIDE.U32 R18, R18, R19, UR18 ;  /* 0x0000001212127e25 */ /* 0x000fca000f8e0013 */
[----:B------:R1:W4:Y:S01]  /*1db0*/  LDG.E.U16.CONSTANT R30, desc[UR20][R18.64] ;  /* 0x00000014121e7981 */ /* 0x000322000c1e9500 */
[----:B---3--:R-:W-:Y:S02]  /*1dc0*/  IDP.4A.S8.S8 R34, R34, R20, R21 ;  /* 0x0000001422227226 */ /* 0x008fe40000000615 */
[----:B------:R-:W-:-:S04]  /*1dd0*/  IMAD.U32 R21, RZ, RZ, UR4 ;  /* 0x00000004ff157e24 */ /* 0x000fc8000f8e00ff */
[----:B------:R-:W-:Y:S02]  /*1de0*/  IMAD R20, R21, 0x8, R22 ;  /* 0x0000000815147824 */ /* 0x000fe400078e0216 */
[----:B------:R-:W-:Y:S01]  /*1df0*/  VIADD R21, R3, 0x20 ;  /* 0x0000002003157836 */ /* 0x000fe20000000000 */
[----:B-1----:R-:W-:Y:S04]  /*1e00*/  LDS.U16 R19, [R12+0x4] ;  /* 0x000004000c137984 */ /* 0x002fe80000000400 */
[----:B------:R-:W-:Y:S01]  /*1e10*/  LEA.HI R21, R21, R20, RZ, 0x1d ;  /* 0x0000001415157211 */ /* 0x000fe200078fe8ff */
[----:B--2---:R-:W-:Y:S02]  /*1e20*/  IDP.4A.S8.S8 R32, R32, R33, R34 ;  /* 0x0000002120207226 */ /* 0x004fe40000000622 */
[----:B------:R-:W-:Y:S02]  /*1e30*/  LDS R33, [R15+0x4c] ;  /* 0x00004c000f217984 */ /* 0x000fe40000000800 */
[----:B------:R-:W-:-:S02]  /*1e40*/  IMAD.WIDE R20, R21, 0x24, R16 ;  /* 0x0000002415147825 */ /* 0x000fc400078e0210 */
[----:B------:R-:W1:Y:S04]  /*1e50*/  LDS R34, [R5+UR12+0x4c] ;  /* 0x00004c0c05227984 */ /* 0x000e680008000800 */
[----:B------:R2:W3:Y:S01]  /*1e60*/  LDG.E.CONSTANT R31, desc[UR20][R20.64+0x4] ;  /* 0x00000414141f7981 */ /* 0x0004e2000c1e9900 */
[----:B0-----:R-:W-:-:S03]  /*1e70*/  IDP.4A.S8.S8 R35, R36, R37, R35 ;  /* 0x0000002524237226 */ /* 0x001fc60000000623 */
[----:B------:R-:W-:Y:S01]  /*1e80*/  LDS R36, [R5+UR12+0x5c] ;  /* 0x00005c0c05247984 */ /* 0x000fe20008000800 */
[----:B-1----:R-:W-:-:S03]  /*1e90*/  IDP.4A.S8.S8 R32, R33, R34, R32 ;  /* 0x0000002221207226 */ /* 0x002fc60000000620 */
[----:B------:R-:W0:Y:S04]  /*1ea0*/  LDS.U16 R33, [R12+0x2] ;  /* 0x000002000c217984 */ /* 0x000e280000000400 */
[----:B------:R-:W1:Y:S01]  /*1eb0*/  LDS R34, [R15+0x5c] ;  /* 0x00005c000f227984 */ /* 0x000e620000000800 */
[----:B--2---:R-:W-:Y:S02]  /*1ec0*/  PRMT R20, R19, 0x9991, RZ ;  /* 0x0000999113147816 */ /* 0x004fe400000000ff */
[C---:B0-----:R-:W-:Y:S02]  /*1ed0*/  PRMT R21, R33.reuse, 0x8880, RZ ;  /* 0x0000888021157816 */ /* 0x041fe400000000ff */
[----:B------:R-:W-:-:S03]  /*1ee0*/  PRMT R33, R33, 0x9991, RZ ;  /* 0x0000999121217816 */ /* 0x000fc600000000ff */
[----:B------:R-:W-:Y:S01]  /*1ef0*/  IMAD R28, R28, R21, RZ ;  /* 0x000000151c1c7224 */ /* 0x000fe200078e02ff */
[----:B------:R-:W-:Y:S01]  /*1f00*/  PRMT R21, R19, 0x8880, RZ ;  /* 0x0000888013157816 */ /* 0x000fe200000000ff */
[----:B------:R-:W-:Y:S02]  /*1f10*/  IMAD.MOV.U32 R19, RZ, RZ, R33 ;  /* 0x000000ffff137224 */ /* 0x000fe400078e0021 */
[----:B-1----:R-:W-:Y:S01]  /*1f20*/  IDP.4A.S8.S8 R18, R34, R36, R35 ;  /* 0x0000002422127226 */ /* 0x002fe20000000623 */
[----:B------:R-:W-:Y:S01]  /*1f30*/  LDS R33, [R5+UR12+0x68] ;  /* 0x0000680c05217984 */ /* 0x000fe20008000800 */
[----:B------:R-:W-:Y:S02]  /*1f40*/  IMAD R21, R32, R21, RZ ;  /* 0x0000001520157224 */ /* 0x000fe400078e02ff */
[----:B------:R-:W-:Y:S01]  /*1f50*/  IMAD R29, R29, R19, R28 ;  /* 0x000000131d1d7224 */ /* 0x000fe200078e021c */
[----:B------:R-:W-:Y:S01]  /*1f60*/  LDS R32, [R5+UR12+0x60] ;  /* 0x0000600c05207984 */ /* 0x000fe20008000800 */
[----:B------:R-:W-:-:S03]  /*1f70*/  IMAD R28, R18, R20, R21 ;  /* 0x00000014121c7224 */ /* 0x000fc600078e0215 */
[----:B------:R-:W0:Y:S04]  /*1f80*/  LDS R19, [R15+0x60] ;  /* 0x000060000f137984 */ /* 0x000e280000000800 */
[----:B------:R-:W-:Y:S04]  /*1f90*/  LDS R18, [R15+0x64] ;  /* 0x000064000f127984 */ /* 0x000fe80000000800 */
[----:B------:R-:W1:Y:S04]  /*1fa0*/  LDS R20, [R5+UR12+0x64] ;  /* 0x0000640c05147984 */ /* 0x000e680008000800 */
[----:B------:R-:W-:Y:S04]  /*1fb0*/  LDS R21, [R15+0x70] ;  /* 0x000070000f157984 */ /* 0x000fe80000000800 */
[----:B------:R-:W2:Y:S01]  /*1fc0*/  LDS R34, [R5+UR12+0x70] ;  /* 0x0000700c05227984 */ /* 0x000ea20008000800 */
[----:B0-----:R-:W-:-:S03]  /*1fd0*/  IDP.4A.S8.S8 R19, R19, R32, RZ ;  /* 0x0000002013137226 */ /* 0x001fc600000006ff */
[----:B------:R-:W0:Y:S01]  /*1fe0*/  LDS R32, [R15+0x68] ;  /* 0x000068000f207984 */ /* 0x000e220000000800 */
[----:B-1----:R-:W-:-:S03]  /*1ff0*/  IDP.4A.S8.S8 R19, R18, R20, R19 ;  /* 0x0000001412137226 */ /* 0x002fc60000000613 */
[----:B------:R-:W-:Y:S01]  /*2000*/  LDS R20, [R5+UR12+0x74] ;  /* 0x0000740c05147984 */ /* 0x000fe20008000800 */
[----:B--2---:R-:W-:-:S03]  /*2010*/  IDP.4A.S8.S8 R18, R21, R34, RZ ;  /* 0x0000002215127226 */ /* 0x004fc600000006ff */
[----:B------:R-:W1:Y:S04]  /*2020*/  LDS R21, [R15+0x74] ;  /* 0x000074000f157984 */ /* 0x000e680000000800 */
[----:B------:R-:W-:Y:S01]  /*2030*/  LDS R34, [R13+0x4] ;  /* 0x000004000d227984 */ /* 0x000fe20000000800 */
[----:B0-----:R-:W-:-:S03]  /*2040*/  IDP.4A.S8.S8 R19, R32, R33, R19 ;  /* 0x0000002120137226 */ /* 0x001fc60000000613 */
[----:B------:R-:W-:Y:S04]  /*2050*/  LDS R33, [R15+0x78] ;  /* 0x000078000f217984 */ /* 0x000fe80000000800 */
[----:B------:R-:W0:Y:S01]  /*2060*/  LDS R32, [R5+UR12+0x78] ;  /* 0x0000780c05207984 */ /* 0x000e220008000800 */
[----:B-1----:R-:W-:-:S03]  /*2070*/  IDP.4A.S8.S8 R18, R21, R20, R18 ;  /* 0x0000001415127226 */ /* 0x002fc60000000612 */
[----:B------:R-:W-:Y:S04]  /*2080*/  LDS R20, [R15+0x6c] ;  /* 0x00006c000f147984 */ /* 0x000fe80000000800 */
[----:B------:R-:W1:Y:S01]  /*2090*/  LDS R21, [R5+UR12+0x6c] ;  /* 0x00006c0c05157984 */ /* 0x000e620008000800 */
[----:B0-----:R-:W-:-:S03]  /*20a0*/  IDP.4A.S8.S8 R18, R33, R32, R18 ;  /* 0x0000002021127226 */ /* 0x001fc60000000612 */
[----:B------:R-:W-:Y:S01]  /*20b0*/  LDS R32, [R5+UR12+0x7c] ;  /* 0x00007c0c05207984 */ /* 0x000fe20008000800 */
[----:B-1----:R-:W-:-:S03]  /*20c0*/  IDP.4A.S8.S8 R20, R20, R21, R19 ;  /* 0x0000001514147226 */ /* 0x002fc60000000613 */
[----:B------:R-:W0:Y:S04]  /*20d0*/  LDS.U16 R19, [R12+0x6] ;  /* 0x000006000c137984 */ /* 0x000e280000000400 */
[----:B------:R-:W1:Y:S01]  /*20e0*/  LDS R21, [R15+0x7c] ;  /* 0x00007c000f157984 */ /* 0x000e620000000800 */
[C---:B0-----:R-:W-:Y:S02]  /*20f0*/  PRMT R33, R19.reuse, 0x8880, RZ ;  /* 0x0000888013217816 */ /* 0x041fe400000000ff */
[----:B------:R-:W-:Y:S01]  /*2100*/  PRMT R19, R19, 0x9991, RZ ;  /* 0x0000999113137816 */ /* 0x000fe200000000ff */
[----:B-1----:R-:W-:Y:S02]  /*2110*/  IDP.4A.S8.S8 R32, R21, R32, R18 ;  /* 0x0000002015207226 */ /* 0x002fe40000000612 */
[----:B------:R-:W-:Y:S01]  /*2120*/  IMAD.MOV.U32 R21, RZ, RZ, R33 ;  /* 0x000000ffff157224 */ /* 0x000fe200078e0021 */
[----:B------:R-:W0:Y:S03]  /*2130*/  LDS R18, [R13+0x8] ;  /* 0x000008000d127984 */ /* 0x000e260000000800 */
[----:B------:R-:W-:-:S02]  /*2140*/  IMAD R21, R20, R21, RZ ;  /* 0x0000001514157224 */ /* 0x000fc400078e02ff */
[----:B------:R-:W-:Y:S02]  /*2150*/  IMAD.MOV.U32 R20, RZ, RZ, R19 ;  /* 0x000000ffff147224 */ /* 0x000fe400078e0013 */
[----:B----4-:R-:W-:Y:S01]  /*2160*/  HADD2.F32 R37, -RZ, R30.H0_H0 ;  /* 0x2000001eff257230 */ /* 0x010fe20000004100 */
[----:B------:R-:W1:Y:S01]  /*2170*/  LDS R19, [R13] ;  /* 0x000000000d137984 */ /* 0x000e620000000800 */
[----:B------:R-:W-:-:S03]  /*2180*/  IMAD R32, R32, R20, R21 ;  /* 0x0000001420207224 */ /* 0x000fc600078e0215 */
[----:B------:R-:W2:Y:S04]  /*2190*/  LDS R30, [R13+0xc] ;  /* 0x00000c000d1e7984 */ /* 0x000ea80000000800 */
[----:B------:R-:W-:Y:S01]  /*21a0*/  LDS R21, [R11] ;  /* 0x000000000b157984 */ /* 0x000fe20000000800 */
[----:B------:R-:W-:Y:S06]  /*21b0*/  BAR.SYNC.DEFER_BLOCKING 0x0 ;  /* 0x0000000000007b1d */ /* 0x000fec0000010000 */
[----:B---3--:R-:W-:Y:S04]  /*21c0*/  STS [R10+UR12], R31 ;  /* 0x0000001f0a007988 */ /* 0x008fe8000800080c */
[----:B------:R-:W-:Y:S01]  /*21d0*/  STS [R9+UR13], R37 ;  /* 0x0000002509007988 */ /* 0x000fe2000800080d */
[----:B------:R-:W-:Y:S01]  /*21e0*/  BAR.SYNC.DEFER_BLOCKING 0x0 ;  /* 0x0000000000007b1d */ /* 0x000fe20000010000 */
[----:B------:R-:W-:-:S02]  /*21f0*/  I2FP.F32.S32 R36, R27 ;  /* 0x0000001b00247245 */ /* 0x000fc40000201400 */
[----:B------:R-:W-:-:S03]  /*2200*/  I2FP.F32.S32 R27, R28 ;  /* 0x0000001c001b7245 */ /* 0x000fc60000201400 */
[----:B------:R-:W-:Y:S04]  /*2210*/  LDS R20, [R15+0x80] ;  /* 0x000080000f147984 */ /* 0x000fe80000000800 */
[----:B------:R-:W3:Y:S01]  /*2220*/  LDS R33, [R5+UR12] ;  /* 0x0000000c05217984 */ /* 0x000ee20008000800 */
[----:B0-----:R-:W-:Y:S01]  /*2230*/  FFMA.FTZ R35, R18, R27, RZ ;  /* 0x0000001b12237223 */ /* 0x001fe200000100ff */
[----:B------:R-:W-:Y:S02]  /*2240*/  I2FP.F32.S32 R29, R29 ;  /* 0x0000001d001d7245 */ /* 0x000fe40000201400 */
[----:B------:R-:W-:Y:S01]  /*2250*/  LDS R27, [R15+0x84] ;  /* 0x000084000f1b7984 */ /* 0x000fe20000000800 */
[----:B------:R-:W-:-:S03]  /*2260*/  I2FP.F32.S32 R18, R32 ;  /* 0x0000002000127245 */ /* 0x000fc60000201400 */
[----:B------:R-:W0:Y:S01]  /*2270*/  LDS R28, [R5+UR12+0x4] ;  /* 0x0000040c051c7984 */ /* 0x000e220008000800 */
[----:B-1----:R-:W-:Y:S01]  /*2280*/  FFMA.FTZ R19, R19, R36, RZ ;  /* 0x0000002413137223 */ /* 0x002fe200000100ff */
[----:B--2---:R-:W-:Y:S02]  /*2290*/  FFMA.FTZ R18, R30, R18, R35 ;  /* 0x000000121e127223 */ /* 0x004fe40000010023 */
[----:B------:R-:W-:Y:S01]  /*22a0*/  LDS R30, [R15+0x90] ;  /* 0x000090000f1e7984 */ /* 0x000fe20000000800 */
[----:B------:R-:W-:-:S03]  /*22b0*/  FFMA.FTZ R19, R34, R29, R19 ;  /* 0x0000001d22137223 */ /* 0x000fc60000010013 */
[----:B------:R-:W1:Y:S04]  /*22c0*/  LDS R29, [R5+UR12+0x10] ;  /* 0x0000100c051d7984 */ /* 0x000e680008000800 */
[----:B------:R-:W-:Y:S04]  /*22d0*/  LDS R31, [R15+0x88] ;  /* 0x000088000f1f7984 */ /* 0x000fe80000000800 */
[----:B------:R-:W2:Y:S04]  /*22e0*/  LDS R32, [R5+UR12+0x8] ;  /* 0x0000080c05207984 */ /* 0x000ea80008000800 */
[----:B------:R-:W-:Y:S04]  /*22f0*/  LDS R34, [R5+UR12+0x14] ;  /* 0x0000140c05227984 */ /* 0x000fe80008000800 */
[----:B------:R-:W-:Y:S04]  /*2300*/  LDS R35, [R15+0x8c] ;  /* 0x00008c000f237984 */ /* 0x000fe80000000800 */
[----:B------:R-:W-:Y:S01]  /*2310*/  LDS R37, [R5+UR12+0x54] ;  /* 0x0000540c05257984 */ /* 0x000fe20008000800 */
[----:B---3--:R-:W-:-:S03]  /*2320*/  IDP.4A.S8.S8 R20, R20, R33, RZ ;  /* 0x0000002114147226 */ /* 0x008fc600000006ff */
[----:B------:R-:W3:Y:S01]  /*2330*/  LDS R33, [R15+0x94] ;  /* 0x000094000f217984 */ /* 0x000ee20000000800 */
[----:B0-----:R-:W-:-:S03]  /*2340*/  IDP.4A.S8.S8 R28, R27, R28, R20 ;  /* 0x0000001c1b1c7226 */ /* 0x001fc60000000614 */
[----:B------:R-:W-:Y:S04]  /*2350*/  LDS R27, [R15+0x98] ;  /* 0x000098000f1b7984 */ /* 0x000fe80000000800 */
[----:B------:R-:W0:Y:S01]  /*2360*/  LDS R20, [R5+UR12+0x18] ;  /* 0x0000180c05147984 */ /* 0x000e220008000800 */
[----:B-1----:R-:W-:-:S03]  /*2370*/  IDP.4A.S8.S8 R29, R30, R29, RZ ;  /* 0x0000001d1e1d7226 */ /* 0x002fc600000006ff */
[----:B------:R-:W-:Y:S01]  /*2380*/  LDS R30, [R15+0x9c] ;  /* 0x00009c000f1e7984 */ /* 0x000fe20000000800 */
[----:B--2---:R-:W-:-:S03]  /*2390*/  IDP.4A.S8.S8 R32, R31, R32, R28 ;  /* 0x000000201f207226 */ /* 0x004fc6000000061c */
[----:B------:R-:W1:Y:S04]  /*23a0*/  LDS R31, [R5+UR12+0x1c] ;  /* 0x00001c0c051f7984 */ /* 0x000e680008000800 */
[----:B------:R-:W-:Y:S01]  /*23b0*/  LDS R28, [R5+UR12+0x20] ;  /* 0x0000200c051c7984 */ /* 0x000fe20008000800 */
[----:B---3--:R-:W-:-:S03]  /*23c0*/  IDP.4A.S8.S8 R33, R33, R34, R29 ;  /* 0x0000002221217226 */ /* 0x008fc6000000061d */
[----:B------:R-:W2:Y:S04]  /*23d0*/  LDS.U16 R29, [R12+0x8] ;  /* 0x000008000c1d7984 */ /* 0x000ea80000000400 */
[----:B------:R-:W3:Y:S01]  /*23e0*/  LDS R34, [R5+UR12+0xc] ;  /* 0x00000c0c05227984 */ /* 0x000ee20008000800 */
[----:B0-----:R-:W-:-:S03]  /*23f0*/  IDP.4A.S8.S8 R20, R27, R20, R33 ;  /* 0x000000141b147226 */ /* 0x001fc60000000621 */
[----:B------:R-:W0:Y:S04]  /*2400*/  LDS R27, [R15+0xa0] ;  /* 0x0000a0000f1b7984 */ /* 0x000e280000000800 */
[----:B------:R-:W-:Y:S01]  /*2410*/  LDS R33, [R15+0xb4] ;  /* 0x0000b4000f217984 */ /* 0x000fe20000000800 */
[----:B-1----:R-:W-:Y:S02]  /*2420*/  IDP.4A.S8.S8 R20, R30, R31, R20 ;  /* 0x0000001f1e147226 */ /* 0x002fe40000000614 */
[----:B------:R-:W-:Y:S02]  /*2430*/  FFMA.FTZ R30, R19, R21, R26 ;  /* 0x00000015131e7223 */ /* 0x000fe4000001001a */
[----:B------:R-:W-:Y:S04]  /*2440*/  LDS R19, [R15+0xa4] ;  /* 0x0000a4000f137984 */ /* 0x000fe80000000800 */
[----:B------:R-:W1:Y:S01]  /*2450*/  LDS R26, [R5+UR12+0x24] ;  /* 0x0000240c051a7984 */ /* 0x000e620008000800 */
[----:B------:R-:W-:-:S03]  /*2460*/  FFMA.FTZ R21, R21, R18, R30 ;  /* 0x0000001215157223 */ /* 0x000fc6000001001e */
[----:B------:R-:W-:Y:S04]  /*2470*/  LDS R18, [R5+UR12+0x30] ;  /* 0x0000300c05127984 */ /* 0x000fe80008000800 */
[----:B------:R-:W-:Y:S01]  /*2480*/  LDS R30, [R15+0xa8] ;  /* 0x0000a8000f1e7984 */ /* 0x000fe20000000800 */
[C---:B--2---:R-:W-:Y:S02]  /*2490*/  PRMT R31, R29.reuse, 0x8880, RZ ;  /* 0x000088801d1f7816 */ /* 0x044fe400000000ff */
[----:B------:R-:W-:Y:S01]  /*24a0*/  PRMT R29, R29, 0x9991, RZ ;  /* 0x000099911d1d7816 */ /* 0x000fe200000000ff */
[----:B---3--:R-:W-:Y:S02]  /*24b0*/  IDP.4A.S8.S8 R32, R35, R34, R32 ;  /* 0x0000002223207226 */ /* 0x008fe40000000620 */
[----:B------:R-:W-:Y:S02]  /*24c0*/  LDS R35, [R5+UR12+0x3c] ;  /* 0x00003c0c05237984 */ /* 0x000fe40008000800 */
[----:B------:R-:W-:-:S02]  /*24d0*/  IMAD R31, R32, R31, RZ ;  /* 0x0000001f201f7224 */ /* 0x000fc400078e02ff */
[----:B------:R-:W-:Y:S02]  /*24e0*/  IMAD.MOV.U32 R32, RZ, RZ, R29 ;  /* 0x000000ffff207224 */ /* 0x000fe400078e001d */
[----:B------:R-:W2:Y:S02]  /*24f0*/  LDS R29, [R15+0xb0] ;  /* 0x0000b0000f1d7984 */ /* 0x000ea40000000800 */
[----:B------:R-:W-:Y:S02]  /*2500*/  IMAD R20, R20, R32, R31 ;  /* 0x0000002014147224 */ /* 0x000fe400078e021f */
[----:B------:R-:W3:Y:S04]  /*2510*/  LDS R32, [R5+UR12+0x34] ;  /* 0x0000340c05207984 */ /* 0x000ee80008000800 */
[----:B------:R-:W4:Y:S01]  /*2520*/  LDS R31, [R5+UR12+0x28] ;  /* 0x0000280c051f7984 */ /* 0x000f220008000800 */
[----:B0-----:R-:W-:-:S03]  /*2530*/  IDP.4A.S8.S8 R34, R27, R28, RZ ;  /* 0x0000001c1b227226 */ /* 0x001fc600000006ff */
[----:B------:R-:W-:Y:S04]  /*2540*/  LDS R28, [R15+0xac] ;  /* 0x0000ac000f1c7984 */ /* 0x000fe80000000800 */
[----:B------:R-:W0:Y:S01]  /*2550*/  LDS R27, [R5+UR12+0x2c] ;  /* 0x00002c0c051b7984 */ /* 0x000e220008000800 */
[----:B-1----:R-:W-:-:S03]  /*2560*/  IDP.4A.S8.S8 R34, R19, R26, R34 ;  /* 0x0000001a13227226 */ /* 0x002fc60000000622 */
[----:B------:R-:W-:Y:S04]  /*2570*/  LDS R19, [R15+0xb8] ;  /* 0x0000b8000f137984 */ /* 0x000fe80000000800 */
[----:B------:R-:W1:Y:S01]  /*2580*/  LDS R26, [R5+UR12+0x38] ;  /* 0x0000380c051a7984 */ /* 0x000e620008000800 */
[----:B--2---:R-:W-:-:S03]  /*2590*/  IDP.4A.S8.S8 R18, R29, R18, RZ ;  /* 0x000000121d127226 */ /* 0x004fc600000006ff */
[----:B------:R-:W-:Y:S01]  /*25a0*/  LDS R29, [R5+UR12+0x40] ;  /* 0x0000400c051d7984 */ /* 0x000fe20008000800 */
[----:B---3--:R-:W-:-:S03]  /*25b0*/  IDP.4A.S8.S8 R32, R33, R32, R18 ;  /* 0x0000002021207226 */ /* 0x008fc60000000612 */
[----:B------:R-:W2:Y:S01]  /*25c0*/  LDS R18, [R15+0xc0] ;  /* 0x0000c0000f127984 */ /* 0x000ea20000000800 */
[----:B----4-:R-:W-:-:S03]  /*25d0*/  IDP.4A.S8.S8 R31, R30, R31, R34 ;  /* 0x0000001f1e1f7226 */ /* 0x010fc60000000622 */
[----:B------:R-:W3:Y:S04]  /*25e0*/  LDS R30, [R15+0xbc] ;  /* 0x0000bc000f1e7984 */ /* 0x000ee80000000800 */
[----:B------:R-:W-:Y:S01]  /*25f0*/  LDS R33, [R5+UR12+0x48] ;  /* 0x0000480c05217984 */ /* 0x000fe20008000800 */
[----:B0-----:R-:W-:-:S03]  /*2600*/  IDP.4A.S8.S8 R27, R28, R27, R31 ;  /* 0x0000001b1c1b7226 */ /* 0x001fc6000000061f */
[----:B------:R-:W-:Y:S04]  /*2610*/  LDS R28, [R15+0xc4] ;  /* 0x0000c4000f1c7984 */ /* 0x000fe80000000800 */
[----:B------:R-:W0:Y:S01]  /*2620*/  LDS R31, [R5+UR12+0x44] ;  /* 0x0000440c051f7984 */ /* 0x000e220008000800 */
[----:B-1----:R-:W-:-:S03]  /*2630*/  IDP.4A.S8.S8 R19, R19, R26, R32 ;  /* 0x0000001a13137226 */ /* 0x002fc60000000620 */
[----:B------:R-:W1:Y:S04]  /*2640*/  LDS R26, [R15+0xc8] ;  /* 0x0000c8000f1a7984 */ /* 0x000e680000000800 */
[----:B------:R-:W-:Y:S01]  /*2650*/  LDS R32, [R15+0xdc] ;  /* 0x0000dc000f207984 */ /* 0x000fe20000000800 */
[----:B--2---:R-:W-:-:S03]  /*2660*/  IDP.4A.S8.S8 R29, R18, R29, RZ ;  /* 0x0000001d121d7226 */ /* 0x004fc600000006ff */
[----:B------:R-:W-:Y:S01]  /*2670*/  LDS R18, [R15+0xd0] ;  /* 0x0000d0000f127984 */ /* 0x000fe20000000800 */
[----:B---3--:R-:W-:-:S03]  /*2680*/  IDP.4A.S8.S8 R19, R30, R35, R19 ;  /* 0x000000231e137226 */ /* 0x008fc60000000613 */
[----:B------:R-:W2:Y:S04]  /*2690*/  LDS R35, [R5+UR12+0x50] ;  /* 0x0000500c05237984 */ /* 0x000ea80008000800 */
[----:B------:R-:W3:Y:S01]  /*26a0*/  LDS R30, [R15+0xd4] ;  /* 0x0000d4000f1e7984 */ /* 0x000ee20000000800 */
[----:B0-----:R-:W-:-:S03]  /*26b0*/  IDP.4A.S8.S8 R29, R28, R31, R29 ;  /* 0x0000001f1c1d7226 */ /* 0x001fc6000000061d */
[----:B------:R-:W-:Y:S04]  /*26c0*/  LDS R28, [R15+0xcc] ;  /* 0x0000cc000f1c7984 */ /* 0x000fe80000000800 */
[----:B------:R-:W0:Y:S01]  /*26d0*/  LDS R31, [R5+UR12+0x4c] ;  /* 0x00004c0c051f7984 */ /* 0x000e220008000800 */
[----:B-1----:R-:W-:-:S03]  /*26e0*/  IDP.4A.S8.S8 R33, R26, R33, R29 ;  /* 0x000000211a217226 */ /* 0x002fc6000000061d */
[----:B------:R-:W-:Y:S04]  /*26f0*/  LDS R26, [R15+0xd8] ;  /* 0x0000d8000f1a7984 */ /* 0x000fe80000000800 */
[----:B------:R-:W1:Y:S01]  /*2700*/  LDS R29, [R5+UR12+0x58] ;  /* 0x0000580c051d7984 */ /* 0x000e620008000800 */
[----:B--2---:R-:W-:-:S03]  /*2710*/  IDP.4A.S8.S8 R35, R18, R35, RZ ;  /* 0x0000002312237226 */ /* 0x004fc600000006ff */
[----:B------:R-:W2:Y:S01]  /*2720*/  LDS.U16 R18, [R12+0xa] ;  /* 0x00000a000c127984 */ /* 0x000ea20000000400 */
[----:B---3--:R-:W-:-:S03]  /*2730*/  IDP.4A.S8.S8 R35, R30, R37, R35 ;  /* 0x000000251e237226 */ /* 0x008fc60000000623 */
[----:B------:R-:W3:Y:S01]  /*2740*/  LDS.U16 R30, [R12+0xc] ;  /* 0x00000c000c1e7984 */ /* 0x000ee20000000400 */
[----:B0-----:R-:W-:-:S03]  /*2750*/  IDP.4A.S8.S8 R31, R28, R31, R33 ;  /* 0x0000001f1c1f7226 */ /* 0x001fc60000000621 */
[----:B------:R-:W0:Y:S04]  /*2760*/  LDS R33, [R5+UR12+0x5c] ;  /* 0x00005c0c05217984 */ /* 0x000e280008000800 */
[----:B------:R-:W-:Y:S01]  /*2770*/  LDS R28, [R5+UR12+0x60] ;  /* 0x0000600c051c7984 */ /* 0x000fe20008000800 */
[----:B-1----:R-:W-:-:S03]  /*2780*/  IDP.4A.S8.S8 R35, R26, R29, R35 ;  /* 0x0000001d1a237226 */ /* 0x002fc60000000623 */
[----:B------:R-:W1:Y:S01]  /*2790*/  LDS R29, [R15+0xe0] ;  /* 0x0000e0000f1d7984 */ /* 0x000e620000000800 */
[----:B--2---:R-:W-:Y:S02]  /*27a0*/  PRMT R26, R18, 0x8880, RZ ;  /* 0x00008880121a7816 */ /* 0x004fe400000000ff */
[----:B---3--:R-:W-:-:S03]  /*27b0*/  PRMT R34, R30, 0x8880, RZ ;  /* 0x000088801e227816 */ /* 0x008fc600000000ff */
[----:B------:R-:W-:Y:S01]  /*27c0*/  IMAD R26, R27, R26, RZ ;  /* 0x0000001a1b1a7224 */ /* 0x000fe200078e02ff */
[----:B------:R-:W-:Y:S01]  /*27d0*/  PRMT R30, R30, 0x9991, RZ ;  /* 0x000099911e1e7816 */ /* 0x000fe200000000ff */
[----:B------:R-:W-:Y:S02]  /*27e0*/  IMAD R27, R31, R34, RZ ;  /* 0x000000221f1b7224 */ /* 0x000fe400078e02ff */
[----:B------:R-:W-:Y:S01]  /*27f0*/  LDS R31, [R15+0xf0] ;  /* 0x0000f0000f1f7984 */ /* 0x000fe20000000800 */
[----:B0-----:R-:W-:Y:S01]  /*2800*/  IDP.4A.S8.S8 R32, R32, R33, R35 ;  /* 0x0000002120207226 */ /* 0x001fe20000000623 */
[----:B------:R-:W-:Y:S02]  /*2810*/  PRMT R18, R18, 0x9991, RZ ;  /* 0x0000999112127816 */ /* 0x000fe400000000ff */
[----:B------:R-:W-:Y:S01]  /*2820*/  LDS R34, [R15+0xf4] ;  /* 0x0000f4000f227984 */ /* 0x000fe20000000800 */
[----:B------:R-:W-:-:S03]  /*2830*/  IMAD R27, R32, R30, R27 ;  /* 0x0000001e201b7224 */ /* 0x000fc600078e021b */
[----:B------:R-:W0:Y:S01]  /*2840*/  LDS R32, [R5+UR12+0x70] ;  /* 0x0000700c05207984 */ /* 0x000e220008000800 */
[----:B-1----:R-:W-:-:S03]  /*2850*/  IDP.4A.S8.S8 R28, R29, R28, RZ ;  /* 0x0000001c1d1c7226 */ /* 0x002fc600000006ff */
[----:B------:R-:W-:Y:S01]  /*2860*/  LDS R29, [R15+0xe4] ;  /* 0x0000e4000f1d7984 */ /* 0x000fe20000000800 */
[----:B------:R-:W-:-:S03]  /*2870*/  IMAD R26, R19, R18, R26 ;  /* 0x00000012131a7224 */ /* 0x000fc600078e021a */
[----:B------:R-:W1:Y:S04]  /*2880*/  LDS R30, [R5+UR12+0x64] ;  /* 0x0000640c051e7984 */ /* 0x000e680008000800 */
[----:B------:R-:W2:Y:S04]  /*2890*/  LDS R33, [R5+UR12+0x74] ;  /* 0x0000740c05217984 */ /* 0x000ea80008000800 */
[----:B------:R-:W-:Y:S04]  /*28a0*/  LDS R18, [R15+0xe8] ;  /* 0x0000e8000f127984 */ /* 0x000fe80000000800 */
[----:B------:R-:W3:Y:S04]  /*28b0*/  LDS R19, [R5+UR12+0x68] ;  /* 0x0000680c05137984 */ /* 0x000ee80008000800 */
[----:B------:R-:W-:Y:S01]  /*28c0*/  LDS R35, [R15+0xec] ;  /* 0x0000ec000f237984 */ /* 0x000fe20000000800 */
[----:B0-----:R-:W-:-:S03]  /*28d0*/  IDP.4A.S8.S8 R31, R31, R32, RZ ;  /* 0x000000201f1f7226 */ /* 0x001fc600000006ff */
[----:B------:R-:W0:Y:S01]  /*28e0*/  LDS R32, [R5+UR12+0x6c] ;  /* 0x00006c0c05207984 */ /* 0x000e220008000800 */
[----:B-1----:R-:W-:-:S03]  /*28f0*/  IDP.4A.S8.S8 R28, R29, R30, R28 ;  /* 0x0000001e1d1c7226 */ /* 0x002fc6000000061c */
[----:B------:R-:W-:Y:S01]  /*2900*/  LDS R30, [R15+0xf8] ;  /* 0x0000f8000f1e7984 */ /* 0x000fe20000000800 */
[----:B--2---:R-:W-:-:S03]  /*2910*/  IDP.4A.S8.S8 R33, R34, R33, R31 ;  /* 0x0000002122217226 */ /* 0x004fc6000000061f */
[----:B------:R-:W1:Y:S04]  /*2920*/  LDS R34, [R5+UR12+0x78] ;  /* 0x0000780c05227984 */ /* 0x000e680008000800 */
[----:B------:R-:W-:Y:S01]  /*2930*/  LDS R29, [R15+0xfc] ;  /* 0x0000fc000f1d7984 */ /* 0x000fe20000000800 */
[----:B---3--:R-:W-:-:S03]  /*2940*/  IDP.4A.S8.S8 R28, R18, R19, R28 ;  /* 0x00000013121c7226 */ /* 0x008fc6000000061c */
[----:B------:R-:W2:Y:S04]  /*2950*/  LDS R18, [R5+UR12+0x7c] ;  /* 0x00007c0c05127984 */ /* 0x000ea80008000800 */
[----:B------:R-:W3:Y:S04]  /*2960*/  LDS.U16 R31, [R12+0xe] ;  /* 0x00000e000c1f7984 */ /* 0x000ee80000000400 */
[----:B------:R-:W4:Y:S01]  /*2970*/  LDS R19, [R13] ;  /* 0x000000000d137984 */ /* 0x000f220000000800 */
[----:B0-----:R-:W-:-:S03]  /*2980*/  IDP.4A.S8.S8 R32, R35, R32, R28 ;  /* 0x0000002023207226 */ /* 0x001fc6000000061c */
[----:B------:R-:W0:Y:S01]  /*2990*/  LDS R28, [R13+0x4] ;  /* 0x000004000d1c7984 */ /* 0x000e220000000800 */
[----:B-1----:R-:W-:-:S03]  /*29a0*/  IDP.4A.S8.S8 R33, R30, R34, R33 ;  /* 0x000000221e217226 */ /* 0x002fc60000000621 */
[----:B------:R-:W1:Y:S01]  /*29b0*/  LDS R30, [R11] ;  /* 0x000000000b1e7984 */ /* 0x000e620000000800 */
[----:B--2---:R-:W-:-:S03]  /*29c0*/  IDP.4A.S8.S8 R33, R29, R18, R33 ;  /* 0x000000121d217226 */ /* 0x004fc60000000621 */
[----:B------:R-:W2:Y:S04]  /*29d0*/  LDS R18, [R13+0x8] ;  /* 0x000008000d127984 */ /* 0x000ea80000000800 */
[----:B------:R-:W5:Y:S01]  /*29e0*/  LDS R29, [R13+0xc] ;  /* 0x00000c000d1d7984 */ /* 0x000f620000000800 */
[C---:B---3--:R-:W-:Y:S02]  /*29f0*/  PRMT R35, R31.reuse, 0x8880, RZ ;  /* 0x000088801f237816 */ /* 0x048fe400000000ff */
[----:B------:R-:W-:Y:S02]  /*2a00*/  PRMT R31, R31, 0x9991, RZ ;  /* 0x000099911f1f7816 */ /* 0x000fe400000000ff */
[----:B------:R-:W-:Y:S01]  /*2a10*/  I2FP.F32.S32 R20, R20 ;  /* 0x0000001400147245 */ /* 0x000fe20000201400 */
[----:B------:R-:W-:Y:S01]  /*2a20*/  IMAD R32, R32, R35, RZ ;  /* 0x0000002320207224 */ /* 0x000fe200078e02ff */
[----:B------:R-:W-:Y:S01]  /*2a30*/  UIADD3 UR4, UPT, UPT, UR4, 0x1, URZ ;  /* 0x0000000104047890 */ /* 0x000fe2000fffe0ff */
[----:B------:R-:W-:-:S02]  /*2a40*/  I2FP.F32.S32 R26, R26 ;  /* 0x0000001a001a7245 */ /* 0x000fc40000201400 */
[----:B------:R-:W-:Y:S01]  /*2a50*/  IMAD R31, R33, R31, R32 ;  /* 0x0000001f211f7224 */ /* 0x000fe200078e0220 */
[----:B------:R-:W-:Y:S01]  /*2a60*/  I2FP.F32.S32 R27, R27 ;  /* 0x0000001b001b7245 */ /* 0x000fe20000201400 */
[----:B----4-:R-:W-:Y:S01]  /*2a70*/  FFMA.FTZ R19, R19, R20, RZ ;  /* 0x0000001413137223 */ /* 0x010fe200000100ff */
[----:B------:R-:W-:Y:S02]  /*2a80*/  UISETP.NE.AND UP0, UPT, UR4, UR5, UPT ;  /* 0x000000050400728c */ /* 0x000fe4000bf05270 */
[----:B------:R-:W-:Y:S01]  /*2a90*/  I2FP.F32.S32 R31, R31 ;  /* 0x0000001f001f7245 */ /* 0x000fe20000201400 */
[----:B0-----:R-:W-:-:S04]  /*2aa0*/  FFMA.FTZ R26, R28, R26, R19 ;  /* 0x0000001a1c1a7223 */ /* 0x001fc80000010013 */
[----:B-1----:R-:W-:Y:S01]  /*2ab0*/  FFMA.FTZ R21, R26, R30, R21 ;  /* 0x0000001e1a157223 */ /* 0x002fe20000010015 */
[----:B--2---:R-:W-:-:S04]  /*2ac0*/  FFMA.FTZ R18, R18, R27, RZ ;  /* 0x0000001b12127223 */ /* 0x004fc800000100ff */
[----:B-----5:R-:W-:-:S04]  /*2ad0*/  FFMA.FTZ R18, R29, R31, R18 ;  /* 0x0000001f1d127223 */ /* 0x020fc80000010012 */
[----:B------:R-:W-:Y:S01]  /*2ae0*/  FFMA.FTZ R26, R30, R18, R21 ;  /* 0x000000121e1a7223 */ /* 0x000fe20000010015 */
[----:B------:R-:W-:Y:S06]  /*2af0*/  BAR.SYNC.DEFER_BLOCKING 0x0 ;  /* 0x0000000000007b1d */ /* 0x000fec0000010000 */
[----:B------:R-:W-:Y:S05]  /*2b00*/  BRA.U UP0, `(.L_x_556) ;  /* 0xffffffd9007c7547 */ /* 0x000fea000b83ffff */
.L_x_555:
        /* <DEDUP_REMOVED lines=16> */
.L_x_557:
        /* <DEDUP_REMOVED lines=15> */
.L_x_1254:


//--------------------- .text._Z12mul_mat_q5_KIN3c108BFloat16ELb1EEvPKvS3_PT_iiiii --------------------------
	.section	.text._Z12mul_mat_q5_KIN3c108BFloat16ELb1EEvPKvS3_PT_iiiii,"ax",@progbits
	.align	128
.text._Z12mul_mat_q5_KIN3c108BFloat16ELb1EEvPKvS3_PT_iiiii:
        .type           _Z12mul_mat_q5_KIN3c108BFloat16ELb1EEvPKvS3_PT_iiiii,@function
        .size           _Z12mul_mat_q5_KIN3c108BFloat16ELb1EEvPKvS3_PT_iiiii,(.L_x_1255 - _Z12mul_mat_q5_KIN3c108BFloat16ELb1EEvPKvS3_PT_iiiii)
        .other          _Z12mul_mat_q5_KIN3c108BFloat16ELb1EEvPKvS3_PT_iiiii,@"STO_CUDA_ENTRY STV_DEFAULT"
_Z12mul_mat_q5_KIN3c108BFloat16ELb1EEvPKvS3_PT_iiiii:
        /* <DEDUP_REMOVED lines=18> */
[----:B------:R-:W2:Y:S01]  /*0120*/  LDCU.64 UR20, c[0x0][0x388] ;  /* 0x00007100ff1477ac */ /* 0x000ea20008000a00 */
[----:B------:R-:W-:Y:S01]  /*0130*/  UMOV UR16, 0x400 ;  /* 0x0000040000107882 */ /* 0x000fe20000000000 */
[----:B-1----:R-:W-:Y:S01]  /*0140*/  VIADD R2, R2, UR12 ;  /* 0x0000000c02027c36 */ /* 0x002fe20008000000 */
[----:B------:R-:W1:Y:S01]  /*0150*/  LDCU.128 UR12, c[0x0][0x380] ;  /* 0x00007000ff0c77ac */ /* 0x000e620008000c00 */
[----:B-----5:R-:W-:-:S02]  /*0160*/  UIADD3 UR9, UPT, UPT, UR6, -0x1, URZ ;  /* 0xffffffff06097890 */ /* 0x020fc4000fffe0ff */
[----:B------:R-:W-:Y:S02]  /*0170*/  USHF.R.S32.HI UR5, URZ, 0x1f, UR7 ;  /* 0x0000001fff057899 */ /* 0x000fe40008011407 */
[----:B---3--:R-:W-:Y:S02]  /*0180*/  ULEA UR17, UR18, UR16, 0x18 ;  /* 0x0000001012117291 */ /* 0x008fe4000f8ec0ff */
[----:B------:R-:W-:Y:S01]  /*0190*/  ULEA.HI UR6, UR5, UR7, URZ, 0x5 ;  /* 0x0000000705067291 */ /* 0x000fe2000f8f28ff */
[----:B0-----:R-:W-:Y:S01]  /*01a0*/  SHF.R.U32.HI R4, RZ, 0x2, R3 ;  /* 0x00000002ff047819 */ /* 0x001fe20000011603 */
[----:B------:R-:W-:Y:S01]  /*01b0*/  UIADD3 UR7, UPT, UPT, UR16, 0x2104, URZ ;  /* 0x0000210410077890 */ /* 0x000fe2000fffe0ff */
[----:B------:R-:W-:Y:S01]  /*01c0*/  LOP3.LUT R8, R3, 0x3, RZ, 0xc0, !PT ;  /* 0x0000000303087812 */ /* 0x000fe200078ec0ff */
[----:B------:R-:W-:Y:S01]  /*01d0*/  USHF.R.S32.HI UR5, URZ, 0x8, UR4 ;  /* 0x00000008ff057899 */ /* 0x000fe20008011404 */
[----:B----4-:R-:W-:Y:S01]  /*01e0*/  LEA R6, R5, R4, 0x3 ;  /* 0x0000000405067211 */ /* 0x010fe200078e18ff */
[----:B------:R-:W-:Y:S01]  /*01f0*/  UIADD3 UR4, UPT, UPT, UR16, 0x2080, URZ ;  /* 0x0000208010047890 */ /* 0x000fe2000fffe0ff */
[----:B------:R-:W-:Y:S01]  /*0200*/  LOP3.LUT R9, R4, 0x3, RZ, 0xc0, !PT ;  /* 0x0000000304097812 */ /* 0x000fe200078ec0ff */
[----:B------:R-:W-:Y:S01]  /*0210*/  USHF.R.S32.HI UR6, URZ, 0x5, UR6 ;  /* 0x00000005ff067899 */ /* 0x000fe20008011406 */
[----:B------:R-:W-:Y:S01]  /*0220*/  LOP3.LUT R7, R6, 0x1f, RZ, 0xc0, !PT ;  /* 0x0000001f06077812 */ /* 0x000fe200078ec0ff */
[----:B------:R-:W-:Y:S01]  /*0230*/  ULEA UR7, UR18, UR7, 0x18 ;  /* 0x0000000712077291 */ /* 0x000fe2000f8ec0ff */
[----:B------:R-:W-:Y:S01]  /*0240*/  SHF.L.U32 R4, R3, 0x2, RZ ;  /* 0x0000000203047819 */ /* 0x000fe200000006ff */
[----:B--2---:R-:W-:Y:S01]  /*0250*/  IMAD R9, R0, 0x4, R9 ;  /* 0x0000000400097824 */ /* 0x004fe200078e0209 */
[----:B------:R-:W-:Y:S01]  /*0260*/  VIMNMX R33, PT, PT, R2, R7, PT ;  /* 0x0000000702217248 */ /* 0x000fe20003fe0100 */
[----:B------:R-:W-:Y:S01]  /*0270*/  ULEA UR4, UR18, UR4, 0x18 ;  /* 0x0000000412047291 */ /* 0x000fe2000f8ec0ff */
[----:B------:R-:W-:-:S02]  /*0280*/  LOP3.LUT R6, R4, 0x1c, RZ, 0xc0, !PT ;  /* 0x0000001c04067812 */ /* 0x000fc400078ec0ff */
[----:B------:R-:W-:Y:S02]  /*0290*/  SHF.R.S32.HI R10, RZ, 0x1f, R33 ;  /* 0x0000001fff0a7819 */ /* 0x000fe40000011421 */
[----:B------:R-:W-:Y:S02]  /*02a0*/  VIMNMX R7, PT, PT, R9, UR9, PT ;  /* 0x0000000909077c48 */ /* 0x000fe4000bfe0100 */
[----:B------:R-:W-:Y:S02]  /*02b0*/  LEA.HI R9, R10, R33, RZ, 0x3 ;  /* 0x000000210a097211 */ /* 0x000fe400078f18ff */
[----:B------:R-:W-:Y:S01]  /*02c0*/  LEA R10, R0, R5, 0x2 ;  /* 0x00000005000a7211 */ /* 0x000fe200078e10ff */
[----:B------:R-:W-:Y:S01]  /*02d0*/  IMAD R7, R7, UR6, R8 ;  /* 0x0000000607077c24 */ /* 0x000fe2000f8e0208 */
[----:B------:R-:W-:Y:S01]  /*02e0*/  LEA.HI.SX32 R22, R9, R8, 0x1d ;  /* 0x0000000809167211 */ /* 0x000fe200078feaff */
[C---:B------:R-:W-:Y:S01]  /*02f0*/  IMAD.SHL.U32 R8, R3.reuse, 0x2, RZ ;  /* 0x0000000203087824 */ /* 0x040fe200078e00ff */
[----:B------:R-:W-:-:S02]  /*0300*/  LOP3.LUT R9, R3, 0x1f, RZ, 0xc0, !PT ;  /* 0x0000001f03097812 */ /* 0x000fc400078ec0ff */
[----:B------:R-:W-:Y:S02]  /*0310*/  VIMNMX.U32 R31, PT, PT, R10, UR9, PT ;  /* 0x000000090a1f7c48 */ /* 0x000fe4000bfe0000 */
[C---:B------:R-:W-:Y:S02]  /*0320*/  VIMNMX R17, PT, PT, R2.reuse, R9, PT ;  /* 0x0000000902117248 */ /* 0x040fe40003fe0100 */
[----:B------:R-:W-:Y:S01]  /*0330*/  VIMNMX R9, PT, PT, R2, R5, PT ;  /* 0x0000000502097248 */ /* 0x000fe20003fe0100 */
[----:B------:R-:W-:Y:S01]  /*0340*/  IMAD R31, R31, UR6, RZ ;  /* 0x000000061f1f7c24 */ /* 0x000fe2000f8e02ff */
[----:B------:R-:W-:Y:S02]  /*0350*/  SHF.R.S32.HI R16, RZ, 0x1f, R17 ;  /* 0x0000001fff107819 */ /* 0x000fe40000011411 */
[----:B------:R-:W-:Y:S02]  /*0360*/  VIADDMNMX R10, R5, 0x4, R2, PT ;  /* 0x00000004050a7846 */ /* 0x000fe40003800102 */
[----:B------:R-:W-:-:S02]  /*0370*/  LEA.HI R20, R16, R17, RZ, 0x5 ;  /* 0x0000001110147211 */ /* 0x000fc400078f28ff */
[C-C-:B------:R-:W-:Y:S02]  /*0380*/  VIADDMNMX R11, R5.reuse, 0x8, R2.reuse, PT ;  /* 0x00000008050b7846 */ /* 0x140fe40003800102 */
[C-C-:B------:R-:W-:Y:S02]  /*0390*/  VIADDMNMX R12, R5.reuse, 0xc, R2.reuse, PT ;  /* 0x0000000c050c7846 */ /* 0x140fe40003800102 */
[C-C-:B------:R-:W-:Y:S02]  /*03a0*/  VIADDMNMX R13, R5.reuse, 0x10, R2.reuse, PT ;  /* 0x00000010050d7846 */ /* 0x140fe40003800102 */
[C-C-:B------:R-:W-:Y:S02]  /*03b0*/  VIADDMNMX R14, R5.reuse, 0x14, R2.reuse, PT ;  /* 0x00000014050e7846 */ /* 0x140fe40003800102 */
[C-C-:B------:R-:W-:Y:S02]  /*03c0*/  VIADDMNMX R15, R5.reuse, 0x18, R2.reuse, PT ;  /* 0x00000018050f7846 */ /* 0x140fe40003800102 */
[----:B------:R-:W-:-:S02]  /*03d0*/  VIADDMNMX R16, R5, 0x1c, R2, PT ;  /* 0x0000001c05107846 */ /* 0x000fc40003800102 */
[----:B------:R-:W-:Y:S02]  /*03e0*/  IADD3 R18, P0, PT, R6, UR20, RZ ;  /* 0x0000001406127c10 */ /* 0x000fe4000ff1e0ff */
[C---:B------:R-:W-:Y:S01]  /*03f0*/  LEA R2, R33.reuse, R22, 0x2 ;  /* 0x0000001621027211 */ /* 0x040fe200078e10ff */
[----:B------:R-:W-:Y:S01]  /*0400*/  IMAD R33, R33, UR5, RZ ;  /* 0x0000000521217c24 */ /* 0x000fe2000f8e02ff */
[----:B------:R-:W-:Y:S01]  /*0410*/  LEA.HI.SX32 R20, R20, R17, 0x1b ;  /* 0x0000001114147211 */ /* 0x000fe200078fdaff */
[----:B------:R-:W-:Y:S01]  /*0420*/  IMAD R17, R17, UR5, RZ ;  /* 0x0000000511117c24 */ /* 0x000fe2000f8e02ff */
[----:B------:R-:W-:Y:S02]  /*0430*/  IADD3.X R19, PT, PT, RZ, UR21, RZ, P0, !PT ;  /* 0x00000015ff137c10 */ /* 0x000fe400087fe4ff */
[----:B------:R-:W-:Y:S02]  /*0440*/  LOP3.LUT R30, R4, 0x7c, RZ, 0xc0, !PT ;  /* 0x0000007c041e7812 */ /* 0x000fe400078ec0ff */
[----:B------:R-:W-:-:S02]  /*0450*/  LEA R2, R2, UR7, 0x2 ;  /* 0x0000000702027c11 */ /* 0x000fc4000f8e10ff */
[----:B------:R-:W-:Y:S01]  /*0460*/  LEA R32, R20, UR4, 0x2 ;  /* 0x0000000414207c11 */ /* 0x000fe2000f8e10ff */
[----:B-1----:R-:W-:-:S06]  /*0470*/  UMOV UR4, URZ ;  /* 0x000000ff00047c82 */ /* 0x002fcc0008000000 */
.L_x_559:
[----:B------:R-:W-:Y:S02]  /*0480*/  UIMAD UR6, UR5, UR8, URZ ;  /* 0x00000008050672a4 */ /* 0x000fe4000f8e02ff */
[----:B------:R-:W-:Y:S01]  /*0490*/  IMAD R21, R9, UR5, RZ ;  /* 0x0000000509157c24 */ /* 0x000fe2000f8e02ff */
[----:B------:R-:W-:Y:S01]  /*04a0*/  SHF.R.U32.HI R38, RZ, 0x5, R3 ;  /* 0x00000005ff267819 */ /* 0x000fe20000011603 */
[----:B------:R-:W-:-:S03]  /*04b0*/  UIADD3 UR7, UP0, UPT, UR6, UR4, URZ ;  /* 0x0000000406077290 */ /* 0x000fc6000ff1e0ff */
[C---:B------:R-:W-:Y:S01]  /*04c0*/  IADD3 R23, P0, PT, R21.reuse, R38, RZ ;  /* 0x0000002615177210 */ /* 0x040fe20007f1e0ff */
[----:B------:R-:W-:Y:S02]  /*04d0*/  ULEA.HI.X.SX32 UR9, UR6, URZ, 0x1, UP0 ;  /* 0x000000ff06097291 */ /* 0x000fe400080f0eff */
[----:B------:R-:W-:Y:S01]  /*04e0*/  UIMAD.WIDE.U32 UR6, UR7, 0xb0, UR12 ;  /* 0x000000b0070678a5 */ /* 0x000fe2000f8e000c */
[----:B------:R-:W-:Y:S01]  /*04f0*/  LEA.HI.X.SX32 R22, R21, RZ, 0x1, P0 ;  /* 0x000000ff15167211 */ /* 0x000fe200000f0eff */
[----:B------:R-:W-:-:S04]  /*0500*/  UIMAD UR9, UR9, 0xb0, URZ ;  /* 0x000000b0090978a4 */ /* 0x000fc8000f8e02ff */
[----:B------:R-:W-:Y:S02]  /*0510*/  UIADD3 UR9, UPT, UPT, UR7, UR9, URZ ;  /* 0x0000000907097290 */ /* 0x000fe4000fffe0ff */
[----:B------:R-:W-:Y:S01]  /*0520*/  MOV R21, UR7 ;  /* 0x0000000700157c02 */ /* 0x000fe20008000f00 */
[----:B------:R-:W-:Y:S02]  /*0530*/  IMAD.U32 R20, RZ, RZ, UR6 ;  /* 0x00000006ff147e24 */ /* 0x000fe4000f8e00ff */
[----:B------:R-:W-:Y:S02]  /*0540*/  IMAD R25, R22, 0xb0, RZ ;  /* 0x000000b016197824 */ /* 0x000fe400078e02ff */
[----:B------:R-:W-:Y:S02]  /*0550*/  IMAD.U32 R21, RZ, RZ, UR9 ;  /* 0x00000009ff157e24 */ /* 0x000fe4000f8e00ff */
[----:B------:R-:W-:-:S05]  /*0560*/  IMAD.WIDE.U32 R22, R23, 0xb0, R20 ;  /* 0x000000b017167825 */ /* 0x000fca00078e0014 */
[----:B------:R-:W-:Y:S02]  /*0570*/  IADD3 R23, PT, PT, R23, R25, RZ ;  /* 0x0000001917177210 */ /* 0x000fe40007ffe0ff */
[----:B------:R-:W-:-:S05]  /*0580*/  IADD3 R26, P0, PT, R6, R22, RZ ;  /* 0x00000016061a7210 */ /* 0x000fca0007f1e0ff */
[----:B------:R-:W-:-:S05]  /*0590*/  IMAD.X R27, RZ, RZ, R23, P0 ;  /* 0x000000ffff1b7224 */ /* 0x000fca00000e0617 */
[----:B------:R0:W2:Y:S01]  /*05a0*/  LDG.E.CONSTANT R26, desc[UR10][R26.64+0x10] ;  /* 0x0000100a1a1a7981 */ /* 0x0000a2000c1e9900 */
[----:B------:R-:W-:-:S04]  /*05b0*/  IADD3 R28, P0, PT, R30, R22, RZ ;  /* 0x000000161e1c7210 */ /* 0x000fc80007f1e0ff */
[----:B------:R-:W-:-:S05]  /*05c0*/  IADD3.X R29, PT, PT, RZ, R23, RZ, P0, !PT ;  /* 0x00000017ff1d7210 */ /* 0x000fca00007fe4ff */
[----:B------:R-:W3:Y:S01]  /*05d0*/  LDG.E.CONSTANT R28, desc[UR10][R28.64+0x30] ;  /* 0x0000300a1c1c7981 */ /* 0x000ee2000c1e9900 */
[----:B------:R-:W-:-:S05]  /*05e0*/  IMAD R23, R10, UR5, RZ ;  /* 0x000000050a177c24 */ /* 0x000fca000f8e02ff */
[----:B------:R-:W-:-:S04]  /*05f0*/  IADD3 R25, P0, PT, R38, R23, RZ ;  /* 0x0000001726197210 */ /* 0x000fc80007f1e0ff */
[----:B------:R-:W-:-:S05]  /*0600*/  LEA.HI.X.SX32 R23, R23, RZ, 0x1, P0 ;  /* 0x000000ff17177211 */ /* 0x000fca00000f0eff */
[----:B------:R-:W-:Y:S02]  /*0610*/  IMAD R35, R23, 0xb0, RZ ;  /* 0x000000b017237824 */ /* 0x000fe400078e02ff */
[----:B------:R-:W-:-:S04]  /*0620*/  IMAD.WIDE.U32 R22, R25, 0xb0, R20 ;  /* 0x000000b019167825 */ /* 0x000fc800078e0014 */
[----:B------:R-:W-:Y:S01]  /*0630*/  IMAD.IADD R23, R23, 0x1, R35 ;  /* 0x0000000117177824 */ /* 0x000fe200078e0223 */
[----:B------:R-:W-:-:S04]  /*0640*/  IADD3 R24, P0, PT, R6, R22, RZ ;  /* 0x0000001606187210 */ /* 0x000fc80007f1e0ff */
[----:B------:R-:W-:Y:S02]  /*0650*/  IADD3.X R25, PT, PT, RZ, R23, RZ, P0, !PT ;  /* 0x00000017ff197210 */ /* 0x000fe400007fe4ff */
[----:B------:R-:W-:-:S03]  /*0660*/  IADD3 R22, P0, PT, R30, R22, RZ ;  /* 0x000000161e167210 */ /* 0x000fc60007f1e0ff */
[----:B------:R1:W4:Y:S02]  /*0670*/  LDG.E.CONSTANT R36, desc[UR10][R24.64+0x10] ;  /* 0x0000100a18247981 */ /* 0x000324000c1e9900 */
[----:B------:R-:W-:-:S05]  /*0680*/  IMAD.X R23, RZ, RZ, R23, P0 ;  /* 0x000000ffff177224 */ /* 0x000fca00000e0617 */
[----:B------:R5:W4:Y:S01]  /*0690*/  LDG.E.CONSTANT R29, desc[UR10][R22.64+0x30] ;  /* 0x0000300a161d7981 */ /* 0x000b22000c1e9900 */
[--C-:B------:R-:W-:Y:S01]  /*06a0*/  SHF.R.U32.HI R35, RZ, 0x2, R3.reuse ;  /* 0x00000002ff237819 */ /* 0x100fe20000011603 */
[----:B------:R-:W-:Y:S01]  /*06b0*/  IMAD R41, R11, UR5, RZ ;  /* 0x000000050b297c24 */ /* 0x000fe2000f8e02ff */
[----:B------:R-:W-:Y:S01]  /*06c0*/  LOP3.LUT R40, R8, 0x30, RZ, 0xc0, !PT ;  /* 0x0000003008287812 */ /* 0x000fe200078ec0ff */
[----:B------:R-:W-:Y:S01]  /*06d0*/  IMAD R45, R12, UR5, RZ ;  /* 0x000000050c2d7c24 */ /* 0x000fe2000f8e02ff */
[----:B------:R-:W-:Y:S02]  /*06e0*/  LOP3.LUT R35, R35, 0x6, RZ, 0xc0, !PT ;  /* 0x0000000623237812 */ /* 0x000fe400078ec0ff */
[----:B------:R-:W-:Y:S02]  /*06f0*/  LOP3.LUT R37, R40, 0x7, R3, 0xf8, !PT ;  /* 0x0000000728257812 */ /* 0x000fe400078ef803 */
[----:B------:R-:W-:Y:S02]  /*0700*/  IADD3 R39, PT, PT, R35, 0x1, RZ ;  /* 0x0000000123277810 */ /* 0x000fe40007ffe0ff */
[C---:B0-----:R-:W-:Y:S01]  /*0710*/  IADD3 R27, P0, PT, R38.reuse, R41, RZ ;  /* 0x00000029261b7210 */ /* 0x041fe20007f1e0ff */
[----:B-1----:R-:W-:Y:S01]  /*0720*/  IMAD R24, R9, 0x41, R37 ;  /* 0x0000004109187824 */ /* 0x002fe200078e0225 */
[----:B------:R-:W-:-:S02]  /*0730*/  IADD3 R25, P1, PT, R38, R45, RZ ;  /* 0x0000002d26197210 */ /* 0x000fc40007f3e0ff */
[----:B------:R-:W-:Y:S02]  /*0740*/  LEA.HI.X.SX32 R41, R41, RZ, 0x1, P0 ;  /* 0x000000ff29297211 */ /* 0x000fe400000f0eff */
[----:B-----5:R-:W-:Y:S02]  /*0750*/  LEA R22, R24, UR17, 0x2 ;  /* 0x0000001118167c11 */ /* 0x020fe4000f8e10ff */
[----:B------:R-:W-:Y:S01]  /*0760*/  LEA.HI.X.SX32 R24, R45, RZ, 0x1, P1 ;  /* 0x000000ff2d187211 */ /* 0x000fe200008f0eff */
[----:B------:R-:W-:Y:S01]  /*0770*/  IMAD R41, R41, 0xb0, RZ ;  /* 0x000000b029297824 */ /* 0x000fe200078e02ff */
[--C-:B--2---:R-:W-:Y:S02]  /*0780*/  SHF.R.S32.HI R40, RZ, R35, R26.reuse ;  /* 0x00000023ff287219 */ /* 0x104fe4000001141a */
[----:B------:R-:W-:-:S03]  /*0790*/  SHF.R.S32.HI R26, RZ, R39, R26 ;  /* 0x00000027ff1a7219 */ /* 0x000fc6000001141a */
[----:B------:R-:W-:Y:S01]  /*07a0*/  IMAD.SHL.U32 R40, R40, 0x10, RZ ;  /* 0x0000001028287824 */ /* 0x000fe200078e00ff */
[----:B------:R-:W-:-:S04]  /*07b0*/  SHF.L.U32 R26, R26, 0x4, RZ ;  /* 0x000000041a1a7819 */ /* 0x000fc800000006ff */
[----:B------:R-:W-:-:S04]  /*07c0*/  LOP3.LUT R23, R40, 0x10101010, RZ, 0xc0, !PT ;  /* 0x1010101028177812 */ /* 0x000fc800078ec0ff */
[--C-:B---3--:R-:W-:Y:S02]  /*07d0*/  LOP3.LUT R43, R23, 0xf0f0f0f, R28.reuse, 0xf8, !PT ;  /* 0x0f0f0f0f172b7812 */ /* 0x108fe400078ef81c */
[----:B------:R-:W-:Y:S02]  /*07e0*/  SHF.R.U32.HI R28, RZ, 0x4, R28 ;  /* 0x00000004ff1c7819 */ /* 0x000fe4000001161c */
[----:B------:R-:W-:Y:S01]  /*07f0*/  LOP3.LUT R23, R26, 0x10101010, RZ, 0xc0, !PT ;  /* 0x101010101a177812 */ /* 0x000fe200078ec0ff */
[----:B------:R-:W-:Y:S01]  /*0800*/  IMAD.WIDE.U32 R26, R27, 0xb0, R20 ;  /* 0x000000b01b1a7825 */ /* 0x000fe200078e0014 */
[----:B------:R0:W-:Y:S02]  /*0810*/  STS [R22], R43 ;  /* 0x0000002b16007388 */ /* 0x0001e40000000800 */
[----:B------:R-:W-:Y:S01]  /*0820*/  LOP3.LUT R42, R23, 0xf0f0f0f, R28, 0xf8, !PT ;  /* 0x0f0f0f0f172a7812 */ /* 0x000fe200078ef81c */
[----:B------:R-:W-:Y:S01]  /*0830*/  IMAD.IADD R23, R27, 0x1, R41 ;  /* 0x000000011b177824 */ /* 0x000fe200078e0229 */
[----:B------:R-:W-:Y:S01]  /*0840*/  IADD3 R40, P0, PT, R6, R26, RZ ;  /* 0x0000001a06287210 */ /* 0x000fe20007f1e0ff */
[----:B------:R-:W-:-:S02]  /*0850*/  IMAD R27, R13, UR5, RZ ;  /* 0x000000050d1b7c24 */ /* 0x000fc4000f8e02ff */
[----:B------:R1:W-:Y:S01]  /*0860*/  STS [R22+0x20], R42 ;  /* 0x0000202a16007388 */ /* 0x0003e20000000800 */
[----:B------:R-:W-:Y:S02]  /*0870*/  IADD3.X R41, PT, PT, RZ, R23, RZ, P0, !PT ;  /* 0x00000017ff297210 */ /* 0x000fe400007fe4ff */
[----:B------:R-:W-:Y:S01]  /*0880*/  IADD3 R45, P1, PT, R38, R27, RZ ;  /* 0x0000001b262d7210 */ /* 0x000fe20007f3e0ff */
[----:B0-----:R-:W-:Y:S01]  /*0890*/  IMAD R43, R24, 0xb0, RZ ;  /* 0x000000b0182b7824 */ /* 0x001fe200078e02ff */
[C---:B------:R-:W-:Y:S01]  /*08a0*/  IADD3 R26, P0, PT, R30.reuse, R26, RZ ;  /* 0x0000001a1e1a7210 */ /* 0x040fe20007f1e0ff */
[----:B------:R-:W2:Y:S01]  /*08b0*/  LDG.E.CONSTANT R40, desc[UR10][R40.64+0x10] ;  /* 0x0000100a28287981 */ /* 0x000ea2000c1e9900 */
[----:B------:R-:W-:Y:S01]  /*08c0*/  IMAD.WIDE.U32 R24, R25, 0xb0, R20 ;  /* 0x000000b019187825 */ /* 0x000fe200078e0014 */
[----:B------:R-:W-:Y:S02]  /*08d0*/  LEA.HI.X.SX32 R28, R27, RZ, 0x1, P1 ;  /* 0x000000ff1b1c7211 */ /* 0x000fe400008f0eff */
[----:B------:R-:W-:Y:S01]  /*08e0*/  IADD3.X R27, PT, PT, RZ, R23, RZ, P0, !PT ;  /* 0x00000017ff1b7210 */ /* 0x000fe200007fe4ff */
[----:B------:R-:W-:Y:S01]  /*08f0*/  IMAD.IADD R25, R25, 0x1, R43 ;  /* 0x0000000119197824 */ /* 0x000fe200078e022b */
[-C--:B-1----:R-:W-:Y:S01]  /*0900*/  IADD3 R22, P2, PT, R30, R24.reuse, RZ ;  /* 0x000000181e167210 */ /* 0x082fe20007f5e0ff */
[----:B------:R-:W-:Y:S01]  /*0910*/  IMAD R23, R28, 0xb0, RZ ;  /* 0x000000b01c177824 */ /* 0x000fe200078e02ff */
[----:B------:R-:W-:Y:S01]  /*0920*/  IADD3 R24, P1, PT, R6, R24, RZ ;  /* 0x0000001806187210 */ /* 0x000fe20007f3e0ff */
[----:B------:R-:W-:Y:S01]  /*0930*/  IMAD.WIDE.U32 R44, R45, 0xb0, R20 ;  /* 0x000000b02d2c7825 */ /* 0x000fe200078e0014 */
[----:B------:R0:W3:Y:S03]  /*0940*/  LDG.E.CONSTANT R41, desc[UR10][R26.64+0x30] ;  /* 0x0000300a1a297981 */ /* 0x0000e6000c1e9900 */
[----:B------:R-:W-:Y:S01]  /*0950*/  IMAD.IADD R42, R45, 0x1, R23 ;  /* 0x000000012d2a7824 */ /* 0x000fe200078e0217 */
[----:B------:R-:W-:Y:S01]  /*0960*/  IADD3.X R23, PT, PT, RZ, R25, RZ, P2, !PT ;  /* 0x00000019ff177210 */ /* 0x000fe200017fe4ff */
[----:B------:R-:W-:Y:S01]  /*0970*/  IMAD.X R25, RZ, RZ, R25, P1 ;  /* 0x000000ffff197224 */ /* 0x000fe200008e0619 */
[----:B----4-:R-:W-:-:S02]  /*0980*/  SHF.R.S32.HI R45, RZ, R35, R36 ;  /* 0x00000023ff2d7219 */ /* 0x010fc40000011424 */
[-C--:B------:R-:W-:Y:S01]  /*0990*/  IADD3 R28, P3, PT, R6, R44.reuse, RZ ;  /* 0x0000002c061c7210 */ /* 0x080fe20007f7e0ff */
[----:B------:R1:W4:Y:S01]  /*09a0*/  LDG.E.CONSTANT R43, desc[UR10][R22.64+0x30] ;  /* 0x0000300a162b7981 */ /* 0x000322000c1e9900 */
[----:B0-----:R-:W-:-:S03]  /*09b0*/  IADD3 R26, P0, PT, R30, R44, RZ ;  /* 0x0000002c1e1a7210 */ /* 0x001fc60007f1e0ff */
[----:B------:R0:W5:Y:S01]  /*09c0*/  LDG.E.CONSTANT R44, desc[UR10][R24.64+0x10] ;  /* 0x0000100a182c7981 */ /* 0x000162000c1e9900 */
[----:B------:R-:W-:Y:S02]  /*09d0*/  SHF.L.U32 R45, R45, 0x4, RZ ;  /* 0x000000042d2d7819 */ /* 0x000fe400000006ff */
[----:B-1----:R-:W-:Y:S02]  /*09e0*/  SHF.R.S32.HI R22, RZ, R39, R36 ;  /* 0x00000027ff167219 */ /* 0x002fe40000011424 */
[----:B------:R-:W-:Y:S01]  /*09f0*/  LOP3.LUT R36, R45, 0x10101010, RZ, 0xc0, !PT ;  /* 0x101010102d247812 */ /* 0x000fe200078ec0ff */
[----:B------:R-:W-:Y:S02]  /*0a00*/  IMAD R23, R14, UR5, RZ ;  /* 0x000000050e177c24 */ /* 0x000fe4000f8e02ff */
[----:B------:R-:W-:Y:S01]  /*0a10*/  IMAD.SHL.U32 R45, R22, 0x10, RZ ;  /* 0x00000010162d7824 */ /* 0x000fe200078e00ff */
[--C-:B------:R-:W-:Y:S02]  /*0a20*/  LOP3.LUT R22, R36, 0xf0f0f0f, R29.reuse, 0xf8, !PT ;  /* 0x0f0f0f0f24167812 */ /* 0x100fe400078ef81d */
[----:B------:R-:W-:-:S02]  /*0a30*/  SHF.R.U32.HI R36, RZ, 0x4, R29 ;  /* 0x00000004ff247819 */ /* 0x000fc4000001161d */
[----:B------:R-:W-:Y:S02]  /*0a40*/  LOP3.LUT R45, R45, 0x10101010, RZ, 0xc0, !PT ;  /* 0x101010102d2d7812 */ /* 0x000fe400078ec0ff */
[----:B------:R-:W-:Y:S02]  /*0a50*/  IADD3.X R27, PT, PT, RZ, R42, RZ, P0, !PT ;  /* 0x0000002aff1b7210 */ /* 0x000fe400007fe4ff */
[----:B0-----:R-:W-:Y:S02]  /*0a60*/  IADD3 R25, P0, PT, R38, R23, RZ ;  /* 0x0000001726197210 */ /* 0x001fe40007f1e0ff */
[----:B------:R-:W-:Y:S01]  /*0a70*/  LOP3.LUT R36, R45, 0xf0f0f0f, R36, 0xf8, !PT ;  /* 0x0f0f0f0f2d247812 */ /* 0x000fe200078ef824 */
[----:B------:R-:W-:Y:S01]  /*0a80*/  IMAD R45, R10, 0x41, R37 ;  /* 0x000000410a2d7824 */ /* 0x000fe200078e0225 */
[----:B------:R-:W-:Y:S01]  /*0a90*/  LEA.HI.X.SX32 R23, R23, RZ, 0x1, P0 ;  /* 0x000000ff17177211 */ /* 0x000fe200000f0eff */
[----:B------:R-:W-:Y:S01]  /*0aa0*/  IMAD.X R29, RZ, RZ, R42, P3 ;  /* 0x000000ffff1d7224 */ /* 0x000fe200018e062a */
[----:B------:R-:W4:Y:S01]  /*0ab0*/  LDG.E.CONSTANT R26, desc[UR10][R26.64+0x30] ;  /* 0x0000300a1a1a7981 */ /* 0x000f22000c1e9900 */
[----:B------:R-:W-:Y:S01]  /*0ac0*/  IMAD.WIDE.U32 R24, R25, 0xb0, R20 ;  /* 0x000000b019187825 */ /* 0x000fe200078e0014 */
[----:B------:R-:W-:-:S02]  /*0ad0*/  LEA R45, R45, UR17, 0x2 ;  /* 0x000000112d2d7c11 */ /* 0x000fc4000f8e10ff */
[----:B------:R-:W4:Y:S01]  /*0ae0*/  LDG.E.CONSTANT R28, desc[UR10][R28.64+0x10] ;  /* 0x0000100a1c1c7981 */ /* 0x000f22000c1e9900 */
[----:B------:R-:W-:-:S03]  /*0af0*/  IMAD R23, R23, 0xb0, RZ ;  /* 0x000000b017177824 */ /* 0x000fc600078e02ff */
[----:B------:R0:W-:Y:S02]  /*0b00*/  STS [R45], R22 ;  /* 0x000000162d007388 */ /* 0x0001e40000000800 */
[----:B------:R-:W-:Y:S02]  /*0b10*/  IADD3 R25, PT, PT, R25, R23, RZ ;  /* 0x0000001719197210 */ /* 0x000fe40007ffe0ff */
[----:B0-----:R-:W-:-:S05]  /*0b20*/  IADD3 R22, P1, PT, R6, R24, RZ ;  /* 0x0000001806167210 */ /* 0x001fca0007f3e0ff */
[----:B------:R-:W-:Y:S01]  /*0b30*/  IMAD.X R23, RZ, RZ, R25, P1 ;  /* 0x000000ffff177224 */ /* 0x000fe200008e0619 */
[----:B------:R-:W-:-:S04]  /*0b40*/  IADD3 R24, P0, PT, R30, R24, RZ ;  /* 0x000000181e187210 */ /* 0x000fc80007f1e0ff */
[----:B------:R0:W4:Y:S01]  /*0b50*/  LDG.E.CONSTANT R42, desc[UR10][R22.64+0x10] ;  /* 0x0000100a162a7981 */ /* 0x000122000c1e9900 */
[----:B------:R-:W-:-:S05]  /*0b60*/  IADD3.X R25, PT, PT, RZ, R25, RZ, P0, !PT ;  /* 0x00000019ff197210 */ /* 0x000fca00007fe4ff */
[----:B------:R1:W4:Y:S01]  /*0b70*/  LDG.E.CONSTANT R27, desc[UR10][R24.64+0x30] ;  /* 0x0000300a181b7981 */ /* 0x000322000c1e9900 */
[----:B0-----:R-:W-:-:S03]  /*0b80*/  IMAD R23, R11, 0x41, R37 ;  /* 0x000000410b177824 */ /* 0x001fc600078e0225 */
[----:B------:R0:W-:Y:S01]  /*0b90*/  STS [R45+0x20], R36 ;  /* 0x000020242d007388 */ /* 0x0001e20000000800 */
[--C-:B--2---:R-:W-:Y:S02]  /*0ba0*/  SHF.R.S32.HI R29, RZ, R35, R40.reuse ;  /* 0x00000023ff1d7219 */ /* 0x104fe40000011428 */
[----:B------:R-:W-:-:S03]  /*0bb0*/  SHF.R.S32.HI R22, RZ, R39, R40 ;  /* 0x00000027ff167219 */ /* 0x000fc60000011428 */
[----:B------:R-:W-:-:S05]  /*0bc0*/  IMAD.SHL.U32 R29, R29, 0x10, RZ ;  /* 0x000000101d1d7824 */ /* 0x000fca00078e00ff */
[----:B------:R-:W-:Y:S02]  /*0bd0*/  LOP3.LUT R40, R29, 0x10101010, RZ, 0xc0, !PT ;  /* 0x101010101d287812 */ /* 0x000fe400078ec0ff */
[----:B------:R-:W-:Y:S02]  /*0be0*/  SHF.L.U32 R29, R22, 0x4, RZ ;  /* 0x00000004161d7819 */ /* 0x000fe400000006ff */
[--C-:B---3--:R-:W-:Y:S02]  /*0bf0*/  LOP3.LUT R40, R40, 0xf0f0f0f, R41.reuse, 0xf8, !PT ;  /* 0x0f0f0f0f28287812 */ /* 0x108fe400078ef829 */
[----:B------:R-:W-:Y:S02]  /*0c00*/  SHF.R.U32.HI R41, RZ, 0x4, R41 ;  /* 0x00000004ff297819 */ /* 0x000fe40000011629 */
[----:B------:R-:W-:-:S04]  /*0c10*/  LOP3.LUT R22, R29, 0x10101010, RZ, 0xc0, !PT ;  /* 0x101010101d167812 */ /* 0x000fc800078ec0ff */
[----:B------:R-:W-:Y:S02]  /*0c20*/  LOP3.LUT R22, R22, 0xf0f0f0f, R41, 0xf8, !PT ;  /* 0x0f0f0f0f16167812 */ /* 0x000fe400078ef829 */
[----:B------:R-:W-:Y:S02]  /*0c30*/  LEA R41, R23, UR17, 0x2 ;  /* 0x0000001117297c11 */ /* 0x000fe4000f8e10ff */
[--C-:B-----5:R-:W-:Y:S01]  /*0c40*/  SHF.R.S32.HI R23, RZ, R35, R44.reuse ;  /* 0x00000023ff177219 */ /* 0x120fe2000001142c */
[----:B------:R-:W-:Y:S01]  /*0c50*/  IMAD R29, R15, UR5, RZ ;  /* 0x000000050f1d7c24 */ /* 0x000fe2000f8e02ff */
[----:B------:R-:W-:-:S03]  /*0c60*/  SHF.R.S32.HI R44, RZ, R39, R44 ;  /* 0x00000027ff2c7219 */ /* 0x000fc6000001142c */
[----:B-1----:R-:W-:Y:S01]  /*0c70*/  IMAD.SHL.U32 R24, R23, 0x10, RZ ;  /* 0x0000001017187824 */ /* 0x002fe200078e00ff */
[----:B------:R-:W-:Y:S02]  /*0c80*/  SHF.L.U32 R44, R44, 0x4, RZ ;  /* 0x000000042c2c7819 */ /* 0x000fe400000006ff */
[----:B------:R-:W-:Y:S02]  /*0c90*/  IADD3 R23, P0, PT, R38, R29, RZ ;  /* 0x0000001d26177210 */ /* 0x000fe40007f1e0ff */
[----:B0-----:R-:W-:Y:S02]  /*0ca0*/  LOP3.LUT R36, R24, 0x10101010, RZ, 0xc0, !PT ;  /* 0x1010101018247812 */ /* 0x001fe400078ec0ff */
[----:B------:R-:W-:Y:S02]  /*0cb0*/  LOP3.LUT R25, R44, 0x10101010, RZ, 0xc0, !PT ;  /* 0x101010102c197812 */ /* 0x000fe400078ec0ff */
[----:B----4-:R-:W-:Y:S02]  /*0cc0*/  SHF.R.U32.HI R24, RZ, 0x4, R43 ;  /* 0x00000004ff187819 */ /* 0x010fe4000001162b */
[----:B------:R-:W-:Y:S01]  /*0cd0*/  LEA.HI.X.SX32 R29, R29, RZ, 0x1, P0 ;  /* 0x000000ff1d1d7211 */ /* 0x000fe200000f0eff */
[----:B------:R0:W-:Y:S04]  /*0ce0*/  STS [R41], R40 ;  /* 0x0000002829007388 */ /* 0x0001e80000000800 */
[----:B------:R1:W-:Y:S01]  /*0cf0*/  STS [R41+0x20], R22 ;  /* 0x0000201629007388 */ /* 0x0003e20000000800 */
[----:B------:R-:W-:Y:S01]  /*0d00*/  IMAD R29, R29, 0xb0, RZ ;  /* 0x000000b01d1d7824 */ /* 0x000fe200078e02ff */
[----:B0-----:R-:W-:Y:S01]  /*0d10*/  LOP3.LUT R40, R25, 0xf0f0f0f, R24, 0xf8, !PT ;  /* 0x0f0f0f0f19287812 */ /* 0x001fe200078ef818 */
[----:B------:R-:W-:-:S02]  /*0d20*/  IMAD R24, R12, 0x41, R37 ;  /* 0x000000410c187824 */ /* 0x000fc400078e0225 */
[----:B-1----:R-:W-:-:S03]  /*0d30*/  IMAD.WIDE.U32 R22, R23, 0xb0, R20 ;  /* 0x000000b017167825 */ /* 0x002fc600078e0014 */
[----:B------:R-:W-:Y:S01]  /*0d40*/  LEA R45, R24, UR17, 0x2 ;  /* 0x00000011182d7c11 */ /* 0x000fe2000f8e10ff */
[----:B------:R-:W-:Y:S01]  /*0d50*/  IMAD.IADD R23, R23, 0x1, R29 ;  /* 0x0000000117177824 */ /* 0x000fe200078e021d */
[----:B------:R-:W-:Y:S02]  /*0d60*/  IADD3 R24, P0, PT, R30, R22, RZ ;  /* 0x000000161e187210 */ /* 0x000fe40007f1e0ff */
[----:B------:R-:W-:Y:S02]  /*0d70*/  LOP3.LUT R43, R36, 0xf0f0f0f, R43, 0xf8, !PT ;  /* 0x0f0f0f0f242b7812 */ /* 0x000fe400078ef82b */
[----:B------:R-:W-:Y:S02]  /*0d80*/  IADD3.X R25, PT, PT, RZ, R23, RZ, P0, !PT ;  /* 0x00000017ff197210 */ /* 0x000fe400007fe4ff */
[----:B------:R-:W-:-:S03]  /*0d90*/  SHF.R.S32.HI R36, RZ, R35, R28 ;  /* 0x00000023ff247219 */ /* 0x000fc6000001141c */
[----:B------:R0:W2:Y:S01]  /*0da0*/  LDG.E.CONSTANT R29, desc[UR10][R24.64+0x30] ;  /* 0x0000300a181d7981 */ /* 0x0000a2000c1e9900 */
[----:B------:R-:W-:Y:S02]  /*0db0*/  SHF.L.U32 R36, R36, 0x4, RZ ;  /* 0x0000000424247819 */ /* 0x000fe400000006ff */
[----:B------:R-:W-:Y:S01]  /*0dc0*/  SHF.R.S32.HI R44, RZ, R39, R28 ;  /* 0x00000027ff2c7219 */ /* 0x000fe2000001141c */
[----:B------:R-:W-:Y:S01]  /*0dd0*/  STS [R45], R43 ;  /* 0x0000002b2d007388 */ /* 0x000fe20000000800 */
[----:B------:R-:W-:Y:S01]  /*0de0*/  LOP3.LUT R41, R36, 0x10101010, RZ, 0xc0, !PT ;  /* 0x1010101024297812 */ /* 0x000fe200078ec0ff */
[----:B0-----:R-:W-:Y:S02]  /*0df0*/  IMAD R24, R13, 0x41, R37 ;  /* 0x000000410d187824 */ /* 0x001fe400078e0225 */
[----:B------:R0:W-:Y:S01]  /*0e00*/  STS [R45+0x20], R40 ;  /* 0x000020282d007388 */ /* 0x0001e20000000800 */
[----:B------:R-:W-:Y:S02]  /*0e10*/  IADD3 R22, P1, PT, R6, R22, RZ ;  /* 0x0000001606167210 */ /* 0x000fe40007f3e0ff */
[----:B------:R-:W-:-:S02]  /*0e20*/  LEA R36, R24, UR17, 0x2 ;  /* 0x0000001118247c11 */ /* 0x000fc4000f8e10ff */
[----:B------:R-:W-:Y:S01]  /*0e30*/  SHF.R.S32.HI R24, RZ, R35, R42 ;  /* 0x00000023ff187219 */ /* 0x000fe2000001142a */
[----:B------:R-:W-:Y:S02]  /*0e40*/  IMAD.SHL.U32 R44, R44, 0x10, RZ ;  /* 0x000000102c2c7824 */ /* 0x000fe400078e00ff */
[----:B0-----:R-:W-:Y:S01]  /*0e50*/  IMAD R45, R16, UR5, RZ ;  /* 0x00000005102d7c24 */ /* 0x001fe2000f8e02ff */
[----:B------:R-:W-:Y:S01]  /*0e60*/  SHF.L.U32 R24, R24, 0x4, RZ ;  /* 0x0000000418187819 */ /* 0x000fe200000006ff */
[----:B------:R-:W-:Y:S01]  /*0e70*/  IMAD.X R23, RZ, RZ, R23, P1 ;  /* 0x000000ffff177224 */ /* 0x000fe200008e0617 */
[----:B------:R-:W-:Y:S02]  /*0e80*/  LOP3.LUT R43, R41, 0xf0f0f0f, R26, 0xf8, !PT ;  /* 0x0f0f0f0f292b7812 */ /* 0x000fe400078ef81a */
[----:B------:R-:W-:Y:S02]  /*0e90*/  IADD3 R25, P0, PT, R38, R45, RZ ;  /* 0x0000002d26197210 */ /* 0x000fe40007f1e0ff */
[----:B------:R-:W-:Y:S01]  /*0ea0*/  SHF.R.S32.HI R42, RZ, R39, R42 ;  /* 0x00000027ff2a7219 */ /* 0x000fe2000001142a */
[----:B------:R0:W3:Y:S01]  /*0eb0*/  LDG.E.CONSTANT R28, desc[UR10][R22.64+0x10] ;  /* 0x0000100a161c7981 */ /* 0x0000e2000c1e9900 */
[----:B------:R-:W-:-:S02]  /*0ec0*/  SHF.R.U32.HI R26, RZ, 0x4, R26 ;  /* 0x00000004ff1a7819 */ /* 0x000fc4000001161a */
[----:B------:R-:W-:Y:S02]  /*0ed0*/  LOP3.LUT R41, R44, 0x10101010, RZ, 0xc0, !PT ;  /* 0x101010102c297812 */ /* 0x000fe400078ec0ff */
[----:B------:R-:W-:Y:S02]  /*0ee0*/  LOP3.LUT R24, R24, 0x10101010, RZ, 0xc0, !PT ;  /* 0x1010101018187812 */ /* 0x000fe400078ec0ff */
[----:B------:R-:W-:Y:S01]  /*0ef0*/  LEA.HI.X.SX32 R45, R45, RZ, 0x1, P0 ;  /* 0x000000ff2d2d7211 */ /* 0x000fe200000f0eff */
[----:B------:R-:W-:Y:S01]  /*0f00*/  IMAD.SHL.U32 R42, R42, 0x10, RZ ;  /* 0x000000102a2a7824 */ /* 0x000fe200078e00ff */
[----:B------:R-:W-:Y:S01]  /*0f10*/  LOP3.LUT R41, R41, 0xf0f0f0f, R26, 0xf8, !PT ;  /* 0x0f0f0f0f29297812 */ /* 0x000fe200078ef81a */
[----:B0-----:R-:W-:Y:S01]  /*0f20*/  IMAD R22, R14, 0x41, R37 ;  /* 0x000000410e167824 */ /* 0x001fe200078e0225 */
[----:B------:R-:W-:Y:S01]  /*0f30*/  LOP3.LUT R40, R24, 0xf0f0f0f, R27, 0xf8, !PT ;  /* 0x0f0f0f0f18287812 */ /* 0x000fe200078ef81b */
[----:B------:R-:W-:Y:S01]  /*0f40*/  IMAD R45, R45, 0xb0, RZ ;  /* 0x000000b02d2d7824 */ /* 0x000fe200078e02ff */
[----:B------:R-:W-:Y:S01]  /*0f50*/  LOP3.LUT P0, RZ, R3, 0x3, RZ, 0xc0, !PT ;  /* 0x0000000303ff7812 */ /* 0x000fe2000780c0ff */
[----:B------:R-:W-:Y:S01]  /*0f60*/  IMAD.WIDE.U32 R24, R25, 0xb0, R20 ;  /* 0x000000b019187825 */ /* 0x000fe200078e0014 */
[----:B------:R0:W-:Y:S01]  /*0f70*/  STS [R36+0x20], R41 ;  /* 0x0000202924007388 */ /* 0x0001e20000000800 */
[----:B------:R-:W-:-:S02]  /*0f80*/  SHF.R.U32.HI R27, RZ, 0x4, R27 ;  /* 0x00000004ff1b7819 */ /* 0x000fc4000001161b */
[----:B------:R-:W-:Y:S01]  /*0f90*/  LOP3.LUT R42, R42, 0x10101010, RZ, 0xc0, !PT ;  /* 0x101010102a2a7812 */ /* 0x000fe200078ec0ff */
[----:B------:R1:W-:Y:S01]  /*0fa0*/  STS [R36], R43 ;  /* 0x0000002b24007388 */ /* 0x0003e20000000800 */
[----:B------:R-:W-:Y:S02]  /*0fb0*/  IADD3 R25, PT, PT, R25, R45, RZ ;  /* 0x0000002d19197210 */ /* 0x000fe40007ffe0ff */
[----:B------:R-:W-:Y:S02]  /*0fc0*/  LOP3.LUT R42, R42, 0xf0f0f0f, R27, 0xf8, !PT ;  /* 0x0f0f0f0f2a2a7812 */ /* 0x000fe400078ef81b */
[----:B0-----:R-:W-:Y:S02]  /*0fd0*/  LEA R41, R22, UR17, 0x2 ;  /* 0x0000001116297c11 */ /* 0x001fe4000f8e10ff */
[----:B------:R-:W-:Y:S01]  /*0fe0*/  IADD3 R22, P2, PT, R6, R24, RZ ;  /* 0x0000001806167210 */ /* 0x000fe20007f5e0ff */
[----:B------:R-:W-:Y:S01]  /*0ff0*/  IMAD.WIDE R26, R33, 0xb0, R20 ;  /* 0x000000b0211a7825 */ /* 0x000fe200078e0214 */
[----:B-1----:R-:W-:-:S03]  /*1000*/  LOP3.LUT R36, R3, 0x1, RZ, 0xc0, !PT ;  /* 0x0000000103247812 */ /* 0x002fc600078ec0ff */
[----:B------:R-:W-:Y:S01]  /*1010*/  IMAD.X R23, RZ, RZ, R25, P2 ;  /* 0x000000ffff177224 */ /* 0x000fe200010e0619 */
[----:B------:R-:W-:Y:S01]  /*1020*/  IADD3 R43, PT, PT, R36, 0x1, RZ ;  /* 0x00000001242b7810 */ /* 0x000fe20007ffe0ff */
[----:B------:R-:W-:Y:S01]  /*1030*/  @!P0 IMAD.MOV R43, RZ, RZ, R36 ;  /* 0x000000ffff2b8224 */ /* 0x000fe200078e0224 */
[----:B------:R-:W-:Y:S02]  /*1040*/  IADD3 R26, P0, PT, R26, 0x4, RZ ;  /* 0x000000041a1a7810 */ /* 0x000fe40007f1e0ff */
[----:B------:R-:W-:Y:S01]  /*1050*/  LOP3.LUT R36, R3, 0x3, RZ, 0xc0, !PT ;  /* 0x0000000303247812 */ /* 0x000fe200078ec0ff */
[----:B------:R0:W4:Y:S02]  /*1060*/  LDG.E.CONSTANT R22, desc[UR10][R22.64+0x10] ;  /* 0x0000100a16167981 */ /* 0x000124000c1e9900 */
[----:B------:R-:W-:Y:S01]  /*1070*/  IMAD.X R27, RZ, RZ, R27, P0 ;  /* 0x000000ffff1b7224 */ /* 0x000fe200000e061b */
[----:B------:R-:W-:Y:S01]  /*1080*/  SHF.R.U32.HI R36, RZ, 0x1, R36 ;  /* 0x00000001ff247819 */ /* 0x000fe20000011624 */
[----:B------:R-:W-:Y:S01]  /*1090*/  STS [R41], R40 ;  /* 0x0000002829007388 */ /* 0x000fe20000000800 */
[----:B------:R-:W-:-:S03]  /*10a0*/  IADD3 R24, P1, PT, R30, R24, RZ ;  /* 0x000000181e187210 */ /* 0x000fc60007f3e0ff */
[----:B------:R1:W-:Y:S01]  /*10b0*/  STS [R41+0x20], R42 ;  /* 0x0000202a29007388 */ /* 0x0003e20000000800 */
[----:B------:R-:W-:Y:S01]  /*10c0*/  IADD3.X R25, PT, PT, RZ, R25, RZ, P1, !PT ;  /* 0x00000019ff197210 */ /* 0x000fe20000ffe4ff */
[----:B------:R-:W-:-:S04]  /*10d0*/  IMAD.WIDE R44, R17, 0xb0, R20 ;  /* 0x000000b0112c7825 */ /* 0x000fc800078e0214 */
[--C-:B-1----:R-:W-:Y:S01]  /*10e0*/  IMAD.WIDE.U32 R40, R36, 0x4, R26.reuse ;  /* 0x0000000424287825 */ /* 0x102fe200078e001a */
[----:B------:R-:W-:Y:S01]  /*10f0*/  MOV R42, UR4 ;  /* 0x00000004002a7c02 */ /* 0x000fe20008000f00 */
[----:B------:R1:W5:Y:S02]  /*1100*/  LDG.E.CONSTANT R24, desc[UR10][R24.64+0x30] ;  /* 0x0000300a18187981 */ /* 0x000364000c1e9900 */
[----:B------:R-:W-:Y:S01]  /*1110*/  IMAD.WIDE.U32 R26, R43, 0x4, R26 ;  /* 0x000000042b1a7825 */ /* 0x000fe200078e001a */
[----:B0-----:R-:W-:Y:S01]  /*1120*/  LEA R23, R42, R31, 0x3 ;  /* 0x0000001f2a177211 */ /* 0x001fe200078e18ff */
[----:B------:R-:W5:Y:S02]  /*1130*/  LDG.E.CONSTANT R40, desc[UR10][R40.64] ;  /* 0x0000000a28287981 */ /* 0x000f64000c1e9900 */
[----:B------:R-:W-:Y:S01]  /*1140*/  IMAD.U32 R20, RZ, RZ, UR4 ;  /* 0x00000004ff147e24 */ /* 0x000fe2000f8e00ff */
[----:B------:R-:W-:Y:S01]  /*1150*/  LEA.HI R43, R3, R23, RZ, 0x1d ;  /* 0x00000017032b7211 */ /* 0x000fe200078fe8ff */
[----:B------:R-:W5:Y:S02]  /*1160*/  LDG.E.CONSTANT R26, desc[UR10][R26.64] ;  /* 0x0000000a1a1a7981 */ /* 0x000f64000c1e9900 */
[----:B-1----:R-:W-:-:S02]  /*1170*/  IMAD R25, R20, 0x8, R7 ;  /* 0x0000000814197824 */ /* 0x002fc400078e0207 */
[----:B------:R-:W-:Y:S02]  /*1180*/  HFMA2 R20, -RZ, RZ, 0, 2.1457672119140625e-06 ;  /* 0x00000024ff147431 */ /* 0x000fe400000001ff */
[----:B------:R-:W-:Y:S01]  /*1190*/  IMAD.WIDE R42, R43, 0x24, R18 ;  /* 0x000000242b2a7825 */ /* 0x000fe200078e0212 */
[----:B------:R-:W5:Y:S03]  /*11a0*/  LDG.E.CONSTANT R45, desc[UR10][R44.64] ;  /* 0x0000000a2c2d7981 */ /* 0x000f66000c1e9900 */
[----:B------:R-:W-:Y:S02]  /*11b0*/  IMAD.WIDE.U32 R20, R25, R20, UR14 ;  /* 0x0000000e19147e25 */ /* 0x000fe4000f8e0014 */
[----:B------:R-:W5:Y:S04]  /*11c0*/  LDG.E.CONSTANT R42, desc[UR10][R42.64+0x4] ;  /* 0x0000040a2a2a7981 */ /* 0x000f68000c1e9900 */
[----:B------:R0:W5:Y:S01]  /*11d0*/  LDG.E.CONSTANT R20, desc[UR10][R20.64] ;  /* 0x0000000a14147981 */ /* 0x000162000c1e9900 */
[----:B------:R-:W-:Y:S01]  /*11e0*/  LOP3.LUT R36, R36, R3, RZ, 0xc0, !PT ;  /* 0x0000000324247212 */ /* 0x000fe200078ec0ff */
[----:B------:R-:W-:-:S02]  /*11f0*/  UIADD3 UR7, UPT, UPT, UR16, 0x2314, URZ ;  /* 0x0000231410077890 */ /* 0x000fc4000fffe0ff */
[----:B------:R-:W-:Y:S01]  /*1200*/  UIADD3 UR6, UPT, UPT, UR16, 0x2514, URZ ;  /* 0x0000251410067890 */ /* 0x000fe2000fffe0ff */
[----:B0-----:R-:W-:Y:S01]  /*1210*/  LOP3.LUT R21, R8, 0x2, RZ, 0xc0, !PT ;  /* 0x0000000208157812 */ /* 0x001fe200078ec0ff */
[----:B------:R-:W-:Y:S02]  /*1220*/  ULEA UR9, UR18, UR7, 0x18 ;  /* 0x0000000712097291 */ /* 0x000fe4000f8ec0ff */
[----:B------:R-:W-:Y:S01]  /*1230*/  ULEA UR6, UR18, UR6, 0x18 ;  /* 0x0000000612067291 */ /* 0x000fe2000f8ec0ff */
[--C-:B---3--:R-:W-:Y:S02]  /*1240*/  SHF.R.S32.HI R27, RZ, R35, R28.reuse ;  /* 0x00000023ff1b7219 */ /* 0x108fe4000001141c */
[----:B------:R-:W-:-:S03]  /*1250*/  SHF.R.S32.HI R41, RZ, R39, R28 ;  /* 0x00000027ff297219 */ /* 0x000fc6000001141c */
[----:B------:R-:W-:Y:S01]  /*1260*/  IMAD.SHL.U32 R27, R27, 0x10, RZ ;  /* 0x000000101b1b7824 */ /* 0x000fe200078e00ff */
[----:B------:R-:W-:-:S04]  /*1270*/  SHF.L.U32 R41, R41, 0x4, RZ ;  /* 0x0000000429297819 */ /* 0x000fc800000006ff */
[----:B------:R-:W-:-:S04]  /*1280*/  LOP3.LUT R28, R27, 0x10101010, RZ, 0xc0, !PT ;  /* 0x101010101b1c7812 */ /* 0x000fc800078ec0ff */
[--C-:B--2---:R-:W-:Y:S02]  /*1290*/  LOP3.LUT R27, R28, 0xf0f0f0f, R29.reuse, 0xf8, !PT ;  /* 0x0f0f0f0f1c1b7812 */ /* 0x104fe400078ef81d */
[----:B------:R-:W-:Y:S02]  /*12a0*/  SHF.R.U32.HI R29, RZ, 0x4, R29 ;  /* 0x00000004ff1d7819 */ /* 0x000fe4000001161d */
[----:B------:R-:W-:-:S04]  /*12b0*/  LOP3.LUT R28, R41, 0x10101010, RZ, 0xc0, !PT ;  /* 0x10101010291c7812 */ /* 0x000fc800078ec0ff */
[----:B------:R-:W-:Y:S01]  /*12c0*/  LOP3.LUT R28, R28, 0xf0f0f0f, R29, 0xf8, !PT ;  /* 0x0f0f0f0f1c1c7812 */ /* 0x000fe200078ef81d */
[----:B------:R-:W-:-:S05]  /*12d0*/  IMAD R29, R15, 0x41, R37 ;  /* 0x000000410f1d7824 */ /* 0x000fca00078e0225 */
[----:B------:R-:W-:Y:S02]  /*12e0*/  LEA R29, R29, UR17, 0x2 ;  /* 0x000000111d1d7c11 */ /* 0x000fe4000f8e10ff */
[--C-:B----4-:R-:W-:Y:S02]  /*12f0*/  SHF.R.S32.HI R35, RZ, R35, R22.reuse ;  /* 0x00000023ff237219 */ /* 0x110fe40000011416 */
[----:B------:R-:W-:-:S03]  /*1300*/  SHF.R.S32.HI R22, RZ, R39, R22 ;  /* 0x00000027ff167219 */ /* 0x000fc60000011416 */
[----:B------:R-:W-:Y:S01]  /*1310*/  IMAD.SHL.U32 R35, R35, 0x10, RZ ;  /* 0x0000001023237824 */ /* 0x000fe200078e00ff */
[----:B------:R0:W-:Y:S01]  /*1320*/  STS [R29], R27 ;  /* 0x0000001b1d007388 */ /* 0x0001e20000000800 */
[----:B------:R-:W-:Y:S01]  /*1330*/  IMAD R37, R16, 0x41, R37 ;  /* 0x0000004110257824 */ /* 0x000fe200078e0225 */
[----:B------:R-:W-:Y:S02]  /*1340*/  SHF.L.U32 R22, R22, 0x4, RZ ;  /* 0x0000000416167819 */ /* 0x000fe400000006ff */
[----:B------:R-:W-:Y:S01]  /*1350*/  LOP3.LUT R35, R35, 0x10101010, RZ, 0xc0, !PT ;  /* 0x1010101023237812 */ /* 0x000fe200078ec0ff */
[----:B------:R1:W-:Y:S01]  /*1360*/  STS [R29+0x20], R28 ;  /* 0x0000201c1d007388 */ /* 0x0003e20000000800 */
[----:B------:R-:W-:Y:S02]  /*1370*/  LEA R37, R37, UR17, 0x2 ;  /* 0x0000001125257c11 */ /* 0x000fe4000f8e10ff */
[----:B0-----:R-:W-:Y:S01]  /*1380*/  LOP3.LUT R27, R22, 0x10101010, RZ, 0xc0, !PT ;  /* 0x10101010161b7812 */ /* 0x001fe200078ec0ff */
[----:B-1----:R-:W-:Y:S01]  /*1390*/  IMAD.SHL.U32 R29, R36, 0x4, RZ ;  /* 0x00000004241d7824 */ /* 0x002fe200078e00ff */
[----:B-----5:R-:W-:-:S02]  /*13a0*/  LOP3.LUT R35, R35, 0xf0f0f0f, R24, 0xf8, !PT ;  /* 0x0f0f0f0f23237812 */ /* 0x020fc400078ef818 */
[----:B------:R-:W-:Y:S02]  /*13b0*/  SHF.R.S32.HI R21, RZ, R21, R40 ;  /* 0x00000015ff157219 */ /* 0x000fe40000011428 */
[----:B------:R-:W-:Y:S02]  /*13c0*/  SHF.R.U32.HI R24, RZ, 0x4, R24 ;  /* 0x00000004ff187819 */ /* 0x000fe40000011618 */
[----:B------:R-:W-:Y:S02]  /*13d0*/  SHF.R.S32.HI R26, RZ, R29, R26 ;  /* 0x0000001dff1a7219 */ /* 0x000fe4000001141a */
[----:B------:R-:W-:Y:S02]  /*13e0*/  LOP3.LUT R21, R21, 0x30303030, RZ, 0xc0, !PT ;  /* 0x3030303015157812 */ /* 0x000fe400078ec0ff */
[----:B------:R-:W-:Y:S01]  /*13f0*/  LOP3.LUT R24, R27, 0xf0f0f0f, R24, 0xf8, !PT ;  /* 0x0f0f0f0f1b187812 */ /* 0x000fe200078ef818 */
[----:B------:R0:W-:Y:S01]  /*1400*/  STS [R37], R35 ;  /* 0x0000002325007388 */ /* 0x0001e20000000800 */
[----:B------:R-:W-:-:S02]  /*1410*/  LOP3.LUT R21, R21, 0xf0f0f0f, R26, 0xf8, !PT ;  /* 0x0f0f0f0f15157812 */ /* 0x000fc400078ef81a */
[----:B------:R-:W-:Y:S01]  /*1420*/  LOP3.LUT R29, R4, 0x3c, RZ, 0xc0, !PT ;  /* 0x0000003c041d7812 */ /* 0x000fe200078ec0ff */
[----:B------:R-:W-:Y:S01]  /*1430*/  STS [R37+0x20], R24 ;  /* 0x0000201825007388 */ /* 0x000fe20000000800 */
[----:B0-----:R-:W-:-:S03]  /*1440*/  IMAD R35, R5, 0x80, R30 ;  /* 0x0000008005237824 */ /* 0x001fc600078e021e */
[----:B------:R-:W-:Y:S04]  /*1450*/  STS [R32], R45 ;  /* 0x0000002d20007388 */ /* 0x000fe80000000800 */
[----:B------:R-:W-:Y:S04]  /*1460*/  STS [R2], R21 ;  /* 0x0000001502007388 */ /* 0x000fe80000000800 */
[----:B------:R-:W-:Y:S04]  /*1470*/  STS [R35+UR9], R42 ;  /* 0x0000002a23007988 */ /* 0x000fe80008000809 */
[----:B------:R-:W-:Y:S01]  /*1480*/  STS [R29+UR6], R20 ;  /* 0x000000141d007988 */ /* 0x000fe20008000806 */
[----:B------:R-:W-:-:S02]  /*1490*/  MOV R28, UR17 ;  /* 0x00000011001c7c02 */ /* 0x000fc40008000f00 */
[----:B------:R-:W-:Y:S01]  /*14a0*/  LEA R26, R5, UR9, 0x7 ;  /* 0x00000009051a7c11 */ /* 0x000fe2000f8e38ff */
[----:B------:R-:W-:Y:S02]  /*14b0*/  BAR.SYNC.DEFER_BLOCKING 0x0 ;  /* 0x0000000000007b1d */ /* 0x000fe40000010000 */
[----:B------:R-:W-:-:S05]  /*14c0*/  IMAD R28, R3, 0x104, R28 ;  /* 0x00000104031c7824 */ /* 0x000fca00078e021c */
[----:B------:R-:W-:Y:S04]  /*14d0*/  LDS R24, [R28] ;  /* 0x000000001c187984 */ /* 0x000fe80000000800 */
[----:B------:R-:W0:Y:S04]  /*14e0*/  LDS R37, [R26] ;  /* 0x000000001a257984 */ /* 0x000e280000000800 */
[----:B------:R-:W-:Y:S04]  /*14f0*/  LDS R43, [R28+0x4] ;  /* 0x000004001c2b7984 */ /* 0x000fe80000000800 */
[----:B------:R-:W1:Y:S04]  /*1500*/  LDS R44, [R26+0x4] ;  /* 0x000004001a2c7984 */ /* 0x000e680000000800 */
[----:B------:R-:W-:Y:S04]  /*1510*/  LDS R22, [R28+0x8] ;  /* 0x000008001c167984 */ /* 0x000fe80000000800 */
[----:B------:R-:W2:Y:S04]  /*1520*/  LDS R27, [R26+0x8] ;  /* 0x000008001a1b7984 */ /* 0x000ea80000000800 */
[----:B------:R-:W-:Y:S04]  /*1530*/  LDS R40, [R28+0xc] ;  /* 0x00000c001c287984 */ /* 0x000fe80000000800 */
[----:B------:R-:W3:Y:S04]  /*1540*/  LDS R41, [R26+0xc] ;  /* 0x00000c001a297984 */ /* 0x000ee80000000800 */
[----:B------:R-:W-:Y:S04]  /*1550*/  LDS R21, [R28+0x10] ;  /* 0x000010001c157984 */ /* 0x000fe80000000800 */
[----:B------:R-:W4:Y:S04]  /*1560*/  LDS R20, [R26+0x10] ;  /* 0x000010001a147984 */ /* 0x000f280000000800 */
[----:B------:R-:W-:Y:S04]  /*1570*/  LDS R36, [R28+0x14] ;  /* 0x000014001c247984 */ /* 0x000fe80000000800 */
[----:B------:R-:W5:Y:S01]  /*1580*/  LDS R39, [R26+0x14] ;  /* 0x000014001a277984 */ /* 0x000f620000000800 */
[----:B0-----:R-:W-:-:S03]  /*1590*/  IDP.4A.S8.S8 R24, R24, R37, RZ ;  /* 0x0000002518187226 */ /* 0x001fc600000006ff */
[----:B------:R-:W-:Y:S01]  /*15a0*/  LDS R37, [R26+0x18] ;  /* 0x000018001a257984 */ /* 0x000fe20000000800 */
[----:B-1----:R-:W-:-:S03]  /*15b0*/  IDP.4A.S8.S8 R43, R43, R44, R24 ;  /* 0x0000002c2b2b7226 */ /* 0x002fc60000000618 */
[----:B------:R-:W0:Y:S01]  /*15c0*/  LDS R24, [R28+0x18] ;  /* 0x000018001c187984 */ /* 0x000e220000000800 */
[----:B------:R-:W-:-:S03]  /*15d0*/  UIADD3 UR7, UPT, UPT, UR16, 0x2104, URZ ;  /* 0x0000210410077890 */ /* 0x000fc6000fffe0ff */
[----:B------:R-:W-:Y:S01]  /*15e0*/  LDS R44, [R28+0x48] ;  /* 0x000048001c2c7984 */ /* 0x000fe20000000800 */
[----:B--2---:R-:W-:-:S03]  /*15f0*/  IDP.4A.S8.S8 R22, R22, R27, R43 ;  /* 0x0000001b16167226 */ /* 0x004fc6000000062b */
[----:B------:R-:W-:Y:S04]  /*1600*/  LDS R27, [R26+0x20] ;  /* 0x000020001a1b7984 */ /* 0x000fe80000000800 */
[----:B------:R-:W-:Y:S01]  /*1610*/  LDS R43, [R26+0x34] ;  /* 0x000034001a2b7984 */ /* 0x000fe20000000800 */
[----:B---3--:R-:W-:-:S03]  /*1620*/  IDP.4A.S8.S8 R40, R40, R41, R22 ;  /* 0x0000002928287226 */ /* 0x008fc60000000616 */
[----:B------:R-:W1:Y:S04]  /*1630*/  LDS R22, [R28+0x20] ;  /* 0x000020001c167984 */ /* 0x000e680000000800 */
[----:B------:R-:W-:Y:S01]  /*1640*/  LDS R41, [R26+0x24] ;  /* 0x000024001a297984 */ /* 0x000fe20000000800 */
[----:B----4-:R-:W-:-:S03]  /*1650*/  IDP.4A.S8.S8 R20, R21, R20, R40 ;  /* 0x0000001415147226 */ /* 0x010fc60000000628 */
[----:B------:R-:W2:Y:S04]  /*1660*/  LDS R40, [R28+0x24] ;  /* 0x000024001c287984 */ /* 0x000ea80000000800 */
[----:B------:R-:W-:Y:S01]  /*1670*/  LDS R21, [R26+0x28] ;  /* 0x000028001a157984 */ /* 0x000fe20000000800 */
[----:B-----5:R-:W-:-:S03]  /*1680*/  IDP.4A.S8.S8 R42, R36, R39, R20 ;  /* 0x00000027242a7226 */ /* 0x020fc60000000614 */
[----:B------:R-:W-:Y:S04]  /*1690*/  LDS R36, [R28+0x1c] ;  /* 0x00001c001c247984 */ /* 0x000fe80000000800 */
[----:B------:R-:W3:Y:S04]  /*16a0*/  LDS R39, [R26+0x1c] ;  /* 0x00001c001a277984 */ /* 0x000ee80000000800 */
[----:B------:R-:W4:Y:S01]  /*16b0*/  LDS R20, [R28+0x28] ;  /* 0x000028001c147984 */ /* 0x000f220000000800 */
[----:B0-----:R-:W-:-:S03]  /*16c0*/  IDP.4A.S8.S8 R42, R24, R37, R42 ;  /* 0x00000025182a7226 */ /* 0x001fc6000000062a */
[----:B------:R-:W-:Y:S04]  /*16d0*/  LDS R24, [R28+0x2c] ;  /* 0x00002c001c187984 */ /* 0x000fe80000000800 */
[----:B------:R-:W0:Y:S01]  /*16e0*/  LDS R37, [R26+0x2c] ;  /* 0x00002c001a257984 */ /* 0x000e220000000800 */
[----:B-1----:R-:W-:-:S04]  /*16f0*/  IDP.4A.S8.S8 R22, R22, R27, RZ ;  /* 0x0000001b16167226 */ /* 0x002fc800000006ff */
[----:B--2---:R-:W-:Y:S02]  /*1700*/  IDP.4A.S8.S8 R27, R40, R41, R22 ;  /* 0x00000029281b7226 */ /* 0x004fe40000000616 */
[----:B------:R-:W-:Y:S04]  /*1710*/  LDS R40, [R28+0x30] ;  /* 0x000030001c287984 */ /* 0x000fe80000000800 */
[----:B------:R-:W1:Y:S01]  /*1720*/  LDS R41, [R26+0x30] ;  /* 0x000030001a297984 */ /* 0x000e620000000800 */
[----:B---3--:R-:W-:-:S03]  /*1730*/  IDP.4A.S8.S8 R22, R36, R39, R42 ;  /* 0x0000002724167226 */ /* 0x008fc6000000062a */
[----:B------:R-:W2:Y:S01]  /*1740*/  LDS R42, [R28+0x34] ;  /* 0x000034001c2a7984 */ /* 0x000ea20000000800 */
[----:B----4-:R-:W-:-:S03]  /*1750*/  IDP.4A.S8.S8 R20, R20, R21, R27 ;  /* 0x0000001514147226 */ /* 0x010fc6000000061b */
[----:B------:R-:W-:Y:S04]  /*1760*/  LDS R39, [R28+0x38] ;  /* 0x000038001c277984 */ /* 0x000fe80000000800 */
[----:B------:R-:W3:Y:S01]  /*1770*/  LDS R36, [R26+0x38] ;  /* 0x000038001a247984 */ /* 0x000ee20000000800 */
[----:B0-----:R-:W-:-:S03]  /*1780*/  IDP.4A.S8.S8 R24, R24, R37, R20 ;  /* 0x0000002518187226 */ /* 0x001fc60000000614 */
[----:B------:R-:W-:Y:S04]  /*1790*/  LDS R37, [R28+0x3c] ;  /* 0x00003c001c257984 */ /* 0x000fe80000000800 */
[----:B------:R-:W0:Y:S01]  /*17a0*/  LDS R20, [R26+0x3c] ;  /* 0x00003c001a147984 */ /* 0x000e220000000800 */
[----:B------:R-:W-:Y:S01]  /*17b0*/  ULEA UR7, UR18, UR7, 0x18 ;  /* 0x0000000712077291 */ /* 0x000fe2000f8ec0ff */
[----:B------:R-:W-:-:S05]  /*17c0*/  LEA.HI R27, R3, R4, RZ, 0x1d ;  /* 0x00000004031b7211 */ /* 0x000fca00078fe8ff */
[----:B------:R-:W-:-:S05]  /*17d0*/  LEA R27, R27, UR7, 0x2 ;  /* 0x000000071b1b7c11 */ /* 0x000fca000f8e10ff */
[----:B------:R-:W4:Y:S01]  /*17e0*/  LDS.U8 R21, [R27] ;  /* 0x000000001b157984 */ /* 0x000f220000000000 */
[----:B-1----:R-:W-:-:S03]  /*17f0*/  IDP.4A.S8.S8 R24, R40, R41, R24 ;  /* 0x0000002928187226 */ /* 0x002fc60000000618 */
[----:B------:R-:W-:Y:S01]  /*1800*/  LDS R41, [R26+0x40] ;  /* 0x000040001a297984 */ /* 0x000fe20000000800 */
[----:B--2---:R-:W-:Y:S01]  /*1810*/  IDP.4A.S8.S8 R42, R42, R43, R24 ;  /* 0x0000002b2a2a7226 */ /* 0x004fe20000000618 */
[----:B------:R-:W-:-:S03]  /*1820*/  LEA R24, R5, UR6, 0x4 ;  /* 0x0000000605187c11 */ /* 0x000fc6000f8e20ff */
[----:B---3--:R-:W-:Y:S02]  /*1830*/  IDP.4A.S8.S8 R40, R39, R36, R42 ;  /* 0x0000002427287226 */ /* 0x008fe4000000062a */
[----:B------:R-:W1:Y:S04]  /*1840*/  LDS R39, [R24] ;  /* 0x0000000018277984 */ /* 0x000e680000000800 */
[----:B------:R-:W2:Y:S04]  /*1850*/  LDS.U8 R36, [R27+0x8] ;  /* 0x000008001b247984 */ /* 0x000ea80000000000 */
[----:B------:R-:W3:Y:S01]  /*1860*/  LDS.U8 R42, [R27+0x1] ;  /* 0x000001001b2a7984 */ /* 0x000ee20000000000 */
[----:B0-----:R-:W-:-:S03]  /*1870*/  IDP.4A.S8.S8 R45, R37, R20, R40 ;  /* 0x00000014252d7226 */ /* 0x001fc60000000628 */
[----:B------:R-:W0:Y:S04]  /*1880*/  LDS R40, [R24+0x4] ;  /* 0x0000040018287984 */ /* 0x000e280000000800 */
[----:B------:R-:W5:Y:S01]  /*1890*/  LDS.U8 R37, [R27+0x9] ;  /* 0x000009001b257984 */ /* 0x000f620000000000 */
[----:B----4-:R-:W-:-:S03]  /*18a0*/  IMAD R43, R22, R21, RZ ;  /* 0x00000015162b7224 */ /* 0x010fc600078e02ff */
[----:B------:R-:W4:Y:S02]  /*18b0*/  LDS R22, [R28+0x40] ;  /* 0x000040001c167984 */ /* 0x000f240000000800 */
[----:B------:R-:W-:Y:S01]  /*18c0*/  I2FP.F32.S32 R43, R43 ;  /* 0x0000002b002b7245 */ /* 0x000fe20000201400 */
[--C-:B-1----:R-:W-:Y:S02]  /*18d0*/  HADD2.F32 R21, -RZ, R39.reuse.H1_H1 ;  /* 0x30000027ff157230 */ /* 0x102fe40000004100 */
[----:B------:R-:W-:Y:S01]  /*18e0*/  HADD2.F32 R20, -RZ, R39.H0_H0 ;  /* 0x20000027ff147230 */ /* 0x000fe20000004100 */
[----:B--2---:R-:W-:Y:S01]  /*18f0*/  I2FP.F32.U32 R36, R36 ;  /* 0x0000002400247245 */ /* 0x004fe20000201000 */
[----:B---3--:R-:W-:-:S04]  /*1900*/  IMAD R42, R45, R42, RZ ;  /* 0x0000002a2d2a7224 */ /* 0x008fc800078e02ff */
[----:B------:R-:W-:Y:S01]  /*1910*/  FFMA.FTZ R36, R21, R36, RZ ;  /* 0x0000002415247223 */ /* 0x000fe200000100ff */
[----:B------:R-:W-:Y:S01]  /*1920*/  FFMA.FTZ R20, R20, R43, RZ ;  /* 0x0000002b14147223 */ /* 0x000fe200000100ff */
[--C-:B0-----:R-:W-:Y:S01]  /*1930*/  HADD2.F32 R21, -RZ, R40.reuse.H0_H0 ;  /* 0x20000028ff157230 */ /* 0x101fe20000004100 */
[----:B------:R-:W-:Y:S01]  /*1940*/  I2FP.F32.S32 R42, R42 ;  /* 0x0000002a002a7245 */ /* 0x000fe20000201400 */
[----:B------:R-:W-:Y:S01]  /*1950*/  HADD2.F32 R39, -RZ, R40.H1_H1 ;  /* 0x30000028ff277230 */ /* 0x000fe20000004100 */
[----:B------:R-:W-:Y:S01]  /*1960*/  LDS R43, [R26+0x60] ;  /* 0x000060001a2b7984 */ /* 0x000fe20000000800 */
[----:B-----5:R-:W-:Y:S02]  /*1970*/  I2FP.F32.U32 R40, R37 ;  /* 0x0000002500287245 */ /* 0x020fe40000201000 */
[----:B------:R-:W-:Y:S02]  /*1980*/  FFMA.FTZ R37, R21, R42, R20 ;  /* 0x0000002a15257223 */ /* 0x000fe40000010014 */
[----:B------:R-:W0:Y:S01]  /*1990*/  LDS R42, [R28+0x60] ;  /* 0x000060001c2a7984 */ /* 0x000e220000000800 */
[----:B------:R-:W-:-:S03]  /*19a0*/  FFMA.FTZ R36, R39, R40, R36 ;  /* 0x0000002827247223 */ /* 0x000fc60000010024 */
[----:B------:R-:W-:Y:S04]  /*19b0*/  LDS R40, [R28+0x64] ;  /* 0x000064001c287984 */ /* 0x000fe80000000800 */
[----:B------:R-:W1:Y:S04]  /*19c0*/  LDS R21, [R26+0x64] ;  /* 0x000064001a157984 */ /* 0x000e680000000800 */
[----:B------:R-:W-:Y:S04]  /*19d0*/  LDS R39, [R28+0x44] ;  /* 0x000044001c277984 */ /* 0x000fe80000000800 */
[----:B------:R-:W2:Y:S01]  /*19e0*/  LDS R20, [R26+0x44] ;  /* 0x000044001a147984 */ /* 0x000ea20000000800 */
[----:B----4-:R-:W-:-:S03]  /*19f0*/  IDP.4A.S8.S8 R22, R22, R41, RZ ;  /* 0x0000002916167226 */ /* 0x010fc600000006ff */
[----:B------:R-:W-:Y:S01]  /*1a00*/  LDS R41, [R28+0x68] ;  /* 0x000068001c297984 */ /* 0x000fe20000000800 */
[----:B0-----:R-:W-:-:S03]  /*1a10*/  IDP.4A.S8.S8 R42, R42, R43, RZ ;  /* 0x0000002b2a2a7226 */ /* 0x001fc600000006ff */
[----:B------:R-:W-:Y:S01]  /*1a20*/  LDS R43, [R26+0x48] ;  /* 0x000048001a2b7984 */ /* 0x000fe20000000800 */
[----:B-1----:R-:W-:-:S03]  /*1a30*/  IDP.4A.S8.S8 R40, R40, R21, R42 ;  /* 0x0000001528287226 */ /* 0x002fc6000000062a */
[----:B------:R-:W0:Y:S01]  /*1a40*/  LDS R42, [R26+0x68] ;  /* 0x000068001a2a7984 */ /* 0x000e220000000800 */
[----:B--2---:R-:W-:Y:S01]  /*1a50*/  IDP.4A.S8.S8 R39, R39, R20, R22 ;  /* 0x0000001427277226 */ /* 0x004fe20000000616 */
[----:B------:R-:W-:Y:S02]  /*1a60*/  IADD3 R20, PT, PT, R3, 0x20, RZ ;  /* 0x0000002003147810 */ /* 0x000fe40007ffe0ff */
[----:B------:R-:W-:Y:S02]  /*1a70*/  MOV R21, 0x24 ;  /* 0x0000002400157802 */ /* 0x000fe40000000f00 */
[----:B------:R-:W-:Y:S01]  /*1a80*/  LEA.HI R23, R20, R23, RZ, 0x1d ;  /* 0x0000001714177211 */ /* 0x000fe200078fe8ff */
[----:B------:R-:W-:-:S04]  /*1a90*/  VIADD R20, R25, 0x4 ;  /* 0x0000000419147836 */ /* 0x000fc80000000000 */
[----:B------:R-:W-:-:S04]  /*1aa0*/  IMAD.WIDE R22, R23, 0x24, R18 ;  /* 0x0000002417167825 */ /* 0x000fc800078e0212 */
[----:B------:R-:W-:Y:S02]  /*1ab0*/  IMAD.WIDE.U32 R20, R20, R21, UR14 ;  /* 0x0000000e14147e25 */ /* 0x000fe4000f8e0015 */
[----:B------:R-:W2:Y:S04]  /*1ac0*/  LDG.E.CONSTANT R22, desc[UR10][R22.64+0x4] ;  /* 0x0000040a16167981 */ /* 0x000ea8000c1e9900 */
[----:B------:R1:W3:Y:S01]  /*1ad0*/  LDG.E.CONSTANT R25, desc[UR10][R20.64] ;  /* 0x0000000a14197981 */ /* 0x0002e2000c1e9900 */
[----:B0-----:R-:W-:-:S03]  /*1ae0*/  IDP.4A.S8.S8 R42, R41, R42, R40 ;  /* 0x0000002a292a7226 */ /* 0x001fc60000000628 */
[----:B-1----:R-:W-:Y:S04]  /*1af0*/  LDS R21, [R28+0x70] ;  /* 0x000070001c157984 */ /* 0x002fe80000000800 */
[----:B------:R-:W-:Y:S04]  /*1b00*/  LDS R40, [R28+0x4c] ;  /* 0x00004c001c287984 */ /* 0x000fe80000000800 */
[----:B------:R-:W0:Y:S01]  /*1b10*/  LDS R41, [R26+0x4c] ;  /* 0x00004c001a297984 */ /* 0x000e220000000800 */
[----:B------:R-:W-:-:S03]  /*1b20*/  IDP.4A.S8.S8 R39, R44, R43, R39 ;  /* 0x0000002b2c277226 */ /* 0x000fc60000000627 */
[----:B------:R-:W-:Y:S04]  /*1b30*/  LDS R43, [R28+0x6c] ;  /* 0x00006c001c2b7984 */ /* 0x000fe80000000800 */
[----:B------:R-:W1:Y:S04]  /*1b40*/  LDS R44, [R26+0x6c] ;  /* 0x00006c001a2c7984 */ /* 0x000e680000000800 */
[----:B------:R-:W4:Y:S04]  /*1b50*/  LDS R20, [R26+0x70] ;  /* 0x000070001a147984 */ /* 0x000f280000000800 */
[----:B------:R-:W-:Y:S01]  /*1b60*/  LDS R23, [R26+0x50] ;  /* 0x000050001a177984 */ /* 0x000fe20000000800 */
[----:B0-----:R-:W-:-:S03]  /*1b70*/  IDP.4A.S8.S8 R39, R40, R41, R39 ;  /* 0x0000002928277226 */ /* 0x001fc60000000627 */
[----:B------:R-:W0:Y:S04]  /*1b80*/  LDS R40, [R28+0x50] ;  /* 0x000050001c287984 */ /* 0x000e280000000800 */
[----:B------:R-:W-:Y:S01]  /*1b90*/  LDS R41, [R26+0x78] ;  /* 0x000078001a297984 */ /* 0x000fe20000000800 */
[----:B-1----:R-:W-:Y:S01]  /*1ba0*/  IDP.4A.S8.S8 R42, R43, R44, R42 ;  /* 0x0000002c2b2a7226 */ /* 0x002fe2000000062a */
[----:B------:R-:W-:Y:S02]  /*1bb0*/  UIADD3 UR7, UPT, UPT, UR16, 0x2080, URZ ;  /* 0x0000208010077890 */ /* 0x000fe4000fffe0ff */
[----:B------:R-:W-:Y:S01]  /*1bc0*/  LDS.U8 R44, [R27+0xa] ;  /* 0x00000a001b2c7984 */ /* 0x000fe20000000000 */
[----:B----4-:R-:W-:-:S03]  /*1bd0*/  IDP.4A.S8.S8 R42, R21, R20, R42 ;  /* 0x00000014152a7226 */ /* 0x010fc6000000062a */
[----:B------:R-:W-:Y:S04]  /*1be0*/  LDS R20, [R28+0x54] ;  /* 0x000054001c147984 */ /* 0x000fe80000000800 */
[----:B------:R-:W1:Y:S01]  /*1bf0*/  LDS R21, [R26+0x54] ;  /* 0x000054001a157984 */ /* 0x000e620000000800 */
[----:B0-----:R-:W-:-:S03]  /*1c00*/  IDP.4A.S8.S8 R23, R40, R23, R39 ;  /* 0x0000001728177226 */ /* 0x001fc60000000627 */
[----:B------:R-:W-:Y:S04]  /*1c10*/  LDS R39, [R28+0x74] ;  /* 0x000074001c277984 */ /* 0x000fe80000000800 */
[----:B------:R-:W0:Y:S01]  /*1c20*/  LDS R40, [R26+0x74] ;  /* 0x000074001a287984 */ /* 0x000e220000000800 */
[----:B-1----:R-:W-:-:S03]  /*1c30*/  IDP.4A.S8.S8 R20, R20, R21, R23 ;  /* 0x0000001514147226 */ /* 0x002fc60000000617 */
[----:B------:R-:W-:Y:S04]  /*1c40*/  LDS R21, [R28+0x58] ;  /* 0x000058001c157984 */ /* 0x000fe80000000800 */
[----:B------:R-:W1:Y:S01]  /*1c50*/  LDS R23, [R26+0x58] ;  /* 0x000058001a177984 */ /* 0x000e620000000800 */
[----:B0-----:R-:W-:-:S03]  /*1c60*/  IDP.4A.S8.S8 R39, R39, R40, R42 ;  /* 0x0000002827277226 */ /* 0x001fc6000000062a */
[----:B------:R-:W0:Y:S01]  /*1c70*/  LDS R40, [R28+0x78] ;  /* 0x000078001c287984 */ /* 0x000e220000000800 */
[----:B-1----:R-:W-:-:S03]  /*1c80*/  IDP.4A.S8.S8 R20, R21, R23, R20 ;  /* 0x0000001715147226 */ /* 0x002fc60000000614 */
[----:B------:R-:W-:Y:S04]  /*1c90*/  LDS R21, [R28+0x5c] ;  /* 0x00005c001c157984 */ /* 0x000fe80000000800 */
[----:B------:R-:W1:Y:S01]  /*1ca0*/  LDS R23, [R26+0x5c] ;  /* 0x00005c001a177984 */ /* 0x000e620000000800 */
[----:B0-----:R-:W-:-:S03]  /*1cb0*/  IDP.4A.S8.S8 R39, R40, R41, R39 ;  /* 0x0000002928277226 */ /* 0x001fc60000000627 */
[----:B------:R-:W-:Y:S04]  /*1cc0*/  LDS R40, [R28+0x7c] ;  /* 0x00007c001c287984 */ /* 0x000fe80000000800 */
[----:B------:R-:W0:Y:S01]  /*1cd0*/  LDS R41, [R26+0x7c] ;  /* 0x00007c001a297984 */ /* 0x000e220000000800 */
[----:B-1----:R-:W-:-:S03]  /*1ce0*/  IDP.4A.S8.S8 R20, R21, R23, R20 ;  /* 0x0000001715147226 */ /* 0x002fc60000000614 */
[----:B------:R-:W1:Y:S04]  /*1cf0*/  LDS.U8 R21, [R27+0x2] ;  /* 0x000002001b157984 */ /* 0x000e680000000000 */
[----:B------:R-:W4:Y:S01]  /*1d00*/  LDS.U8 R23, [R27+0x3] ;  /* 0x000003001b177984 */ /* 0x000f220000000000 */
[----:B0-----:R-:W-:-:S03]  /*1d10*/  IDP.4A.S8.S8 R40, R40, R41, R39 ;  /* 0x0000002928287226 */ /* 0x001fc60000000627 */
[----:B------:R-:W0:Y:S04]  /*1d20*/  LDS R41, [R24+0x8] ;  /* 0x0000080018297984 */ /* 0x000e280000000800 */
[----:B------:R-:W5:Y:S01]  /*1d30*/  LDS R39, [R24+0xc] ;  /* 0x00000c0018277984 */ /* 0x000f620000000800 */
[----:B------:R-:W-:Y:S01]  /*1d40*/  ULEA UR7, UR18, UR7, 0x18 ;  /* 0x0000000712077291 */ /* 0x000fe2000f8ec0ff */
[----:B-1----:R-:W-:Y:S02]  /*1d50*/  IMAD R20, R20, R21, RZ ;  /* 0x0000001514147224 */ /* 0x002fe400078e02ff */
[----:B----4-:R-:W-:-:S03]  /*1d60*/  IMAD R40, R40, R23, RZ ;  /* 0x0000001728287224 */ /* 0x010fc600078e02ff */
[----:B------:R-:W-:Y:S01]  /*1d70*/  I2FP.F32.S32 R23, R20 ;  /* 0x0000001400177245 */ /* 0x000fe20000201400 */
[----:B------:R-:W-:Y:S01]  /*1d80*/  IMAD.IADD R21, R38, 0x1, R3 ;  /* 0x0000000126157824 */ /* 0x000fe200078e0203 */
[----:B------:R-:W-:-:S04]  /*1d90*/  I2FP.F32.S32 R40, R40 ;  /* 0x0000002800287245 */ /* 0x000fc80000201400 */
[----:B------:R-:W-:-:S05]  /*1da0*/  LEA R21, R21, UR7, 0x2 ;  /* 0x0000000715157c11 */ /* 0x000fca000f8e10ff */
[----:B------:R-:W-:Y:S01]  /*1db0*/  LDS R38, [R21] ;  /* 0x0000000015267984 */ /* 0x000fe20000000800 */
[----:B0-----:R-:W-:-:S05]  /*1dc0*/  HADD2.F32 R20, -RZ, R41.H0_H0 ;  /* 0x20000029ff147230 */ /* 0x001fca0000004100 */
[----:B------:R-:W-:Y:S01]  /*1dd0*/  FFMA.FTZ R23, R20, R23, RZ ;  /* 0x0000001714177223 */ /* 0x000fe200000100ff */
[----:B-----5:R-:W-:-:S05]  /*1de0*/  HADD2.F32 R20, -RZ, R39.H0_H0 ;  /* 0x20000027ff147230 */ /* 0x020fca0000004100 */
[----:B------:R-:W-:Y:S02]  /*1df0*/  FFMA.FTZ R23, R20, R40, R23 ;  /* 0x0000002814177223 */ /* 0x000fe40000010017 */
[----:B------:R-:W0:Y:S01]  /*1e00*/  LDS.U8 R40, [R27+0xb] ;  /* 0x00000b001b287984 */ /* 0x000e220000000000 */
[----:B------:R-:W-:Y:S06]  /*1e10*/  BAR.SYNC.DEFER_BLOCKING 0x0 ;  /* 0x0000000000007b1d */ /* 0x000fec0000010000 */
[----:B--2---:R1:W-:Y:S04]  /*1e20*/  STS [R35+UR9], R22 ;  /* 0x0000001623007988 */ /* 0x0043e80008000809 */
[----:B---3--:R-:W-:Y:S01]  /*1e30*/  STS [R29+UR6], R25 ;  /* 0x000000191d007988 */ /* 0x008fe20008000806 */
[----:B------:R-:W-:Y:S06]  /*1e40*/  BAR.SYNC.DEFER_BLOCKING 0x0 ;  /* 0x0000000000007b1d */ /* 0x000fec0000010000 */
[----:B------:R-:W-:Y:S04]  /*1e50*/  LDS R20, [R28+0x80] ;  /* 0x000080001c147984 */ /* 0x000fe80000000800 */
[----:B------:R-:W2:Y:S04]  /*1e60*/  LDS R43, [R26] ;  /* 0x000000001a2b7984 */ /* 0x000ea80000000800 */
[----:B------:R-:W-:Y:S04]  /*1e70*/  LDS R45, [R28+0x84] ;  /* 0x000084001c2d7984 */ /* 0x000fe80000000800 */
[----:B------:R-:W3:Y:S04]  /*1e80*/  LDS R42, [R26+0x4] ;  /* 0x000004001a2a7984 */ /* 0x000ee80000000800 */
[----:B------:R-:W-:Y:S04]  /*1e90*/  LDS R25, [R28+0x88] ;  /* 0x000088001c197984 */ /* 0x000fe80000000800 */
[----:B------:R-:W4:Y:S01]  /*1ea0*/  LDS R22, [R26+0x8] ;  /* 0x000008001a167984 */ /* 0x000f220000000800 */
[----:B-1----:R-:W-:-:S03]  /*1eb0*/  I2FP.F32.U32 R35, R44 ;  /* 0x0000002c00237245 */ /* 0x002fc60000201000 */
[----:B------:R-:W-:Y:S01]  /*1ec0*/  LDS R29, [R26+0x10] ;  /* 0x000010001a1d7984 */ /* 0x000fe20000000800 */
[----:B0-----:R-:W-:-:S03]  /*1ed0*/  I2FP.F32.U32 R40, R40 ;  /* 0x0000002800287245 */ /* 0x001fc60000201000 */
[----:B------:R-:W-:Y:S01]  /*1ee0*/  LDS R21, [R21] ;  /* 0x0000000015157984 */ /* 0x000fe20000000800 */
[----:B--2---:R-:W-:-:S03]  /*1ef0*/  IDP.4A.S8.S8 R20, R20, R43, RZ ;  /* 0x0000002b14147226 */ /* 0x004fc600000006ff */
[----:B------:R-:W-:Y:S01]  /*1f00*/  LDS R43, [R28+0x8c] ;  /* 0x00008c001c2b7984 */ /* 0x000fe20000000800 */
[----:B---3--:R-:W-:-:S03]  /*1f10*/  IDP.4A.S8.S8 R20, R45, R42, R20 ;  /* 0x0000002a2d147226 */ /* 0x008fc60000000614 */
[----:B------:R-:W0:Y:S01]  /*1f20*/  LDS R42, [R26+0xc] ;  /* 0x00000c001a2a7984 */ /* 0x000e220000000800 */
[----:B----4-:R-:W-:Y:S02]  /*1f30*/  IDP.4A.S8.S8 R25, R25, R22, R20 ;  /* 0x0000001619197226 */ /* 0x010fe40000000614 */
[----:B------:R-:W-:Y:S01]  /*1f40*/  HADD2.F32 R20, -RZ, R41.H1_H1 ;  /* 0x30000029ff147230 */ /* 0x000fe20000004100 */
[----:B------:R-:W1:Y:S04]  /*1f50*/  LDS R22, [R28+0x90] ;  /* 0x000090001c167984 */ /* 0x000e680000000800 */
[----:B------:R-:W-:Y:S01]  /*1f60*/  FFMA.FTZ R35, R20, R35, RZ ;  /* 0x0000002314237223 */ /* 0x000fe200000100ff */
[----:B------:R-:W-:-:S05]  /*1f70*/  HADD2.F32 R20, -RZ, R39.H1_H1 ;  /* 0x30000027ff147230 */ /* 0x000fca0000004100 */
[----:B------:R-:W-:Y:S02]  /*1f80*/  FFMA.FTZ R35, R20, R40, R35 ;  /* 0x0000002814237223 */ /* 0x000fe40000010023 */
[----:B------:R-:W-:Y:S01]  /*1f90*/  LDS R20, [R28+0x94] ;  /* 0x000094001c147984 */ /* 0x000fe20000000800 */
[--C-:B------:R-:W-:Y:S02]  /*1fa0*/  HADD2.F32 R39, -RZ, R38.reuse.H1_H1 ;  /* 0x30000026ff277230 */ /* 0x100fe40000004100 */
[----:B0-----:R-:W-:Y:S02]  /*1fb0*/  IDP.4A.S8.S8 R40, R43, R42, R25 ;  /* 0x0000002a2b287226 */ /* 0x001fe40000000619 */
[----:B------:R-:W0:Y:S01]  /*1fc0*/  LDS R25, [R26+0x14] ;  /* 0x000014001a197984 */ /* 0x000e220000000800 */
[----:B------:R-:W-:Y:S02]  /*1fd0*/  HADD2.F32 R42, -RZ, R38.H0_H0 ;  /* 0x20000026ff2a7230 */ /* 0x000fe40000004100 */
[----:B------:R-:W-:Y:S01]  /*1fe0*/  FMUL.FTZ R36, R36, R39 ;  /* 0x0000002724247220 */ /* 0x000fe20000410000 */
[----:B------:R-:W-:Y:S01]  /*1ff0*/  FMUL.FTZ R41, R39, R35 ;  /* 0x0000002327297220 */ /* 0x000fe20000410000 */
[----:B------:R-:W-:Y:S04]  /*2000*/  LDS R38, [R28+0xa0] ;  /* 0x0000a0001c267984 */ /* 0x000fe80000000800 */
[----:B------:R-:W2:Y:S01]  /*2010*/  LDS R35, [R26+0x20] ;  /* 0x000020001a237984 */ /* 0x000ea20000000800 */
[----:B------:R-:W-:-:S03]  /*2020*/  FFMA.FTZ R37, R37, R42, -R36 ;  /* 0x0000002a25257223 */ /* 0x000fc60000010824 */
[----:B------:R-:W-:Y:S01]  /*2030*/  LDS R36, [R28+0xa4] ;  /* 0x0000a4001c247984 */ /* 0x000fe20000000800 */
[----:B------:R-:W-:-:S03]  /*2040*/  FFMA.FTZ R23, R42, R23, -R41 ;  /* 0x000000172a177223 */ /* 0x000fc60000010829 */
[----:B------:R-:W3:Y:S01]  /*2050*/  LDS R39, [R26+0x24] ;  /* 0x000024001a277984 */ /* 0x000ee20000000800 */
[----:B-1----:R-:W-:-:S03]  /*2060*/  IDP.4A.S8.S8 R42, R22, R29, R40 ;  /* 0x0000001d162a7226 */ /* 0x002fc60000000628 */
[----:B------:R-:W-:Y:S04]  /*2070*/  LDS R41, [R28+0x98] ;  /* 0x000098001c297984 */ /* 0x000fe80000000800 */
[----:B------:R-:W1:Y:S04]  /*2080*/  LDS R40, [R26+0x18] ;  /* 0x000018001a287984 */ /* 0x000e680000000800 */
[----:B------:R-:W-:Y:S04]  /*2090*/  LDS R22, [R28+0xa8] ;  /* 0x0000a8001c167984 */ /* 0x000fe80000000800 */
[----:B------:R-:W4:Y:S04]  /*20a0*/  LDS R29, [R26+0x28] ;  /* 0x000028001a1d7984 */ /* 0x000f280000000800 */
[----:B------:R-:W-:Y:S01]  /*20b0*/  LDS R43, [R26+0x48] ;  /* 0x000048001a2b7984 */ /* 0x000fe20000000800 */
[----:B0-----:R-:W-:-:S03]  /*20c0*/  IDP.4A.S8.S8 R42, R20, R25, R42 ;  /* 0x00000019142a7226 */ /* 0x001fc6000000062a */
[----:B------:R-:W-:Y:S04]  /*20d0*/  LDS R20, [R28+0xac] ;  /* 0x0000ac001c147984 */ /* 0x000fe80000000800 */
[----:B------:R-:W0:Y:S01]  /*20e0*/  LDS R25, [R26+0x2c] ;  /* 0x00002c001a197984 */ /* 0x000e220000000800 */
[----:B--2---:R-:W-:-:S03]  /*20f0*/  IDP.4A.S8.S8 R35, R38, R35, RZ ;  /* 0x0000002326237226 */ /* 0x004fc600000006ff */
[----:B------:R-:W-:Y:S01]  /*2100*/  LDS R38, [R26+0x34] ;  /* 0x000034001a267984 */ /* 0x000fe20000000800 */
[----:B---3--:R-:W-:-:S03]  /*2110*/  IDP.4A.S8.S8 R39, R36, R39, R35 ;  /* 0x0000002724277226 */ /* 0x008fc60000000623 */
[----:B------:R-:W-:Y:S04]  /*2120*/  LDS R36, [R28+0xb0] ;  /* 0x0000b0001c247984 */ /* 0x000fe80000000800 */
[----:B------:R-:W2:Y:S01]  /*2130*/  LDS R35, [R26+0x30] ;  /* 0x000030001a237984 */ /* 0x000ea20000000800 */
[----:B-1----:R-:W-:-:S03]  /*2140*/  IDP.4A.S8.S8 R40, R41, R40, R42 ;  /* 0x0000002829287226 */ /* 0x002fc6000000062a */
[----:B------:R-:W-:Y:S01]  /*2150*/  LDS R41, [R26+0x1c] ;  /* 0x00001c001a297984 */ /* 0x000fe20000000800 */
[----:B----4-:R-:W-:-:S03]  /*2160*/  IDP.4A.S8.S8 R22, R22, R29, R39 ;  /* 0x0000001d16167226 */ /* 0x010fc60000000627 */
[----:B------:R-:W1:Y:S04]  /*2170*/  LDS R39, [R28+0x9c] ;  /* 0x00009c001c277984 */ /* 0x000e680000000800 */
[----:B------:R-:W3:Y:S01]  /*2180*/  LDS R29, [R28+0xb4] ;  /* 0x0000b4001c1d7984 */ /* 0x000ee20000000800 */
[----:B0-----:R-:W-:-:S03]  /*2190*/  IDP.4A.S8.S8 R20, R20, R25, R22 ;  /* 0x0000001914147226 */ /* 0x001fc60000000616 */
[----:B------:R-:W-:Y:S04]  /*21a0*/  LDS R25, [R28+0xb8] ;  /* 0x0000b8001c197984 */ /* 0x000fe80000000800 */
[----:B------:R-:W0:Y:S01]  /*21b0*/  LDS R22, [R26+0x38] ;  /* 0x000038001a167984 */ /* 0x000e220000000800 */
[----:B--2---:R-:W-:-:S03]  /*21c0*/  IDP.4A.S8.S8 R42, R36, R35, R20 ;  /* 0x00000023242a7226 */ /* 0x004fc60000000614 */
[----:B------:R-:W-:Y:S04]  /*21d0*/  LDS R36, [R28+0xbc] ;  /* 0x0000bc001c247984 */ /* 0x000fe80000000800 */
[----:B------:R-:W2:Y:S01]  /*21e0*/  LDS R35, [R26+0x3c] ;  /* 0x00003c001a237984 */ /* 0x000ea20000000800 */
[----:B-1----:R-:W-:-:S03]  /*21f0*/  IDP.4A.S8.S8 R20, R39, R41, R40 ;  /* 0x0000002927147226 */ /* 0x002fc60000000628 */
[----:B------:R-:W-:Y:S01]  /*2200*/  LDS R39, [R26+0x44] ;  /* 0x000044001a277984 */ /* 0x000fe20000000800 */
[----:B---3--:R-:W-:-:S03]  /*2210*/  IDP.4A.S8.S8 R40, R29, R38, R42 ;  /* 0x000000261d287226 */ /* 0x008fc6000000062a */
[----:B------:R-:W-:Y:S04]  /*2220*/  LDS R29, [R28+0xc0] ;  /* 0x0000c0001c1d7984 */ /* 0x000fe80000000800 */
[----:B------:R-:W1:Y:S04]  /*2230*/  LDS R42, [R26+0x40] ;  /* 0x000040001a2a7984 */ /* 0x000e680000000800 */
[----:B------:R-:W3:Y:S01]  /*2240*/  LDS R38, [R28+0xc4] ;  /* 0x0000c4001c267984 */ /* 0x000ee20000000800 */
[----:B0-----:R-:W-:-:S03]  /*2250*/  IDP.4A.S8.S8 R25, R25, R22, R40 ;  /* 0x0000001619197226 */ /* 0x001fc60000000628 */
[----:B------:R-:W-:Y:S04]  /*2260*/  LDS R41, [R26+0x4c] ;  /* 0x00004c001a297984 */ /* 0x000fe80000000800 */
[----:B------:R-:W0:Y:S04]  /*2270*/  LDS R22, [R28+0xc8] ;  /* 0x0000c8001c167984 */ /* 0x000e280000000800 */
[----:B------:R-:W4:Y:S01]  /*2280*/  LDS R40, [R28+0xcc] ;  /* 0x0000cc001c287984 */ /* 0x000f220000000800 */
[----:B--2---:R-:W-:-:S03]  /*2290*/  IDP.4A.S8.S8 R35, R36, R35, R25 ;  /* 0x0000002324237226 */ /* 0x004fc60000000619 */
[----:B------:R-:W-:Y:S04]  /*22a0*/  LDS R25, [R24] ;  /* 0x0000000018197984 */ /* 0x000fe80000000800 */
[----:B------:R-:W-:Y:S01]  /*22b0*/  LDS R36, [R28+0xd0] ;  /* 0x0000d0001c247984 */ /* 0x000fe20000000800 */
[----:B-1----:R-:W-:-:S03]  /*22c0*/  IDP.4A.S8.S8 R42, R29, R42, RZ ;  /* 0x0000002a1d2a7226 */ /* 0x002fc600000006ff */
[----:B------:R-:W1:Y:S01]  /*22d0*/  LDS.U8 R29, [R27+0x4] ;  /* 0x000004001b1d7984 */ /* 0x000e620000000000 */
[----:B---3--:R-:W-:-:S03]  /*22e0*/  IDP.4A.S8.S8 R39, R38, R39, R42 ;  /* 0x0000002726277226 */ /* 0x008fc6000000062a */
[----:B------:R-:W2:Y:S01]  /*22f0*/  LDS.U8 R38, [R27+0x5] ;  /* 0x000005001b267984 */ /* 0x000ea20000000000 */
[----:B0-----:R-:W-:-:S03]  /*2300*/  IDP.4A.S8.S8 R42, R22, R43, R39 ;  /* 0x0000002b162a7226 */ /* 0x001fc60000000627 */
[----:B------:R-:W0:Y:S04]  /*2310*/  LDS R22, [R24+0x4] ;  /* 0x0000040018167984 */ /* 0x000e280000000800 */
[----:B------:R-:W3:Y:S01]  /*2320*/  LDS R39, [R26+0x50] ;  /* 0x000050001a277984 */ /* 0x000ee20000000800 */
[----:B----4-:R-:W-:-:S03]  /*2330*/  IDP.4A.S8.S8 R42, R40, R41, R42 ;  /* 0x00000029282a7226 */ /* 0x010fc6000000062a */
[----:B------:R-:W-:Y:S04]  /*2340*/  LDS R40, [R28+0xe0] ;  /* 0x0000e0001c287984 */ /* 0x000fe80000000800 */
[----:B------:R-:W4:Y:S04]  /*2350*/  LDS R41, [R26+0x60] ;  /* 0x000060001a297984 */ /* 0x000f280000000800 */
[----:B------:R-:W-:Y:S01]  /*2360*/  LDS R43, [R28+0xe4] ;  /* 0x0000e4001c2b7984 */ /* 0x000fe20000000800 */
[----:B-1----:R-:W-:-:S05]  /*2370*/  IMAD R20, R20, R29, RZ ;  /* 0x0000001d14147224 */ /* 0x002fca00078e02ff */
[----:B------:R-:W-:Y:S01]  /*2380*/  I2FP.F32.S32 R29, R20 ;  /* 0x00000014001d7245 */ /* 0x000fe20000201400 */
[----:B------:R-:W-:Y:S02]  /*2390*/  HADD2.F32 R20, -RZ, R25.H0_H0 ;  /* 0x20000019ff147230 */ /* 0x000fe40000004100 */
[----:B--2---:R-:W-:Y:S02]  /*23a0*/  IMAD R35, R35, R38, RZ ;  /* 0x0000002623237224 */ /* 0x004fe400078e02ff */
[----:B------:R-:W-:Y:S01]  /*23b0*/  LDS R38, [R26+0x54] ;  /* 0x000054001a267984 */ /* 0x000fe20000000800 */
[----:B------:R-:W-:Y:S02]  /*23c0*/  FFMA.FTZ R29, R20, R29, RZ ;  /* 0x0000001d141d7223 */ /* 0x000fe400000100ff */
[----:B------:R-:W-:Y:S01]  /*23d0*/  I2FP.F32.S32 R35, R35 ;  /* 0x0000002300237245 */ /* 0x000fe20000201400 */
[----:B0-----:R-:W-:-:S05]  /*23e0*/  HADD2.F32 R20, -RZ, R22.H0_H0 ;  /* 0x20000016ff147230 */ /* 0x001fca0000004100 */
[----:B------:R-:W-:Y:S01]  /*23f0*/  FFMA.FTZ R29, R20, R35, R29 ;  /* 0x00000023141d7223 */ /* 0x000fe2000001001d */
[----:B---3--:R-:W-:Y:S01]  /*2400*/  IDP.4A.S8.S8 R35, R36, R39, R42 ;  /* 0x0000002724237226 */ /* 0x008fe2000000062a */
[----:B------:R-:W-:Y:S04]  /*2410*/  LDS R20, [R28+0xe8] ;  /* 0x0000e8001c147984 */ /* 0x000fe80000000800 */
[----:B------:R-:W0:Y:S04]  /*2420*/  LDS R42, [R26+0x64] ;  /* 0x000064001a2a7984 */ /* 0x000e280000000800 */
[----:B------:R-:W1:Y:S04]  /*2430*/  LDS R36, [R28+0xd4] ;  /* 0x0000d4001c247984 */ /* 0x000e680000000800 */
[----:B------:R-:W2:Y:S01]  /*2440*/  LDS R39, [R26+0x68] ;  /* 0x000068001a277984 */ /* 0x000ea20000000800 */
[----:B----4-:R-:W-:-:S03]  /*2450*/  IDP.4A.S8.S8 R40, R40, R41, RZ ;  /* 0x0000002928287226 */ /* 0x010fc600000006ff */
[----:B------:R-:W-:Y:S01]  /*2460*/  LDS R41, [R26+0x70] ;  /* 0x000070001a297984 */ /* 0x000fe20000000800 */
[----:B0-----:R-:W-:-:S03]  /*2470*/  IDP.4A.S8.S8 R40, R43, R42, R40 ;  /* 0x0000002a2b287226 */ /* 0x001fc60000000628 */
[----:B------:R-:W-:Y:S04]  /*2480*/  LDS R43, [R28+0xec] ;  /* 0x0000ec001c2b7984 */ /* 0x000fe80000000800 */
[----:B------:R-:W0:Y:S01]  /*2490*/  LDS R42, [R26+0x6c] ;  /* 0x00006c001a2a7984 */ /* 0x000e220000000800 */
[----:B-1----:R-:W-:Y:S02]  /*24a0*/  IDP.4A.S8.S8 R35, R36, R38, R35 ;  /* 0x0000002624237226 */ /* 0x002fe40000000623 */
[----:B--2---:R-:W-:Y:S01]  /*24b0*/  IDP.4A.S8.S8 R20, R20, R39, R40 ;  /* 0x0000002714147226 */ /* 0x004fe20000000628 */
[----:B------:R-:W-:Y:S04]  /*24c0*/  LDS R38, [R28+0xd8] ;  /* 0x0000d8001c267984 */ /* 0x000fe80000000800 */
[----:B------:R-:W1:Y:S04]  /*24d0*/  LDS R40, [R26+0x58] ;  /* 0x000058001a287984 */ /* 0x000e680000000800 */
[----:B------:R-:W2:Y:S04]  /*24e0*/  LDS R36, [R28+0xf0] ;  /* 0x0000f0001c247984 */ /* 0x000ea80000000800 */
[----:B------:R-:W-:Y:S01]  /*24f0*/  LDS R39, [R26+0x74] ;  /* 0x000074001a277984 */ /* 0x000fe20000000800 */
[----:B0-----:R-:W-:-:S03]  /*2500*/  IDP.4A.S8.S8 R42, R43, R42, R20 ;  /* 0x0000002a2b2a7226 */ /* 0x001fc60000000614 */
[----:B------:R-:W0:Y:S04]  /*2510*/  LDS R20, [R28+0xf4] ;  /* 0x0000f4001c147984 */ /* 0x000e280000000800 */
[----:B------:R-:W-:Y:S01]  /*2520*/  LDS R43, [R26+0x7c] ;  /* 0x00007c001a2b7984 */ /* 0x000fe20000000800 */
[----:B-1----:R-:W-:-:S03]  /*2530*/  IDP.4A.S8.S8 R35, R38, R40, R35 ;  /* 0x0000002826237226 */ /* 0x002fc60000000623 */
[----:B------:R-:W-:Y:S01]  /*2540*/  LDS R40, [R26+0x5c] ;  /* 0x00005c001a287984 */ /* 0x000fe20000000800 */
[----:B--2---:R-:W-:-:S03]  /*2550*/  IDP.4A.S8.S8 R38, R36, R41, R42 ;  /* 0x0000002924267226 */ /* 0x004fc6000000062a */
[----:B------:R-:W-:Y:S04]  /*2560*/  LDS R36, [R28+0xf8] ;  /* 0x0000f8001c247984 */ /* 0x000fe80000000800 */
[----:B------:R-:W1:Y:S04]  /*2570*/  LDS R41, [R26+0x78] ;  /* 0x000078001a297984 */ /* 0x000e680000000800 */
[----:B------:R-:W2:Y:S04]  /*2580*/  LDS R42, [R28+0xdc] ;  /* 0x0000dc001c2a7984 */ /* 0x000ea80000000800 */
[----:B------:R-:W-:Y:S01]  /*2590*/  LDS.U8 R26, [R27+0xf] ;  /* 0x00000f001b1a7984 */ /* 0x000fe20000000000 */
[----:B0-----:R-:W-:-:S03]  /*25a0*/  IDP.4A.S8.S8 R39, R20, R39, R38 ;  /* 0x0000002714277226 */ /* 0x001fc60000000626 */
[----:B------:R-:W0:Y:S04]  /*25b0*/  LDS R20, [R28+0xfc] ;  /* 0x0000fc001c147984 */ /* 0x000e280000000800 */
[----:B------:R-:W3:Y:S04]  /*25c0*/  LDS.U8 R38, [R27+0xc] ;  /* 0x00000c001b267984 */ /* 0x000ee80000000000 */
[----:B------:R-:W-:Y:S01]  /*25d0*/  LDS R28, [R24+0xc] ;  /* 0x00000c00181c7984 */ /* 0x000fe20000000800 */
[----:B-1----:R-:W-:-:S03]  /*25e0*/  IDP.4A.S8.S8 R44, R36, R41, R39 ;  /* 0x00000029242c7226 */ /* 0x002fc60000000627 */
[----:B------:R-:W1:Y:S01]  /*25f0*/  LDS.U8 R41, [R27+0xd] ;  /* 0x00000d001b297984 */ /* 0x000e620000000000 */
[----:B--2---:R-:W-:-:S03]  /*2600*/  IDP.4A.S8.S8 R35, R42, R40, R35 ;  /* 0x000000282a237226 */ /* 0x004fc60000000623 */
[----:B------:R-:W2:Y:S04]  /*2610*/  LDS.U8 R42, [R27+0xe] ;  /* 0x00000e001b2a7984 */ /* 0x000ea80000000000 */
[----:B------:R4:W5:Y:S04]  /*2620*/  LDS R36, [R24+0x8] ;  /* 0x0000080018247984 */ /* 0x0009680000000800 */
[----:B------:R-:W5:Y:S04]  /*2630*/  LDS.U8 R40, [R27+0x6] ;  /* 0x000006001b287984 */ /* 0x000f680000000000 */
[----:B------:R5:W5:Y:S01]  /*2640*/  LDS.U8 R39, [R27+0x7] ;  /* 0x000007001b277984 */ /* 0x000b620000000000 */
[----:B------:R-:W-:-:S02]  /*2650*/  HADD2.F32 R22, -RZ, R22.H1_H1 ;  /* 0x30000016ff167230 */ /* 0x000fc40000004100 */
[----:B0-----:R-:W-:Y:S02]  /*2660*/  IDP.4A.S8.S8 R44, R20, R43, R44 ;  /* 0x0000002b142c7226 */ /* 0x001fe4000000062c */
[----:B------:R-:W-:Y:S01]  /*2670*/  HADD2.F32 R20, -RZ, R25.H1_H1 ;  /* 0x30000019ff147230 */ /* 0x000fe20000004100 */
[----:B---3--:R-:W-:-:S05]  /*2680*/  I2FP.F32.U32 R25, R38 ;  /* 0x0000002600197245 */ /* 0x008fca0000201000 */
[----:B------:R-:W-:Y:S01]  /*2690*/  FFMA.FTZ R25, R20, R25, RZ ;  /* 0x0000001914197223 */ /* 0x000fe200000100ff */
[--C-:B----4-:R-:W-:Y:S01]  /*26a0*/  HADD2.F32 R24, -RZ, R21.reuse.H0_H0 ;  /* 0x20000015ff187230 */ /* 0x110fe20000004100 */
[----:B-1----:R-:W-:Y:S02]  /*26b0*/  I2FP.F32.U32 R41, R41 ;  /* 0x0000002900297245 */ /* 0x002fe40000201000 */
[----:B--2---:R-:W-:Y:S01]  /*26c0*/  I2FP.F32.U32 R43, R42 ;  /* 0x0000002a002b7245 */ /* 0x004fe20000201000 */
[----:B-----5:R-:W-:Y:S02]  /*26d0*/  HADD2.F32 R20, -RZ, R36.H1_H1 ;  /* 0x30000024ff147230 */ /* 0x020fe40000004100 */
[----:B------:R-:W-:Y:S01]  /*26e0*/  FFMA.FTZ R22, R22, R41, R25 ;  /* 0x0000002916167223 */ /* 0x000fe20000010019 */
[----:B------:R-:W-:Y:S02]  /*26f0*/  IMAD R35, R35, R40, RZ ;  /* 0x0000002823237224 */ /* 0x000fe400078e02ff */
[----:B------:R-:W-:Y:S01]  /*2700*/  FFMA.FTZ R25, R20, R43, RZ ;  /* 0x0000002b14197223 */ /* 0x000fe200000100ff */
[----:B------:R-:W-:Y:S01]  /*2710*/  HADD2.F32 R27, -RZ, R28.H0_H0 ;  /* 0x2000001cff1b7230 */ /* 0x000fe20000004100 */
[----:B------:R-:W-:Y:S01]  /*2720*/  I2FP.F32.U32 R26, R26 ;  /* 0x0000001a001a7245 */ /* 0x000fe20000201000 */
[----:B------:R-:W-:Y:S01]  /*2730*/  IMAD R39, R44, R39, RZ ;  /* 0x000000272c277224 */ /* 0x000fe200078e02ff */
[----:B------:R-:W-:Y:S01]  /*2740*/  I2FP.F32.S32 R35, R35 ;  /* 0x0000002300237245 */ /* 0x000fe20000201400 */
[----:B------:R-:W-:-:S02]  /*2750*/  HADD2.F32 R21, -RZ, R21.H1_H1 ;  /* 0x30000015ff157230 */ /* 0x000fc40000004100 */
[----:B------:R-:W-:Y:S02]  /*2760*/  HADD2.F32 R20, -RZ, R36.H0_H0 ;  /* 0x20000024ff147230 */ /* 0x000fe40000004100 */
[----:B------:R-:W-:Y:S01]  /*2770*/  HADD2.F32 R28, -RZ, R28.H1_H1 ;  /* 0x3000001cff1c7230 */ /* 0x000fe20000004100 */
[----:B------:R-:W-:Y:S01]  /*2780*/  UIADD3 UR4, UPT, UPT, UR4, 0x1, URZ ;  /* 0x0000000104047890 */ /* 0x000fe2000fffe0ff */
[----:B------:R-:W-:Y:S01]  /*2790*/  I2FP.F32.S32 R39, R39 ;  /* 0x0000002700277245 */ /* 0x000fe20000201400 */
[----:B------:R-:W-:Y:S01]  /*27a0*/  FADD.FTZ R34, R37, R34 ;  /* 0x0000002225227221 */ /* 0x000fe20000010000 */
[----:B------:R-:W-:Y:S01]  /*27b0*/  FMUL.FTZ R22, R22, R21 ;  /* 0x0000001516167220 */ /* 0x000fe20000410000 */
[----:B------:R-:W-:Y:S01]  /*27c0*/  FFMA.FTZ R20, R20, R35, RZ ;  /* 0x0000002314147223 */ /* 0x000fe200000100ff */
[----:B------:R-:W-:Y:S01]  /*27d0*/  FFMA.FTZ R26, R28, R26, R25 ;  /* 0x0000001a1c1a7223 */ /* 0x000fe20000010019 */
[----:B------:R-:W-:Y:S01]  /*27e0*/  UISETP.NE.AND UP0, UPT, UR4, UR5, UPT ;  /* 0x000000050400728c */ /* 0x000fe2000bf05270 */
[----:B------:R-:W-:Y:S01]  /*27f0*/  FADD.FTZ R23, R34, R23 ;  /* 0x0000001722177221 */ /* 0x000fe20000010000 */
[----:B------:R-:W-:Y:S01]  /*2800*/  FFMA.FTZ R22, R29, R24, -R22 ;  /* 0x000000181d167223 */ /* 0x000fe20000010816 */
[----:B------:R-:W-:Y:S01]  /*2810*/  FFMA.FTZ R27, R27, R39, R20 ;  /* 0x000000271b1b7223 */ /* 0x000fe20000010014 */
[----:B------:R-:W-:-:S02]  /*2820*/  FMUL.FTZ R21, R21, R26 ;  /* 0x0000001a15157220 */ /* 0x000fc40000410000 */
[----:B------:R-:W-:Y:S02]  /*2830*/  FADD.FTZ R22, R23, R22 ;  /* 0x0000001617167221 */ /* 0x000fe40000010000 */
[----:B------:R-:W-:-:S04]  /*2840*/  FFMA.FTZ R21, R24, R27, -R21 ;  /* 0x0000001b18157223 */ /* 0x000fc80000010815 */
[----:B------:R-:W-:Y:S01]  /*2850*/  FADD.FTZ R34, R22, R21 ;  /* 0x0000001516227221 */ /* 0x000fe20000010000 */
[----:B------:R-:W-:Y:S06]  /*2860*/  BAR.SYNC.DEFER_BLOCKING 0x0 ;  /* 0x0000000000007b1d */ /* 0x000fec0000010000 */
[----:B------:R-:W-:Y:S05]  /*2870*/  BRA.U UP0, `(.L_x_559) ;  /* 0xffffffdd00007547 */ /* 0x000fea000b83ffff */
.L_x_558:
[----:B------:R-:W2:Y:S01]  /*2880*/  S2R R3, SR_TID.Y ;  /* 0x0000000000037919 */ /* 0x000ea20000002200 */
[----:B------:R-:W0:Y:S01]  /*2890*/  LDCU UR4, c[0x0][0x3a0] ;  /* 0x00007400ff0477ac */ /* 0x000e220008000800 */
[----:B--2---:R-:W-:-:S04]  /*28a0*/  LEA R5, R0, R3, 0x2 ;  /* 0x0000000300057211 */ /* 0x004fc800078e10ff */
        /* <DEDUP_REMOVED lines=13> */
.L_x_560:
        /* <DEDUP_REMOVED lines=16> */
.L_x_1255:


//--------------------- .text._Z12mul_mat_q5_KIN3c108BFloat16ELb0EEvPKvS3_PT_iiiii --------------------------
	.section	.text._Z12mul_mat_q5_KIN3c108BFloat16ELb0EEvPKvS3_PT_iiiii,"ax",@progbits
	.align	128
.text._Z12mul_mat_q5_KIN3c108BFloat16ELb0EEvPKvS3_PT_iiiii:
        .type           _Z12mul_mat_q5_KIN3c108BFloat16ELb0EEvPKvS3_PT_iiiii,@function
        .size           _Z12mul_mat_q5_KIN3c108BFloat16ELb0EEvPKvS3_PT_iiiii,(.L_x_1256 - _Z12mul_mat_q5_KIN3c108BFloat16ELb0EEvPKvS3_PT_iiiii)
        .other          _Z12mul_mat_q5_KIN3c108BFloat16ELb0EEvPKvS3_PT_iiiii,@"STO_CUDA_ENTRY STV_DEFAULT"
_Z12mul_mat_q5_KIN3c108BFloat16ELb0EEvPKvS3_PT_iiiii:
[----:B------:R-:W-:Y:S01]  /*0000*/  LDC R1, c[0x0][0x37c] ;  /* 0x0000df00ff017b82 */ /* 0x000fe20000000800 */
[----:B------:R-:W0:Y:S07]  /*0010*/  LDCU UR5, c[0x0][0x398] ;  /* 0x00007300ff0577ac */ /* 0x000e2e0008000800 */
[----:B------:R-:W1:Y:S01]  /*0020*/  S2UR UR8, SR_CTAID.X ;  /* 0x00000000000879c3 */ /* 0x000e620000002500 */
[----:B------:R-:W2:Y:S01]  /*0030*/  S2R R0, SR_CTAID.Y ;  /* 0x0000000000007919 */ /* 0x000ea20000002600 */
[----:B------:R-:W-:Y:S01]  /*0040*/  HFMA2 R27, -RZ, RZ, 0, 0 ;  /* 0x00000000ff1b7431 */ /* 0x000fe200000001ff */
        /* <DEDUP_REMOVED lines=9> */
[----:B------:R-:W-:Y:S01]  /*00e0*/  MOV R27, RZ ;  /* 0x000000ff001b7202 */ /* 0x000fe20000000f00 */
[----:B------:R-:W4:Y:S01]  /*00f0*/  S2R R15, SR_TID.Y ;  /* 0x00000000000f7919 */ /* 0x000f220000002200 */
[----:B------:R-:W0:Y:S01]  /*0100*/  LDCU.128 UR16, c[0x0][0x380] ;  /* 0x00007000ff1077ac */ /* 0x000e220008000c00 */
[----:B------:R-:W0:Y:S01]  /*0110*/  LDCU.64 UR22, c[0x0][0x388] ;  /* 0x00007100ff1677ac */ /* 0x000e220008000a00 */
        /* <DEDUP_REMOVED lines=8> */
[----:B------:R-:W-:Y:S01]  /*01a0*/  UIADD3 UR10, UPT, UPT, UR4, 0x2104, URZ ;  /* 0x00002104040a7890 */ /* 0x000fe2000fffe0ff */
[C---:B------:R-:W-:Y:S01]  /*01b0*/  LOP3.LUT R8, R3.reuse, 0x3, RZ, 0xc0, !PT ;  /* 0x0000000303087812 */ /* 0x040fe200078ec0ff */
[----:B------:R-:W-:Y:S01]  /*01c0*/  UIADD3 UR12, UPT, UPT, UR4, 0x2314, URZ ;  /* 0x00002314040c7890 */ /* 0x000fe2000fffe0ff */
[----:B------:R-:W-:Y:S01]  /*01d0*/  LOP3.LUT P0, RZ, R3, 0x3, RZ, 0xc0, !PT ;  /* 0x0000000303ff7812 */ /* 0x000fe2000780c0ff */
[----:B----4-:R-:W-:Y:S01]  /*01e0*/  IMAD R23, R15, 0x8, R6 ;  /* 0x000000080f177824 */ /* 0x010fe200078e0206 */
[----:B------:R-:W-:Y:S01]  /*01f0*/  LOP3.LUT R7, R3, 0x1, RZ, 0xc0, !PT ;  /* 0x0000000103077812 */ /* 0x000fe200078ec0ff */
[----:B------:R-:W-:Y:S01]  /*0200*/  UIADD3 UR13, UPT, UPT, UR4, 0x2514, URZ ;  /* 0x00002514040d7890 */ /* 0x000fe2000fffe0ff */
[----:B--2---:R-:W-:Y:S01]  /*0210*/  IMAD R9, R0, 0x4, R15 ;  /* 0x0000000400097824 */ /* 0x004fe200078e020f */
[----:B---3--:R-:W-:Y:S01]  /*0220*/  ULEA UR4, UR14, UR4, 0x18 ;  /* 0x000000040e047291 */ /* 0x008fe2000f8ec0ff */
[----:B------:R-:W-:Y:S01]  /*0230*/  SHF.L.U32 R2, R23, 0x2, RZ ;  /* 0x0000000217027819 */ /* 0x000fe200000006ff */
[----:B------:R-:W-:Y:S01]  /*0240*/  VIADD R4, R7, 0x1 ;  /* 0x0000000107047836 */ /* 0x000fe20000000000 */
[----:B------:R-:W-:Y:S01]  /*0250*/  LOP3.LUT R23, R23, 0x1f, RZ, 0xc0, !PT ;  /* 0x0000001f17177812 */ /* 0x000fe200078ec0ff */
[----:B------:R-:W-:Y:S01]  /*0260*/  ULEA UR9, UR14, UR7, 0x18 ;  /* 0x000000070e097291 */ /* 0x000fe2000f8ec0ff */
[----:B------:R-:W-:Y:S01]  /*0270*/  LOP3.LUT R2, R2, 0x7c, RZ, 0xc0, !PT ;  /* 0x0000007c02027812 */ /* 0x000fe200078ec0ff */
[----:B------:R-:W-:Y:S01]  /*0280*/  ULEA UR10, UR14, UR10, 0x18 ;  /* 0x0000000a0e0a7291 */ /* 0x000fe2000f8ec0ff */
[----:B------:R-:W-:Y:S01]  /*0290*/  LEA.HI R5, R23, R8, RZ, 0x1d ;  /* 0x0000000817057211 */ /* 0x000fe200078fe8ff */
[----:B------:R-:W-:Y:S01]  /*02a0*/  ULEA UR13, UR14, UR13, 0x18 ;  /* 0x0000000d0e0d7291 */ /* 0x000fe2000f8ec0ff */
[----:B------:R-:W-:Y:S01]  /*02b0*/  @!P0 IADD3 R4, PT, PT, R7, RZ, RZ ;  /* 0x000000ff07048210 */ /* 0x000fe20007ffe0ff */
[----:B------:R-:W-:Y:S01]  /*02c0*/  IMAD.U32 R22, RZ, RZ, UR4 ;  /* 0x00000004ff167e24 */ /* 0x000fe2000f8e00ff */
[C---:B------:R-:W-:Y:S01]  /*02d0*/  SHF.L.U32 R7, R3.reuse, 0x1, RZ ;  /* 0x0000000103077819 */ /* 0x040fe200000006ff */
[----:B------:R-:W-:Y:S01]  /*02e0*/  IMAD.IADD R2, R2, 0x1, R5 ;  /* 0x0000000102027824 */ /* 0x000fe200078e0205 */
[----:B------:R-:W-:Y:S01]  /*02f0*/  LOP3.LUT R5, R6, 0x3, RZ, 0xc0, !PT ;  /* 0x0000000306057812 */ /* 0x000fe200078ec0ff */
[----:B------:R-:W-:Y:S01]  /*0300*/  IMAD R22, R3, 0x104, R22 ;  /* 0x0000010403167824 */ /* 0x000fe200078e0216 */
[----:B------:R-:W-:Y:S01]  /*0310*/  LOP3.LUT R14, R7, 0x30, RZ, 0xc0, !PT ;  /* 0x00000030070e7812 */ /* 0x000fe200078ec0ff */
[----:B------:R-:W-:Y:S01]  /*0320*/  IMAD R23, R23, UR5, RZ ;  /* 0x0000000517177c24 */ /* 0x000fe2000f8e02ff */
[----:B------:R-:W-:Y:S01]  /*0330*/  SHF.R.U32.HI R10, RZ, 0x5, R3 ;  /* 0x00000005ff0a7819 */ /* 0x000fe20000011603 */
[----:B------:R-:W-:Y:S01]  /*0340*/  IMAD R5, R0, 0x4, R5 ;  /* 0x0000000400057824 */ /* 0x000fe200078e0205 */
[----:B------:R-:W-:Y:S01]  /*0350*/  SHF.L.U32 R12, R3, 0x2, RZ ;  /* 0x00000002030c7819 */ /* 0x000fe200000006ff */
[----:B------:R-:W-:Y:S01]  /*0360*/  ULEA UR12, UR14, UR12, 0x18 ;  /* 0x0000000c0e0c7291 */ /* 0x000fe2000f8ec0ff */
[----:B------:R-:W-:Y:S01]  /*0370*/  LOP3.LUT R16, R14, 0x7, R3, 0xf8, !PT ;  /* 0x000000070e107812 */ /* 0x000fe200078ef803 */
[----:B------:R-:W-:Y:S01]  /*0380*/  IMAD R7, R15, UR5, R10 ;  /* 0x000000050f077c24 */ /* 0x000fe2000f8e020a */
[----:B------:R-:W-:Y:S01]  /*0390*/  VIMNMX R11, PT, PT, R5, UR11, PT ;  /* 0x0000000b050b7c48 */ /* 0x000fe2000bfe0100 */
[----:B------:R-:W-:Y:S01]  /*03a0*/  IMAD.SHL.U32 R5, R15, 0x80, RZ ;  /* 0x000000800f057824 */ /* 0x000fe200078e00ff */
[----:B------:R-:W-:Y:S01]  /*03b0*/  VIMNMX.U32 R24, PT, PT, R9, UR11, PT ;  /* 0x0000000b09187c48 */ /* 0x000fe2000bfe0000 */
[----:B------:R-:W-:Y:S01]  /*03c0*/  IMAD R16, R15, 0x41, R16 ;  /* 0x000000410f107824 */ /* 0x000fe200078e0210 */
[----:B------:R-:W-:Y:S01]  /*03d0*/  IADD3 R13, PT, PT, R10, R3, RZ ;  /* 0x000000030a0d7210 */ /* 0x000fe20007ffe0ff */
[--C-:B------:R-:W-:Y:S01]  /*03e0*/  IMAD R6, R11, UR6, R8.reuse ;  /* 0x000000060b067c24 */ /* 0x100fe2000f8e0208 */
[----:B------:R-:W-:Y:S01]  /*03f0*/  SHF.R.U32.HI R8, RZ, 0x1, R8 ;  /* 0x00000001ff087819 */ /* 0x000fe20000011608 */
[----:B------:R-:W-:Y:S01]  /*0400*/  IMAD R24, R24, UR6, RZ ;  /* 0x0000000618187c24 */ /* 0x000fe2000f8e02ff */
[----:B------:R-:W-:-:S02]  /*0410*/  LEA.HI R17, R3, R12, RZ, 0x1d ;  /* 0x0000000c03117211 */ /* 0x000fc400078fe8ff */
[----:B------:R-:W-:Y:S02]  /*0420*/  LOP3.LUT R25, R8, R3, RZ, 0xc0, !PT ;  /* 0x0000000308197212 */ /* 0x000fe400078ec0ff */
[C---:B------:R-:W-:Y:S02]  /*0430*/  LOP3.LUT R9, R12.reuse, 0x7c, RZ, 0xc0, !PT ;  /* 0x0000007c0c097812 */ /* 0x040fe400078ec0ff */
[C---:B------:R-:W-:Y:S02]  /*0440*/  LOP3.LUT R10, R12.reuse, 0x1c, RZ, 0xc0, !PT ;  /* 0x0000001c0c0a7812 */ /* 0x040fe400078ec0ff */
[----:B------:R-:W-:Y:S02]  /*0450*/  LOP3.LUT R11, R12, 0x3c, RZ, 0xc0, !PT ;  /* 0x0000003c0c0b7812 */ /* 0x000fe400078ec0ff */
[----:B------:R-:W-:Y:S02]  /*0460*/  LOP3.LUT R12, R5, 0x7c, R12, 0xf8, !PT ;  /* 0x0000007c050c7812 */ /* 0x000fe400078ef80c */
[----:B------:R-:W-:-:S02]  /*0470*/  LEA R13, R13, UR9, 0x2 ;  /* 0x000000090d0d7c11 */ /* 0x000fc4000f8e10ff */
[----:B------:R-:W-:Y:S02]  /*0480*/  LEA R14, R17, UR10, 0x2 ;  /* 0x0000000a110e7c11 */ /* 0x000fe4000f8e10ff */
[----:B------:R-:W-:Y:S02]  /*0490*/  LEA R15, R15, UR13, 0x4 ;  /* 0x0000000d0f0f7c11 */ /* 0x000fe4000f8e20ff */
[----:B------:R-:W-:Y:S02]  /*04a0*/  SHF.L.U32 R25, R25, 0x2, RZ ;  /* 0x0000000219197819 */ /* 0x000fe400000006ff */
[----:B------:R-:W-:Y:S02]  /*04b0*/  LEA R2, R2, UR10, 0x2 ;  /* 0x0000000a02027c11 */ /* 0x000fe4000f8e10ff */
[----:B------:R-:W-:Y:S01]  /*04c0*/  LEA R26, R16, UR4, 0x2 ;  /* 0x00000004101a7c11 */ /* 0x000fe2000f8e10ff */
[----:B------:R-:W-:-:S06]  /*04d0*/  UMOV UR4, URZ ;  /* 0x000000ff00047c82 */ /* 0x000fcc0008000000 */
.L_x_562:
[----:B------:R-:W-:Y:S02]  /*04e0*/  UIMAD UR6, UR5, UR8, URZ ;  /* 0x00000008050672a4 */ /* 0x000fe4000f8e02ff */
[----:B------:R-:W-:Y:S01]  /*04f0*/  IMAD.U32 R18, RZ, RZ, UR5 ;  /* 0x00000005ff127e24 */ /* 0x000fe2000f8e00ff */
[----:B------:R-:W-:Y:S01]  /*0500*/  SHF.L.U32 R29, R3, 0x2, RZ ;  /* 0x00000002031d7819 */ /* 0x000fe200000006ff */
[----:B------:R-:W-:Y:S02]  /*0510*/  UIADD3 UR7, UP0, UPT, UR6, UR4, URZ ;  /* 0x0000000406077290 */ /* 0x000fe4000ff1e0ff */
[----:B------:R-:W-:Y:S01]  /*0520*/  IMAD R21, R18, 0x8, R7 ;  /* 0x0000000812157824 */ /* 0x000fe200078e0207 */
[----:B------:R-:W-:Y:S01]  /*0530*/  LOP3.LUT R29, R29, 0x7c, RZ, 0xc0, !PT ;  /* 0x0000007c1d1d7812 */ /* 0x000fe200078ec0ff */
[----:B------:R-:W-:Y:S02]  /*0540*/  ULEA.HI.X.SX32 UR10, UR6, URZ, 0x1, UP0 ;  /* 0x000000ff060a7291 */ /* 0x000fe400080f0eff */
[----:B------:R-:W-:-:S02]  /*0550*/  UIMAD.WIDE.U32 UR6, UR7, 0xb0, UR16 ;  /* 0x000000b0070678a5 */ /* 0x000fc4000f8e0010 */
[----:B------:R-:W-:-:S04]  /*0560*/  UIMAD UR10, UR10, 0xb0, URZ ;  /* 0x000000b00a0a78a4 */ /* 0x000fc8000f8e02ff */
[----:B------:R-:W-:Y:S02]  /*0570*/  UIADD3 UR10, UPT, UPT, UR7, UR10, URZ ;  /* 0x0000000a070a7290 */ /* 0x000fe4000fffe0ff */
[----:B------:R-:W-:Y:S01]  /*0580*/  IMAD.U32 R17, RZ, RZ, UR7 ;  /* 0x00000007ff117e24 */ /* 0x000fe2000f8e00ff */
[----:B------:R-:W-:-:S03]  /*0590*/  MOV R16, UR6 ;  /* 0x0000000600107c02 */ /* 0x000fc60008000f00 */
[----:B------:R-:W-:-:S03]  /*05a0*/  MOV R17, UR10 ;  /* 0x0000000a00117c02 */ /* 0x000fc60008000f00 */
[----:B------:R-:W-:-:S03]  /*05b0*/  IMAD.WIDE.U32 R18, R21, 0xb0, R16 ;  /* 0x000000b015127825 */ /* 0x000fc600078e0010 */
[----:B------:R-:W-:-:S05]  /*05c0*/  IADD3 R30, P0, PT, R10, R18, RZ ;  /* 0x000000120a1e7210 */ /* 0x000fca0007f1e0ff */
[----:B------:R-:W-:Y:S01]  /*05d0*/  IMAD.X R31, RZ, RZ, R19, P0 ;  /* 0x000000ffff1f7224 */ /* 0x000fe200000e0613 */
[----:B------:R-:W-:-:S04]  /*05e0*/  IADD3 R32, P0, PT, R29, R18, RZ ;  /* 0x000000121d207210 */ /* 0x000fc80007f1e0ff */
[----:B------:R-:W2:Y:S01]  /*05f0*/  LDG.E.CONSTANT R37, desc[UR20][R30.64+0x10] ;  /* 0x000010141e257981 */ /* 0x000ea2000c1e9900 */
[----:B------:R-:W-:Y:S01]  /*0600*/  IADD3.X R33, PT, PT, RZ, R19, RZ, P0, !PT ;  /* 0x00000013ff217210 */ /* 0x000fe200007fe4ff */
[----:B------:R-:W-:-:S04]  /*0610*/  IMAD.U32 R18, RZ, RZ, UR5 ;  /* 0x00000005ff127e24 */ /* 0x000fc8000f8e00ff */
[----:B------:R-:W3:Y:S01]  /*0620*/  LDG.E.CONSTANT R32, desc[UR20][R32.64+0x30] ;  /* 0x0000301420207981 */ /* 0x000ee2000c1e9900 */
[----:B------:R-:W-:-:S05]  /*0630*/  LEA R19, R18, R21, 0x2 ;  /* 0x0000001512137211 */ /* 0x000fca00078e10ff */
[----:B------:R-:W-:-:S03]  /*0640*/  IMAD.WIDE.U32 R18, R19, 0xb0, R16 ;  /* 0x000000b013127825 */ /* 0x000fc600078e0010 */
[----:B------:R-:W-:-:S05]  /*0650*/  IADD3 R20, P0, PT, R10, R18, RZ ;  /* 0x000000120a147210 */ /* 0x000fca0007f1e0ff */
[----:B------:R-:W-:-:S05]  /*0660*/  IMAD.X R21, RZ, RZ, R19, P0 ;  /* 0x000000ffff157224 */ /* 0x000fca00000e0613 */
[----:B------:R0:W4:Y:S01]  /*0670*/  LDG.E.CONSTANT R35, desc[UR20][R20.64+0x10] ;  /* 0x0000101414237981 */ /* 0x000122000c1e9900 */
[----:B------:R-:W-:-:S04]  /*0680*/  IADD3 R18, P0, PT, R29, R18, RZ ;  /* 0x000000121d127210 */ /* 0x000fc80007f1e0ff */
[----:B------:R-:W-:-:S05]  /*0690*/  IADD3.X R19, PT, PT, RZ, R19, RZ, P0, !PT ;  /* 0x00000013ff137210 */ /* 0x000fca00007fe4ff */
[----:B------:R1:W5:Y:S01]  /*06a0*/  LDG.E.CONSTANT R33, desc[UR20][R18.64+0x30] ;  /* 0x0000301412217981 */ /* 0x000362000c1e9900 */
[----:B------:R-:W-:Y:S01]  /*06b0*/  SHF.R.U32.HI R28, RZ, 0x2, R3 ;  /* 0x00000002ff1c7819 */ /* 0x000fe20000011603 */
[----:B------:R-:W-:Y:S02]  /*06c0*/  IMAD.U32 R36, RZ, RZ, UR5 ;  /* 0x00000005ff247e24 */ /* 0x000fe4000f8e00ff */
[----:B0-----:R-:W-:Y:S01]  /*06d0*/  IMAD.U32 R20, RZ, RZ, UR5 ;  /* 0x00000005ff147e24 */ /* 0x001fe2000f8e00ff */
[----:B------:R-:W-:Y:S01]  /*06e0*/  LOP3.LUT R28, R28, 0x6, RZ, 0xc0, !PT ;  /* 0x000000061c1c7812 */ /* 0x000fe200078ec0ff */
[----:B------:R-:W-:-:S03]  /*06f0*/  IMAD R31, R36, 0x10, R7 ;  /* 0x00000010241f7824 */ /* 0x000fc600078e0207 */
[----:B------:R-:W-:Y:S01]  /*0700*/  IADD3 R30, PT, PT, R28, 0x1, RZ ;  /* 0x000000011c1e7810 */ /* 0x000fe20007ffe0ff */
[----:B-1----:R-:W-:Y:S01]  /*0710*/  IMAD R19, R20, 0x4, R31 ;  /* 0x0000000414137824 */ /* 0x002fe200078e021f */
[--C-:B--2---:R-:W-:Y:S02]  /*0720*/  SHF.R.S32.HI R34, RZ, R28, R37.reuse ;  /* 0x0000001cff227219 */ /* 0x104fe40000011425 */
[----:B------:R-:W-:Y:S02]  /*0730*/  SHF.R.S32.HI R37, RZ, R30, R37 ;  /* 0x0000001eff257219 */ /* 0x000fe40000011425 */
[----:B------:R-:W-:Y:S02]  /*0740*/  SHF.L.U32 R34, R34, 0x4, RZ ;  /* 0x0000000422227819 */ /* 0x000fe400000006ff */
[----:B------:R-:W-:Y:S02]  /*0750*/  SHF.L.U32 R37, R37, 0x4, RZ ;  /* 0x0000000425257819 */ /* 0x000fe400000006ff */
[----:B------:R-:W-:-:S02]  /*0760*/  LOP3.LUT R21, R34, 0x10101010, RZ, 0xc0, !PT ;  /* 0x1010101022157812 */ /* 0x000fc400078ec0ff */
[----:B------:R-:W-:Y:S02]  /*0770*/  LOP3.LUT R18, R37, 0x10101010, RZ, 0xc0, !PT ;  /* 0x1010101025127812 */ /* 0x000fe400078ec0ff */
[--C-:B---3--:R-:W-:Y:S02]  /*0780*/  SHF.R.U32.HI R37, RZ, 0x4, R32.reuse ;  /* 0x00000004ff257819 */ /* 0x108fe40000011620 */
[----:B------:R-:W-:Y:S02]  /*0790*/  LOP3.LUT R36, R21, 0xf0f0f0f, R32, 0xf8, !PT ;  /* 0x0f0f0f0f15247812 */ /* 0x000fe400078ef820 */
[----:B------:R-:W-:Y:S01]  /*07a0*/  LOP3.LUT R37, R18, 0xf0f0f0f, R37, 0xf8, !PT ;  /* 0x0f0f0f0f12257812 */ /* 0x000fe200078ef825 */
[----:B------:R-:W-:Y:S02]  /*07b0*/  IMAD.WIDE.U32 R18, R19, 0xb0, R16 ;  /* 0x000000b013127825 */ /* 0x000fe400078e0010 */
[----:B------:R0:W-:Y:S01]  /*07c0*/  STS [R26+0x820], R36 ;  /* 0x000820241a007388 */ /* 0x0001e20000000800 */
[----:B------:R-:W-:-:S04]  /*07d0*/  IADD3 R20, P0, PT, R29, R18, RZ ;  /* 0x000000121d147210 */ /* 0x000fc80007f1e0ff */
[----:B------:R-:W-:Y:S02]  /*07e0*/  IADD3.X R21, PT, PT, RZ, R19, RZ, P0, !PT ;  /* 0x00000013ff157210 */ /* 0x000fe400007fe4ff */
[----:B------:R-:W-:-:S03]  /*07f0*/  IADD3 R18, P0, PT, R10, R18, RZ ;  /* 0x000000120a127210 */ /* 0x000fc60007f1e0ff */
[----:B------:R-:W2:Y:S01]  /*0800*/  LDG.E.CONSTANT R32, desc[UR20][R20.64+0x30] ;  /* 0x0000301414207981 */ /* 0x000ea2000c1e9900 */
[----:B------:R-:W-:-:S05]  /*0810*/  IADD3.X R19, PT, PT, RZ, R19, RZ, P0, !PT ;  /* 0x00000013ff137210 */ /* 0x000fca00007fe4ff */
[----:B------:R4:W3:Y:S04]  /*0820*/  LDG.E.CONSTANT R34, desc[UR20][R18.64+0x10] ;  /* 0x0000101412227981 */ /* 0x0008e8000c1e9900 */
[----:B------:R1:W-:Y:S01]  /*0830*/  STS [R26+0x840], R37 ;  /* 0x000840251a007388 */ /* 0x0003e20000000800 */
[--C-:B----4-:R-:W-:Y:S02]  /*0840*/  SHF.R.S32.HI R18, RZ, R28, R35.reuse ;  /* 0x0000001cff127219 */ /* 0x110fe40000011423 */
[----:B------:R-:W-:-:S03]  /*0850*/  SHF.R.S32.HI R35, RZ, R30, R35 ;  /* 0x0000001eff237219 */ /* 0x000fc60000011423 */
[----:B------:R-:W-:Y:S01]  /*0860*/  IMAD.SHL.U32 R18, R18, 0x10, RZ ;  /* 0x0000001012127824 */ /* 0x000fe200078e00ff */
[----:B------:R-:W-:-:S04]  /*0870*/  SHF.L.U32 R35, R35, 0x4, RZ ;  /* 0x0000000423237819 */ /* 0x000fc800000006ff */
[----:B0-----:R-:W-:Y:S01]  /*0880*/  LOP3.LUT R36, R18, 0x10101010, RZ, 0xc0, !PT ;  /* 0x1010101012247812 */ /* 0x001fe200078ec0ff */
[----:B------:R-:W-:Y:S01]  /*0890*/  IMAD.WIDE.U32 R18, R31, 0xb0, R16 ;  /* 0x000000b01f127825 */ /* 0x000fe200078e0010 */
[----:B------:R-:W-:Y:S02]  /*08a0*/  LOP3.LUT R20, R35, 0x10101010, RZ, 0xc0, !PT ;  /* 0x1010101023147812 */ /* 0x000fe400078ec0ff */
[--C-:B-----5:R-:W-:Y:S02]  /*08b0*/  LOP3.LUT R36, R36, 0xf0f0f0f, R33.reuse, 0xf8, !PT ;  /* 0x0f0f0f0f24247812 */ /* 0x120fe400078ef821 */
[----:B------:R-:W-:Y:S02]  /*08c0*/  SHF.R.U32.HI R33, RZ, 0x4, R33 ;  /* 0x00000004ff217819 */ /* 0x000fe40000011621 */
[----:B-1----:R-:W-:Y:S01]  /*08d0*/  MOV R37, UR5 ;  /* 0x0000000500257c02 */ /* 0x002fe20008000f00 */
[----:B------:R-:W-:Y:S01]  /*08e0*/  STS [R26+0xc30], R36 ;  /* 0x000c30241a007388 */ /* 0x000fe20000000800 */
[----:B------:R-:W-:-:S02]  /*08f0*/  LOP3.LUT R33, R20, 0xf0f0f0f, R33, 0xf8, !PT ;  /* 0x0f0f0f0f14217812 */ /* 0x000fc400078ef821 */
[----:B------:R-:W-:-:S04]  /*0900*/  IADD3 R20, P0, PT, R29, R18, RZ ;  /* 0x000000121d147210 */ /* 0x000fc80007f1e0ff */
[----:B------:R-:W-:Y:S02]  /*0910*/  IADD3.X R21, PT, PT, RZ, R19, RZ, P0, !PT ;  /* 0x00000013ff157210 */ /* 0x000fe400007fe4ff */
[----:B------:R-:W-:-:S03]  /*0920*/  IADD3 R18, P0, PT, R10, R18, RZ ;  /* 0x000000120a127210 */ /* 0x000fc60007f1e0ff */
[----:B------:R2:W4:Y:S02]  /*0930*/  LDG.E.CONSTANT R20, desc[UR20][R20.64+0x30] ;  /* 0x0000301414147981 */ /* 0x000524000c1e9900 */
[----:B------:R-:W-:-:S05]  /*0940*/  IMAD.X R19, RZ, RZ, R19, P0 ;  /* 0x000000ffff137224 */ /* 0x000fca00000e0613 */
[----:B------:R0:W5:Y:S01]  /*0950*/  LDG.E.CONSTANT R35, desc[UR20][R18.64+0x10] ;  /* 0x0000101412237981 */ /* 0x000162000c1e9900 */
[----:B------:R-:W-:-:S03]  /*0960*/  LEA R31, R37, R31, 0x3 ;  /* 0x0000001f251f7211 */ /* 0x000fc600078e18ff */
[----:B------:R1:W-:Y:S01]  /*0970*/  STS [R26+0xc50], R33 ;  /* 0x000c50211a007388 */ /* 0x0003e20000000800 */
[--C-:B---3--:R-:W-:Y:S02]  /*0980*/  SHF.R.S32.HI R37, RZ, R28, R34.reuse ;  /* 0x0000001cff257219 */ /* 0x108fe40000011422 */
[----:B------:R-:W-:-:S03]  /*0990*/  SHF.R.S32.HI R34, RZ, R30, R34 ;  /* 0x0000001eff227219 */ /* 0x000fc60000011422 */
[----:B------:R-:W-:Y:S01]  /*09a0*/  IMAD.SHL.U32 R37, R37, 0x10, RZ ;  /* 0x0000001025257824 */ /* 0x000fe200078e00ff */
[----:B------:R-:W-:-:S04]  /*09b0*/  SHF.L.U32 R34, R34, 0x4, RZ ;  /* 0x0000000422227819 */ /* 0x000fc800000006ff */
[----:B------:R-:W-:Y:S02]  /*09c0*/  LOP3.LUT R37, R37, 0x10101010, RZ, 0xc0, !PT ;  /* 0x1010101025257812 */ /* 0x000fe400078ec0ff */
[----:B------:R-:W-:Y:S02]  /*09d0*/  LOP3.LUT R34, R34, 0x10101010, RZ, 0xc0, !PT ;  /* 0x1010101022227812 */ /* 0x000fe400078ec0ff */
[--C-:B--2---:R-:W-:Y:S02]  /*09e0*/  LOP3.LUT R21, R37, 0xf0f0f0f, R32.reuse, 0xf8, !PT ;  /* 0x0f0f0f0f25157812 */ /* 0x104fe400078ef820 */
[----:B------:R-:W-:Y:S01]  /*09f0*/  SHF.R.U32.HI R37, RZ, 0x4, R32 ;  /* 0x00000004ff257819 */ /* 0x000fe20000011620 */
[----:B-1----:R-:W-:Y:S02]  /*0a00*/  IMAD.WIDE.U32 R32, R31, 0xb0, R16 ;  /* 0x000000b01f207825 */ /* 0x002fe400078e0010 */
[----:B------:R1:W-:Y:S01]  /*0a10*/  STS [R26+0x1450], R21 ;  /* 0x001450151a007388 */ /* 0x0003e20000000800 */
[----:B------:R-:W-:-:S02]  /*0a20*/  LOP3.LUT R37, R34, 0xf0f0f0f, R37, 0xf8, !PT ;  /* 0x0f0f0f0f22257812 */ /* 0x000fc400078ef825 */
[----:B0-----:R-:W-:-:S04]  /*0a30*/  IADD3 R18, P0, PT, R29, R32, RZ ;  /* 0x000000201d127210 */ /* 0x001fc80007f1e0ff */
[----:B------:R-:W-:Y:S02]  /*0a40*/  IADD3.X R19, PT, PT, RZ, R33, RZ, P0, !PT ;  /* 0x00000021ff137210 */ /* 0x000fe400007fe4ff */
[----:B------:R-:W-:-:S03]  /*0a50*/  IADD3 R32, P0, PT, R10, R32, RZ ;  /* 0x000000200a207210 */ /* 0x000fc60007f1e0ff */
[----:B-1----:R0:W2:Y:S02]  /*0a60*/  LDG.E.CONSTANT R21, desc[UR20][R18.64+0x30] ;  /* 0x0000301412157981 */ /* 0x0020a4000c1e9900 */
[----:B------:R-:W-:-:S05]  /*0a70*/  IMAD.X R33, RZ, RZ, R33, P0 ;  /* 0x000000ffff217224 */ /* 0x000fca00000e0621 */
[----:B------:R1:W3:Y:S04]  /*0a80*/  LDG.E.CONSTANT R34, desc[UR20][R32.64+0x10] ;  /* 0x0000101420227981 */ /* 0x0002e8000c1e9900 */
[----:B------:R1:W-:Y:S01]  /*0a90*/  STS [R26+0x1470], R37 ;  /* 0x001470251a007388 */ /* 0x0003e20000000800 */
[--C-:B-----5:R-:W-:Y:S02]  /*0aa0*/  SHF.R.S32.HI R36, RZ, R28, R35.reuse ;  /* 0x0000001cff247219 */ /* 0x120fe40000011423 */
[----:B0-----:R-:W-:Y:S02]  /*0ab0*/  SHF.R.S32.HI R18, RZ, R30, R35 ;  /* 0x0000001eff127219 */ /* 0x001fe40000011423 */
[----:B------:R-:W-:-:S03]  /*0ac0*/  SHF.L.U32 R36, R36, 0x4, RZ ;  /* 0x0000000424247819 */ /* 0x000fc600000006ff */
[----:B------:R-:W-:Y:S01]  /*0ad0*/  IMAD.SHL.U32 R18, R18, 0x10, RZ ;  /* 0x0000001012127824 */ /* 0x000fe200078e00ff */
[----:B------:R-:W-:Y:S02]  /*0ae0*/  LOP3.LUT R35, R36, 0x10101010, RZ, 0xc0, !PT ;  /* 0x1010101024237812 */ /* 0x000fe400078ec0ff */
[----:B------:R-:W-:Y:S02]  /*0af0*/  MOV R36, UR5 ;  /* 0x0000000500247c02 */ /* 0x000fe40008000f00 */
[----:B------:R-:W-:Y:S02]  /*0b00*/  LOP3.LUT R18, R18, 0x10101010, RZ, 0xc0, !PT ;  /* 0x1010101012127812 */ /* 0x000fe400078ec0ff */
[----:B------:R-:W-:Y:S02]  /*0b10*/  LEA R19, R36, R7, 0x2 ;  /* 0x0000000724137211 */ /* 0x000fe400078e10ff */
[--C-:B----4-:R-:W-:Y:S02]  /*0b20*/  LOP3.LUT R36, R35, 0xf0f0f0f, R20.reuse, 0xf8, !PT ;  /* 0x0f0f0f0f23247812 */ /* 0x110fe400078ef814 */
[----:B------:R-:W-:Y:S01]  /*0b30*/  SHF.R.U32.HI R35, RZ, 0x4, R20 ;  /* 0x00000004ff237819 */ /* 0x000fe20000011614 */
[----:B-1----:R-:W-:-:S02]  /*0b40*/  IMAD.WIDE.U32 R32, R19, 0xb0, R16 ;  /* 0x000000b013207825 */ /* 0x002fc400078e0010 */
[----:B------:R-:W-:Y:S01]  /*0b50*/  STS [R26+0x1040], R36 ;  /* 0x001040241a007388 */ /* 0x000fe20000000800 */
[----:B------:R-:W-:Y:S02]  /*0b60*/  LOP3.LUT R35, R18, 0xf0f0f0f, R35, 0xf8, !PT ;  /* 0x0f0f0f0f12237812 */ /* 0x000fe400078ef823 */
[----:B------:R-:W-:-:S04]  /*0b70*/  IADD3 R18, P0, PT, R29, R32, RZ ;  /* 0x000000201d127210 */ /* 0x000fc80007f1e0ff */
[----:B------:R-:W-:Y:S02]  /*0b80*/  IADD3.X R19, PT, PT, RZ, R33, RZ, P0, !PT ;  /* 0x00000021ff137210 */ /* 0x000fe400007fe4ff */
[----:B------:R-:W-:-:S03]  /*0b90*/  IADD3 R32, P0, PT, R10, R32, RZ ;  /* 0x000000200a207210 */ /* 0x000fc60007f1e0ff */
[----:B------:R-:W4:Y:S02]  /*0ba0*/  LDG.E.CONSTANT R20, desc[UR20][R18.64+0x30] ;  /* 0x0000301412147981 */ /* 0x000f24000c1e9900 */
[----:B------:R-:W-:-:S05]  /*0bb0*/  IMAD.X R33, RZ, RZ, R33, P0 ;  /* 0x000000ffff217224 */ /* 0x000fca00000e0621 */
[----:B------:R0:W5:Y:S04]  /*0bc0*/  LDG.E.CONSTANT R37, desc[UR20][R32.64+0x10] ;  /* 0x0000101420257981 */ /* 0x000168000c1e9900 */
[----:B------:R1:W-:Y:S01]  /*0bd0*/  STS [R26+0x1060], R35 ;  /* 0x001060231a007388 */ /* 0x0003e20000000800 */
[----:B0-----:R-:W-:-:S05]  /*0be0*/  IMAD.U32 R32, RZ, RZ, UR5 ;  /* 0x00000005ff207e24 */ /* 0x001fca000f8e00ff */
[----:B-1----:R-:W-:Y:S02]  /*0bf0*/  LEA R35, R32, R31, 0x2 ;  /* 0x0000001f20237211 */ /* 0x002fe400078e10ff */
[--C-:B---3--:R-:W-:Y:S02]  /*0c00*/  SHF.R.S32.HI R18, RZ, R28, R34.reuse ;  /* 0x0000001cff127219 */ /* 0x108fe40000011422 */
[----:B------:R-:W-:Y:S02]  /*0c10*/  SHF.R.S32.HI R19, RZ, R30, R34 ;  /* 0x0000001eff137219 */ /* 0x000fe40000011422 */
[----:B------:R-:W-:Y:S02]  /*0c20*/  SHF.L.U32 R18, R18, 0x4, RZ ;  /* 0x0000000412127819 */ /* 0x000fe400000006ff */
[----:B------:R-:W-:Y:S02]  /*0c30*/  SHF.L.U32 R36, R19, 0x4, RZ ;  /* 0x0000000413247819 */ /* 0x000fe400000006ff */
[----:B------:R-:W-:Y:S01]  /*0c40*/  LOP3.LUT R34, R18, 0x10101010, RZ, 0xc0, !PT ;  /* 0x1010101012227812 */ /* 0x000fe200078ec0ff */
[----:B------:R-:W-:Y:S01]  /*0c50*/  IMAD.WIDE.U32 R18, R7, 0xb0, R16 ;  /* 0x000000b007127825 */ /* 0x000fe200078e0010 */
[----:B------:R-:W-:-:S02]  /*0c60*/  LOP3.LUT R36, R36, 0x10101010, RZ, 0xc0, !PT ;  /* 0x1010101024247812 */ /* 0x000fc400078ec0ff */
[--C-:B--2---:R-:W-:Y:S02]  /*0c70*/  LOP3.LUT R34, R34, 0xf0f0f0f, R21.reuse, 0xf8, !PT ;  /* 0x0f0f0f0f22227812 */ /* 0x104fe400078ef815 */
[-C--:B------:R-:W-:Y:S02]  /*0c80*/  IADD3 R32, P0, PT, R29, R18.reuse, RZ ;  /* 0x000000121d207210 */ /* 0x080fe40007f1e0ff */
[----:B------:R-:W-:Y:S01]  /*0c90*/  SHF.R.U32.HI R21, RZ, 0x4, R21 ;  /* 0x00000004ff157819 */ /* 0x000fe20000011615 */
[----:B------:R0:W-:Y:S01]  /*0ca0*/  STS [R26+0x1860], R34 ;  /* 0x001860221a007388 */ /* 0x0001e20000000800 */
[----:B------:R-:W-:Y:S02]  /*0cb0*/  IADD3.X R33, PT, PT, RZ, R19, RZ, P0, !PT ;  /* 0x00000013ff217210 */ /* 0x000fe400007fe4ff */
[----:B------:R-:W-:Y:S02]  /*0cc0*/  IADD3 R18, P0, PT, R10, R18, RZ ;  /* 0x000000120a127210 */ /* 0x000fe40007f1e0ff */
[----:B------:R-:W-:Y:S01]  /*0cd0*/  LOP3.LUT R21, R36, 0xf0f0f0f, R21, 0xf8, !PT ;  /* 0x0f0f0f0f24157812 */ /* 0x000fe200078ef815 */
[----:B------:R1:W2:Y:S02]  /*0ce0*/  LDG.E.CONSTANT R31, desc[UR20][R32.64+0x30] ;  /* 0x00003014201f7981 */ /* 0x0002a4000c1e9900 */
[----:B------:R-:W-:-:S06]  /*0cf0*/  IMAD.X R19, RZ, RZ, R19, P0 ;  /* 0x000000ffff137224 */ /* 0x000fcc00000e0613 */
[----:B------:R5:W3:Y:S01]  /*0d00*/  LDG.E.CONSTANT R19, desc[UR20][R18.64+0x10] ;  /* 0x0000101412137981 */ /* 0x000ae2000c1e9900 */
[----:B-1----:R-:W-:-:S03]  /*0d10*/  IMAD.WIDE.U32 R32, R35, 0xb0, R16 ;  /* 0x000000b023207825 */ /* 0x002fc600078e0010 */
[-C--:B0-----:R-:W-:Y:S02]  /*0d20*/  IADD3 R34, P0, PT, R29, R32.reuse, RZ ;  /* 0x000000201d227210 */ /* 0x081fe40007f1e0ff */
[----:B------:R-:W-:Y:S02]  /*0d30*/  LOP3.LUT R29, R3, 0x1f, RZ, 0xc0, !PT ;  /* 0x0000001f031d7812 */ /* 0x000fe400078ec0ff */
[-C--:B------:R-:W-:Y:S02]  /*0d40*/  IADD3.X R35, PT, PT, RZ, R33.reuse, RZ, P0, !PT ;  /* 0x00000021ff237210 */ /* 0x080fe400007fe4ff */
[----:B------:R-:W-:Y:S01]  /*0d50*/  IADD3 R32, P0, PT, R10, R32, RZ ;  /* 0x000000200a207210 */ /* 0x000fe20007f1e0ff */
[----:B------:R-:W-:Y:S02]  /*0d60*/  IMAD R36, R29, UR5, RZ ;  /* 0x000000051d247c24 */ /* 0x000fe4000f8e02ff */
[----:B------:R0:W2:Y:S01]  /*0d70*/  LDG.E.CONSTANT R34, desc[UR20][R34.64+0x30] ;  /* 0x0000301422227981 */ /* 0x0000a2000c1e9900 */
[----:B------:R-:W-:-:S02]  /*0d80*/  IADD3.X R33, PT, PT, RZ, R33, RZ, P0, !PT ;  /* 0x00000021ff217210 */ /* 0x000fc400007fe4ff */
[----:B-----5:R-:W-:-:S03]  /*0d90*/  SHF.R.S32.HI R18, RZ, R28, R37 ;  /* 0x0000001cff127219 */ /* 0x020fc60000011425 */
[----:B------:R1:W5:Y:S01]  /*0da0*/  LDG.E.CONSTANT R29, desc[UR20][R32.64+0x10] ;  /* 0x00001014201d7981 */ /* 0x000362000c1e9900 */
[----:B------:R-:W-:Y:S02]  /*0db0*/  SHF.L.U32 R18, R18, 0x4, RZ ;  /* 0x0000000412127819 */ /* 0x000fe400000006ff */
[----:B------:R-:W-:Y:S02]  /*0dc0*/  SHF.R.S32.HI R37, RZ, R30, R37 ;  /* 0x0000001eff257219 */ /* 0x000fe40000011425 */
[----:B0-----:R-:W-:Y:S01]  /*0dd0*/  LOP3.LUT R35, R18, 0x10101010, RZ, 0xc0, !PT ;  /* 0x1010101012237812 */ /* 0x001fe200078ec0ff */
[----:B-1----:R-:W-:-:S04]  /*0de0*/  IMAD.WIDE.U32 R32, R36, 0xb0, R16 ;  /* 0x000000b024207825 */ /* 0x002fc800078e0010 */
[----:B------:R-:W-:Y:S01]  /*0df0*/  IMAD.WIDE.U32 R16, R23, 0xb0, R16 ;  /* 0x000000b017107825 */ /* 0x000fe200078e0010 */
[----:B------:R-:W-:Y:S01]  /*0e00*/  SHF.L.U32 R37, R37, 0x4, RZ ;  /* 0x0000000425257819 */ /* 0x000fe200000006ff */
[----:B------:R0:W2:Y:S01]  /*0e10*/  LDG.E.CONSTANT R36, desc[UR20][R32.64] ;  /* 0x0000001420247981 */ /* 0x0000a2000c1e9900 */
[----:B------:R-:W-:Y:S02]  /*0e20*/  IADD3 R16, P0, PT, R16, 0x4, RZ ;  /* 0x0000000410107810 */ /* 0x000fe40007f1e0ff */
[--C-:B----4-:R-:W-:Y:S02]  /*0e30*/  LOP3.LUT R35, R35, 0xf0f0f0f, R20.reuse, 0xf8, !PT ;  /* 0x0f0f0f0f23237812 */ /* 0x110fe400078ef814 */
[----:B------:R-:W-:Y:S01]  /*0e40*/  SHF.R.U32.HI R20, RZ, 0x4, R20 ;  /* 0x00000004ff147819 */ /* 0x000fe20000011614 */
[----:B------:R-:W-:Y:S01]  /*0e50*/  IMAD.X R17, RZ, RZ, R17, P0 ;  /* 0x000000ffff117224 */ /* 0x000fe200000e0611 */
[----:B0-----:R-:W-:Y:S01]  /*0e60*/  LOP3.LUT R33, R37, 0x10101010, RZ, 0xc0, !PT ;  /* 0x1010101025217812 */ /* 0x001fe200078ec0ff */
[----:B------:R0:W-:Y:S03]  /*0e70*/  STS [R26+0x1880], R21 ;  /* 0x001880151a007388 */ /* 0x0001e60000000800 */
[----:B------:R-:W-:Y:S01]  /*0e80*/  LOP3.LUT R33, R33, 0xf0f0f0f, R20, 0xf8, !PT ;  /* 0x0f0f0f0f21217812 */ /* 0x000fe200078ef814 */
[----:B0-----:R-:W-:-:S06]  /*0e90*/  IMAD.WIDE.U32 R20, R8, 0x4, R16 ;  /* 0x0000000408147825 */ /* 0x001fcc00078e0010 */
[----:B------:R-:W4:Y:S01]  /*0ea0*/  LDG.E.CONSTANT R20, desc[UR20][R20.64] ;  /* 0x0000001414147981 */ /* 0x000f22000c1e9900 */
[----:B------:R-:W-:-:S05]  /*0eb0*/  IMAD.WIDE.U32 R16, R4, 0x4, R16 ;  /* 0x0000000404107825 */ /* 0x000fca00078e0010 */
[----:B------:R0:W4:Y:S04]  /*0ec0*/  LDG.E.CONSTANT R32, desc[UR20][R16.64] ;  /* 0x0000001410207981 */ /* 0x000128000c1e9900 */
[----:B------:R1:W-:Y:S01]  /*0ed0*/  STS [R26+0x410], R35 ;  /* 0x000410231a007388 */ /* 0x0003e20000000800 */
[----:B0-----:R-:W-:-:S04]  /*0ee0*/  SHF.L.U32 R17, R3, 0x1, RZ ;  /* 0x0000000103117819 */ /* 0x001fc800000006ff */
[----:B------:R-:W-:Y:S01]  /*0ef0*/  LOP3.LUT R17, R17, 0x2, RZ, 0xc0, !PT ;  /* 0x0000000211117812 */ /* 0x000fe200078ec0ff */
[----:B------:R0:W-:Y:S01]  /*0f00*/  STS [R26+0x430], R33 ;  /* 0x000430211a007388 */ /* 0x0001e20000000800 */
[--C-:B---3--:R-:W-:Y:S02]  /*0f10*/  SHF.R.S32.HI R18, RZ, R28, R19.reuse ;  /* 0x0000001cff127219 */ /* 0x108fe40000011413 */
[----:B------:R-:W-:-:S03]  /*0f20*/  SHF.R.S32.HI R19, RZ, R30, R19 ;  /* 0x0000001eff137219 */ /* 0x000fc60000011413 */
[----:B------:R-:W-:Y:S01]  /*0f30*/  IMAD.SHL.U32 R18, R18, 0x10, RZ ;  /* 0x0000001012127824 */ /* 0x000fe200078e00ff */
[----:B------:R-:W-:-:S04]  /*0f40*/  SHF.L.U32 R19, R19, 0x4, RZ ;  /* 0x0000000413137819 */ /* 0x000fc800000006ff */
[----:B------:R-:W-:Y:S02]  /*0f50*/  LOP3.LUT R16, R19, 0x10101010, RZ, 0xc0, !PT ;  /* 0x1010101013107812 */ /* 0x000fe400078ec0ff */
[----:B------:R-:W-:Y:S02]  /*0f60*/  MOV R19, UR4 ;  /* 0x0000000400137c02 */ /* 0x000fe40008000f00 */
[----:B-----5:R-:W-:-:S05]  /*0f70*/  SHF.R.S32.HI R30, RZ, R30, R29 ;  /* 0x0000001eff1e7219 */ /* 0x020fca000001141d */
[----:B------:R-:W-:Y:S01]  /*0f80*/  IMAD.SHL.U32 R30, R30, 0x10, RZ ;  /* 0x000000101e1e7824 */ /* 0x000fe200078e00ff */
[----:B------:R-:W-:Y:S02]  /*0f90*/  SHF.R.S32.HI R28, RZ, R28, R29 ;  /* 0x0000001cff1c7219 */ /* 0x000fe4000001141d */
[----:B--2---:R-:W-:Y:S02]  /*0fa0*/  SHF.R.U32.HI R29, RZ, 0x4, R31 ;  /* 0x00000004ff1d7819 */ /* 0x004fe4000001161f */
[----:B-1----:R-:W-:Y:S02]  /*0fb0*/  SHF.R.U32.HI R35, RZ, 0x4, R34 ;  /* 0x00000004ff237819 */ /* 0x002fe40000011622 */
[----:B------:R-:W-:Y:S02]  /*0fc0*/  LOP3.LUT R30, R30, 0x10101010, RZ, 0xc0, !PT ;  /* 0x101010101e1e7812 */ /* 0x000fe400078ec0ff */
[----:B------:R-:W-:Y:S02]  /*0fd0*/  LOP3.LUT R18, R18, 0x10101010, RZ, 0xc0, !PT ;  /* 0x1010101012127812 */ /* 0x000fe400078ec0ff */
[----:B------:R-:W-:Y:S01]  /*0fe0*/  LOP3.LUT R29, R16, 0xf0f0f0f, R29, 0xf8, !PT ;  /* 0x0f0f0f0f101d7812 */ /* 0x000fe200078ef81d */
[----:B------:R-:W-:Y:S01]  /*0ff0*/  IMAD R16, R19, 0x8, R24 ;  /* 0x0000000813107824 */ /* 0x000fe200078e0218 */
[----:B------:R-:W-:-:S02]  /*1000*/  LOP3.LUT R35, R30, 0xf0f0f0f, R35, 0xf8, !PT ;  /* 0x0f0f0f0f1e237812 */ /* 0x000fc400078ef823 */
[----:B------:R-:W-:Y:S02]  /*1010*/  LOP3.LUT R31, R18, 0xf0f0f0f, R31, 0xf8, !PT ;  /* 0x0f0f0f0f121f7812 */ /* 0x000fe400078ef81f */
[----:B------:R-:W-:Y:S02]  /*1020*/  SHF.L.U32 R28, R28, 0x4, RZ ;  /* 0x000000041c1c7819 */ /* 0x000fe400000006ff */
[----:B------:R-:W-:Y:S02]  /*1030*/  IADD3 R18, P0, PT, R10, UR22, RZ ;  /* 0x000000160a127c10 */ /* 0x000fe4000ff1e0ff */
[----:B0-----:R-:W-:Y:S02]  /*1040*/  LOP3.LUT R33, R28, 0x10101010, RZ, 0xc0, !PT ;  /* 0x101010101c217812 */ /* 0x001fe400078ec0ff */
[----:B------:R-:W-:Y:S02]  /*1050*/  IADD3.X R19, PT, PT, RZ, UR23, RZ, P0, !PT ;  /* 0x00000017ff137c10 */ /* 0x000fe400087fe4ff */
[----:B------:R-:W-:-:S02]  /*1060*/  LEA.HI R21, R3, R16, RZ, 0x1d ;  /* 0x0000001003157211 */ /* 0x000fc400078fe8ff */
[----:B----4-:R-:W-:Y:S02]  /*1070*/  SHF.R.S32.HI R30, RZ, R17, R20 ;  /* 0x00000011ff1e7219 */ /* 0x010fe40000011414 */
[----:B------:R-:W-:Y:S01]  /*1080*/  MOV R17, UR4 ;  /* 0x0000000400117c02 */ /* 0x000fe20008000f00 */
[----:B------:R-:W-:-:S04]  /*1090*/  IMAD.WIDE R20, R21, 0x24, R18 ;  /* 0x0000002415147825 */ /* 0x000fc800078e0212 */
[----:B------:R-:W-:Y:S01]  /*10a0*/  IMAD R28, R17, 0x8, R6 ;  /* 0x00000008111c7824 */ /* 0x000fe200078e0206 */
[----:B------:R-:W-:Y:S01]  /*10b0*/  MOV R17, 0x24 ;  /* 0x0000002400117802 */ /* 0x000fe20000000f00 */
[----:B------:R-:W2:Y:S04]  /*10c0*/  LDG.E.CONSTANT R21, desc[UR20][R20.64+0x4] ;  /* 0x0000041414157981 */ /* 0x000ea8000c1e9900 */
[----:B------:R-:W-:Y:S01]  /*10d0*/  IMAD.WIDE.U32 R16, R28, R17, UR18 ;  /* 0x000000121c107e25 */ /* 0x000fe2000f8e0011 */
[----:B------:R-:W-:-:S04]  /*10e0*/  LOP3.LUT R33, R33, 0xf0f0f0f, R34, 0xf8, !PT ;  /* 0x0f0f0f0f21217812 */ /* 0x000fc800078ef822 */
[----:B------:R-:W3:Y:S01]  /*10f0*/  LDG.E.CONSTANT R34, desc[UR20][R16.64] ;  /* 0x0000001410227981 */ /* 0x000ee2000c1e9900 */
[----:B------:R-:W-:Y:S02]  /*1100*/  SHF.R.S32.HI R32, RZ, R25, R32 ;  /* 0x00000019ff207219 */ /* 0x000fe40000011420 */
[----:B------:R-:W-:Y:S01]  /*1110*/  LOP3.LUT R37, R30, 0x30303030, RZ, 0xc0, !PT ;  /* 0x303030301e257812 */ /* 0x000fe200078ec0ff */
[----:B------:R-:W-:Y:S03]  /*1120*/  STS [R26], R31 ;  /* 0x0000001f1a007388 */ /* 0x000fe60000000800 */
[----:B------:R-:W-:Y:S01]  /*1130*/  LOP3.LUT R37, R37, 0xf0f0f0f, R32, 0xf8, !PT ;  /* 0x0f0f0f0f25257812 */ /* 0x000fe200078ef820 */
[----:B------:R-:W-:Y:S04]  /*1140*/  STS [R26+0x20], R29 ;  /* 0x0000201d1a007388 */ /* 0x000fe80000000800 */
[----:B------:R-:W-:Y:S04]  /*1150*/  STS [R26+0x1c70], R33 ;  /* 0x001c70211a007388 */ /* 0x000fe80000000800 */
[----:B------:R-:W-:Y:S04]  /*1160*/  STS [R26+0x1c90], R35 ;  /* 0x001c90231a007388 */ /* 0x000fe80000000800 */
[----:B------:R-:W-:Y:S04]  /*1170*/  STS [R9+UR9], R36 ;  /* 0x0000002409007988 */ /* 0x000fe80008000809 */
[----:B------:R-:W-:Y:S04]  /*1180*/  STS [R2], R37 ;  /* 0x0000002502007388 */ /* 0x000fe80000000800 */
[----:B--2---:R-:W-:Y:S04]  /*1190*/  STS [R12+UR12], R21 ;  /* 0x000000150c007988 */ /* 0x004fe8000800080c */
[----:B---3--:R-:W-:Y:S01]  /*11a0*/  STS [R11+UR13], R34 ;  /* 0x000000220b007988 */ /* 0x008fe2000800080d */
        /* <DEDUP_REMOVED lines=9> */
[----:B------:R-:W-:Y:S04]  /*1240*/  LDS R34, [R5+UR12+0x20] ;  /* 0x0000200c05227984 */ /* 0x000fe80008000800 */
[----:B------:R-:W-:Y:S04]  /*1250*/  LDS R21, [R5+UR12+0x24] ;  /* 0x0000240c05157984 */ /* 0x000fe80008000800 */
[----:B------:R-:W-:Y:S01]  /*1260*/  LDS R35, [R22+0x40] ;  /* 0x0000400016237984 */ /* 0x000fe20000000800 */
[----:B0-----:R-:W-:-:S03]  /*1270*/  IDP.4A.S8.S8 R20, R20, R31, RZ ;  /* 0x0000001f14147226 */ /* 0x001fc600000006ff */
[----:B------:R-:W-:Y:S04]  /*1280*/  LDS.U8 R36, [R14+0x1] ;  /* 0x000001000e247984 */ /* 0x000fe80000000000 */
[----:B------:R-:W-:Y:S01]  /*1290*/  LDS R31, [R5+UR12+0x10] ;  /* 0x0000100c051f7984 */ /* 0x000fe20008000800 */
[----:B-1----:R-:W-:-:S03]  /*12a0*/  IDP.4A.S8.S8 R20, R30, R29, R20 ;  /* 0x0000001d1e147226 */ /* 0x002fc60000000614 */
[----:B------:R-:W0:Y:S01]  /*12b0*/  LDS R30, [R22+0x10] ;  /* 0x00001000161e7984 */ /* 0x000e220000000800 */
[----:B--2---:R-:W-:-:S03]  /*12c0*/  IDP.4A.S8.S8 R32, R33, R32, R20 ;  /* 0x0000002021207226 */ /* 0x004fc60000000614 */
[----:B------:R-:W1:Y:S04]  /*12d0*/  LDS R33, [R22+0x20] ;  /* 0x0000200016217984 */ /* 0x000e680000000800 */
[----:B------:R-:W2:Y:S01]  /*12e0*/  LDS R20, [R22+0x24] ;  /* 0x0000240016147984 */ /* 0x000ea20000000800 */
[----:B---3--:R-:W-:-:S03]  /*12f0*/  IDP.4A.S8.S8 R29, R16, R17, R32 ;  /* 0x00000011101d7226 */ /* 0x008fc60000000620 */
[----:B------:R-:W-:Y:S04]  /*1300*/  LDS R16, [R22+0x28] ;  /* 0x0000280016107984 */ /* 0x000fe80000000800 */
[----:B------:R-:W3:Y:S04]  /*1310*/  LDS R17, [R5+UR12+0x28] ;  /* 0x0000280c05117984 */ /* 0x000ee80008000800 */
[----:B------:R-:W-:Y:S01]  /*1320*/  LDS R32, [R22+0x2c] ;  /* 0x00002c0016207984 */ /* 0x000fe20000000800 */
[----:B0-----:R-:W-:-:S03]  /*1330*/  IDP.4A.S8.S8 R29, R30, R31, R29 ;  /* 0x0000001f1e1d7226 */ /* 0x001fc6000000061d */
[----:B------:R-:W-:Y:S04]  /*1340*/  LDS R30, [R22+0x14] ;  /* 0x00001400161e7984 */ /* 0x000fe80000000800 */
[----:B------:R-:W0:Y:S01]  /*1350*/  LDS R31, [R5+UR12+0x14] ;  /* 0x0000140c051f7984 */ /* 0x000e220008000800 */
[----:B-1----:R-:W-:-:S03]  /*1360*/  IDP.4A.S8.S8 R33, R33, R34, RZ ;  /* 0x0000002221217226 */ /* 0x002fc600000006ff */
[----:B------:R-:W1:Y:S01]  /*1370*/  LDS R34, [R5+UR12+0x2c] ;  /* 0x00002c0c05227984 */ /* 0x000e620008000800 */
[----:B--2---:R-:W-:-:S03]  /*1380*/  IDP.4A.S8.S8 R33, R20, R21, R33 ;  /* 0x0000001514217226 */ /* 0x004fc60000000621 */
[----:B------:R-:W-:Y:S04]  /*1390*/  LDS R20, [R22+0x30] ;  /* 0x0000300016147984 */ /* 0x000fe80000000800 */
[----:B------:R-:W2:Y:S01]  /*13a0*/  LDS R21, [R5+UR12+0x30] ;  /* 0x0000300c05157984 */ /* 0x000ea20008000800 */
[----:B---3--:R-:W-:-:S03]  /*13b0*/  IDP.4A.S8.S8 R33, R16, R17, R33 ;  /* 0x0000001110217226 */ /* 0x008fc60000000621 */
[----:B------:R-:W-:Y:S04]  /*13c0*/  LDS R16, [R22+0x34] ;  /* 0x0000340016107984 */ /* 0x000fe80000000800 */
[----:B------:R-:W3:Y:S01]  /*13d0*/  LDS R17, [R5+UR12+0x34] ;  /* 0x0000340c05117984 */ /* 0x000ee20008000800 */
[----:B0-----:R-:W-:-:S03]  /*13e0*/  IDP.4A.S8.S8 R29, R30, R31, R29 ;  /* 0x0000001f1e1d7226 */ /* 0x001fc6000000061d */
[----:B------:R-:W-:Y:S01]  /*13f0*/  LDS R30, [R22+0x18] ;  /* 0x00001800161e7984 */ /* 0x000fe20000000800 */
[----:B-1----:R-:W-:-:S03]  /*1400*/  IDP.4A.S8.S8 R32, R32, R34, R33 ;  /* 0x0000002220207226 */ /* 0x002fc60000000621 */
[----:B------:R-:W-:Y:S01]  /*1410*/  LDS R34, [R5+UR12+0x1c] ;  /* 0x00001c0c05227984 */ /* 0x000fe20008000800 */
[----:B--2---:R-:W-:-:S03]  /*1420*/  IDP.4A.S8.S8 R31, R20, R21, R32 ;  /* 0x00000015141f7226 */ /* 0x004fc60000000620 */
[----:B------:R-:W-:Y:S04]  /*1430*/  LDS R21, [R22+0x38] ;  /* 0x0000380016157984 */ /* 0x000fe80000000800 */
[----:B------:R-:W0:Y:S01]  /*1440*/  LDS R20, [R5+UR12+0x38] ;  /* 0x0000380c05147984 */ /* 0x000e220008000800 */
[----:B---3--:R-:W-:-:S03]  /*1450*/  IDP.4A.S8.S8 R33, R16, R17, R31 ;  /* 0x0000001110217226 */ /* 0x008fc6000000061f */
[----:B------:R-:W1:Y:S04]  /*1460*/  LDS R32, [R5+UR12+0x18] ;  /* 0x0000180c05207984 */ /* 0x000e680008000800 */
[----:B------:R-:W-:Y:S04]  /*1470*/  LDS R31, [R22+0x3c] ;  /* 0x00003c00161f7984 */ /* 0x000fe80000000800 */
[----:B------:R-:W2:Y:S04]  /*1480*/  LDS R16, [R5+UR12+0x3c] ;  /* 0x00003c0c05107984 */ /* 0x000ea80008000800 */
[----:B------:R-:W3:Y:S01]  /*1490*/  LDS R17, [R22+0x1c] ;  /* 0x00001c0016117984 */ /* 0x000ee20000000800 */
[----:B0-----:R-:W-:-:S03]  /*14a0*/  IDP.4A.S8.S8 R21, R21, R20, R33 ;  /* 0x0000001415157226 */ /* 0x001fc60000000621 */
[----:B------:R-:W0:Y:S01]  /*14b0*/  LDS R20, [R5+UR12+0x40] ;  /* 0x0000400c05147984 */ /* 0x000e220008000800 */
[----:B-1----:R-:W-:-:S03]  /*14c0*/  IDP.4A.S8.S8 R29, R30, R32, R29 ;  /* 0x000000201e1d7226 */ /* 0x002fc6000000061d */
[----:B------:R-:W-:Y:S04]  /*14d0*/  LDS R30, [R22+0x44] ;  /* 0x00004400161e7984 */ /* 0x000fe80000000800 */
[----:B------:R-:W-:Y:S01]  /*14e0*/  LDS R33, [R22+0x48] ;  /* 0x0000480016217984 */ /* 0x000fe20000000800 */
[----:B--2---:R-:W-:-:S03]  /*14f0*/  IDP.4A.S8.S8 R31, R31, R16, R21 ;  /* 0x000000101f1f7226 */ /* 0x004fc60000000615 */
[----:B------:R-:W1:Y:S04]  /*1500*/  LDS R21, [R5+UR12+0x44] ;  /* 0x0000440c05157984 */ /* 0x000e680008000800 */
[----:B------:R-:W2:Y:S01]  /*1510*/  LDS R32, [R5+UR12+0x48] ;  /* 0x0000480c05207984 */ /* 0x000ea20008000800 */
[----:B---3--:R-:W-:Y:S01]  /*1520*/  IDP.4A.S8.S8 R34, R17, R34, R29 ;  /* 0x0000002211227226 */ /* 0x008fe2000000061d */
[----:B------:R-:W-:Y:S02]  /*1530*/  MOV R17, UR4 ;  /* 0x0000000400117c02 */ /* 0x000fe40008000f00 */
[----:B------:R-:W3:Y:S01]  /*1540*/  LDS.U8 R29, [R14] ;  /* 0x000000000e1d7984 */ /* 0x000ee20000000000 */
[----:B------:R-:W-:Y:S02]  /*1550*/  IADD3 R16, PT, PT, R3, 0x20, RZ ;  /* 0x0000002003107810 */ /* 0x000fe40007ffe0ff */
[----:B------:R-:W-:-:S05]  /*1560*/  IMAD R17, R17, 0x8, R24 ;  /* 0x0000000811117824 */ /* 0x000fca00078e0218 */
[----:B------:R-:W-:Y:S02]  /*1570*/  LEA.HI R17, R16, R17, RZ, 0x1d ;  /* 0x0000001110117211 */ /* 0x000fe400078fe8ff */
[----:B------:R-:W-:-:S03]  /*1580*/  IADD3 R16, PT, PT, R28, 0x4, RZ ;  /* 0x000000041c107810 */ /* 0x000fc60007ffe0ff */
[----:B------:R-:W-:-:S04]  /*1590*/  IMAD.WIDE R18, R17, 0x24, R18 ;  /* 0x0000002411127825 */ /* 0x000fc800078e0212 */
[----:B------:R-:W-:Y:S02]  /*15a0*/  IMAD.MOV.U32 R17, RZ, RZ, 0x24 ;  /* 0x00000024ff117424 */ /* 0x000fe400078e00ff */
[----:B------:R4:W5:Y:S01]  /*15b0*/  LDG.E.CONSTANT R19, desc[UR20][R18.64+0x4] ;  /* 0x0000041412137981 */ /* 0x000962000c1e9900 */
[----:B0-----:R-:W-:Y:S02]  /*15c0*/  IDP.4A.S8.S8 R35, R35, R20, RZ ;  /* 0x0000001423237226 */ /* 0x001fe400000006ff */
[----:B------:R-:W-:Y:S01]  /*15d0*/  IMAD.WIDE.U32 R16, R16, R17, UR18 ;  /* 0x0000001210107e25 */ /* 0x000fe2000f8e0011 */
[----:B------:R-:W0:Y:S04]  /*15e0*/  LDS R20, [R15] ;  /* 0x000000000f147984 */ /* 0x000e280000000800 */
[----:B------:R3:W5:Y:S04]  /*15f0*/  LDG.E.CONSTANT R28, desc[UR20][R16.64] ;  /* 0x00000014101c7981 */ /* 0x000768000c1e9900 */
[----:B----4-:R-:W-:Y:S01]  /*1600*/  LDS R18, [R5+UR12+0x50] ;  /* 0x0000500c05127984 */ /* 0x010fe20008000800 */
[----:B-1----:R-:W-:-:S03]  /*1610*/  IDP.4A.S8.S8 R30, R30, R21, R35 ;  /* 0x000000151e1e7226 */ /* 0x002fc60000000623 */
[----:B------:R-:W1:Y:S01]  /*1620*/  LDS R21, [R15+0x4] ;  /* 0x000004000f157984 */ /* 0x000e620000000800 */
[----:B--2---:R-:W-:-:S03]  /*1630*/  IDP.4A.S8.S8 R32, R33, R32, R30 ;  /* 0x0000002021207226 */ /* 0x004fc6000000061e */
[----:B------:R-:W-:Y:S04]  /*1640*/  LDS R33, [R22+0x4c] ;  /* 0x00004c0016217984 */ /* 0x000fe80000000800 */
[----:B------:R-:W2:Y:S01]  /*1650*/  LDS R30, [R5+UR12+0x4c] ;  /* 0x00004c0c051e7984 */ /* 0x000ea20008000800 */
[----:B---3--:R-:W-:-:S03]  /*1660*/  IMAD R34, R34, R29, RZ ;  /* 0x0000001d22227224 */ /* 0x008fc600078e02ff */
[----:B------:R-:W3:Y:S01]  /*1670*/  LDS R29, [R22+0x50] ;  /* 0x00005000161d7984 */ /* 0x000ee20000000800 */
[----:B------:R-:W-:Y:S01]  /*1680*/  IMAD R31, R31, R36, RZ ;  /* 0x000000241f1f7224 */ /* 0x000fe200078e02ff */
[----:B------:R-:W-:Y:S02]  /*1690*/  I2FP.F32.S32 R17, R34 ;  /* 0x0000002200117245 */ /* 0x000fe40000201400 */
[----:B------:R-:W-:Y:S02]  /*16a0*/  LDS R34, [R5+UR12+0x60] ;  /* 0x0000600c05227984 */ /* 0x000fe40008000800 */
[----:B------:R-:W-:Y:S02]  /*16b0*/  I2FP.F32.S32 R31, R31 ;  /* 0x0000001f001f7245 */ /* 0x000fe40000201400 */
[----:B------:R-:W-:Y:S04]  /*16c0*/  LDS R35, [R22+0x74] ;  /* 0x0000740016237984 */ /* 0x000fe80000000800 */
[----:B------:R-:W-:Y:S01]  /*16d0*/  LDS.U8 R36, [R14+0xa] ;  /* 0x00000a000e247984 */ /* 0x000fe20000000000 */
[----:B0-----:R-:W-:-:S05]  /*16e0*/  HADD2.F32 R16, -RZ, R20.H0_H0 ;  /* 0x20000014ff107230 */ /* 0x001fca0000004100 */
[----:B------:R-:W-:Y:S01]  /*16f0*/  FFMA.FTZ R17, R16, R17, RZ ;  /* 0x0000001110117223 */ /* 0x000fe200000100ff */
[----:B-1----:R-:W-:Y:S02]  /*1700*/  HADD2.F32 R16, -RZ, R21.H0_H0 ;  /* 0x20000015ff107230 */ /* 0x002fe40000004100 */
[----:B--2---:R-:W-:Y:S02]  /*1710*/  IDP.4A.S8.S8 R32, R33, R30, R32 ;  /* 0x0000001e21207226 */ /* 0x004fe40000000620 */
[----:B------:R-:W0:Y:S01]  /*1720*/  LDS.U8 R30, [R14+0x8] ;  /* 0x000008000e1e7984 */ /* 0x000e220000000000 */
[----:B------:R-:W-:-:S03]  /*1730*/  FFMA.FTZ R17, R16, R31, R17 ;  /* 0x0000001f10117223 */ /* 0x000fc60000010011 */
[----:B------:R-:W1:Y:S01]  /*1740*/  LDS R31, [R22+0x60] ;  /* 0x00006000161f7984 */ /* 0x000e620000000800 */
[----:B---3--:R-:W-:-:S03]  /*1750*/  IDP.4A.S8.S8 R18, R29, R18, R32 ;  /* 0x000000121d127226 */ /* 0x008fc60000000620 */
[----:B------:R-:W-:Y:S04]  /*1760*/  LDS R32, [R22+0x64] ;  /* 0x0000640016207984 */ /* 0x000fe80000000800 */
[----:B------:R-:W2:Y:S01]  /*1770*/  LDS R33, [R5+UR12+0x64] ;  /* 0x0000640c05217984 */ /* 0x000ea20008000800 */
[----:B------:R-:W-:-:S03]  /*1780*/  HADD2.F32 R16, -RZ, R20.H1_H1 ;  /* 0x30000014ff107230 */ /* 0x000fc60000004100 */
[----:B------:R-:W3:Y:S01]  /*1790*/  LDS.U8 R20, [R14+0x9] ;  /* 0x000009000e147984 */ /* 0x000ee20000000000 */
[----:B0-----:R-:W-:-:S03]  /*17a0*/  I2FP.F32.U32 R29, R30 ;  /* 0x0000001e001d7245 */ /* 0x001fc60000201000 */
[----:B------:R-:W-:Y:S01]  /*17b0*/  LDS R30, [R5+UR12+0x54] ;  /* 0x0000540c051e7984 */ /* 0x000fe20008000800 */
[----:B-1----:R-:W-:Y:S02]  /*17c0*/  IDP.4A.S8.S8 R31, R31, R34, RZ ;  /* 0x000000221f1f7226 */ /* 0x002fe400000006ff */
[----:B------:R-:W-:Y:S01]  /*17d0*/  FFMA.FTZ R16, R16, R29, RZ ;  /* 0x0000001d10107223 */ /* 0x000fe200000100ff */
[----:B------:R-:W-:Y:S01]  /*17e0*/  HADD2.F32 R21, -RZ, R21.H1_H1 ;  /* 0x30000015ff157230 */ /* 0x000fe20000004100 */
[----:B------:R-:W0:Y:S04]  /*17f0*/  LDS R29, [R22+0x54] ;  /* 0x00005400161d7984 */ /* 0x000e280000000800 */
[----:B------:R-:W-:Y:S01]  /*1800*/  LDS.U8 R34, [R14+0xb] ;  /* 0x00000b000e227984 */ /* 0x000fe20000000000 */
[----:B--2---:R-:W-:-:S03]  /*1810*/  IDP.4A.S8.S8 R31, R32, R33, R31 ;  /* 0x00000021201f7226 */ /* 0x004fc6000000061f */
[----:B------:R-:W-:Y:S04]  /*1820*/  LDS R32, [R22+0x68] ;  /* 0x0000680016207984 */ /* 0x000fe80000000800 */
[----:B------:R-:W1:Y:S01]  /*1830*/  LDS R33, [R5+UR12+0x68] ;  /* 0x0000680c05217984 */ /* 0x000e620008000800 */
[----:B---3--:R-:W-:-:S05]  /*1840*/  I2FP.F32.U32 R20, R20 ;  /* 0x0000001400147245 */ /* 0x008fca0000201000 */
[----:B------:R-:W-:Y:S02]  /*1850*/  FFMA.FTZ R20, R21, R20, R16 ;  /* 0x0000001415147223 */ /* 0x000fe40000010010 */
[----:B------:R-:W-:Y:S01]  /*1860*/  LDS R21, [R22+0x58] ;  /* 0x0000580016157984 */ /* 0x000fe20000000800 */
[----:B0-----:R-:W-:-:S03]  /*1870*/  IDP.4A.S8.S8 R16, R29, R30, R18 ;  /* 0x0000001e1d107226 */ /* 0x001fc60000000612 */
[----:B------:R-:W-:Y:S04]  /*1880*/  LDS R30, [R22+0x6c] ;  /* 0x00006c00161e7984 */ /* 0x000fe80000000800 */
[----:B------:R-:W0:Y:S04]  /*1890*/  LDS R29, [R5+UR12+0x6c] ;  /* 0x00006c0c051d7984 */ /* 0x000e280008000800 */
[----:B------:R-:W2:Y:S01]  /*18a0*/  LDS R18, [R5+UR12+0x58] ;  /* 0x0000580c05127984 */ /* 0x000ea20008000800 */
[----:B-1----:R-:W-:-:S03]  /*18b0*/  IDP.4A.S8.S8 R31, R32, R33, R31 ;  /* 0x00000021201f7226 */ /* 0x002fc6000000061f */
[----:B------:R-:W-:Y:S04]  /*18c0*/  LDS R32, [R22+0x70] ;  /* 0x0000700016207984 */ /* 0x000fe80000000800 */
[----:B------:R-:W1:Y:S01]  /*18d0*/  LDS R33, [R5+UR12+0x70] ;  /* 0x0000700c05217984 */ /* 0x000e620008000800 */
[----:B0-----:R-:W-:-:S03]  /*18e0*/  IDP.4A.S8.S8 R29, R30, R29, R31 ;  /* 0x0000001d1e1d7226 */ /* 0x001fc6000000061f */
[----:B------:R-:W0:Y:S04]  /*18f0*/  LDS R30, [R5+UR12+0x74] ;  /* 0x0000740c051e7984 */ /* 0x000e280008000800 */
[----:B------:R-:W-:Y:S01]  /*1900*/  LDS R31, [R5+UR12+0x5c] ;  /* 0x00005c0c051f7984 */ /* 0x000fe20008000800 */
[----:B--2---:R-:W-:-:S03]  /*1910*/  IDP.4A.S8.S8 R16, R21, R18, R16 ;  /* 0x0000001215107226 */ /* 0x004fc60000000610 */
[----:B------:R-:W-:Y:S01]  /*1920*/  LDS R18, [R22+0x78] ;  /* 0x0000780016127984 */ /* 0x000fe20000000800 */
[----:B-1----:R-:W-:-:S03]  /*1930*/  IDP.4A.S8.S8 R32, R32, R33, R29 ;  /* 0x0000002120207226 */ /* 0x002fc6000000061d */
[----:B------:R-:W1:Y:S04]  /*1940*/  LDS R29, [R22+0x5c] ;  /* 0x00005c00161d7984 */ /* 0x000e680000000800 */
[----:B------:R-:W2:Y:S01]  /*1950*/  LDS R21, [R5+UR12+0x78] ;  /* 0x0000780c05157984 */ /* 0x000ea20008000800 */
[----:B0-----:R-:W-:-:S03]  /*1960*/  IDP.4A.S8.S8 R32, R35, R30, R32 ;  /* 0x0000001e23207226 */ /* 0x001fc60000000620 */
[----:B------:R-:W0:Y:S04]  /*1970*/  LDS.U8 R30, [R14+0x2] ;  /* 0x000002000e1e7984 */ /* 0x000e280000000000 */
[----:B------:R-:W-:Y:S01]  /*1980*/  LDS R35, [R15+0x8] ;  /* 0x000008000f237984 */ /* 0x000fe20000000800 */
[----:B-1----:R-:W-:-:S03]  /*1990*/  IDP.4A.S8.S8 R33, R29, R31, R16 ;  /* 0x0000001f1d217226 */ /* 0x002fc60000000610 */
[----:B------:R-:W-:Y:S04]  /*19a0*/  LDS R16, [R22+0x7c] ;  /* 0x00007c0016107984 */ /* 0x000fe80000000800 */
[----:B------:R-:W1:Y:S01]  /*19b0*/  LDS R31, [R5+UR12+0x7c] ;  /* 0x00007c0c051f7984 */ /* 0x000e620008000800 */
[----:B--2---:R-:W-:-:S03]  /*19c0*/  IDP.4A.S8.S8 R21, R18, R21, R32 ;  /* 0x0000001512157226 */ /* 0x004fc60000000620 */
[----:B------:R-:W2:Y:S04]  /*19d0*/  LDS.U8 R18, [R14+0x3] ;  /* 0x000003000e127984 */ /* 0x000ea80000000000 */
[----:B------:R-:W3:Y:S01]  /*19e0*/  LDS R29, [R15+0xc] ;  /* 0x00000c000f1d7984 */ /* 0x000ee20000000800 */
[----:B0-----:R-:W-:Y:S02]  /*19f0*/  IMAD R30, R33, R30, RZ ;  /* 0x0000001e211e7224 */ /* 0x001fe400078e02ff */
[----:B-1----:R-:W-:-:S03]  /*1a00*/  IDP.4A.S8.S8 R31, R16, R31, R21 ;  /* 0x0000001f101f7226 */ /* 0x002fc60000000615 */
[----:B------:R-:W-:Y:S01]  /*1a10*/  I2FP.F32.S32 R21, R30 ;  /* 0x0000001e00157245 */ /* 0x000fe20000201400 */
[----:B------:R-:W-:Y:S02]  /*1a20*/  HADD2.F32 R16, -RZ, R35.H0_H0 ;  /* 0x20000023ff107230 */ /* 0x000fe40000004100 */
[----:B--2---:R-:W-:-:S03]  /*1a30*/  IMAD R18, R31, R18, RZ ;  /* 0x000000121f127224 */ /* 0x004fc600078e02ff */
[----:B------:R-:W-:Y:S01]  /*1a40*/  FFMA.FTZ R16, R16, R21, RZ ;  /* 0x0000001510107223 */ /* 0x000fe200000100ff */
[----:B---3--:R-:W-:Y:S01]  /*1a50*/  HADD2.F32 R21, -RZ, R29.H0_H0 ;  /* 0x2000001dff157230 */ /* 0x008fe20000004100 */
[----:B------:R-:W-:-:S05]  /*1a60*/  I2FP.F32.S32 R18, R18 ;  /* 0x0000001200127245 */ /* 0x000fca0000201400 */
[----:B------:R-:W-:Y:S02]  /*1a70*/  FFMA.FTZ R18, R21, R18, R16 ;  /* 0x0000001215127223 */ /* 0x000fe40000010010 */
[----:B------:R-:W-:Y:S01]  /*1a80*/  LDS R21, [R13] ;  /* 0x000000000d157984 */ /* 0x000fe20000000800 */
[----:B------:R-:W-:Y:S06]  /*1a90*/  BAR.SYNC.DEFER_BLOCKING 0x0 ;  /* 0x0000000000007b1d */ /* 0x000fec0000010000 */
[----:B-----5:R-:W-:Y:S04]  /*1aa0*/  STS [R12+UR12], R19 ;  /* 0x000000130c007988 */ /* 0x020fe8000800080c */
[----:B------:R0:W-:Y:S01]  /*1ab0*/  STS [R11+UR13], R28 ;  /* 0x0000001c0b007988 */ /* 0x0001e2000800080d */
[----:B------:R-:W-:Y:S01]  /*1ac0*/  BAR.SYNC.DEFER_BLOCKING 0x0 ;  /* 0x0000000000007b1d */ /* 0x000fe20000010000 */
[----:B------:R-:W-:Y:S01]  /*1ad0*/  HADD2.F32 R16, -RZ, R35.H1_H1 ;  /* 0x30000023ff107230 */ /* 0x000fe20000004100 */
[----:B------:R-:W-:-:S04]  /*1ae0*/  I2FP.F32.U32 R35, R36 ;  /* 0x0000002400237245 */ /* 0x000fc80000201000 */
[----:B------:R-:W-:Y:S04]  /*1af0*/  LDS R30, [R22+0x80] ;  /* 0x00008000161e7984 */ /* 0x000fe80000000800 */
[----:B------:R-:W1:Y:S04]  /*1b00*/  LDS R31, [R5+UR12] ;  /* 0x0000000c051f7984 */ /* 0x000e680008000800 */
[----:B------:R-:W-:Y:S04]  /*1b10*/  LDS R32, [R22+0x84] ;  /* 0x0000840016207984 */ /* 0x000fe80000000800 */
[----:B------:R-:W2:Y:S01]  /*1b20*/  LDS R33, [R5+UR12+0x4] ;  /* 0x0000040c05217984 */ /* 0x000ea20008000800 */
[----:B------:R-:W-:-:S03]  /*1b30*/  FFMA.FTZ R35, R16, R35, RZ ;  /* 0x0000002310237223 */ /* 0x000fc600000100ff */
[----:B------:R-:W-:Y:S04]  /*1b40*/  LDS R16, [R22+0x88] ;  /* 0x0000880016107984 */ /* 0x000fe80000000800 */
[----:B------:R-:W3:Y:S01]  /*1b50*/  LDS R19, [R5+UR12+0x8] ;  /* 0x0000080c05137984 */ /* 0x000ee20008000800 */
[----:B0-----:R-:W-:Y:S01]  /*1b60*/  HADD2.F32 R28, -RZ, R29.H1_H1 ;  /* 0x3000001dff1c7230 */ /* 0x001fe20000004100 */
[----:B------:R-:W-:Y:S02]  /*1b70*/  I2FP.F32.U32 R34, R34 ;  /* 0x0000002200227245 */ /* 0x000fe40000201000 */
[----:B------:R-:W-:Y:S03]  /*1b80*/  LDS R29, [R5+UR12+0xc] ;  /* 0x00000c0c051d7984 */ /* 0x000fe60008000800 */
[----:B------:R-:W-:Y:S01]  /*1b90*/  FFMA.FTZ R28, R28, R34, R35 ;  /* 0x000000221c1c7223 */ /* 0x000fe20000010023 */
[----:B------:R-:W-:Y:S04]  /*1ba0*/  LDS R36, [R22+0x9c] ;  /* 0x00009c0016247984 */ /* 0x000fe80000000800 */
[----:B------:R-:W0:Y:S04]  /*1bb0*/  LDS R34, [R22+0x8c] ;  /* 0x00008c0016227984 */ /* 0x000e280000000800 */
[----:B------:R-:W-:Y:S01]  /*1bc0*/  LDS R35, [R5+UR12+0x48] ;  /* 0x0000480c05237984 */ /* 0x000fe20008000800 */
[----:B-1----:R-:W-:-:S03]  /*1bd0*/  IDP.4A.S8.S8 R30, R30, R31, RZ ;  /* 0x0000001f1e1e7226 */ /* 0x002fc600000006ff */
[----:B------:R-:W-:Y:S01]  /*1be0*/  LDS R31, [R5+UR12+0x10] ;  /* 0x0000100c051f7984 */ /* 0x000fe20008000800 */
[----:B--2---:R-:W-:-:S03]  /*1bf0*/  IDP.4A.S8.S8 R32, R32, R33, R30 ;  /* 0x0000002120207226 */ /* 0x004fc6000000061e */
[----:B------:R-:W1:Y:S01]  /*1c00*/  LDS R30, [R22+0x90] ;  /* 0x00009000161e7984 */ /* 0x000e620000000800 */
[----:B---3--:R-:W-:-:S03]  /*1c10*/  IDP.4A.S8.S8 R32, R16, R19, R32 ;  /* 0x0000001310207226 */ /* 0x008fc60000000620 */
[----:B------:R-:W-:Y:S04]  /*1c20*/  LDS R16, [R22+0x94] ;  /* 0x0000940016107984 */ /* 0x000fe80000000800 */
[----:B------:R-:W2:Y:S01]  /*1c30*/  LDS R19, [R5+UR12+0x14] ;  /* 0x0000140c05137984 */ /* 0x000ea20008000800 */
[----:B0-----:R-:W-:Y:S02]  /*1c40*/  IDP.4A.S8.S8 R32, R34, R29, R32 ;  /* 0x0000001d22207226 */ /* 0x001fe40000000620 */
[--C-:B------:R-:W-:Y:S02]  /*1c50*/  HADD2.F32 R29, -RZ, R21.reuse.H1_H1 ;  /* 0x30000015ff1d7230 */ /* 0x100fe40000004100 */
[----:B------:R-:W-:-:S03]  /*1c60*/  HADD2.F32 R21, -RZ, R21.H0_H0 ;  /* 0x20000015ff157230 */ /* 0x000fc60000004100 */
[----:B------:R-:W-:Y:S01]  /*1c70*/  FMUL.FTZ R20, R20, R29 ;  /* 0x0000001d14147220 */ /* 0x000fe20000410000 */
[----:B------:R-:W-:Y:S02]  /*1c80*/  FMUL.FTZ R34, R29, R28 ;  /* 0x0000001c1d227220 */ /* 0x000fe40000410000 */
[----:B------:R-:W-:Y:S01]  /*1c90*/  LDS R29, [R22+0xa0] ;  /* 0x0000a000161d7984 */ /* 0x000fe20000000800 */
[----:B------:R-:W-:-:S03]  /*1ca0*/  FFMA.FTZ R20, R17, R21, -R20 ;  /* 0x0000001511147223 */ /* 0x000fc60000010814 */
[----:B------:R-:W-:Y:S04]  /*1cb0*/  LDS R17, [R22+0xa4] ;  /* 0x0000a40016117984 */ /* 0x000fe80000000800 */
[----:B------:R-:W-:Y:S01]  /*1cc0*/  LDS R28, [R5+UR12+0x24] ;  /* 0x0000240c051c7984 */ /* 0x000fe20008000800 */
[----:B-1----:R-:W-:-:S03]  /*1cd0*/  IDP.4A.S8.S8 R33, R30, R31, R32 ;  /* 0x0000001f1e217226 */ /* 0x002fc60000000620 */
[----:B------:R-:W0:Y:S04]  /*1ce0*/  LDS R30, [R5+UR12+0x20] ;  /* 0x0000200c051e7984 */ /* 0x000e280008000800 */
[----:B------:R-:W-:Y:S04]  /*1cf0*/  LDS R31, [R22+0x98] ;  /* 0x00009800161f7984 */ /* 0x000fe80000000800 */
[----:B------:R-:W1:Y:S01]  /*1d00*/  LDS R32, [R5+UR12+0x18] ;  /* 0x0000180c05207984 */ /* 0x000e620008000800 */
[----:B------:R-:W-:-:S03]  /*1d10*/  FFMA.FTZ R18, R21, R18, -R34 ;  /* 0x0000001215127223 */ /* 0x000fc60000010822 */
[----:B------:R-:W-:Y:S04]  /*1d20*/  LDS R34, [R22+0xa8] ;  /* 0x0000a80016227984 */ /* 0x000fe80000000800 */
[----:B------:R-:W3:Y:S01]  /*1d30*/  LDS R21, [R5+UR12+0x28] ;  /* 0x0000280c05157984 */ /* 0x000ee20008000800 */
[----:B--2---:R-:W-:-:S03]  /*1d40*/  IDP.4A.S8.S8 R33, R16, R19, R33 ;  /* 0x0000001310217226 */ /* 0x004fc60000000621 */
[----:B------:R-:W-:Y:S04]  /*1d50*/  LDS R16, [R22+0xac] ;  /* 0x0000ac0016107984 */ /* 0x000fe80000000800 */
[----:B------:R-:W2:Y:S01]  /*1d60*/  LDS R19, [R5+UR12+0x2c] ;  /* 0x00002c0c05137984 */ /* 0x000ea20008000800 */
[----:B0-----:R-:W-:-:S03]  /*1d70*/  IDP.4A.S8.S8 R29, R29, R30, RZ ;  /* 0x0000001e1d1d7226 */ /* 0x001fc600000006ff */
[----:B------:R-:W-:Y:S01]  /*1d80*/  LDS R30, [R5+UR12+0x34] ;  /* 0x0000340c051e7984 */ /* 0x000fe20008000800 */
[----:B------:R-:W-:-:S03]  /*1d90*/  IDP.4A.S8.S8 R17, R17, R28, R29 ;  /* 0x0000001c11117226 */ /* 0x000fc6000000061d */
[----:B------:R-:W-:Y:S01]  /*1da0*/  LDS R29, [R22+0xb0] ;  /* 0x0000b000161d7984 */ /* 0x000fe20000000800 */
[----:B-1----:R-:W-:-:S03]  /*1db0*/  IDP.4A.S8.S8 R31, R31, R32, R33 ;  /* 0x000000201f1f7226 */ /* 0x002fc60000000621 */
[----:B------:R-:W0:Y:S04]  /*1dc0*/  LDS R32, [R5+UR12+0x30] ;  /* 0x0000300c05207984 */ /* 0x000e280008000800 */
[----:B------:R-:W1:Y:S01]  /*1dd0*/  LDS R33, [R5+UR12+0x1c] ;  /* 0x00001c0c05217984 */ /* 0x000e620008000800 */
[----:B---3--:R-:W-:-:S03]  /*1de0*/  IDP.4A.S8.S8 R17, R34, R21, R17 ;  /* 0x0000001522117226 */ /* 0x008fc60000000611 */
[----:B------:R-:W3:Y:S04]  /*1df0*/  LDS R21, [R22+0xb4] ;  /* 0x0000b40016157984 */ /* 0x000ee80000000800 */
[----:B------:R-:W-:Y:S01]  /*1e00*/  LDS R28, [R22+0xb8] ;  /* 0x0000b800161c7984 */ /* 0x000fe20000000800 */
[----:B--2---:R-:W-:-:S03]  /*1e10*/  IDP.4A.S8.S8 R19, R16, R19, R17 ;  /* 0x0000001310137226 */ /* 0x004fc60000000611 */
[----:B------:R-:W2:Y:S04]  /*1e20*/  LDS R17, [R5+UR12+0x38] ;  /* 0x0000380c05117984 */ /* 0x000ea80008000800 */
[----:B------:R-:W-:Y:S01]  /*1e30*/  LDS R34, [R22+0xc0] ;  /* 0x0000c00016227984 */ /* 0x000fe20000000800 */
[----:B0-----:R-:W-:-:S03]  /*1e40*/  IDP.4A.S8.S8 R29, R29, R32, R19 ;  /* 0x000000201d1d7226 */ /* 0x001fc60000000613 */
[----:B------:R-:W0:Y:S01]  /*1e50*/  LDS R19, [R5+UR12+0x40] ;  /* 0x0000400c05137984 */ /* 0x000e220008000800 */
[----:B-1----:R-:W-:-:S03]  /*1e60*/  IDP.4A.S8.S8 R16, R36, R33, R31 ;  /* 0x0000002124107226 */ /* 0x002fc6000000061f */
[----:B------:R-:W-:Y:S01]  /*1e70*/  LDS R33, [R22+0xbc] ;  /* 0x0000bc0016217984 */ /* 0x000fe20000000800 */
[----:B---3--:R-:W-:-:S03]  /*1e80*/  IDP.4A.S8.S8 R21, R21, R30, R29 ;  /* 0x0000001e15157226 */ /* 0x008fc6000000061d */
[----:B------:R-:W1:Y:S04]  /*1e90*/  LDS R36, [R5+UR12+0x3c] ;  /* 0x00003c0c05247984 */ /* 0x000e680008000800 */
[----:B------:R-:W-:Y:S04]  /*1ea0*/  LDS R31, [R22+0xc4] ;  /* 0x0000c400161f7984 */ /* 0x000fe80000000800 */
[----:B------:R-:W3:Y:S01]  /*1eb0*/  LDS R32, [R5+UR12+0x44] ;  /* 0x0000440c05207984 */ /* 0x000ee20008000800 */
[----:B--2---:R-:W-:-:S03]  /*1ec0*/  IDP.4A.S8.S8 R17, R28, R17, R21 ;  /* 0x000000111c117226 */ /* 0x004fc60000000615 */
[----:B------:R-:W2:Y:S04]  /*1ed0*/  LDS R28, [R22+0xc8] ;  /* 0x0000c800161c7984 */ /* 0x000ea80000000800 */
[----:B------:R-:W4:Y:S04]  /*1ee0*/  LDS.U8 R29, [R14+0x4] ;  /* 0x000004000e1d7984 */ /* 0x000f280000000000 */
[----:B------:R-:W5:Y:S04]  /*1ef0*/  LDS.U8 R30, [R14+0x5] ;  /* 0x000005000e1e7984 */ /* 0x000f680000000000 */
[----:B------:R-:W5:Y:S01]  /*1f00*/  LDS R21, [R15] ;  /* 0x000000000f157984 */ /* 0x000f620000000800 */
[----:B0-----:R-:W-:-:S03]  /*1f10*/  IDP.4A.S8.S8 R19, R34, R19, RZ ;  /* 0x0000001322137226 */ /* 0x001fc600000006ff */
[----:B------:R-:W-:Y:S01]  /*1f20*/  LDS R34, [R5+UR12+0x50] ;  /* 0x0000500c05227984 */ /* 0x000fe20008000800 */
[----:B-1----:R-:W-:-:S03]  /*1f30*/  IDP.4A.S8.S8 R17, R33, R36, R17 ;  /* 0x0000002421117226 */ /* 0x002fc60000000611 */
[----:B------:R-:W-:Y:S01]  /*1f40*/  LDS R33, [R5+UR12+0x4c] ;  /* 0x00004c0c05217984 */ /* 0x000fe20008000800 */
[----:B---3--:R-:W-:-:S03]  /*1f50*/  IDP.4A.S8.S8 R31, R31, R32, R19 ;  /* 0x000000201f1f7226 */ /* 0x008fc60000000613 */
[----:B------:R-:W0:Y:S04]  /*1f60*/  LDS R19, [R15+0x4] ;  /* 0x000004000f137984 */ /* 0x000e280000000800 */
[----:B------:R-:W1:Y:S01]  /*1f70*/  LDS R32, [R22+0xcc] ;  /* 0x0000cc0016207984 */ /* 0x000e620000000800 */
[----:B--2---:R-:W-:-:S03]  /*1f80*/  IDP.4A.S8.S8 R31, R28, R35, R31 ;  /* 0x000000231c1f7226 */ /* 0x004fc6000000061f */
[----:B------:R-:W2:Y:S04]  /*1f90*/  LDS R35, [R22+0xd0] ;  /* 0x0000d00016237984 */ /* 0x000ea80000000800 */
[----:B------:R-:W3:Y:S01]  /*1fa0*/  LDS.U8 R28, [R14+0xc] ;  /* 0x00000c000e1c7984 */ /* 0x000ee20000000000 */
[----:B----4-:R-:W-:Y:S02]  /*1fb0*/  IMAD R16, R16, R29, RZ ;  /* 0x0000001d10107224 */ /* 0x010fe400078e02ff */
[----:B-----5:R-:W-:Y:S01]  /*1fc0*/  IMAD R30, R17, R30, RZ ;  /* 0x0000001e111e7224 */ /* 0x020fe200078e02ff */
[----:B------:R-:W4:Y:S02]  /*1fd0*/  LDS.U8 R29, [R14+0xd] ;  /* 0x00000d000e1d7984 */ /* 0x000f240000000000 */
[----:B------:R-:W-:Y:S01]  /*1fe0*/  I2FP.F32.S32 R17, R16 ;  /* 0x0000001000117245 */ /* 0x000fe20000201400 */
[----:B------:R-:W-:Y:S01]  /*1ff0*/  HADD2.F32 R16, -RZ, R21.H0_H0 ;  /* 0x20000015ff107230 */ /* 0x000fe20000004100 */
[----:B------:R-:W-:-:S04]  /*2000*/  I2FP.F32.S32 R30, R30 ;  /* 0x0000001e001e7245 */ /* 0x000fc80000201400 */
[----:B------:R-:W-:Y:S01]  /*2010*/  FFMA.FTZ R17, R16, R17, RZ ;  /* 0x0000001110117223 */ /* 0x000fe200000100ff */
[----:B0-----:R-:W-:Y:S02]  /*2020*/  HADD2.F32 R16, -RZ, R19.H0_H0 ;  /* 0x20000013ff107230 */ /* 0x001fe40000004100 */
[----:B-1----:R-:W-:-:S03]  /*2030*/  IDP.4A.S8.S8 R31, R32, R33, R31 ;  /* 0x00000021201f7226 */ /* 0x002fc6000000061f */
[----:B------:R-:W-:Y:S01]  /*2040*/  FFMA.FTZ R17, R16, R30, R17 ;  /* 0x0000001e10117223 */ /* 0x000fe20000010011 */
[----:B------:R-:W-:Y:S01]  /*2050*/  LDS R32, [R22+0xd8] ;  /* 0x0000d80016207984 */ /* 0x000fe20000000800 */
[----:B--2---:R-:W-:-:S03]  /*2060*/  IDP.4A.S8.S8 R34, R35, R34, R31 ;  /* 0x0000002223227226 */ /* 0x004fc6000000061f */
[----:B------:R-:W-:Y:S04]  /*2070*/  LDS R31, [R22+0xd4] ;  /* 0x0000d400161f7984 */ /* 0x000fe80000000800 */
[----:B------:R-:W0:Y:S01]  /*2080*/  LDS R30, [R5+UR12+0x54] ;  /* 0x0000540c051e7984 */ /* 0x000e220008000800 */
[----:B------:R-:W-:Y:S01]  /*2090*/  HADD2.F32 R16, -RZ, R21.H1_H1 ;  /* 0x30000015ff107230 */ /* 0x000fe20000004100 */
[----:B---3--:R-:W-:Y:S02]  /*20a0*/  I2FP.F32.U32 R21, R28 ;  /* 0x0000001c00157245 */ /* 0x008fe40000201000 */
[----:B------:R-:W1:Y:S03]  /*20b0*/  LDS R33, [R5+UR12+0x58] ;  /* 0x0000580c05217984 */ /* 0x000e660008000800 */
[----:B------:R-:W-:Y:S01]  /*20c0*/  FFMA.FTZ R28, R16, R21, RZ ;  /* 0x00000015101c7223 */ /* 0x000fe200000100ff */
[----:B------:R-:W-:Y:S01]  /*20d0*/  HADD2.F32 R19, -RZ, R19.H1_H1 ;  /* 0x30000013ff137230 */ /* 0x000fe20000004100 */
[----:B------:R-:W-:Y:S04]  /*20e0*/  LDS R16, [R22+0xdc] ;  /* 0x0000dc0016107984 */ /* 0x000fe80000000800 */
[----:B------:R-:W2:Y:S01]  /*20f0*/  LDS R21, [R5+UR12+0x5c] ;  /* 0x00005c0c05157984 */ /* 0x000ea20008000800 */
[----:B----4-:R-:W-:-:S03]  /*2100*/  I2FP.F32.U32 R29, R29 ;  /* 0x0000001d001d7245 */ /* 0x010fc60000201000 */
[----:B------:R-:W-:Y:S02]  /*2110*/  LDS R35, [R22+0xe8] ;  /* 0x0000e80016237984 */ /* 0x000fe40000000800 */
[----:B------:R-:W-:Y:S02]  /*2120*/  FFMA.FTZ R19, R19, R29, R28 ;  /* 0x0000001d13137223 */ /* 0x000fe4000001001c */
[----:B------:R-:W-:Y:S04]  /*2130*/  LDS R28, [R22+0xe0] ;  /* 0x0000e000161c7984 */ /* 0x000fe80000000800 */
[----:B------:R-:W3:Y:S01]  /*2140*/  LDS R29, [R5+UR12+0x60] ;  /* 0x0000600c051d7984 */ /* 0x000ee20008000800 */
[----:B0-----:R-:W-:-:S03]  /*2150*/  IDP.4A.S8.S8 R30, R31, R30, R34 ;  /* 0x0000001e1f1e7226 */ /* 0x001fc60000000622 */
[----:B------:R-:W-:Y:S01]  /*2160*/  LDS R31, [R5+UR12+0x6c] ;  /* 0x00006c0c051f7984 */ /* 0x000fe20008000800 */
[----:B-1----:R-:W-:-:S03]  /*2170*/  IDP.4A.S8.S8 R32, R32, R33, R30 ;  /* 0x0000002120207226 */ /* 0x002fc6000000061e */
[----:B------:R-:W-:Y:S04]  /*2180*/  LDS R30, [R22+0xe4] ;  /* 0x0000e400161e7984 */ /* 0x000fe80000000800 */
[----:B------:R-:W0:Y:S01]  /*2190*/  LDS R33, [R5+UR12+0x64] ;  /* 0x0000640c05217984 */ /* 0x000e220008000800 */
[----:B--2---:R-:W-:-:S03]  /*21a0*/  IDP.4A.S8.S8 R21, R16, R21, R32 ;  /* 0x0000001510157226 */ /* 0x004fc60000000620 */
[----:B------:R-:W-:Y:S04]  /*21b0*/  LDS R34, [R22+0xfc] ;  /* 0x0000fc0016227984 */ /* 0x000fe80000000800 */
[----:B------:R-:W1:Y:S04]  /*21c0*/  LDS R32, [R5+UR12+0x68] ;  /* 0x0000680c05207984 */ /* 0x000e680008000800 */
[----:B------:R-:W2:Y:S01]  /*21d0*/  LDS R16, [R22+0xec] ;  /* 0x0000ec0016107984 */ /* 0x000ea20000000800 */
[----:B---3--:R-:W-:-:S03]  /*21e0*/  IDP.4A.S8.S8 R28, R28, R29, RZ ;  /* 0x0000001d1c1c7226 */ /* 0x008fc600000006ff */
[----:B------:R-:W-:Y:S01]  /*21f0*/  LDS R29, [R22+0xf0] ;  /* 0x0000f000161d7984 */ /* 0x000fe20000000800 */
[----:B0-----:R-:W-:-:S03]  /*2200*/  IDP.4A.S8.S8 R30, R30, R33, R28 ;  /* 0x000000211e1e7226 */ /* 0x001fc6000000061c */
[----:B------:R-:W0:Y:S04]  /*2210*/  LDS R28, [R5+UR12+0x70] ;  /* 0x0000700c051c7984 */ /* 0x000e280008000800 */
[----:B------:R-:W-:Y:S01]  /*2220*/  LDS R33, [R22+0xf4] ;  /* 0x0000f40016217984 */ /* 0x000fe20000000800 */
[----:B-1----:R-:W-:-:S03]  /*2230*/  IDP.4A.S8.S8 R32, R35, R32, R30 ;  /* 0x0000002023207226 */ /* 0x002fc6000000061e */
[----:B------:R-:W1:Y:S01]  /*2240*/  LDS R30, [R5+UR12+0x74] ;  /* 0x0000740c051e7984 */ /* 0x000e620008000800 */
[----:B--2---:R-:W-:-:S03]  /*2250*/  IDP.4A.S8.S8 R32, R16, R31, R32 ;  /* 0x0000001f10207226 */ /* 0x004fc60000000620 */
[----:B------:R-:W-:Y:S04]  /*2260*/  LDS R16, [R22+0xf8] ;  /* 0x0000f80016107984 */ /* 0x000fe80000000800 */
[----:B------:R-:W2:Y:S01]  /*2270*/  LDS R31, [R5+UR12+0x78] ;  /* 0x0000780c051f7984 */ /* 0x000ea20008000800 */
[----:B0-----:R-:W-:-:S03]  /*2280*/  IDP.4A.S8.S8 R29, R29, R28, R32 ;  /* 0x0000001c1d1d7226 */ /* 0x001fc60000000620 */
[----:B------:R-:W0:Y:S04]  /*2290*/  LDS.U8 R32, [R14+0xe] ;  /* 0x00000e000e207984 */ /* 0x000e280000000000 */
[----:B------:R-:W3:Y:S01]  /*22a0*/  LDS R28, [R15+0x8] ;  /* 0x000008000f1c7984 */ /* 0x000ee20000000800 */
[----:B-1----:R-:W-:-:S03]  /*22b0*/  IDP.4A.S8.S8 R33, R33, R30, R29 ;  /* 0x0000001e21217226 */ /* 0x002fc6000000061d */
[----:B------:R-:W1:Y:S04]  /*22c0*/  LDS.U8 R30, [R14+0xf] ;  /* 0x00000f000e1e7984 */ /* 0x000e680000000000 */
[----:B------:R-:W4:Y:S01]  /*22d0*/  LDS R29, [R15+0xc] ;  /* 0x00000c000f1d7984 */ /* 0x000f220000000800 */
[----:B--2---:R-:W-:-:S03]  /*22e0*/  IDP.4A.S8.S8 R31, R16, R31, R33 ;  /* 0x0000001f101f7226 */ /* 0x004fc60000000621 */
[----:B------:R-:W2:Y:S01]  /*22f0*/  LDS R33, [R5+UR12+0x7c] ;  /* 0x00007c0c05217984 */ /* 0x000ea20008000800 */
[----:B0-----:R-:W-:-:S03]  /*2300*/  I2FP.F32.U32 R35, R32 ;  /* 0x0000002000237245 */ /* 0x001fc60000201000 */
[----:B------:R-:W0:Y:S01]  /*2310*/  LDS.U8 R32, [R14+0x7] ;  /* 0x000007000e207984 */ /* 0x000e220000000000 */
[----:B---3--:R-:W-:Y:S01]  /*2320*/  HADD2.F32 R16, -RZ, R28.H1_H1 ;  /* 0x3000001cff107230 */ /* 0x008fe20000004100 */
[----:B-1----:R-:W-:-:S04]  /*2330*/  I2FP.F32.U32 R30, R30 ;  /* 0x0000001e001e7245 */ /* 0x002fc80000201000 */
[----:B------:R-:W-:Y:S01]  /*2340*/  FFMA.FTZ R16, R16, R35, RZ ;  /* 0x0000002310107223 */ /* 0x000fe200000100ff */
[----:B----4-:R-:W-:-:S05]  /*2350*/  HADD2.F32 R35, -RZ, R29.H1_H1 ;  /* 0x3000001dff237230 */ /* 0x010fca0000004100 */
[----:B------:R-:W-:Y:S02]  /*2360*/  FFMA.FTZ R30, R35, R30, R16 ;  /* 0x0000001e231e7223 */ /* 0x000fe40000010010 */
[----:B------:R-:W1:Y:S01]  /*2370*/  LDS.U8 R16, [R14+0x6] ;  /* 0x000006000e107984 */ /* 0x000e620000000000 */
[----:B--2---:R-:W-:-:S03]  /*2380*/  IDP.4A.S8.S8 R33, R34, R33, R31 ;  /* 0x0000002122217226 */ /* 0x004fc6000000061f */
[----:B------:R-:W2:Y:S01]  /*2390*/  LDS R31, [R13] ;  /* 0x000000000d1f7984 */ /* 0x000ea20000000800 */
[----:B------:R-:W-:Y:S01]  /*23a0*/  FADD.FTZ R27, R20, R27 ;  /* 0x0000001b141b7221 */ /* 0x000fe20000010000 */
[----:B------:R-:W-:-:S04]  /*23b0*/  UIADD3 UR4, UPT, UPT, UR4, 0x1, URZ ;  /* 0x0000000104047890 */ /* 0x000fc8000fffe0ff */
[----:B------:R-:W-:Y:S01]  /*23c0*/  UISETP.NE.AND UP0, UPT, UR4, UR5, UPT ;  /* 0x000000050400728c */ /* 0x000fe2000bf05270 */
[----:B------:R-:W-:Y:S01]  /*23d0*/  FADD.FTZ R18, R27, R18 ;  /* 0x000000121b127221 */ /* 0x000fe20000010000 */
[----:B0-----:R-:W-:Y:S02]  /*23e0*/  IMAD R33, R33, R32, RZ ;  /* 0x0000002021217224 */ /* 0x001fe400078e02ff */
[----:B------:R-:W-:-:S03]  /*23f0*/  HADD2.F32 R32, -RZ, R29.H0_H0 ;  /* 0x2000001dff207230 */ /* 0x000fc60000004100 */
[----:B------:R-:W-:Y:S01]  /*2400*/  I2FP.F32.S32 R33, R33 ;  /* 0x0000002100217245 */ /* 0x000fe20000201400 */
[----:B-1----:R-:W-:Y:S02]  /*2410*/  IMAD R21, R21, R16, RZ ;  /* 0x0000001015157224 */ /* 0x002fe400078e02ff */
[----:B------:R-:W-:-:S03]  /*2420*/  HADD2.F32 R16, -RZ, R28.H0_H0 ;  /* 0x2000001cff107230 */ /* 0x000fc60000004100 */
[----:B------:R-:W-:Y:S01]  /*2430*/  I2FP.F32.S32 R21, R21 ;  /* 0x0000001500157245 */ /* 0x000fe20000201400 */
[----:B--2---:R-:W-:-:S04]  /*2440*/  HADD2.F32 R20, -RZ, R31.H1_H1 ;  /* 0x3000001fff147230 */ /* 0x004fc80000004100 */
[----:B------:R-:W-:Y:S01]  /*2450*/  FFMA.FTZ R21, R16, R21, RZ ;  /* 0x0000001510157223 */ /* 0x000fe200000100ff */
[----:B------:R-:W-:Y:S02]  /*2460*/  HADD2.F32 R16, -RZ, R31.H0_H0 ;  /* 0x2000001fff107230 */ /* 0x000fe40000004100 */
[----:B------:R-:W-:Y:S01]  /*2470*/  FMUL.FTZ R28, R19, R20 ;  /* 0x00000014131c7220 */ /* 0x000fe20000410000 */
[----:B------:R-:W-:Y:S01]  /*2480*/  FMUL.FTZ R19, R20, R30 ;  /* 0x0000001e14137220 */ /* 0x000fe20000410000 */
[----:B------:R-:W-:Y:S02]  /*2490*/  FFMA.FTZ R21, R32, R33, R21 ;  /* 0x0000002120157223 */ /* 0x000fe40000010015 */
[----:B------:R-:W-:Y:S02]  /*24a0*/  FFMA.FTZ R17, R17, R16, -R28 ;  /* 0x0000001011117223 */ /* 0x000fe4000001081c */
[----:B------:R-:W-:Y:S02]  /*24b0*/  FFMA.FTZ R16, R16, R21, -R19 ;  /* 0x0000001510107223 */ /* 0x000fe40000010813 */
[----:B------:R-:W-:-:S04]  /*24c0*/  FADD.FTZ R17, R18, R17 ;  /* 0x0000001112117221 */ /* 0x000fc80000010000 */
[----:B------:R-:W-:Y:S01]  /*24d0*/  FADD.FTZ R27, R17, R16 ;  /* 0x00000010111b7221 */ /* 0x000fe20000010000 */
[----:B------:R-:W-:Y:S06]  /*24e0*/  BAR.SYNC.DEFER_BLOCKING 0x0 ;  /* 0x0000000000007b1d */ /* 0x000fec0000010000 */
[----:B------:R-:W-:Y:S05]  /*24f0*/  BRA.U UP0, `(.L_x_562) ;  /* 0xffffffdd00f87547 */ /* 0x000fea000b83ffff */
.L_x_561:
[----:B------:R-:W2:Y:S01]  /*2500*/  S2R R3, SR_TID.Y ;  /* 0x0000000000037919 */ /* 0x000ea20000002200 */
[----:B------:R-:W0:Y:S01]  /*2510*/  LDCU UR4, c[0x0][0x3a0] ;  /* 0x00007400ff0477ac */ /* 0x000e220008000800 */
[----:B--2---:R-:W-:-:S04]  /*2520*/  LEA R5, R0, R3, 0x2 ;  /* 0x0000000300057211 */ /* 0x004fc800078e10ff */
[----:B0-----:R-:W-:-:S13]  /*2530*/  ISETP.GE.U32.AND P0, PT, R5, UR4, PT ;  /* 0x0000000405007c0c */ /* 0x001fda000bf06070 */
[----:B------:R-:W-:Y:S05]  /*2540*/  @P0 EXIT ;  /* 0x000000000000094d */ /* 0x000fea0003800000 */
[----:B------:R-:W0:Y:S01]  /*2550*/  S2R R0, SR_TID.X ;  /* 0x0000000000007919 */ /* 0x000e220000002100 */
        /* <DEDUP_REMOVED lines=10> */
.L_x_563:
        /* <DEDUP_REMOVED lines=16> */
.L_x_1256:


//--------------------- .text._Z12mul_mat_q4_KIN3c108BFloat16ELb1EEvPKvS3_PT_iiiii --------------------------
	.section	.text._Z12mul_mat_q4_KIN3c108BFloat16ELb1EEvPKvS3_PT_iiiii,"ax",@progbits
	.align	128
.text._Z12mul_mat_q4_KIN3c108BFloat16ELb1EEvPKvS3_PT_iiiii:
        .type           _Z12mul_mat_q4_KIN3c108BFloat16ELb1EEvPKvS3_PT_iiiii,@function
        .size           _Z12mul_mat_q4_KIN3c108BFloat16ELb1EEvPKvS3_PT_iiiii,(.L_x_1257 - _Z12mul_mat_q4_KIN3c108BFloat16ELb1EEvPKvS3_PT_iiiii)
        .other          _Z12mul_mat_q4_KIN3c108BFloat16ELb1EEvPKvS3_PT_iiiii,@"STO_CUDA_ENTRY STV_DEFAULT"
_Z12mul_mat_q4_KIN3c108BFloat16ELb1EEvPKvS3_PT_iiiii:
[----:B------:R-:W-:Y:S01]  /*0000*/  LDC R1, c[0x0][0x37c] ;  /* 0x0000df00ff017b82 */ /* 0x000fe20000000800 */
[----:B------:R-:W0:Y:S01]  /*0010*/  S2R R3, SR_CTAID.X ;  /* 0x0000000000037919 */ /* 0x000e220000002500 */
[----:B------:R-:W1:Y:S01]  /*0020*/  LDCU UR5, c[0x0][0x398] ;  /* 0x00007300ff0577ac */ /* 0x000e620008000800 */
[----:B------:R-:W-:Y:S01]  /*0030*/  IMAD.MOV.U32 R30, RZ, RZ, RZ ;  /* 0x000000ffff1e7224 */ /* 0x000fe200078e00ff */
[----:B------:R-:W2:Y:S01]  /*0040*/  S2R R0, SR_CTAID.Y ;  /* 0x0000000000007919 */ /* 0x000ea20000002600 */
[----:B------:R-:W3:Y:S01]  /*0050*/  LDCU.64 UR12, c[0x0][0x358] ;  /* 0x00006b00ff0c77ac */ /* 0x000ee20008000a00 */
[----:B-1----:R-:W-:Y:S02]  /*0060*/  UISETP.GE.AND UP0, UPT, UR5, 0x100, UPT ;  /* 0x000001000500788c */ /* 0x002fe4000bf06270 */
[----:B------:R-:W-:-:S04]  /*0070*/  USHF.R.S32.HI UR4, URZ, 0x1f, UR5 ;  /* 0x0000001fff047899 */ /* 0x000fc80008011405 */
[----:B------:R-:W-:Y:S01]  /*0080*/  ULEA.HI UR4, UR4, UR5, URZ, 0x8 ;  /* 0x0000000504047291 */ /* 0x000fe2000f8f40ff */
[----:B0-----:R-:W-:Y:S02]  /*0090*/  IMAD.SHL.U32 R3, R3, 0x20, RZ ;  /* 0x0000002003037824 */ /* 0x001fe400078e00ff */
[----:B---3--:R-:W-:Y:S09]  /*00a0*/  BRA.U !UP0, `(.L_x_564) ;  /* 0x0000002108f87547 */ /* 0x008ff2000b800000 */
[----:B------:R-:W0:Y:S01]  /*00b0*/  S2R R4, SR_TID.X ;  /* 0x0000000000047919 */ /* 0x000e220000002100 */
[----:B------:R-:W1:Y:S01]  /*00c0*/  LDCU UR6, c[0x0][0x39c] ;  /* 0x00007380ff0677ac */ /* 0x000e620008000800 */
[----:B------:R-:W-:Y:S01]  /*00d0*/  LOP3.LUT R2, RZ, R3, RZ, 0x33, !PT ;  /* 0x00000003ff027212 */ /* 0x000fe200078e33ff */
[----:B------:R-:W3:Y:S01]  /*00e0*/  S2UR UR11, SR_CgaCtaId ;  /* 0x00000000000b79c3 */ /* 0x000ee20000008800 */
[----:B------:R-:W4:Y:S01]  /*00f0*/  S2R R5, SR_TID.Y ;  /* 0x0000000000057919 */ /* 0x000f220000002200 */
[----:B------:R-:W5:Y:S01]  /*0100*/  LDCU.64 UR8, c[0x0][0x3a0] ;  /* 0x00007400ff0877ac */ /* 0x000f620008000a00 */
[----:B------:R-:W-:Y:S02]  /*0110*/  IMAD.MOV.U32 R30, RZ, RZ, RZ ;  /* 0x000000ffff1e7224 */ /* 0x000fe400078e00ff */
[----:B------:R-:W-:Y:S01]  /*0120*/  IMAD.MOV.U32 R33, RZ, RZ, RZ ;  /* 0x000000ffff217224 */ /* 0x000fe200078e00ff */
[----:B------:R-:W-:Y:S01]  /*0130*/  USHF.R.S32.HI UR4, URZ, 0x8, UR4 ;  /* 0x00000008ff047899 */ /* 0x000fe20008011404 */
[----:B------:R-:W0:Y:S01]  /*0140*/  LDCU.64 UR14, c[0x0][0x388] ;  /* 0x00007100ff0e77ac */ /* 0x000e220008000a00 */
[----:B-1----:R-:W-:Y:S01]  /*0150*/  VIADD R2, R2, UR6 ;  /* 0x0000000602027c36 */ /* 0x002fe20008000000 */
[----:B-----5:R-:W-:-:S02]  /*0160*/  USHF.R.S32.HI UR5, URZ, 0x1f, UR9 ;  /* 0x0000001fff057899 */ /* 0x020fc40008011409 */
[----:B------:R-:W-:Y:S02]  /*0170*/  UIADD3 UR8, UPT, UPT, UR8, -0x1, URZ ;  /* 0xffffffff08087890 */ /* 0x000fe4000fffe0ff */
[----:B------:R-:W-:-:S03]  /*0180*/  ULEA.HI UR5, UR5, UR9, URZ, 0x5 ;  /* 0x0000000905057291 */ /* 0x000fc6000f8f28ff */
[----:B------:R-:W-:Y:S01]  /*0190*/  UMOV UR9, 0x400 ;  /* 0x0000040000097882 */ /* 0x000fe20000000000 */
[----:B------:R-:W-:Y:S01]  /*01a0*/  USHF.R.S32.HI UR5, URZ, 0x5, UR5 ;  /* 0x00000005ff057899 */ /* 0x000fe20008011405 */
[--C-:B0-----:R-:W-:Y:S01]  /*01b0*/  SHF.R.U32.HI R6, RZ, 0x2, R4.reuse ;  /* 0x00000002ff067819 */ /* 0x101fe20000011604 */
[----:B------:R-:W-:Y:S01]  /*01c0*/  UIADD3 UR6, UPT, UPT, UR9, 0x1080, URZ ;  /* 0x0000108009067890 */ /* 0x000fe2000fffe0ff */
[----:B------:R-:W-:Y:S01]  /*01d0*/  SHF.R.U32.HI R12, RZ, 0x5, R4 ;  /* 0x00000005ff0c7819 */ /* 0x000fe20000011604 */
[----:B------:R-:W-:Y:S01]  /*01e0*/  UIADD3 UR7, UPT, UPT, UR9, 0x1104, URZ ;  /* 0x0000110409077890 */ /* 0x000fe2000fffe0ff */
[----:B------:R-:W-:Y:S01]  /*01f0*/  LOP3.LUT R9, R6, 0x3, RZ, 0xc0, !PT ;  /* 0x0000000306097812 */ /* 0x000fe200078ec0ff */
[C---:B----4-:R-:W-:Y:S01]  /*0200*/  IMAD R7, R5.reuse, 0x8, R6 ;  /* 0x0000000805077824 */ /* 0x050fe200078e0206 */
[----:B------:R-:W-:Y:S01]  /*0210*/  VIADDMNMX R23, R5, 0x4, R2, PT ;  /* 0x0000000405177846 */ /* 0x000fe20003800102 */
[----:B---3--:R-:W-:Y:S01]  /*0220*/  ULEA UR10, UR11, UR9, 0x18 ;  /* 0x000000090b0a7291 */ /* 0x008fe2000f8ec0ff */
[----:B--2---:R-:W-:Y:S01]  /*0230*/  LEA R9, R0, R9, 0x2 ;  /* 0x0000000900097211 */ /* 0x004fe200078e10ff */
[----:B------:R-:W-:Y:S01]  /*0240*/  ULEA UR6, UR11, UR6, 0x18 ;  /* 0x000000060b067291 */ /* 0x000fe2000f8ec0ff */
[----:B------:R-:W-:Y:S01]  /*0250*/  LOP3.LUT R7, R7, 0x1f, RZ, 0xc0, !PT ;  /* 0x0000001f07077812 */ /* 0x000fe200078ec0ff */
[----:B------:R-:W-:Y:S01]  /*0260*/  IMAD R25, R23, UR4, RZ ;  /* 0x0000000417197c24 */ /* 0x000fe2000f8e02ff */
[----:B------:R-:W-:Y:S01]  /*0270*/  VIMNMX R10, PT, PT, R9, UR8, PT ;  /* 0x00000008090a7c48 */ /* 0x000fe2000bfe0100 */
[----:B------:R-:W-:Y:S01]  /*0280*/  ULEA UR7, UR11, UR7, 0x18 ;  /* 0x000000070b077291 */ /* 0x000fe2000f8ec0ff */
[----:B------:R-:W-:Y:S01]  /*0290*/  VIMNMX R31, PT, PT, R2, R7, PT ;  /* 0x00000007021f7248 */ /* 0x000fe20003fe0100 */
[----:B------:R-:W-:Y:S01]  /*02a0*/  IMAD R14, R23, 0x21, R4 ;  /* 0x00000021170e7824 */ /* 0x000fe200078e0204 */
[----:B------:R-:W-:-:S02]  /*02b0*/  LOP3.LUT R7, R4, 0x3, RZ, 0xc0, !PT ;  /* 0x0000000304077812 */ /* 0x000fc400078ec0ff */
[----:B------:R-:W-:Y:S02]  /*02c0*/  SHF.R.S32.HI R6, RZ, 0x1f, R31 ;  /* 0x0000001fff067819 */ /* 0x000fe4000001141f */
[----:B------:R-:W-:Y:S02]  /*02d0*/  VIMNMX R9, PT, PT, R2, R5, PT ;  /* 0x0000000502097248 */ /* 0x000fe40003fe0100 */
[----:B------:R-:W-:Y:S01]  /*02e0*/  LEA.HI R8, R6, R31, RZ, 0x3 ;  /* 0x0000001f06087211 */ /* 0x000fe200078f18ff */
[----:B------:R-:W-:Y:S01]  /*02f0*/  IMAD R6, R10, UR5, R7 ;  /* 0x000000050a067c24 */ /* 0x000fe2000f8e0207 */
[----:B------:R-:W-:Y:S02]  /*0300*/  VIADDMNMX R11, R5, 0x8, R2, PT ;  /* 0x00000008050b7846 */ /* 0x000fe40003800102 */
[----:B------:R-:W-:Y:S01]  /*0310*/  LEA.HI.SX32 R16, R8, R7, 0x1d ;  /* 0x0000000708107211 */ /* 0x000fe200078feaff */
[----:B------:R-:W-:Y:S01]  /*0320*/  IMAD R8, R0, 0x4, R5 ;  /* 0x0000000400087824 */ /* 0x000fe200078e0205 */
[----:B------:R-:W-:-:S02]  /*0330*/  LOP3.LUT R7, R4, 0x1f, RZ, 0xc0, !PT ;  /* 0x0000001f04077812 */ /* 0x000fc400078ec0ff */
[C-C-:B------:R-:W-:Y:S02]  /*0340*/  VIADDMNMX R13, R5.reuse, 0xc, R2.reuse, PT ;  /* 0x0000000c050d7846 */ /* 0x140fe40003800102 */
[----:B------:R-:W-:Y:S02]  /*0350*/  VIMNMX R7, PT, PT, R2, R7, PT ;  /* 0x0000000702077248 */ /* 0x000fe40003fe0100 */
[----:B------:R-:W-:Y:S02]  /*0360*/  VIMNMX.U32 R10, PT, PT, R8, UR8, PT ;  /* 0x00000008080a7c48 */ /* 0x000fe4000bfe0000 */
[----:B------:R-:W-:Y:S02]  /*0370*/  SHF.R.S32.HI R8, RZ, 0x1f, R7 ;  /* 0x0000001fff087819 */ /* 0x000fe40000011407 */
[----:B------:R-:W-:Y:S01]  /*0380*/  VIADDMNMX R15, R5, 0x10, R2, PT ;  /* 0x00000010050f7846 */ /* 0x000fe20003800102 */
[----:B------:R-:W-:Y:S01]  /*0390*/  IMAD R10, R10, UR5, RZ ;  /* 0x000000050a0a7c24 */ /* 0x000fe2000f8e02ff */
[----:B------:R-:W-:-:S02]  /*03a0*/  LEA.HI R8, R8, R7, RZ, 0x5 ;  /* 0x0000000708087211 */ /* 0x000fc400078f28ff */
[C-C-:B------:R-:W-:Y:S02]  /*03b0*/  VIADDMNMX R17, R5.reuse, 0x14, R2.reuse, PT ;  /* 0x0000001405117846 */ /* 0x140fe40003800102 */
[C-C-:B------:R-:W-:Y:S02]  /*03c0*/  VIADDMNMX R19, R5.reuse, 0x18, R2.reuse, PT ;  /* 0x0000001805137846 */ /* 0x140fe40003800102 */
[----:B------:R-:W-:Y:S01]  /*03d0*/  VIADDMNMX R21, R5, 0x1c, R2, PT ;  /* 0x0000001c05157846 */ /* 0x000fe20003800102 */
[----:B------:R-:W-:Y:S01]  /*03e0*/  IMAD R2, R31, 0x4, R16 ;  /* 0x000000041f027824 */ /* 0x000fe200078e0210 */
[----:B------:R-:W-:Y:S01]  /*03f0*/  LEA.HI.SX32 R18, R8, R7, 0x1b ;  /* 0x0000000708127211 */ /* 0x000fe200078fdaff */
[----:B------:R-:W-:Y:S01]  /*0400*/  IMAD R8, R7, UR4, RZ ;  /* 0x0000000407087c24 */ /* 0x000fe2000f8e02ff */
[----:B------:R-:W-:Y:S01]  /*0410*/  IADD3 R12, P0, PT, R12, R25, RZ ;  /* 0x000000190c0c7210 */ /* 0x000fe20007f1e0ff */
[----:B------:R-:W-:Y:S01]  /*0420*/  IMAD R31, R31, UR4, RZ ;  /* 0x000000041f1f7c24 */ /* 0x000fe2000f8e02ff */
[----:B------:R-:W-:-:S02]  /*0430*/  LEA R14, R14, UR10, 0x2 ;  /* 0x0000000a0e0e7c11 */ /* 0x000fc4000f8e10ff */
[----:B------:R-:W-:Y:S02]  /*0440*/  LEA.HI.X.SX32 R16, R25, RZ, 0x1, P0 ;  /* 0x000000ff19107211 */ /* 0x000fe400000f0eff */
[----:B------:R-:W-:Y:S02]  /*0450*/  LEA R18, R18, UR6, 0x2 ;  /* 0x0000000612127c11 */ /* 0x000fe4000f8e10ff */
[----:B------:R-:W-:-:S07]  /*0460*/  LEA R2, R2, UR7, 0x2 ;  /* 0x0000000702027c11 */ /* 0x000fce000f8e10ff */
.L_x_565:
[----:B------:R-:W0:Y:S01]  /*0470*/  LDC.64 R26, c[0x0][0x380] ;  /* 0x0000e000ff1a7b82 */ /* 0x000e220000000a00 */
[----:B------:R-:W-:Y:S01]  /*0480*/  IMAD R20, R3, UR4, RZ ;  /* 0x0000000403147c24 */ /* 0x000fe2000f8e02ff */
[----:B------:R-:W-:Y:S01]  /*0490*/  SHF.L.U32 R35, R4, 0x2, RZ ;  /* 0x0000000204237819 */ /* 0x000fe200000006ff */
[----:B------:R-:W-:Y:S01]  /*04a0*/  IMAD R24, R9, UR4, RZ ;  /* 0x0000000409187c24 */ /* 0x000fe2000f8e02ff */
[----:B------:R-:W-:Y:S01]  /*04b0*/  SHF.R.U32.HI R39, RZ, 0x5, R4 ;  /* 0x00000005ff277819 */ /* 0x000fe20000011604 */
[----:B------:R-:W-:Y:S01]  /*04c0*/  IMAD R28, R11, UR4, RZ ;  /* 0x000000040b1c7c24 */ /* 0x000fe2000f8e02ff */
[C---:B------:R-:W-:Y:S02]  /*04d0*/  IADD3 R7, P0, PT, R20.reuse, R33, RZ ;  /* 0x0000002114077210 */ /* 0x040fe40007f1e0ff */
[----:B------:R-:W-:Y:S02]  /*04e0*/  IADD3 R25, P1, PT, R39, R24, RZ ;  /* 0x0000001827197210 */ /* 0x000fe40007f3e0ff */
[----:B------:R-:W-:-:S02]  /*04f0*/  LEA.HI.X.SX32 R22, R20, RZ, 0x1, P0 ;  /* 0x000000ff14167211 */ /* 0x000fc400000f0eff */
[----:B------:R-:W-:Y:S02]  /*0500*/  LOP3.LUT R20, R35, 0x7c, RZ, 0xc0, !PT ;  /* 0x0000007c23147812 */ /* 0x000fe400078ec0ff */
[----:B------:R-:W-:Y:S01]  /*0510*/  LEA.HI.X.SX32 R24, R24, RZ, 0x1, P1 ;  /* 0x000000ff18187211 */ /* 0x000fe200008f0eff */
[----:B0-----:R-:W-:-:S04]  /*0520*/  IMAD.WIDE.U32 R26, R7, 0x90, R26 ;  /* 0x00000090071a7825 */ /* 0x001fc800078e001a */
[----:B------:R-:W-:Y:S01]  /*0530*/  IMAD R7, R22, 0x90, RZ ;  /* 0x0000009016077824 */ /* 0x000fe200078e02ff */
[----:B------:R-:W-:-:S03]  /*0540*/  IADD3 R22, P0, PT, R20, R26, RZ ;  /* 0x0000001a14167210 */ /* 0x000fc60007f1e0ff */
[----:B------:R-:W-:Y:S02]  /*0550*/  IMAD.IADD R27, R27, 0x1, R7 ;  /* 0x000000011b1b7824 */ /* 0x000fe400078e0207 */
[----:B------:R-:W-:Y:S02]  /*0560*/  IMAD R7, R24, 0x90, RZ ;  /* 0x0000009018077824 */ /* 0x000fe400078e02ff */
[----:B------:R-:W-:Y:S01]  /*0570*/  IMAD.X R23, RZ, RZ, R27, P0 ;  /* 0x000000ffff177224 */ /* 0x000fe200000e061b */
[----:B------:R-:W-:Y:S01]  /*0580*/  IADD3 R41, P0, PT, R39, R28, RZ ;  /* 0x0000001c27297210 */ /* 0x000fe20007f1e0ff */
[----:B------:R-:W-:-:S03]  /*0590*/  IMAD.WIDE.U32 R24, R25, 0x90, R22 ;  /* 0x0000009019187825 */ /* 0x000fc600078e0016 */
[----:B------:R-:W-:Y:S01]  /*05a0*/  LEA.HI.X.SX32 R28, R28, RZ, 0x1, P0 ;  /* 0x000000ff1c1c7211 */ /* 0x000fe200000f0eff */
[----:B------:R-:W-:-:S04]  /*05b0*/  IMAD.IADD R25, R25, 0x1, R7 ;  /* 0x0000000119197824 */ /* 0x000fc800078e0207 */
[----:B------:R-:W-:Y:S01]  /*05c0*/  IMAD R29, R28, 0x90, RZ ;  /* 0x000000901c1d7824 */ /* 0x000fe200078e02ff */
[----:B------:R0:W2:Y:S01]  /*05d0*/  LDG.E.CONSTANT R38, desc[UR12][R24.64+0x10] ;  /* 0x0000100c18267981 */ /* 0x0000a2000c1e9900 */
[----:B------:R-:W-:Y:S02]  /*05e0*/  IMAD R28, R13, UR4, RZ ;  /* 0x000000040d1c7c24 */ /* 0x000fe4000f8e02ff */
[----:B------:R-:W-:-:S04]  /*05f0*/  IMAD.WIDE.U32 R40, R41, 0x90, R22 ;  /* 0x0000009029287825 */ /* 0x000fc800078e0016 */
[----:B------:R-:W-:Y:S02]  /*0600*/  IMAD R32, R15, UR4, RZ ;  /* 0x000000040f207c24 */ /* 0x000fe4000f8e02ff */
[----:B------:R-:W-:Y:S01]  /*0610*/  IMAD R7, R16, 0x90, RZ ;  /* 0x0000009010077824 */ /* 0x000fe200078e02ff */
[----:B0-----:R-:W-:Y:S01]  /*0620*/  IADD3 R25, P0, PT, R39, R28, RZ ;  /* 0x0000001c27197210 */ /* 0x001fe20007f1e0ff */
[----:B------:R-:W-:-:S03]  /*0630*/  IMAD.WIDE.U32 R36, R12, 0x90, R22 ;  /* 0x000000900c247825 */ /* 0x000fc600078e0016 */
[----:B------:R-:W-:Y:S01]  /*0640*/  LEA.HI.X.SX32 R28, R28, RZ, 0x1, P0 ;  /* 0x000000ff1c1c7211 */ /* 0x000fe200000f0eff */
[----:B------:R-:W-:Y:S01]  /*0650*/  IMAD.IADD R41, R41, 0x1, R29 ;  /* 0x0000000129297824 */ /* 0x000fe200078e021d */
[----:B------:R-:W-:Y:S02]  /*0660*/  IADD3 R29, P1, PT, R39, R32, RZ ;  /* 0x00000020271d7210 */ /* 0x000fe40007f3e0ff */
[----:B------:R-:W-:Y:S02]  /*0670*/  IADD3 R37, PT, PT, R37, R7, RZ ;  /* 0x0000000725257210 */ /* 0x000fe40007ffe0ff */
[----:B------:R-:W-:Y:S01]  /*0680*/  LEA.HI.X.SX32 R32, R32, RZ, 0x1, P1 ;  /* 0x000000ff20207211 */ /* 0x000fe200008f0eff */
[----:B------:R-:W-:Y:S01]  /*0690*/  IMAD R43, R28, 0x90, RZ ;  /* 0x000000901c2b7824 */ /* 0x000fe200078e02ff */
[----:B------:R0:W3:Y:S01]  /*06a0*/  LDG.E.CONSTANT R7, desc[UR12][R40.64+0x10] ;  /* 0x0000100c28077981 */ /* 0x0000e2000c1e9900 */
[----:B------:R-:W-:-:S03]  /*06b0*/  IMAD.WIDE.U32 R24, R25, 0x90, R22 ;  /* 0x0000009019187825 */ /* 0x000fc600078e0016 */
[----:B------:R-:W4:Y:S01]  /*06c0*/  LDG.E.CONSTANT R37, desc[UR12][R36.64+0x10] ;  /* 0x0000100c24257981 */ /* 0x000f22000c1e9900 */
[----:B------:R-:W-:Y:S02]  /*06d0*/  IMAD R45, R32, 0x90, RZ ;  /* 0x00000090202d7824 */ /* 0x000fe400078e02ff */
[----:B------:R-:W-:-:S04]  /*06e0*/  IMAD.WIDE.U32 R28, R29, 0x90, R22 ;  /* 0x000000901d1c7825 */ /* 0x000fc800078e0016 */
[----:B------:R-:W-:Y:S02]  /*06f0*/  IMAD.IADD R25, R25, 0x1, R43 ;  /* 0x0000000119197824 */ /* 0x000fe400078e022b */
[----:B------:R-:W-:-:S03]  /*0700*/  IMAD.IADD R29, R29, 0x1, R45 ;  /* 0x000000011d1d7824 */ /* 0x000fc600078e022d */
[----:B------:R-:W5:Y:S04]  /*0710*/  LDG.E.CONSTANT R32, desc[UR12][R24.64+0x10] ;  /* 0x0000100c18207981 */ /* 0x000f68000c1e9900 */
[----:B------:R1:W5:Y:S01]  /*0720*/  LDG.E.CONSTANT R36, desc[UR12][R28.64+0x10] ;  /* 0x0000100c1c247981 */ /* 0x000362000c1e9900 */
[----:B------:R-:W-:Y:S01]  /*0730*/  IMAD R42, R17, UR4, RZ ;  /* 0x00000004112a7c24 */ /* 0x000fe2000f8e02ff */
[----:B------:R-:W-:Y:S01]  /*0740*/  ULEA UR8, UR11, UR9, 0x18 ;  /* 0x000000090b087291 */ /* 0x000fe2000f8ec0ff */
[----:B------:R-:W-:Y:S02]  /*0750*/  IMAD R34, R9, 0x21, R4 ;  /* 0x0000002109227824 */ /* 0x000fe400078e0204 */
[----:B------:R-:W-:Y:S01]  /*0760*/  IMAD R44, R19, UR4, RZ ;  /* 0x00000004132c7c24 */ /* 0x000fe2000f8e02ff */
[----:B0-----:R-:W-:-:S02]  /*0770*/  IADD3 R41, P1, PT, R39, R42, RZ ;  /* 0x0000002a27297210 */ /* 0x001fc40007f3e0ff */
[----:B------:R-:W-:Y:S02]  /*0780*/  LEA R45, R34, UR8, 0x2 ;  /* 0x00000008222d7c11 */ /* 0x000fe4000f8e10ff */
[----:B------:R-:W-:Y:S02]  /*0790*/  LEA.HI.X.SX32 R42, R42, RZ, 0x1, P1 ;  /* 0x000000ff2a2a7211 */ /* 0x000fe400008f0eff */
[----:B-1----:R-:W-:Y:S02]  /*07a0*/  IADD3 R29, P1, PT, R39, R44, RZ ;  /* 0x0000002c271d7210 */ /* 0x002fe40007f3e0ff */
[----:B------:R-:W-:Y:S02]  /*07b0*/  LOP3.LUT P0, RZ, R4, 0x3, RZ, 0xc0, !PT ;  /* 0x0000000304ff7812 */ /* 0x000fe4000780c0ff */
[----:B------:R-:W-:Y:S01]  /*07c0*/  LEA.HI.X.SX32 R44, R44, RZ, 0x1, P1 ;  /* 0x000000ff2c2c7211 */ /* 0x000fe200008f0eff */
[----:B------:R-:W-:Y:S02]  /*07d0*/  IMAD R43, R42, 0x90, RZ ;  /* 0x000000902a2b7824 */ /* 0x000fe400078e02ff */
[----:B------:R-:W-:Y:S01]  /*07e0*/  IMAD.WIDE.U32 R24, R41, 0x90, R22 ;  /* 0x0000009029187825 */ /* 0x000fe200078e0016 */
[----:B------:R-:W-:-:S03]  /*07f0*/  LOP3.LUT R40, R4, 0x1, RZ, 0xc0, !PT ;  /* 0x0000000104287812 */ /* 0x000fc600078ec0ff */
[----:B------:R-:W-:Y:S02]  /*0800*/  IMAD R41, R44, 0x90, RZ ;  /* 0x000000902c297824 */ /* 0x000fe400078e02ff */
[----:B------:R-:W-:Y:S01]  /*0810*/  IMAD.IADD R25, R25, 0x1, R43 ;  /* 0x0000000119197824 */ /* 0x000fe200078e022b */
[----:B------:R-:W-:Y:S01]  /*0820*/  IADD3 R34, PT, PT, R40, 0x1, RZ ;  /* 0x0000000128227810 */ /* 0x000fe20007ffe0ff */
[----:B------:R-:W-:-:S03]  /*0830*/  IMAD.WIDE.U32 R28, R29, 0x90, R22 ;  /* 0x000000901d1c7825 */ /* 0x000fc600078e0016 */
[----:B------:R0:W5:Y:S01]  /*0840*/  LDG.E.CONSTANT R42, desc[UR12][R24.64+0x10] ;  /* 0x0000100c182a7981 */ /* 0x000162000c1e9900 */
[----:B------:R-:W-:Y:S02]  /*0850*/  @!P0 IMAD.MOV R34, RZ, RZ, R40 ;  /* 0x000000ffff228224 */ /* 0x000fe400078e0228 */
[----:B------:R-:W-:Y:S02]  /*0860*/  IMAD.IADD R29, R29, 0x1, R41 ;  /* 0x000000011d1d7824 */ /* 0x000fe400078e0229 */
[----:B------:R-:W-:-:S03]  /*0870*/  IMAD.WIDE R40, R31, 0x90, R26 ;  /* 0x000000901f287825 */ /* 0x000fc600078e021a */
[----:B------:R1:W5:Y:S01]  /*0880*/  LDG.E.CONSTANT R43, desc[UR12][R28.64+0x10] ;  /* 0x0000100c1c2b7981 */ /* 0x000362000c1e9900 */
[--C-:B0-----:R-:W-:Y:S02]  /*0890*/  IMAD R24, R13, 0x21, R4.reuse ;  /* 0x000000210d187824 */ /* 0x101fe400078e0204 */
[----:B------:R-:W-:Y:S01]  /*08a0*/  IMAD R25, R15, 0x21, R4 ;  /* 0x000000210f197824 */ /* 0x000fe200078e0204 */
[----:B-1----:R-:W0:Y:S01]  /*08b0*/  LDC.64 R28, c[0x0][0x388] ;  /* 0x0000e200ff1c7b82 */ /* 0x002e220000000a00 */
[----:B------:R-:W-:Y:S01]  /*08c0*/  IMAD.WIDE R26, R8, 0x90, R26 ;  /* 0x00000090081a7825 */ /* 0x000fe200078e021a */
[----:B--2---:R1:W-:Y:S03]  /*08d0*/  STS [R45], R38 ;  /* 0x000000262d007388 */ /* 0x0043e60000000800 */
[----:B-1----:R-:W-:-:S05]  /*08e0*/  IMAD R38, R11, 0x21, R4 ;  /* 0x000000210b267824 */ /* 0x002fca00078e0204 */
[----:B------:R-:W-:Y:S01]  /*08f0*/  LEA R44, R38, UR8, 0x2 ;  /* 0x00000008262c7c11 */ /* 0x000fe2000f8e10ff */
[----:B------:R-:W-:-:S05]  /*0900*/  IMAD R38, R21, UR4, RZ ;  /* 0x0000000415267c24 */ /* 0x000fca000f8e02ff */
[----:B------:R-:W-:-:S05]  /*0910*/  IADD3 R45, P0, PT, R39, R38, RZ ;  /* 0x00000026272d7210 */ /* 0x000fca0007f1e0ff */
[----:B------:R-:W-:Y:S01]  /*0920*/  IMAD.WIDE.U32 R22, R45, 0x90, R22 ;  /* 0x000000902d167825 */ /* 0x000fe200078e0016 */
[----:B----4-:R-:W-:Y:S01]  /*0930*/  STS [R14], R37 ;  /* 0x000000250e007388 */ /* 0x010fe20000000800 */
[----:B------:R-:W-:Y:S02]  /*0940*/  LEA R45, R24, UR8, 0x2 ;  /* 0x00000008182d7c11 */ /* 0x000fe4000f8e10ff */
[----:B------:R-:W-:Y:S01]  /*0950*/  IADD3 R24, P1, PT, R40, 0x4, RZ ;  /* 0x0000000428187810 */ /* 0x000fe20007f3e0ff */
[----:B---3--:R1:W-:Y:S01]  /*0960*/  STS [R44], R7 ;  /* 0x000000072c007388 */ /* 0x0083e20000000800 */
[----:B------:R-:W-:Y:S02]  /*0970*/  LEA.HI.X.SX32 R38, R38, RZ, 0x1, P0 ;  /* 0x000000ff26267211 */ /* 0x000fe400000f0eff */
[----:B-1----:R-:W-:Y:S02]  /*0980*/  LOP3.LUT R7, R4, 0x3, RZ, 0xc0, !PT ;  /* 0x0000000304077812 */ /* 0x002fe400078ec0ff */
[----:B------:R-:W-:-:S02]  /*0990*/  LEA R44, R25, UR8, 0x2 ;  /* 0x00000008192c7c11 */ /* 0x000fc4000f8e10ff */
[----:B------:R-:W-:Y:S02]  /*09a0*/  IADD3.X R25, PT, PT, RZ, R41, RZ, P1, !PT ;  /* 0x00000029ff197210 */ /* 0x000fe40000ffe4ff */
[----:B------:R-:W-:Y:S02]  /*09b0*/  SHF.R.U32.HI R7, RZ, 0x1, R7 ;  /* 0x00000001ff077819 */ /* 0x000fe40000011607 */
[----:B------:R-:W-:Y:S01]  /*09c0*/  LOP3.LUT R37, R35, 0x1c, RZ, 0xc0, !PT ;  /* 0x0000001c23257812 */ /* 0x000fe200078ec0ff */
[----:B-----5:R1:W-:Y:S01]  /*09d0*/  STS [R45], R32 ;  /* 0x000000202d007388 */ /* 0x0203e20000000800 */
[----:B------:R-:W-:-:S03]  /*09e0*/  IMAD.WIDE.U32 R40, R34, 0x4, R24 ;  /* 0x0000000422287825 */ /* 0x000fc600078e0018 */
[----:B------:R2:W-:Y:S01]  /*09f0*/  STS [R44], R36 ;  /* 0x000000242c007388 */ /* 0x0005e20000000800 */
[----:B------:R-:W-:Y:S02]  /*0a00*/  IMAD R38, R38, 0x90, RZ ;  /* 0x0000009026267824 */ /* 0x000fe400078e02ff */
[----:B------:R-:W-:Y:S01]  /*0a10*/  IMAD.WIDE.U32 R24, R7, 0x4, R24 ;  /* 0x0000000407187825 */ /* 0x000fe200078e0018 */
[----:B------:R-:W3:Y:S03]  /*0a20*/  LDG.E.CONSTANT R40, desc[UR12][R40.64] ;  /* 0x0000000c28287981 */ /* 0x000ee6000c1e9900 */
[----:B-1----:R-:W-:Y:S01]  /*0a30*/  IMAD R32, R33, 0x8, R10 ;  /* 0x0000000821207824 */ /* 0x002fe200078e020a */
[----:B------:R-:W4:Y:S01]  /*0a40*/  LDG.E.CONSTANT R45, desc[UR12][R26.64] ;  /* 0x0000000c1a2d7981 */ /* 0x000f22000c1e9900 */
[----:B--2---:R-:W-:Y:S01]  /*0a50*/  IADD3 R36, P0, PT, R37, UR14, RZ ;  /* 0x0000000e25247c10 */ /* 0x004fe2000ff1e0ff */
[----:B------:R-:W-:-:S02]  /*0a60*/  IMAD.IADD R23, R23, 0x1, R38 ;  /* 0x0000000117177824 */ /* 0x000fc400078e0226 */
[----:B------:R-:W-:Y:S01]  /*0a70*/  LEA.HI R34, R4, R32, RZ, 0x1d ;  /* 0x0000002004227211 */ /* 0x000fe200078fe8ff */
[----:B------:R-:W2:Y:S01]  /*0a80*/  LDG.E.CONSTANT R24, desc[UR12][R24.64] ;  /* 0x0000000c18187981 */ /* 0x000ea2000c1e9900 */
[----:B------:R-:W-:-:S03]  /*0a90*/  IMAD.X R37, RZ, RZ, UR15, P0 ;  /* 0x0000000fff257e24 */ /* 0x000fc600080e06ff */
[----:B------:R1:W5:Y:S02]  /*0aa0*/  LDG.E.CONSTANT R44, desc[UR12][R22.64+0x10] ;  /* 0x0000100c162c7981 */ /* 0x000364000c1e9900 */
[----:B-1----:R-:W-:Y:S01]  /*0ab0*/  IMAD.WIDE R22, R34, 0x24, R36 ;  /* 0x0000002422167825 */ /* 0x002fe200078e0224 */
[----:B------:R-:W-:-:S04]  /*0ac0*/  LEA R34, R33, R6, 0x3 ;  /* 0x0000000621227211 */ /* 0x000fc800078e18ff */
[----:B------:R-:W4:Y:S01]  /*0ad0*/  LDG.E.CONSTANT R38, desc[UR12][R22.64+0x4] ;  /* 0x0000040c16267981 */ /* 0x000f22000c1e9900 */
[----:B0-----:R-:W-:-:S06]  /*0ae0*/  IMAD.WIDE.U32 R26, R34, 0x24, R28 ;  /* 0x00000024221a7825 */ /* 0x001fcc00078e001c */
[----:B------:R0:W4:Y:S01]  /*0af0*/  LDG.E.CONSTANT R27, desc[UR12][R26.64] ;  /* 0x0000000c1a1b7981 */ /* 0x000122000c1e9900 */
[--C-:B------:R-:W-:Y:S01]  /*0b00*/  IMAD R25, R19, 0x21, R4.reuse ;  /* 0x0000002113197824 */ /* 0x100fe200078e0204 */
[----:B------:R-:W-:Y:S01]  /*0b10*/  LOP3.LUT R7, R7, R4, RZ, 0xc0, !PT ;  /* 0x0000000407077212 */ /* 0x000fe200078ec0ff */
[----:B------:R-:W-:-:S03]  /*0b20*/  IMAD R41, R17, 0x21, R4 ;  /* 0x0000002111297824 */ /* 0x000fc600078e0204 */
[----:B0-----:R-:W-:Y:S01]  /*0b30*/  LEA R26, R25, UR8, 0x2 ;  /* 0x00000008191a7c11 */ /* 0x001fe2000f8e10ff */
[----:B------:R-:W-:Y:S02]  /*0b40*/  IMAD.SHL.U32 R25, R4, 0x2, RZ ;  /* 0x0000000204197824 */ /* 0x000fe400078e00ff */
[----:B------:R-:W-:-:S03]  /*0b50*/  IMAD.SHL.U32 R7, R7, 0x4, RZ ;  /* 0x0000000407077824 */ /* 0x000fc600078e00ff */
[----:B------:R-:W-:Y:S01]  /*0b60*/  LOP3.LUT R25, R25, 0x2, RZ, 0xc0, !PT ;  /* 0x0000000219197812 */ /* 0x000fe200078ec0ff */
[----:B------:R-:W-:Y:S01]  /*0b70*/  IMAD R22, R21, 0x21, R4 ;  /* 0x0000002115167824 */ /* 0x000fe200078e0204 */
[----:B------:R-:W-:Y:S01]  /*0b80*/  UIADD3 UR6, UPT, UPT, UR9, 0x1314, URZ ;  /* 0x0000131409067890 */ /* 0x000fe2000fffe0ff */
[----:B------:R-:W-:Y:S01]  /*0b90*/  LEA R41, R41, UR8, 0x2 ;  /* 0x0000000829297c11 */ /* 0x000fe2000f8e10ff */
[----:B------:R-:W-:Y:S02]  /*0ba0*/  UIADD3 UR5, UPT, UPT, UR9, 0x1514, URZ ;  /* 0x0000151409057890 */ /* 0x000fe4000fffe0ff */
[----:B------:R-:W-:Y:S01]  /*0bb0*/  ULEA UR7, UR11, UR6, 0x18 ;  /* 0x000000060b077291 */ /* 0x000fe2000f8ec0ff */
[----:B------:R-:W-:Y:S01]  /*0bc0*/  LEA R23, R22, UR8, 0x2 ;  /* 0x0000000816177c11 */ /* 0x000fe2000f8e10ff */
[----:B------:R-:W-:Y:S01]  /*0bd0*/  ULEA UR5, UR11, UR5, 0x18 ;  /* 0x000000050b057291 */ /* 0x000fe2000f8ec0ff */
[----:B------:R-:W-:Y:S04]  /*0be0*/  STS [R41], R42 ;  /* 0x0000002a29007388 */ /* 0x000fe80000000800 */
[----:B------:R0:W-:Y:S02]  /*0bf0*/  STS [R26], R43 ;  /* 0x0000002b1a007388 */ /* 0x0001e40000000800 */
[----:B0-----:R-:W-:Y:S01]  /*0c00*/  LOP3.LUT R26, R35, 0x3c, RZ, 0xc0, !PT ;  /* 0x0000003c231a7812 */ /* 0x001fe200078ec0ff */
[----:B------:R-:W-:-:S04]  /*0c10*/  UIADD3 UR6, UPT, UPT, UR9, 0x1104, URZ ;  /* 0x0000110409067890 */ /* 0x000fc8000fffe0ff */
[----:B------:R-:W-:Y:S01]  /*0c20*/  ULEA UR6, UR11, UR6, 0x18 ;  /* 0x000000060b067291 */ /* 0x000fe2000f8ec0ff */
[----:B---3--:R-:W-:Y:S02]  /*0c30*/  SHF.R.S32.HI R7, RZ, R7, R40 ;  /* 0x00000007ff077219 */ /* 0x008fe40000011428 */
[----:B--2---:R-:W-:-:S04]  /*0c40*/  SHF.R.S32.HI R24, RZ, R25, R24 ;  /* 0x00000019ff187219 */ /* 0x004fc80000011418 */
[----:B------:R-:W-:Y:S02]  /*0c50*/  LOP3.LUT R24, R24, 0x30303030, RZ, 0xc0, !PT ;  /* 0x3030303018187812 */ /* 0x000fe400078ec0ff */
[----:B------:R-:W-:Y:S02]  /*0c60*/  LEA R25, R5, R20, 0x7 ;  /* 0x0000001405197211 */ /* 0x000fe400078e38ff */
[----:B------:R-:W-:Y:S01]  /*0c70*/  LOP3.LUT R41, R24, 0xf0f0f0f, R7, 0xf8, !PT ;  /* 0x0f0f0f0f18297812 */ /* 0x000fe200078ef807 */
[----:B-----5:R-:W-:Y:S04]  /*0c80*/  STS [R23], R44 ;  /* 0x0000002c17007388 */ /* 0x020fe80000000800 */
[----:B----4-:R0:W-:Y:S04]  /*0c90*/  STS [R18], R45 ;  /* 0x0000002d12007388 */ /* 0x0101e80000000800 */
[----:B------:R-:W-:Y:S04]  /*0ca0*/  STS [R2], R41 ;  /* 0x0000002902007388 */ /* 0x000fe80000000800 */
[----:B------:R-:W-:Y:S04]  /*0cb0*/  STS [R25+UR7], R38 ;  /* 0x0000002619007988 */ /* 0x000fe80008000807 */
[----:B------:R-:W-:Y:S01]  /*0cc0*/  STS [R26+UR5], R27 ;  /* 0x0000001b1a007988 */ /* 0x000fe20008000805 */
[----:B------:R-:W-:-:S04]  /*0cd0*/  IMAD.U32 R7, RZ, RZ, UR8 ;  /* 0x00000008ff077e24 */ /* 0x000fc8000f8e00ff */
[----:B------:R-:W-:Y:S01]  /*0ce0*/  IMAD R24, R4, 0x84, R7 ;  /* 0x0000008404187824 */ /* 0x000fe200078e0207 */
[----:B------:R-:W-:Y:S01]  /*0cf0*/  BAR.SYNC.DEFER_BLOCKING 0x0 ;  /* 0x0000000000007b1d */ /* 0x000fe20000010000 */
[----:B------:R-:W-:-:S05]  /*0d00*/  LEA R20, R5, UR7, 0x7 ;  /* 0x0000000705147c11 */ /* 0x000fca000f8e38ff */
[----:B------:R-:W1:Y:S04]  /*0d10*/  LDS R40, [R24] ;  /* 0x0000000018287984 */ /* 0x000e680000000800 */
[----:B------:R-:W2:Y:S04]  /*0d20*/  LDS R42, [R20] ;  /* 0x00000000142a7984 */ /* 0x000ea80000000800 */
[----:B------:R-:W3:Y:S04]  /*0d30*/  LDS R23, [R24+0x4] ;  /* 0x0000040018177984 */ /* 0x000ee80000000800 */
[----:B------:R-:W4:Y:S04]  /*0d40*/  LDS R43, [R20+0x4] ;  /* 0x00000400142b7984 */ /* 0x000f280000000800 */
[----:B------:R-:W5:Y:S04]  /*0d50*/  LDS R7, [R20+0x20] ;  /* 0x0000200014077984 */ /* 0x000f680000000800 */
[----:B------:R-:W5:Y:S04]  /*0d60*/  LDS R22, [R20+0x24] ;  /* 0x0000240014167984 */ /* 0x000f680000000800 */
[----:B------:R-:W5:Y:S01]  /*0d70*/  LDS R27, [R24+0x8] ;  /* 0x00000800181b7984 */ /* 0x000f620000000800 */
[----:B0-----:R-:W-:-:S03]  /*0d80*/  VIADD R45, R34, 0x4 ;  /* 0x00000004222d7836 */ /* 0x001fc60000000000 */
[----:B------:R-:W-:Y:S01]  /*0d90*/  LDS R44, [R20+0x64] ;  /* 0x00006400142c7984 */ /* 0x000fe20000000800 */
[----:B-1----:R-:W-:Y:S02]  /*0da0*/  LOP3.LUT R41, R40, 0xf0f0f0f, RZ, 0xc0, !PT ;  /* 0x0f0f0f0f28297812 */ /* 0x002fe400078ec0ff */
[----:B------:R-:W-:-:S03]  /*0db0*/  SHF.R.U32.HI R40, RZ, 0x4, R40 ;  /* 0x00000004ff287819 */ /* 0x000fc60000011628 */
[----:B--2---:R-:W-:Y:S01]  /*0dc0*/  IDP.4A.S8.S8 R38, R41, R42, RZ ;  /* 0x0000002a29267226 */ /* 0x004fe200000006ff */
[----:B---3--:R-:W-:Y:S02]  /*0dd0*/  LOP3.LUT R41, R23, 0xf0f0f0f, RZ, 0xc0, !PT ;  /* 0x0f0f0f0f17297812 */ /* 0x008fe400078ec0ff */
[----:B------:R-:W-:Y:S02]  /*0de0*/  LOP3.LUT R42, R40, 0xf0f0f0f, RZ, 0xc0, !PT ;  /* 0x0f0f0f0f282a7812 */ /* 0x000fe400078ec0ff */
[----:B------:R-:W0:Y:S01]  /*0df0*/  LDS R40, [R20+0x28] ;  /* 0x0000280014287984 */ /* 0x000e220000000800 */
[----:B----4-:R-:W-:-:S03]  /*0e00*/  IDP.4A.S8.S8 R38, R41, R43, R38 ;  /* 0x0000002b29267226 */ /* 0x010fc60000000626 */
[----:B------:R-:W1:Y:S01]  /*0e10*/  LDS R41, [R20+0x8] ;  /* 0x0000080014297984 */ /* 0x000e620000000800 */
[----:B------:R-:W-:Y:S01]  /*0e20*/  SHF.R.U32.HI R23, RZ, 0x4, R23 ;  /* 0x00000004ff177819 */ /* 0x000fe20000011617 */
[----:B-----5:R-:W-:-:S03]  /*0e30*/  IDP.4A.S8.S8 R7, R42, R7, RZ ;  /* 0x000000072a077226 */ /* 0x020fc600000006ff */
[----:B------:R-:W-:-:S05]  /*0e40*/  LOP3.LUT R23, R23, 0xf0f0f0f, RZ, 0xc0, !PT ;  /* 0x0f0f0f0f17177812 */ /* 0x000fca00078ec0ff */
[----:B------:R-:W-:Y:S02]  /*0e50*/  IDP.4A.S8.S8 R43, R23, R22, R7 ;  /* 0x00000016172b7226 */ /* 0x000fe40000000607 */
[----:B------:R-:W2:Y:S01]  /*0e60*/  LDS R7, [R24+0xc] ;  /* 0x00000c0018077984 */ /* 0x000ea20000000800 */
[----:B------:R-:W-:Y:S02]  /*0e70*/  LOP3.LUT R23, R27, 0xf0f0f0f, RZ, 0xc0, !PT ;  /* 0x0f0f0f0f1b177812 */ /* 0x000fe400078ec0ff */
[----:B------:R-:W-:Y:S01]  /*0e80*/  SHF.R.U32.HI R27, RZ, 0x4, R27 ;  /* 0x00000004ff1b7819 */ /* 0x000fe2000001161b */
[----:B------:R-:W3:Y:S03]  /*0e90*/  LDS R22, [R20+0xc] ;  /* 0x00000c0014167984 */ /* 0x000ee60000000800 */
[----:B------:R-:W-:-:S05]  /*0ea0*/  LOP3.LUT R27, R27, 0xf0f0f0f, RZ, 0xc0, !PT ;  /* 0x0f0f0f0f1b1b7812 */ /* 0x000fca00078ec0ff */
[----:B0-----:R-:W-:Y:S02]  /*0eb0*/  IDP.4A.S8.S8 R43, R27, R40, R43 ;  /* 0x000000281b2b7226 */ /* 0x001fe4000000062b */
[----:B------:R-:W0:Y:S01]  /*0ec0*/  LDS R40, [R20+0x2c] ;  /* 0x00002c0014287984 */ /* 0x000e220000000800 */
[----:B-1----:R-:W-:-:S03]  /*0ed0*/  IDP.4A.S8.S8 R41, R23, R41, R38 ;  /* 0x0000002917297226 */ /* 0x002fc60000000626 */
[----:B------:R-:W1:Y:S04]  /*0ee0*/  LDS R23, [R24+0x10] ;  /* 0x0000100018177984 */ /* 0x000e680000000800 */
[----:B------:R-:W4:Y:S04]  /*0ef0*/  LDS R27, [R20+0x10] ;  /* 0x00001000141b7984 */ /* 0x000f280000000800 */
[----:B------:R-:W5:Y:S01]  /*0f00*/  LDS R38, [R20+0x30] ;  /* 0x0000300014267984 */ /* 0x000f620000000800 */
[----:B--2---:R-:W-:Y:S02]  /*0f10*/  LOP3.LUT R42, R7, 0xf0f0f0f, RZ, 0xc0, !PT ;  /* 0x0f0f0f0f072a7812 */ /* 0x004fe400078ec0ff */
[----:B------:R-:W-:-:S03]  /*0f20*/  SHF.R.U32.HI R7, RZ, 0x4, R7 ;  /* 0x00000004ff077819 */ /* 0x000fc60000011607 */
[----:B---3--:R-:W-:Y:S02]  /*0f30*/  IDP.4A.S8.S8 R42, R42, R22, R41 ;  /* 0x000000162a2a7226 */ /* 0x008fe40000000629 */
[----:B------:R-:W2:Y:S01]  /*0f40*/  LDS R22, [R24+0x14] ;  /* 0x0000140018167984 */ /* 0x000ea20000000800 */
[----:B------:R-:W-:-:S03]  /*0f50*/  LOP3.LUT R7, R7, 0xf0f0f0f, RZ, 0xc0, !PT ;  /* 0x0f0f0f0f07077812 */ /* 0x000fc600078ec0ff */
[----:B------:R-:W-:Y:S02]  /*0f60*/  LDS R41, [R20+0x34] ;  /* 0x0000340014297984 */ /* 0x000fe40000000800 */
[----:B0-----:R-:W-:Y:S02]  /*0f70*/  IDP.4A.S8.S8 R43, R7, R40, R43 ;  /* 0x00000028072b7226 */ /* 0x001fe4000000062b */
[----:B------:R-:W0:Y:S01]  /*0f80*/  LDS R40, [R20+0x14] ;  /* 0x0000140014287984 */ /* 0x000e220000000800 */
[----:B-1----:R-:W-:Y:S02]  /*0f90*/  LOP3.LUT R7, R23, 0xf0f0f0f, RZ, 0xc0, !PT ;  /* 0x0f0f0f0f17077812 */ /* 0x002fe400078ec0ff */
[----:B------:R-:W-:-:S03]  /*0fa0*/  SHF.R.U32.HI R23, RZ, 0x4, R23 ;  /* 0x00000004ff177819 */ /* 0x000fc60000011617 */
[----:B----4-:R-:W-:Y:S01]  /*0fb0*/  IDP.4A.S8.S8 R27, R7, R27, R42 ;  /* 0x0000001b071b7226 */ /* 0x010fe2000000062a */
[----:B------:R-:W-:Y:S01]  /*0fc0*/  LOP3.LUT R23, R23, 0xf0f0f0f, RZ, 0xc0, !PT ;  /* 0x0f0f0f0f17177812 */ /* 0x000fe200078ec0ff */
[----:B------:R-:W1:Y:S04]  /*0fd0*/  LDS R7, [R24+0x18] ;  /* 0x0000180018077984 */ /* 0x000e680000000800 */
[----:B-----5:R-:W-:Y:S02]  /*0fe0*/  IDP.4A.S8.S8 R43, R23, R38, R43 ;  /* 0x00000026172b7226 */ /* 0x020fe4000000062b */
[----:B------:R-:W3:Y:S01]  /*0ff0*/  LDS R23, [R20+0x18] ;  /* 0x0000180014177984 */ /* 0x000ee20000000800 */
[----:B--2---:R-:W-:Y:S02]  /*1000*/  LOP3.LUT R38, R22, 0xf0f0f0f, RZ, 0xc0, !PT ;  /* 0x0f0f0f0f16267812 */ /* 0x004fe400078ec0ff */
[----:B------:R-:W-:-:S04]  /*1010*/  SHF.R.U32.HI R22, RZ, 0x4, R22 ;  /* 0x00000004ff167819 */ /* 0x000fc80000011616 */
[----:B------:R-:W-:Y:S01]  /*1020*/  LOP3.LUT R22, R22, 0xf0f0f0f, RZ, 0xc0, !PT ;  /* 0x0f0f0f0f16167812 */ /* 0x000fe200078ec0ff */
[----:B0-----:R-:W-:-:S04]  /*1030*/  IDP.4A.S8.S8 R40, R38, R40, R27 ;  /* 0x0000002826287226 */ /* 0x001fc8000000061b */
[----:B------:R-:W-:Y:S01]  /*1040*/  IDP.4A.S8.S8 R38, R22, R41, R43 ;  /* 0x0000002916267226 */ /* 0x000fe2000000062b */
[----:B------:R-:W0:Y:S04]  /*1050*/  LDS R27, [R20+0x38] ;  /* 0x00003800141b7984 */ /* 0x000e280000000800 */
[----:B------:R-:W2:Y:S01]  /*1060*/  LDS R22, [R24+0x1c] ;  /* 0x00001c0018167984 */ /* 0x000ea20000000800 */
[----:B-1----:R-:W-:-:S03]  /*1070*/  LOP3.LUT R42, R7, 0xf0f0f0f, RZ, 0xc0, !PT ;  /* 0x0f0f0f0f072a7812 */ /* 0x002fc600078ec0ff */
[----:B------:R-:W1:Y:S02]  /*1080*/  LDS R41, [R20+0x1c] ;  /* 0x00001c0014297984 */ /* 0x000e640000000800 */
[----:B---3--:R-:W-:Y:S01]  /*1090*/  IDP.4A.S8.S8 R42, R42, R23, R40 ;  /* 0x000000172a2a7226 */ /* 0x008fe20000000628 */
[----:B------:R-:W-:Y:S01]  /*10a0*/  LEA.HI R23, R4, R35, RZ, 0x1d ;  /* 0x0000002304177211 */ /* 0x000fe200078fe8ff */
[----:B------:R-:W3:Y:S03]  /*10b0*/  LDS R40, [R20+0x3c] ;  /* 0x00003c0014287984 */ /* 0x000ee60000000800 */
[----:B------:R-:W-:-:S05]  /*10c0*/  LEA R23, R23, UR6, 0x2 ;  /* 0x0000000617177c11 */ /* 0x000fca000f8e10ff */
[----:B------:R-:W4:Y:S01]  /*10d0*/  LDS.U8 R35, [R23] ;  /* 0x0000000017237984 */ /* 0x000f220000000000 */
[----:B------:R-:W-:-:S03]  /*10e0*/  SHF.R.U32.HI R7, RZ, 0x4, R7 ;  /* 0x00000004ff077819 */ /* 0x000fc60000011607 */
[----:B------:R-:W5:Y:S01]  /*10f0*/  LDS.U8 R43, [R23+0x1] ;  /* 0x00000100172b7984 */ /* 0x000f620000000000 */
[----:B------:R-:W-:-:S05]  /*1100*/  LOP3.LUT R7, R7, 0xf0f0f0f, RZ, 0xc0, !PT ;  /* 0x0f0f0f0f07077812 */ /* 0x000fca00078ec0ff */
[----:B0-----:R-:W-:Y:S01]  /*1110*/  IDP.4A.S8.S8 R27, R7, R27, R38 ;  /* 0x0000001b071b7226 */ /* 0x001fe20000000626 */
[----:B--2---:R-:W-:Y:S02]  /*1120*/  LOP3.LUT R7, R22, 0xf0f0f0f, RZ, 0xc0, !PT ;  /* 0x0f0f0f0f16077812 */ /* 0x004fe400078ec0ff */
[----:B------:R-:W-:-:S03]  /*1130*/  SHF.R.U32.HI R22, RZ, 0x4, R22 ;  /* 0x00000004ff167819 */ /* 0x000fc60000011616 */
[----:B-1----:R-:W-:Y:S01]  /*1140*/  IDP.4A.S8.S8 R42, R7, R41, R42 ;  /* 0x00000029072a7226 */ /* 0x002fe2000000062a */
[----:B------:R-:W-:Y:S02]  /*1150*/  LOP3.LUT R7, R22, 0xf0f0f0f, RZ, 0xc0, !PT ;  /* 0x0f0f0f0f16077812 */ /* 0x000fe400078ec0ff */
[----:B------:R-:W-:-:S03]  /*1160*/  LEA R22, R5, UR5, 0x4 ;  /* 0x0000000505167c11 */ /* 0x000fc6000f8e20ff */
[----:B---3--:R-:W-:Y:S02]  /*1170*/  IDP.4A.S8.S8 R40, R7, R40, R27 ;  /* 0x0000002807287226 */ /* 0x008fe4000000061b */
[----:B------:R-:W0:Y:S04]  /*1180*/  LDS.U8 R7, [R23+0x8] ;  /* 0x0000080017077984 */ /* 0x000e280000000000 */
[----:B------:R-:W1:Y:S01]  /*1190*/  LDS R38, [R22] ;  /* 0x0000000016267984 */ /* 0x000e620000000800 */
[----:B----4-:R-:W-:-:S03]  /*11a0*/  IMAD R41, R42, R35, RZ ;  /* 0x000000232a297224 */ /* 0x010fc600078e02ff */
[----:B------:R-:W2:Y:S04]  /*11b0*/  LDS.U8 R27, [R23+0x9] ;  /* 0x00000900171b7984 */ /* 0x000ea80000000000 */
[----:B------:R-:W3:Y:S01]  /*11c0*/  LDS R35, [R22+0x4] ;  /* 0x0000040016237984 */ /* 0x000ee20000000800 */
[----:B-----5:R-:W-:Y:S01]  /*11d0*/  IMAD R40, R40, R43, RZ ;  /* 0x0000002b28287224 */ /* 0x020fe200078e02ff */
[----:B0-----:R-:W-:Y:S01]  /*11e0*/  I2FP.F32.U32 R42, R7 ;  /* 0x00000007002a7245 */ /* 0x001fe20000201000 */
[----:B-1----:R-:W-:Y:S01]  /*11f0*/  HADD2.F32 R7, -RZ, R38.H1_H1 ;  /* 0x30000026ff077230 */ /* 0x002fe20000004100 */
[----:B--2---:R-:W-:-:S04]  /*1200*/  I2FP.F32.U32 R27, R27 ;  /* 0x0000001b001b7245 */ /* 0x004fc80000201000 */
[----:B------:R-:W-:Y:S01]  /*1210*/  FFMA.FTZ R7, R7, R42, RZ ;  /* 0x0000002a07077223 */ /* 0x000fe200000100ff */
[----:B---3--:R-:W-:-:S05]  /*1220*/  HADD2.F32 R42, -RZ, R35.H1_H1 ;  /* 0x30000023ff2a7230 */ /* 0x008fca0000004100 */
[----:B------:R-:W-:Y:S01]  /*1230*/  FFMA.FTZ R27, R42, R27, R7 ;  /* 0x0000001b2a1b7223 */ /* 0x000fe20000010007 */
[----:B------:R-:W-:Y:S01]  /*1240*/  HADD2.F32 R7, -RZ, R38.H0_H0 ;  /* 0x20000026ff077230 */ /* 0x000fe20000004100 */
[----:B------:R-:W-:Y:S01]  /*1250*/  I2FP.F32.S32 R38, R41 ;  /* 0x0000002900267245 */ /* 0x000fe20000201400 */
[----:B------:R-:W-:Y:S01]  /*1260*/  HADD2.F32 R42, -RZ, R35.H0_H0 ;  /* 0x20000023ff2a7230 */ /* 0x000fe20000004100 */
[----:B------:R-:W-:Y:S01]  /*1270*/  I2FP.F32.S32 R35, R40 ;  /* 0x0000002800237245 */ /* 0x000fe20000201400 */
[----:B------:R-:W-:Y:S02]  /*1280*/  LDS R41, [R20+0x40] ;  /* 0x0000400014297984 */ /* 0x000fe40000000800 */
[----:B------:R-:W-:Y:S02]  /*1290*/  FFMA.FTZ R7, R7, R38, RZ ;  /* 0x0000002607077223 */ /* 0x000fe400000100ff */
[----:B------:R-:W0:Y:S02]  /*12a0*/  LDS R38, [R24+0x20] ;  /* 0x0000200018267984 */ /* 0x000e240000000800 */
[----:B------:R-:W-:-:S02]  /*12b0*/  FFMA.FTZ R35, R42, R35, R7 ;  /* 0x000000232a237223 */ /* 0x000fc40000010007 */
[----:B------:R-:W1:Y:S04]  /*12c0*/  LDS R7, [R24+0x24] ;  /* 0x0000240018077984 */ /* 0x000e680000000800 */
[----:B------:R-:W2:Y:S01]  /*12d0*/  LDS R40, [R20+0x44] ;  /* 0x0000440014287984 */ /* 0x000ea20000000800 */
[----:B------:R-:W-:Y:S02]  /*12e0*/  VIADD R43, R4, 0x20 ;  /* 0x00000020042b7836 */ /* 0x000fe40000000000 */
[----:B------:R-:W-:Y:S01]  /*12f0*/  IMAD.WIDE.U32 R28, R45, 0x24, R28 ;  /* 0x000000242d1c7825 */ /* 0x000fe200078e001c */
[----:B------:R-:W-:Y:S02]  /*1300*/  LDS R42, [R24+0x28] ;  /* 0x00002800182a7984 */ /* 0x000fe40000000800 */
[----:B------:R-:W-:-:S02]  /*1310*/  LEA.HI R43, R43, R32, RZ, 0x1d ;  /* 0x000000202b2b7211 */ /* 0x000fc400078fe8ff */
[----:B------:R-:W-:Y:S03]  /*1320*/  LDS R45, [R20+0x7c] ;  /* 0x00007c00142d7984 */ /* 0x000fe60000000800 */
[----:B------:R-:W-:Y:S01]  /*1330*/  IMAD.WIDE R36, R43, 0x24, R36 ;  /* 0x000000242b247825 */ /* 0x000fe200078e0224 */
[----:B------:R3:W4:Y:S04]  /*1340*/  LDG.E.CONSTANT R29, desc[UR12][R28.64] ;  /* 0x0000000c1c1d7981 */ /* 0x000728000c1e9900 */
[----:B------:R-:W-:Y:S04]  /*1350*/  LDS R43, [R20+0x48] ;  /* 0x00004800142b7984 */ /* 0x000fe80000000800 */
[----:B---3--:R-:W-:Y:S01]  /*1360*/  LDS R28, [R24+0x30] ;  /* 0x00003000181c7984 */ /* 0x008fe20000000800 */
[----:B0-----:R-:W-:-:S05]  /*1370*/  LOP3.LUT R32, R38, 0xf0f0f0f, RZ, 0xc0, !PT ;  /* 0x0f0f0f0f26207812 */ /* 0x001fca00078ec0ff */
[----:B------:R-:W-:Y:S01]  /*1380*/  IDP.4A.S8.S8 R41, R32, R41, RZ ;  /* 0x0000002920297226 */ /* 0x000fe200000006ff */
[----:B-1----:R-:W-:-:S05]  /*1390*/  LOP3.LUT R32, R7, 0xf0f0f0f, RZ, 0xc0, !PT ;  /* 0x0f0f0f0f07207812 */ /* 0x002fca00078ec0ff */
[----:B--2---:R-:W-:Y:S02]  /*13a0*/  IDP.4A.S8.S8 R40, R32, R40, R41 ;  /* 0x0000002820287226 */ /* 0x004fe40000000629 */
[----:B------:R0:W2:Y:S04]  /*13b0*/  LDG.E.CONSTANT R32, desc[UR12][R36.64+0x4] ;  /* 0x0000040c24207981 */ /* 0x0000a8000c1e9900 */
[----:B------:R-:W1:Y:S01]  /*13c0*/  LDS R41, [R20+0x60] ;  /* 0x0000600014297984 */ /* 0x000e620000000800 */
[----:B------:R-:W-:Y:S02]  /*13d0*/  SHF.R.U32.HI R38, RZ, 0x4, R38 ;  /* 0x00000004ff267819 */ /* 0x000fe40000011626 */
[----:B------:R-:W-:Y:S02]  /*13e0*/  SHF.R.U32.HI R7, RZ, 0x4, R7 ;  /* 0x00000004ff077819 */ /* 0x000fe40000011607 */
[----:B------:R-:W-:Y:S01]  /*13f0*/  LOP3.LUT R38, R38, 0xf0f0f0f, RZ, 0xc0, !PT ;  /* 0x0f0f0f0f26267812 */ /* 0x000fe200078ec0ff */
[----:B0-----:R-:W0:Y:S01]  /*1400*/  LDS R37, [R20+0x68] ;  /* 0x0000680014257984 */ /* 0x001e220000000800 */
[----:B------:R-:W-:-:S03]  /*1410*/  LOP3.LUT R7, R7, 0xf0f0f0f, RZ, 0xc0, !PT ;  /* 0x0f0f0f0f07077812 */ /* 0x000fc600078ec0ff */
[----:B------:R-:W-:Y:S01]  /*1420*/  LDS R36, [R20+0x4c] ;  /* 0x00004c0014247984 */ /* 0x000fe20000000800 */
[----:B-1----:R-:W-:-:S04]  /*1430*/  IDP.4A.S8.S8 R41, R38, R41, RZ ;  /* 0x0000002926297226 */ /* 0x002fc800000006ff */
[----:B------:R-:W-:Y:S02]  /*1440*/  IDP.4A.S8.S8 R41, R7, R44, R41 ;  /* 0x0000002c07297226 */ /* 0x000fe40000000629 */
[----:B------:R-:W1:Y:S01]  /*1450*/  LDS R7, [R24+0x2c] ;  /* 0x00002c0018077984 */ /* 0x000e620000000800 */
[----:B------:R-:W-:Y:S02]  /*1460*/  LOP3.LUT R34, R42, 0xf0f0f0f, RZ, 0xc0, !PT ;  /* 0x0f0f0f0f2a227812 */ /* 0x000fe400078ec0ff */
[----:B------:R-:W-:-:S03]  /*1470*/  SHF.R.U32.HI R42, RZ, 0x4, R42 ;  /* 0x00000004ff2a7819 */ /* 0x000fc6000001162a */
[----:B------:R-:W-:Y:S02]  /*1480*/  IDP.4A.S8.S8 R34, R34, R43, R40 ;  /* 0x0000002b22227226 */ /* 0x000fe40000000628 */
[----:B------:R-:W3:Y:S01]  /*1490*/  LDS R40, [R20+0x6c] ;  /* 0x00006c0014287984 */ /* 0x000ee20000000800 */
[----:B------:R-:W-:Y:S01]  /*14a0*/  LOP3.LUT R42, R42, 0xf0f0f0f, RZ, 0xc0, !PT ;  /* 0x0f0f0f0f2a2a7812 */ /* 0x000fe200078ec0ff */
[----:B------:R-:W-:Y:S02]  /*14b0*/  UIADD3 UR6, UPT, UPT, UR9, 0x1080, URZ ;  /* 0x0000108009067890 */ /* 0x000fe4000fffe0ff */
[----:B------:R-:W-:Y:S02]  /*14c0*/  LDS.U8 R43, [R23+0xb] ;  /* 0x00000b00172b7984 */ /* 0x000fe40000000000 */
[----:B0-----:R-:W-:Y:S01]  /*14d0*/  IDP.4A.S8.S8 R41, R42, R37, R41 ;  /* 0x000000252a297226 */ /* 0x001fe20000000629 */
[----:B-1----:R-:W-:-:S05]  /*14e0*/  LOP3.LUT R37, R7, 0xf0f0f0f, RZ, 0xc0, !PT ;  /* 0x0f0f0f0f07257812 */ /* 0x002fca00078ec0ff */
[----:B------:R-:W-:Y:S02]  /*14f0*/  IDP.4A.S8.S8 R34, R37, R36, R34 ;  /* 0x0000002425227226 */ /* 0x000fe40000000622 */
[----:B------:R-:W0:Y:S01]  /*1500*/  LDS R36, [R20+0x50] ;  /* 0x0000500014247984 */ /* 0x000e220000000800 */
[----:B------:R-:W-:-:S04]  /*1510*/  SHF.R.U32.HI R7, RZ, 0x4, R7 ;  /* 0x00000004ff077819 */ /* 0x000fc80000011607 */
[----:B------:R-:W-:Y:S02]  /*1520*/  LOP3.LUT R38, R7, 0xf0f0f0f, RZ, 0xc0, !PT ;  /* 0x0f0f0f0f07267812 */ /* 0x000fe400078ec0ff */
[----:B------:R-:W-:Y:S01]  /*1530*/  LOP3.LUT R37, R28, 0xf0f0f0f, RZ, 0xc0, !PT ;  /* 0x0f0f0f0f1c257812 */ /* 0x000fe200078ec0ff */
[----:B------:R-:W-:Y:S02]  /*1540*/  LDS R7, [R24+0x34] ;  /* 0x0000340018077984 */ /* 0x000fe40000000800 */
[----:B---3--:R-:W-:Y:S02]  /*1550*/  IDP.4A.S8.S8 R38, R38, R40, R41 ;  /* 0x0000002826267226 */ /* 0x008fe40000000629 */
[----:B------:R-:W1:Y:S01]  /*1560*/  LDS R40, [R20+0x70] ;  /* 0x0000700014287984 */ /* 0x000e620000000800 */
[----:B------:R-:W-:-:S03]  /*1570*/  SHF.R.U32.HI R28, RZ, 0x4, R28 ;  /* 0x00000004ff1c7819 */ /* 0x000fc6000001161c */
[----:B------:R-:W-:Y:S01]  /*1580*/  LDS R41, [R20+0x78] ;  /* 0x0000780014297984 */ /* 0x000fe20000000800 */
[----:B0-----:R-:W-:-:S03]  /*1590*/  IDP.4A.S8.S8 R34, R37, R36, R34 ;  /* 0x0000002425227226 */ /* 0x001fc60000000622 */
[----:B------:R-:W0:Y:S01]  /*15a0*/  LDS R36, [R20+0x54] ;  /* 0x0000540014247984 */ /* 0x000e220000000800 */
[----:B------:R-:W-:-:S03]  /*15b0*/  LOP3.LUT R37, R28, 0xf0f0f0f, RZ, 0xc0, !PT ;  /* 0x0f0f0f0f1c257812 */ /* 0x000fc600078ec0ff */
[----:B------:R-:W-:Y:S02]  /*15c0*/  LDS R28, [R24+0x38] ;  /* 0x00003800181c7984 */ /* 0x000fe40000000800 */
[----:B-1----:R-:W-:Y:S02]  /*15d0*/  IDP.4A.S8.S8 R38, R37, R40, R38 ;  /* 0x0000002825267226 */ /* 0x002fe40000000626 */
[----:B------:R-:W1:Y:S01]  /*15e0*/  LDS R40, [R20+0x74] ;  /* 0x0000740014287984 */ /* 0x000e620000000800 */
[----:B------:R-:W-:Y:S02]  /*15f0*/  LOP3.LUT R37, R7, 0xf0f0f0f, RZ, 0xc0, !PT ;  /* 0x0f0f0f0f07257812 */ /* 0x000fe400078ec0ff */
[----:B------:R-:W-:-:S03]  /*1600*/  SHF.R.U32.HI R7, RZ, 0x4, R7 ;  /* 0x00000004ff077819 */ /* 0x000fc60000011607 */
[----:B0-----:R-:W-:Y:S02]  /*1610*/  IDP.4A.S8.S8 R34, R37, R36, R34 ;  /* 0x0000002425227226 */ /* 0x001fe40000000622 */
[----:B------:R-:W0:Y:S01]  /*1620*/  LDS R36, [R20+0x58] ;  /* 0x0000580014247984 */ /* 0x000e220000000800 */
[----:B------:R-:W-:-:S05]  /*1630*/  LOP3.LUT R7, R7, 0xf0f0f0f, RZ, 0xc0, !PT ;  /* 0x0f0f0f0f07077812 */ /* 0x000fca00078ec0ff */
[----:B-1----:R-:W-:Y:S02]  /*1640*/  IDP.4A.S8.S8 R40, R7, R40, R38 ;  /* 0x0000002807287226 */ /* 0x002fe40000000626 */
[----:B------:R-:W1:Y:S01]  /*1650*/  LDS R7, [R24+0x3c] ;  /* 0x00003c0018077984 */ /* 0x000e620000000800 */
[----:B------:R-:W-:-:S03]  /*1660*/  LOP3.LUT R37, R28, 0xf0f0f0f, RZ, 0xc0, !PT ;  /* 0x0f0f0f0f1c257812 */ /* 0x000fc600078ec0ff */
[----:B------:R-:W3:Y:S01]  /*1670*/  LDS R38, [R20+0x5c] ;  /* 0x00005c0014267984 */ /* 0x000ee20000000800 */
[----:B------:R-:W-:Y:S01]  /*1680*/  SHF.R.U32.HI R28, RZ, 0x4, R28 ;  /* 0x00000004ff1c7819 */ /* 0x000fe2000001161c */
[----:B0-----:R-:W-:-:S03]  /*1690*/  IDP.4A.S8.S8 R36, R37, R36, R34 ;  /* 0x0000002425247226 */ /* 0x001fc60000000622 */
[----:B------:R-:W-:Y:S01]  /*16a0*/  LOP3.LUT R37, R28, 0xf0f0f0f, RZ, 0xc0, !PT ;  /* 0x0f0f0f0f1c257812 */ /* 0x000fe200078ec0ff */
[----:B------:R-:W0:Y:S04]  /*16b0*/  LDS.U8 R34, [R23+0x2] ;  /* 0x0000020017227984 */ /* 0x000e280000000000 */
[----:B------:R-:W5:Y:S01]  /*16c0*/  LDS.U8 R28, [R23+0x3] ;  /* 0x00000300171c7984 */ /* 0x000f620000000000 */
[----:B------:R-:W-:Y:S01]  /*16d0*/  IDP.4A.S8.S8 R40, R37, R41, R40 ;  /* 0x0000002925287226 */ /* 0x000fe20000000628 */
[----:B------:R-:W-:Y:S02]  /*16e0*/  ULEA UR6, UR11, UR6, 0x18 ;  /* 0x000000060b067291 */ /* 0x000fe4000f8ec0ff */
[----:B------:R-:W4:Y:S01]  /*16f0*/  LDS R41, [R22+0x8] ;  /* 0x0000080016297984 */ /* 0x000f220000000800 */
[----:B-1----:R-:W-:-:S02]  /*1700*/  LOP3.LUT R37, R7, 0xf0f0f0f, RZ, 0xc0, !PT ;  /* 0x0f0f0f0f07257812 */ /* 0x002fc400078ec0ff */
[----:B------:R-:W-:-:S03]  /*1710*/  SHF.R.U32.HI R7, RZ, 0x4, R7 ;  /* 0x00000004ff077819 */ /* 0x000fc60000011607 */
[----:B---3--:R-:W-:Y:S01]  /*1720*/  IDP.4A.S8.S8 R37, R37, R38, R36 ;  /* 0x0000002625257226 */ /* 0x008fe20000000624 */
[----:B------:R-:W-:Y:S01]  /*1730*/  LOP3.LUT R7, R7, 0xf0f0f0f, RZ, 0xc0, !PT ;  /* 0x0f0f0f0f07077812 */ /* 0x000fe200078ec0ff */
[----:B------:R-:W-:-:S04]  /*1740*/  IMAD.IADD R36, R39, 0x1, R4 ;  /* 0x0000000127247824 */ /* 0x000fc800078e0204 */
[----:B------:R-:W-:Y:S01]  /*1750*/  IDP.4A.S8.S8 R45, R7, R45, R40 ;  /* 0x0000002d072d7226 */ /* 0x000fe20000000628 */
[----:B------:R-:W-:Y:S01]  /*1760*/  LEA R36, R36, UR6, 0x2 ;  /* 0x0000000624247c11 */ /* 0x000fe2000f8e10ff */
[----:B------:R-:W-:Y:S01]  /*1770*/  LDS R40, [R22+0xc] ;  /* 0x00000c0016287984 */ /* 0x000fe20000000800 */
[----:B0-----:R-:W-:-:S03]  /*1780*/  IMAD R34, R37, R34, RZ ;  /* 0x0000002225227224 */ /* 0x001fc600078e02ff */
[----:B------:R-:W0:Y:S01]  /*1790*/  LDS.U8 R37, [R23+0xa] ;  /* 0x00000a0017257984 */ /* 0x000e220000000000 */
[----:B-----5:R-:W-:-:S03]  /*17a0*/  IMAD R45, R45, R28, RZ ;  /* 0x0000001c2d2d7224 */ /* 0x020fc600078e02ff */
[----:B------:R-:W1:Y:S01]  /*17b0*/  LDS R28, [R36] ;  /* 0x00000000241c7984 */ /* 0x000e620000000800 */
[----:B------:R-:W-:Y:S01]  /*17c0*/  BAR.SYNC.DEFER_BLOCKING 0x0 ;  /* 0x0000000000007b1d */ /* 0x000fe20000010000 */
[----:B----4-:R-:W-:Y:S01]  /*17d0*/  HADD2.F32 R7, -RZ, R41.H0_H0 ;  /* 0x20000029ff077230 */ /* 0x010fe20000004100 */
[----:B------:R-:W-:-:S04]  /*17e0*/  I2FP.F32.S32 R34, R34 ;  /* 0x0000002200227245 */ /* 0x000fc80000201400 */
[----:B--2---:R2:W-:Y:S04]  /*17f0*/  STS [R25+UR7], R32 ;  /* 0x0000002019007988 */ /* 0x0045e80008000807 */
[----:B------:R1:W-:Y:S01]  /*1800*/  STS [R26+UR5], R29 ;  /* 0x0000001d1a007988 */ /* 0x0003e20008000805 */
[----:B------:R-:W-:Y:S01]  /*1810*/  BAR.SYNC.DEFER_BLOCKING 0x0 ;  /* 0x0000000000007b1d */ /* 0x000fe20000010000 */
[----:B------:R-:W-:Y:S01]  /*1820*/  FFMA.FTZ R42, R7, R34, RZ ;  /* 0x00000022072a7223 */ /* 0x000fe200000100ff */
[----:B------:R-:W-:Y:S01]  /*1830*/  HADD2.F32 R7, -RZ, R41.H1_H1 ;  /* 0x30000029ff077230 */ /* 0x000fe20000004100 */
[----:B0-----:R-:W-:Y:S01]  /*1840*/  I2FP.F32.U32 R44, R37 ;  /* 0x00000025002c7245 */ /* 0x001fe20000201000 */
[----:B--2---:R-:W-:Y:S01]  /*1850*/  HADD2.F32 R25, -RZ, R40.H1_H1 ;  /* 0x30000028ff197230 */ /* 0x004fe20000004100 */
[----:B------:R-:W-:-:S03]  /*1860*/  I2FP.F32.U32 R43, R43 ;  /* 0x0000002b002b7245 */ /* 0x000fc60000201000 */
[----:B------:R-:W-:Y:S01]  /*1870*/  FFMA.FTZ R44, R7, R44, RZ ;  /* 0x0000002c072c7223 */ /* 0x000fe200000100ff */
[----:B-1----:R-:W-:Y:S01]  /*1880*/  HADD2.F32 R26, -RZ, R28.H1_H1 ;  /* 0x3000001cff1a7230 */ /* 0x002fe20000004100 */
[----:B------:R-:W0:Y:S04]  /*1890*/  LDS R38, [R24+0x40] ;  /* 0x0000400018267984 */ /* 0x000e280000000800 */
[----:B------:R-:W1:Y:S04]  /*18a0*/  LDS R39, [R20] ;  /* 0x0000000014277984 */ /* 0x000e680000000800 */
[----:B------:R-:W2:Y:S04]  /*18b0*/  LDS R34, [R24+0x44] ;  /* 0x0000440018227984 */ /* 0x000ea80000000800 */
[----:B------:R-:W3:Y:S04]  /*18c0*/  LDS R41, [R20+0x4] ;  /* 0x0000040014297984 */ /* 0x000ee80000000800 */
[----:B------:R-:W4:Y:S01]  /*18d0*/  LDS R32, [R20+0x20] ;  /* 0x0000200014207984 */ /* 0x000f220000000800 */
[----:B------:R-:W-:-:S03]  /*18e0*/  FFMA.FTZ R43, R25, R43, R44 ;  /* 0x0000002b192b7223 */ /* 0x000fc6000001002c */
[----:B------:R-:W5:Y:S01]  /*18f0*/  LDS R29, [R20+0x24] ;  /* 0x00002400141d7984 */ /* 0x000f620000000800 */
[----:B------:R-:W-:-:S03]  /*1900*/  HADD2.F32 R7, -RZ, R40.H0_H0 ;  /* 0x20000028ff077230 */ /* 0x000fc60000004100 */
[----:B------:R-:W5:Y:S01]  /*1910*/  LDS R25, [R24+0x48] ;  /* 0x0000480018197984 */ /* 0x000f620000000800 */
[----:B------:R-:W-:-:S03]  /*1920*/  FMUL.FTZ R40, R27, R26 ;  /* 0x0000001a1b287220 */ /* 0x000fc60000410000 */
[----:B------:R-:W5:Y:S01]  /*1930*/  LDS R27, [R20+0x8] ;  /* 0x00000800141b7984 */ /* 0x000f620000000800 */
[----:B------:R-:W-:Y:S01]  /*1940*/  I2FP.F32.S32 R45, R45 ;  /* 0x0000002d002d7245 */ /* 0x000fe20000201400 */
[----:B------:R-:W-:Y:S02]  /*1950*/  HADD2.F32 R28, -RZ, R28.H0_H0 ;  /* 0x2000001cff1c7230 */ /* 0x000fe40000004100 */
[----:B------:R-:W-:Y:S01]  /*1960*/  FMUL.FTZ R43, R26, R43 ;  /* 0x0000002b1a2b7220 */ /* 0x000fe20000410000 */
[----:B------:R-:W-:Y:S01]  /*1970*/  LDS R36, [R36] ;  /* 0x0000000024247984 */ /* 0x000fe20000000800 */
[----:B------:R-:W-:Y:S01]  /*1980*/  FFMA.FTZ R7, R7, R45, R42 ;  /* 0x0000002d07077223 */ /* 0x000fe2000001002a */
[----:B------:R-:W-:-:S03]  /*1990*/  FFMA.FTZ R37, R35, R28, -R40 ;  /* 0x0000001c23257223 */ /* 0x000fc60000010828 */
[----:B------:R-:W-:Y:S01]  /*19a0*/  FFMA.FTZ R7, R28, R7, -R43 ;  /* 0x000000071c077223 */ /* 0x000fe2000001082b */
[----:B0-----:R-:W-:Y:S01]  /*19b0*/  LOP3.LUT R26, R38, 0xf0f0f0f, RZ, 0xc0, !PT ;  /* 0x0f0f0f0f261a7812 */ /* 0x001fe200078ec0ff */
[----:B------:R-:W0:Y:S01]  /*19c0*/  LDS R28, [R20+0x28] ;  /* 0x00002800141c7984 */ /* 0x000e220000000800 */
[----:B------:R-:W-:-:S03]  /*19d0*/  SHF.R.U32.HI R38, RZ, 0x4, R38 ;  /* 0x00000004ff267819 */ /* 0x000fc60000011626 */
[----:B-1----:R-:W-:Y:S01]  /*19e0*/  IDP.4A.S8.S8 R40, R26, R39, RZ ;  /* 0x000000271a287226 */ /* 0x002fe200000006ff */
[----:B------:R-:W-:Y:S01]  /*19f0*/  LOP3.LUT R39, R38, 0xf0f0f0f, RZ, 0xc0, !PT ;  /* 0x0f0f0f0f26277812 */ /* 0x000fe200078ec0ff */
[----:B------:R-:W1:Y:S01]  /*1a00*/  LDS R26, [R24+0x4c] ;  /* 0x00004c00181a7984 */ /* 0x000e620000000800 */
[----:B--2---:R-:W-:Y:S02]  /*1a10*/  LOP3.LUT R35, R34, 0xf0f0f0f, RZ, 0xc0, !PT ;  /* 0x0f0f0f0f22237812 */ /* 0x004fe400078ec0ff */
[----:B------:R-:W-:-:S03]  /*1a20*/  SHF.R.U32.HI R34, RZ, 0x4, R34 ;  /* 0x00000004ff227819 */ /* 0x000fc60000011622 */
[----:B---3--:R-:W-:Y:S01]  /*1a30*/  IDP.4A.S8.S8 R40, R35, R41, R40 ;  /* 0x0000002923287226 */ /* 0x008fe20000000628 */
[----:B------:R-:W-:Y:S01]  /*1a40*/  LOP3.LUT R38, R34, 0xf0f0f0f, RZ, 0xc0, !PT ;  /* 0x0f0f0f0f22267812 */ /* 0x000fe200078ec0ff */
[----:B------:R-:W2:Y:S01]  /*1a50*/  LDS R35, [R20+0xc] ;  /* 0x00000c0014237984 */ /* 0x000ea20000000800 */
[----:B----4-:R-:W-:-:S03]  /*1a60*/  IDP.4A.S8.S8 R34, R39, R32, RZ ;  /* 0x0000002027227226 */ /* 0x010fc600000006ff */
[----:B------:R-:W3:Y:S01]  /*1a70*/  LDS R32, [R20+0x2c] ;  /* 0x00002c0014207984 */ /* 0x000ee20000000800 */
[----:B-----5:R-:W-:-:S03]  /*1a80*/  IDP.4A.S8.S8 R39, R38, R29, R34 ;  /* 0x0000001d26277226 */ /* 0x020fc60000000622 */
[----:B------:R-:W4:Y:S01]  /*1a90*/  LDS R29, [R24+0x50] ;  /* 0x00005000181d7984 */ /* 0x000f220000000800 */
[----:B------:R-:W-:-:S03]  /*1aa0*/  LOP3.LUT R34, R25, 0xf0f0f0f, RZ, 0xc0, !PT ;  /* 0x0f0f0f0f19227812 */ /* 0x000fc600078ec0ff */
[----:B------:R-:W-:Y:S02]  /*1ab0*/  LDS R38, [R20+0x14] ;  /* 0x0000140014267984 */ /* 0x000fe40000000800 */
[----:B------:R-:W-:Y:S02]  /*1ac0*/  IDP.4A.S8.S8 R42, R34, R27, R40 ;  /* 0x0000001b222a7226 */ /* 0x000fe40000000628 */
[----:B------:R-:W5:Y:S01]  /*1ad0*/  LDS R40, [R20+0x10] ;  /* 0x0000100014287984 */ /* 0x000f620000000800 */
[----:B------:R-:W-:-:S03]  /*1ae0*/  SHF.R.U32.HI R25, RZ, 0x4, R25 ;  /* 0x00000004ff197819 */ /* 0x000fc60000011619 */
[----:B------:R-:W5:Y:S01]  /*1af0*/  LDS R34, [R24+0x54] ;  /* 0x0000540018227984 */ /* 0x000f620000000800 */
[----:B------:R-:W-:-:S03]  /*1b00*/  LOP3.LUT R25, R25, 0xf0f0f0f, RZ, 0xc0, !PT ;  /* 0x0f0f0f0f19197812 */ /* 0x000fc600078ec0ff */
[----:B------:R-:W-:Y:S02]  /*1b10*/  LDS R27, [R20+0x34] ;  /* 0x00003400141b7984 */ /* 0x000fe40000000800 */
[----:B0-----:R-:W-:Y:S02]  /*1b20*/  IDP.4A.S8.S8 R41, R25, R28, R39 ;  /* 0x0000001c19297226 */ /* 0x001fe40000000627 */
[----:B------:R-:W0:Y:S01]  /*1b30*/  LDS R39, [R20+0x30] ;  /* 0x0000300014277984 */ /* 0x000e220000000800 */
[----:B-1----:R-:W-:-:S03]  /*1b40*/  LOP3.LUT R25, R26, 0xf0f0f0f, RZ, 0xc0, !PT ;  /* 0x0f0f0f0f1a197812 */ /* 0x002fc600078ec0ff */
[----:B------:R-:W-:Y:S01]  /*1b50*/  LDS R28, [R20+0x18] ;  /* 0x00001800141c7984 */ /* 0x000fe20000000800 */
[----:B------:R-:W-:-:S04]  /*1b60*/  SHF.R.U32.HI R26, RZ, 0x4, R26 ;  /* 0x00000004ff1a7819 */ /* 0x000fc8000001161a */
[----:B------:R-:W-:Y:S01]  /*1b70*/  LOP3.LUT R26, R26, 0xf0f0f0f, RZ, 0xc0, !PT ;  /* 0x0f0f0f0f1a1a7812 */ /* 0x000fe200078ec0ff */
[----:B--2---:R-:W-:Y:S02]  /*1b80*/  IDP.4A.S8.S8 R35, R25, R35, R42 ;  /* 0x0000002319237226 */ /* 0x004fe4000000062a */
[----:B------:R-:W1:Y:S02]  /*1b90*/  LDS R25, [R24+0x58] ;  /* 0x0000580018197984 */ /* 0x000e640000000800 */
[----:B---3--:R-:W-:Y:S01]  /*1ba0*/  IDP.4A.S8.S8 R26, R26, R32, R41 ;  /* 0x000000201a1a7226 */ /* 0x008fe20000000629 */
[----:B----4-:R-:W-:Y:S02]  /*1bb0*/  LOP3.LUT R32, R29, 0xf0f0f0f, RZ, 0xc0, !PT ;  /* 0x0f0f0f0f1d207812 */ /* 0x010fe400078ec0ff */
[----:B------:R-:W-:-:S03]  /*1bc0*/  SHF.R.U32.HI R29, RZ, 0x4, R29 ;  /* 0x00000004ff1d7819 */ /* 0x000fc6000001161d */
[----:B-----5:R-:W-:Y:S02]  /*1bd0*/  IDP.4A.S8.S8 R35, R32, R40, R35 ;  /* 0x0000002820237226 */ /* 0x020fe40000000623 */
[----:B------:R-:W2:Y:S01]  /*1be0*/  LDS R32, [R20+0x38] ;  /* 0x0000380014207984 */ /* 0x000ea20000000800 */
[----:B------:R-:W-:-:S03]  /*1bf0*/  LOP3.LUT R40, R29, 0xf0f0f0f, RZ, 0xc0, !PT ;  /* 0x0f0f0f0f1d287812 */ /* 0x000fc600078ec0ff */
[----:B------:R-:W3:Y:S01]  /*1c00*/  LDS R29, [R24+0x5c] ;  /* 0x00005c00181d7984 */ /* 0x000ee20000000800 */
[----:B------:R-:W-:Y:S02]  /*1c10*/  LOP3.LUT R41, R34, 0xf0f0f0f, RZ, 0xc0, !PT ;  /* 0x0f0f0f0f22297812 */ /* 0x000fe400078ec0ff */
[----:B------:R-:W-:Y:S01]  /*1c20*/  SHF.R.U32.HI R34, RZ, 0x4, R34 ;  /* 0x00000004ff227819 */ /* 0x000fe20000011622 */
[----:B0-----:R-:W-:-:S03]  /*1c30*/  IDP.4A.S8.S8 R40, R40, R39, R26 ;  /* 0x0000002728287226 */ /* 0x001fc6000000061a */
[----:B------:R-:W-:Y:S01]  /*1c40*/  LOP3.LUT R34, R34, 0xf0f0f0f, RZ, 0xc0, !PT ;  /* 0x0f0f0f0f22227812 */ /* 0x000fe200078ec0ff */
[----:B------:R-:W0:Y:S04]  /*1c50*/  LDS R39, [R20+0x3c] ;  /* 0x00003c0014277984 */ /* 0x000e280000000800 */
[----:B------:R-:W4:Y:S01]  /*1c60*/  LDS R26, [R24+0x60] ;  /* 0x00006000181a7984 */ /* 0x000f220000000800 */
[----:B------:R-:W-:-:S03]  /*1c70*/  IDP.4A.S8.S8 R43, R34, R27, R40 ;  /* 0x0000001b222b7226 */ /* 0x000fc60000000628 */
[----:B------:R-:W5:Y:S01]  /*1c80*/  LDS R27, [R24+0x64] ;  /* 0x00006400181b7984 */ /* 0x000f620000000800 */
[----:B------:R-:W-:-:S03]  /*1c90*/  IDP.4A.S8.S8 R41, R41, R38, R35 ;  /* 0x0000002629297226 */ /* 0x000fc60000000623 */
[----:B------:R-:W5:Y:S01]  /*1ca0*/  LDS R34, [R20+0x40] ;  /* 0x0000400014227984 */ /* 0x000f620000000800 */
[----:B-1----:R-:W-:Y:S02]  /*1cb0*/  LOP3.LUT R40, R25, 0xf0f0f0f, RZ, 0xc0, !PT ;  /* 0x0f0f0f0f19287812 */ /* 0x002fe400078ec0ff */
[----:B------:R-:W-:Y:S01]  /*1cc0*/  SHF.R.U32.HI R25, RZ, 0x4, R25 ;  /* 0x00000004ff197819 */ /* 0x000fe20000011619 */
[----:B------:R-:W1:Y:S04]  /*1cd0*/  LDS R35, [R20+0x1c] ;  /* 0x00001c0014237984 */ /* 0x000e680000000800 */
[----:B------:R-:W1:Y:S01]  /*1ce0*/  LDS R38, [R20+0x44] ;  /* 0x0000440014267984 */ /* 0x000e620000000800 */
[----:B------:R-:W-:Y:S01]  /*1cf0*/  LOP3.LUT R25, R25, 0xf0f0f0f, RZ, 0xc0, !PT ;  /* 0x0f0f0f0f19197812 */ /* 0x000fe200078ec0ff */
[----:B------:R-:W-:-:S02]  /*1d00*/  IDP.4A.S8.S8 R40, R40, R28, R41 ;  /* 0x0000001c28287226 */ /* 0x000fc40000000629 */
[----:B------:R-:W1:Y:S02]  /*1d10*/  LDS R28, [R20+0x60] ;  /* 0x00006000141c7984 */ /* 0x000e640000000800 */
[----:B--2---:R-:W-:Y:S02]  /*1d20*/  IDP.4A.S8.S8 R42, R25, R32, R43 ;  /* 0x00000020192a7226 */ /* 0x004fe4000000062b */
[----:B------:R-:W2:Y:S01]  /*1d30*/  LDS R32, [R20+0x64] ;  /* 0x0000640014207984 */ /* 0x000ea20000000800 */
[----:B---3--:R-:W-:-:S04]  /*1d40*/  SHF.R.U32.HI R25, RZ, 0x4, R29 ;  /* 0x00000004ff197819 */ /* 0x008fc8000001161d */
[----:B------:R-:W-:-:S05]  /*1d50*/  LOP3.LUT R25, R25, 0xf0f0f0f, RZ, 0xc0, !PT ;  /* 0x0f0f0f0f19197812 */ /* 0x000fca00078ec0ff */
[----:B0-----:R-:W-:Y:S02]  /*1d60*/  IDP.4A.S8.S8 R25, R25, R39, R42 ;  /* 0x0000002719197226 */ /* 0x001fe4000000062a */
[----:B------:R-:W0:Y:S01]  /*1d70*/  LDS R39, [R24+0x68] ;  /* 0x0000680018277984 */ /* 0x000e220000000800 */
[----:B----4-:R-:W-:Y:S02]  /*1d80*/  LOP3.LUT R41, R26, 0xf0f0f0f, RZ, 0xc0, !PT ;  /* 0x0f0f0f0f1a297812 */ /* 0x010fe400078ec0ff */
[----:B------:R-:W-:Y:S02]  /*1d90*/  LOP3.LUT R29, R29, 0xf0f0f0f, RZ, 0xc0, !PT ;  /* 0x0f0f0f0f1d1d7812 */ /* 0x000fe400078ec0ff */
[----:B-----5:R-:W-:Y:S02]  /*1da0*/  LOP3.LUT R42, R27, 0xf0f0f0f, RZ, 0xc0, !PT ;  /* 0x0f0f0f0f1b2a7812 */ /* 0x020fe400078ec0ff */
[----:B------:R-:W-:Y:S01]  /*1db0*/  SHF.R.U32.HI R26, RZ, 0x4, R26 ;  /* 0x00000004ff1a7819 */ /* 0x000fe2000001161a */
[----:B------:R-:W-:-:S02]  /*1dc0*/  IDP.4A.S8.S8 R41, R41, R34, RZ ;  /* 0x0000002229297226 */ /* 0x000fc400000006ff */
[----:B------:R-:W-:Y:S01]  /*1dd0*/  LDS R34, [R24+0x6c] ;  /* 0x00006c0018227984 */ /* 0x000fe20000000800 */
[----:B-1----:R-:W-:-:S03]  /*1de0*/  IDP.4A.S8.S8 R35, R29, R35, R40 ;  /* 0x000000231d237226 */ /* 0x002fc60000000628 */
[----:B------:R-:W1:Y:S01]  /*1df0*/  LDS R40, [R20+0x68] ;  /* 0x0000680014287984 */ /* 0x000e620000000800 */
[----:B------:R-:W-:Y:S01]  /*1e00*/  IDP.4A.S8.S8 R42, R42, R38, R41 ;  /* 0x000000262a2a7226 */ /* 0x000fe20000000629 */
[----:B------:R-:W-:Y:S02]  /*1e10*/  SHF.R.U32.HI R41, RZ, 0x4, R27 ;  /* 0x00000004ff297819 */ /* 0x000fe4000001161b */
[----:B------:R-:W3:Y:S01]  /*1e20*/  LDS R29, [R20+0x48] ;  /* 0x00004800141d7984 */ /* 0x000ee20000000800 */
[----:B------:R-:W-:Y:S02]  /*1e30*/  LOP3.LUT R27, R26, 0xf0f0f0f, RZ, 0xc0, !PT ;  /* 0x0f0f0f0f1a1b7812 */ /* 0x000fe400078ec0ff */
[----:B------:R-:W-:Y:S01]  /*1e40*/  LOP3.LUT R41, R41, 0xf0f0f0f, RZ, 0xc0, !PT ;  /* 0x0f0f0f0f29297812 */ /* 0x000fe200078ec0ff */
[----:B------:R-:W4:Y:S02]  /*1e50*/  LDS R38, [R20+0x4c] ;  /* 0x00004c0014267984 */ /* 0x000f240000000800 */
[----:B------:R-:W-:-:S02]  /*1e60*/  IDP.4A.S8.S8 R27, R27, R28, RZ ;  /* 0x0000001c1b1b7226 */ /* 0x000fc400000006ff */
[----:B------:R-:W-:Y:S02]  /*1e70*/  LDS R26, [R20+0x50] ;  /* 0x00005000141a7984 */ /* 0x000fe40000000800 */
[----:B--2---:R-:W-:Y:S02]  /*1e80*/  IDP.4A.S8.S8 R43, R41, R32, R27 ;  /* 0x00000020292b7226 */ /* 0x004fe4000000061b */
[----:B------:R-:W2:Y:S04]  /*1e90*/  LDS R32, [R20+0x6c] ;  /* 0x00006c0014207984 */ /* 0x000ea80000000800 */
[----:B------:R-:W5:Y:S04]  /*1ea0*/  LDS R27, [R24+0x70] ;  /* 0x00007000181b7984 */ /* 0x000f680000000800 */
[----:B------:R-:W5:Y:S01]  /*1eb0*/  LDS R28, [R20+0x70] ;  /* 0x00007000141c7984 */ /* 0x000f620000000800 */
[----:B0-----:R-:W-:-:S02]  /*1ec0*/  LOP3.LUT R41, R39, 0xf0f0f0f, RZ, 0xc0, !PT ;  /* 0x0f0f0f0f27297812 */ /* 0x001fc400078ec0ff */
[----:B------:R-:W-:-:S04]  /*1ed0*/  SHF.R.U32.HI R39, RZ, 0x4, R39 ;  /* 0x00000004ff277819 */ /* 0x000fc80000011627 */
[----:B------:R-:W-:-:S05]  /*1ee0*/  LOP3.LUT R39, R39, 0xf0f0f0f, RZ, 0xc0, !PT ;  /* 0x0f0f0f0f27277812 */ /* 0x000fca00078ec0ff */
[----:B-1----:R-:W-:Y:S01]  /*1ef0*/  IDP.4A.S8.S8 R43, R39, R40, R43 ;  /* 0x00000028272b7226 */ /* 0x002fe2000000062b */
[----:B------:R-:W-:Y:S01]  /*1f00*/  LOP3.LUT R39, R34, 0xf0f0f0f, RZ, 0xc0, !PT ;  /* 0x0f0f0f0f22277812 */ /* 0x000fe200078ec0ff */
[----:B------:R-:W-:Y:S01]  /*1f10*/  LDS R40, [R20+0x58] ;  /* 0x0000580014287984 */ /* 0x000fe20000000800 */
[----:B------:R-:W-:Y:S01]  /*1f20*/  SHF.R.U32.HI R34, RZ, 0x4, R34 ;  /* 0x00000004ff227819 */ /* 0x000fe20000011622 */
[----:B---3--:R-:W-:Y:S02]  /*1f30*/  IDP.4A.S8.S8 R41, R41, R29, R42 ;  /* 0x0000001d29297226 */ /* 0x008fe4000000062a */
[----:B------:R-:W0:Y:S01]  /*1f40*/  LDS R29, [R24+0x74] ;  /* 0x00007400181d7984 */ /* 0x000e220000000800 */
[----:B------:R-:W-:Y:S01]  /*1f50*/  LOP3.LUT R34, R34, 0xf0f0f0f, RZ, 0xc0, !PT ;  /* 0x0f0f0f0f22227812 */ /* 0x000fe200078ec0ff */
[----:B----4-:R-:W-:Y:S02]  /*1f60*/  IDP.4A.S8.S8 R41, R39, R38, R41 ;  /* 0x0000002627297226 */ /* 0x010fe40000000629 */
[----:B------:R-:W1:Y:S04]  /*1f70*/  LDS R38, [R20+0x54] ;  /* 0x0000540014267984 */ /* 0x000e680000000800 */
[----:B------:R-:W-:Y:S01]  /*1f80*/  LDS R39, [R20+0x74] ;  /* 0x0000740014277984 */ /* 0x000fe20000000800 */
[----:B--2---:R-:W-:-:S03]  /*1f90*/  IDP.4A.S8.S8 R43, R34, R32, R43 ;  /* 0x00000020222b7226 */ /* 0x004fc6000000062b */
[----:B------:R-:W2:Y:S01]  /*1fa0*/  LDS R34, [R24+0x78] ;  /* 0x0000780018227984 */ /* 0x000ea20000000800 */
[----:B-----5:R-:W-:-:S03]  /*1fb0*/  LOP3.LUT R45, R27, 0xf0f0f0f, RZ, 0xc0, !PT ;  /* 0x0f0f0f0f1b2d7812 */ /* 0x020fc600078ec0ff */
[----:B------:R-:W-:Y:S02]  /*1fc0*/  LDS R32, [R20+0x5c] ;  /* 0x00005c0014207984 */ /* 0x000fe40000000800 */
[----:B------:R-:W-:Y:S02]  /*1fd0*/  IDP.4A.S8.S8 R45, R45, R26, R41 ;  /* 0x0000001a2d2d7226 */ /* 0x000fe40000000629 */
[----:B------:R-:W-:Y:S01]  /*1fe0*/  FADD.FTZ R44, R37, R30 ;  /* 0x0000001e252c7221 */ /* 0x000fe20000010000 */
[----:B------:R-:W3:Y:S04]  /*1ff0*/  LDS R41, [R20+0x78] ;  /* 0x0000780014297984 */ /* 0x000ee80000000800 */
[----:B------:R4:W5:Y:S01]  /*2000*/  LDS R26, [R24+0x7c] ;  /* 0x00007c00181a7984 */ /* 0x0009620000000800 */
[----:B------:R-:W-:-:S03]  /*2010*/  SHF.R.U32.HI R27, RZ, 0x4, R27 ;  /* 0x00000004ff1b7819 */ /* 0x000fc6000001161b */
[----:B------:R-:W-:Y:S01]  /*2020*/  LDS R20, [R20+0x7c] ;  /* 0x00007c0014147984 */ /* 0x000fe20000000800 */
[----:B------:R-:W-:-:S03]  /*2030*/  LOP3.LUT R27, R27, 0xf0f0f0f, RZ, 0xc0, !PT ;  /* 0x0f0f0f0f1b1b7812 */ /* 0x000fc600078ec0ff */
[----:B------:R-:W-:Y:S02]  /*2040*/  LDS.U8 R30, [R23+0xd] ;  /* 0x00000d00171e7984 */ /* 0x000fe40000000000 */
[----:B------:R-:W-:Y:S02]  /*2050*/  IDP.4A.S8.S8 R28, R27, R28, R43 ;  /* 0x0000001c1b1c7226 */ /* 0x000fe4000000062b */
[----:B------:R-:W-:Y:S01]  /*2060*/  LDS R37, [R22+0x8] ;  /* 0x0000080016257984 */ /* 0x000fe20000000800 */
[----:B0-----:R-:W-:-:S03]  /*2070*/  LOP3.LUT R27, R29, 0xf0f0f0f, RZ, 0xc0, !PT ;  /* 0x0f0f0f0f1d1b7812 */ /* 0x001fc600078ec0ff */
[----:B------:R-:W-:Y:S01]  /*2080*/  LDS R42, [R22+0xc] ;  /* 0x00000c00162a7984 */ /* 0x000fe20000000800 */
[----:B------:R-:W-:Y:S01]  /*2090*/  SHF.R.U32.HI R29, RZ, 0x4, R29 ;  /* 0x00000004ff1d7819 */ /* 0x000fe2000001161d */
[----:B-1----:R-:W-:-:S03]  /*20a0*/  IDP.4A.S8.S8 R45, R27, R38, R45 ;  /* 0x000000261b2d7226 */ /* 0x002fc6000000062d */
[----:B------:R-:W-:Y:S01]  /*20b0*/  LOP3.LUT R29, R29, 0xf0f0f0f, RZ, 0xc0, !PT ;  /* 0x0f0f0f0f1d1d7812 */ /* 0x000fe200078ec0ff */
[----:B------:R-:W0:Y:S04]  /*20c0*/  LDS.U8 R38, [R23+0x4] ;  /* 0x0000040017267984 */ /* 0x000e280000000000 */
[----:B------:R-:W-:Y:S01]  /*20d0*/  LDS.U8 R43, [R23+0xf] ;  /* 0x00000f00172b7984 */ /* 0x000fe20000000000 */
[----:B--2---:R-:W-:Y:S01]  /*20e0*/  SHF.R.U32.HI R27, RZ, 0x4, R34 ;  /* 0x00000004ff1b7819 */ /* 0x004fe20000011622 */
[----:B----4-:R-:W-:Y:S02]  /*20f0*/  IDP.4A.S8.S8 R24, R29, R39, R28 ;  /* 0x000000271d187226 */ /* 0x010fe4000000061c */
[----:B------:R-:W1:Y:S01]  /*2100*/  LDS R29, [R22] ;  /* 0x00000000161d7984 */ /* 0x000e620000000800 */
[----:B------:R-:W-:-:S02]  /*2110*/  LOP3.LUT R27, R27, 0xf0f0f0f, RZ, 0xc0, !PT ;  /* 0x0f0f0f0f1b1b7812 */ /* 0x000fc400078ec0ff */
[----:B------:R-:W-:Y:S01]  /*2120*/  LOP3.LUT R34, R34, 0xf0f0f0f, RZ, 0xc0, !PT ;  /* 0x0f0f0f0f22227812 */ /* 0x000fe200078ec0ff */
[----:B------:R-:W2:Y:S02]  /*2130*/  LDS.U8 R28, [R23+0xc] ;  /* 0x00000c00171c7984 */ /* 0x000ea40000000000 */
[----:B---3--:R-:W-:Y:S02]  /*2140*/  IDP.4A.S8.S8 R27, R27, R41, R24 ;  /* 0x000000291b1b7226 */ /* 0x008fe40000000618 */
[----:B------:R-:W3:Y:S01]  /*2150*/  LDS.U8 R24, [R23+0x5] ;  /* 0x0000050017187984 */ /* 0x000ee20000000000 */
[----:B------:R-:W-:Y:S01]  /*2160*/  IDP.4A.S8.S8 R45, R34, R40, R45 ;  /* 0x00000028222d7226 */ /* 0x000fe2000000062d */
[----:B-----5:R-:W-:Y:S02]  /*2170*/  LOP3.LUT R39, R26, 0xf0f0f0f, RZ, 0xc0, !PT ;  /* 0x0f0f0f0f1a277812 */ /* 0x020fe400078ec0ff */
[----:B------:R4:W5:Y:S03]  /*2180*/  LDS R34, [R22+0x4] ;  /* 0x0000040016227984 */ /* 0x0009660000000800 */
[----:B------:R-:W-:Y:S01]  /*2190*/  IDP.4A.S8.S8 R32, R39, R32, R45 ;  /* 0x0000002027207226 */ /* 0x000fe2000000062d */
[----:B------:R-:W5:Y:S04]  /*21a0*/  LDS.U8 R41, [R23+0x6] ;  /* 0x0000060017297984 */ /* 0x000f680000000000 */
[----:B------:R-:W5:Y:S04]  /*21b0*/  LDS.U8 R39, [R23+0xe] ;  /* 0x00000e0017277984 */ /* 0x000f680000000000 */
[----:B------:R5:W5:Y:S01]  /*21c0*/  LDS.U8 R40, [R23+0x7] ;  /* 0x0000070017287984 */ /* 0x000b620000000000 */
[----:B------:R-:W-:Y:S01]  /*21d0*/  FADD.FTZ R44, R44, R7 ;  /* 0x000000072c2c7221 */ /* 0x000fe20000010000 */
[----:B0-----:R-:W-:Y:S01]  /*21e0*/  IMAD R35, R35, R38, RZ ;  /* 0x0000002623237224 */ /* 0x001fe200078e02ff */
[----:B------:R-:W-:-:S04]  /*21f0*/  SHF.R.U32.HI R26, RZ, 0x4, R26 ;  /* 0x00000004ff1a7819 */ /* 0x000fc8000001161a */
[----:B------:R-:W-:Y:S01]  /*2200*/  I2FP.F32.S32 R38, R35 ;  /* 0x0000002300267245 */ /* 0x000fe20000201400 */
[--C-:B-1----:R-:W-:Y:S01]  /*2210*/  HADD2.F32 R7, -RZ, R29.reuse.H0_H0 ;  /* 0x2000001dff077230 */ /* 0x102fe20000004100 */
[----:B------:R-:W-:Y:S02]  /*2220*/  LOP3.LUT R26, R26, 0xf0f0f0f, RZ, 0xc0, !PT ;  /* 0x0f0f0f0f1a1a7812 */ /* 0x000fe400078ec0ff */
[----:B--2---:R-:W-:Y:S02]  /*2230*/  I2FP.F32.U32 R28, R28 ;  /* 0x0000001c001c7245 */ /* 0x004fe40000201000 */
[----:B------:R-:W-:Y:S01]  /*2240*/  FFMA.FTZ R35, R7, R38, RZ ;  /* 0x0000002607237223 */ /* 0x000fe200000100ff */
[----:B------:R-:W-:Y:S02]  /*2250*/  HADD2.F32 R7, -RZ, R29.H1_H1 ;  /* 0x3000001dff077230 */ /* 0x000fe40000004100 */
[----:B---3--:R-:W-:Y:S01]  /*2260*/  IMAD R25, R25, R24, RZ ;  /* 0x0000001819197224 */ /* 0x008fe200078e02ff */
[----:B------:R-:W-:Y:S01]  /*2270*/  I2FP.F32.U32 R30, R30 ;  /* 0x0000001e001e7245 */ /* 0x000fe20000201000 */
[----:B------:R-:W-:-:S02]  /*2280*/  IDP.4A.S8.S8 R27, R26, R20, R27 ;  /* 0x000000141a1b7226 */ /* 0x000fc4000000061b */
[----:B----4-:R-:W-:Y:S01]  /*2290*/  FFMA.FTZ R22, R7, R28, RZ ;  /* 0x0000001c07167223 */ /* 0x010fe200000100ff */
[--C-:B-----5:R-:W-:Y:S01]  /*22a0*/  HADD2.F32 R24, -RZ, R34.reuse.H0_H0 ;  /* 0x20000022ff187230 */ /* 0x120fe20000004100 */
[----:B------:R-:W-:Y:S01]  /*22b0*/  I2FP.F32.S32 R25, R25 ;  /* 0x0000001900197245 */ /* 0x000fe20000201400 */
[----:B------:R-:W-:Y:S02]  /*22c0*/  HADD2.F32 R23, -RZ, R34.H1_H1 ;  /* 0x30000022ff177230 */ /* 0x000fe40000004100 */
[----:B------:R-:W-:Y:S02]  /*22d0*/  HADD2.F32 R7, -RZ, R37.H1_H1 ;  /* 0x30000025ff077230 */ /* 0x000fe40000004100 */
[----:B------:R-:W-:Y:S01]  /*22e0*/  IMAD R32, R32, R41, RZ ;  /* 0x0000002920207224 */ /* 0x000fe200078e02ff */
[----:B------:R-:W-:Y:S01]  /*22f0*/  I2FP.F32.U32 R20, R39 ;  /* 0x0000002700147245 */ /* 0x000fe20000201000 */
[----:B------:R-:W-:Y:S01]  /*2300*/  FFMA.FTZ R35, R24, R25, R35 ;  /* 0x0000001918237223 */ /* 0x000fe20000010023 */
[----:B------:R-:W-:Y:S01]  /*2310*/  IADD3 R33, PT, PT, R33, 0x1, RZ ;  /* 0x0000000121217810 */ /* 0x000fe20007ffe0ff */
[----:B------:R-:W-:Y:S01]  /*2320*/  FFMA.FTZ R22, R23, R30, R22 ;  /* 0x0000001e17167223 */ /* 0x000fe20000010016 */
[----:B------:R-:W-:-:S02]  /*2330*/  IMAD R27, R27, R40, RZ ;  /* 0x000000281b1b7224 */ /* 0x000fc400078e02ff */
[----:B------:R-:W-:Y:S01]  /*2340*/  FFMA.FTZ R24, R7, R20, RZ ;  /* 0x0000001407187223 */ /* 0x000fe200000100ff */
[----:B------:R-:W-:Y:S01]  /*2350*/  HADD2.F32 R23, -RZ, R36.H1_H1 ;  /* 0x30000024ff177230 */ /* 0x000fe20000004100 */
[----:B------:R-:W-:Y:S01]  /*2360*/  I2FP.F32.U32 R43, R43 ;  /* 0x0000002b002b7245 */ /* 0x000fe20000201000 */
[----:B------:R-:W-:Y:S01]  /*2370*/  HADD2.F32 R7, -RZ, R37.H0_H0 ;  /* 0x20000025ff077230 */ /* 0x000fe20000004100 */
[----:B------:R-:W-:Y:S01]  /*2380*/  I2FP.F32.S32 R32, R32 ;  /* 0x0000002000207245 */ /* 0x000fe20000201400 */
[----:B------:R-:W-:Y:S01]  /*2390*/  HADD2.F32 R25, -RZ, R42.H1_H1 ;  /* 0x3000002aff197230 */ /* 0x000fe20000004100 */
[----:B------:R-:W-:Y:S01]  /*23a0*/  BAR.SYNC.DEFER_BLOCKING 0x0 ;  /* 0x0000000000007b1d */ /* 0x000fe20000010000 */
[----:B------:R-:W-:Y:S01]  /*23b0*/  ISETP.NE.AND P0, PT, R33, UR4, PT ;  /* 0x0000000421007c0c */ /* 0x000fe2000bf05270 */
[----:B------:R-:W-:Y:S01]  /*23c0*/  HADD2.F32 R20, -RZ, R36.H0_H0 ;  /* 0x20000024ff147230 */ /* 0x000fe20000004100 */
[----:B------:R-:W-:Y:S01]  /*23d0*/  I2FP.F32.S32 R27, R27 ;  /* 0x0000001b001b7245 */ /* 0x000fe20000201400 */
[----:B------:R-:W-:-:S02]  /*23e0*/  HADD2.F32 R42, -RZ, R42.H0_H0 ;  /* 0x2000002aff2a7230 */ /* 0x000fc40000004100 */
[----:B------:R-:W-:Y:S01]  /*23f0*/  FMUL.FTZ R22, R22, R23 ;  /* 0x0000001716167220 */ /* 0x000fe20000410000 */
[----:B------:R-:W-:Y:S01]  /*2400*/  FFMA.FTZ R7, R7, R32, RZ ;  /* 0x0000002007077223 */ /* 0x000fe200000100ff */
[----:B------:R-:W-:Y:S02]  /*2410*/  FFMA.FTZ R24, R25, R43, R24 ;  /* 0x0000002b19187223 */ /* 0x000fe40000010018 */
[----:B------:R-:W-:Y:S01]  /*2420*/  FFMA.FTZ R35, R35, R20, -R22 ;  /* 0x0000001423237223 */ /* 0x000fe20000010816 */
[----:B------:R-:W-:Y:S01]  /*2430*/  FFMA.FTZ R7, R42, R27, R7 ;  /* 0x0000001b2a077223 */ /* 0x000fe20000010007 */
[----:B------:R-:W-:Y:S02]  /*2440*/  FMUL.FTZ R23, R23, R24 ;  /* 0x0000001817177220 */ /* 0x000fe40000410000 */
[----:B------:R-:W-:Y:S02]  /*2450*/  FADD.FTZ R35, R44, R35 ;  /* 0x000000232c237221 */ /* 0x000fe40000010000 */
[----:B------:R-:W-:-:S04]  /*2460*/  FFMA.FTZ R20, R20, R7, -R23 ;  /* 0x0000000714147223 */ /* 0x000fc80000010817 */
[----:B------:R-:W-:Y:S01]  /*2470*/  FADD.FTZ R30, R35, R20 ;  /* 0x00000014231e7221 */ /* 0x000fe20000010000 */
[----:B------:R-:W-:Y:S06]  /*2480*/  @P0 BRA `(.L_x_565) ;  /* 0xffffffdc00f80947 */ /* 0x000fec000383ffff */
.L_x_564:
[----:B------:R-:W2:Y:S01]  /*2490*/  S2R R5, SR_TID.Y ;  /* 0x0000000000057919 */ /* 0x000ea20000002200 */
[----:B------:R-:W0:Y:S01]  /*24a0*/  LDCU UR4, c[0x0][0x3a0] ;  /* 0x00007400ff0477ac */ /* 0x000e220008000800 */
[----:B--2---:R-:W-:-:S05]  /*24b0*/  IMAD R5, R0, 0x4, R5 ;  /* 0x0000000400057824 */ /* 0x004fca00078e0205 */
[----:B0-----:R-:W-:-:S13]  /*24c0*/  ISETP.GE.U32.AND P0, PT, R5, UR4, PT ;  /* 0x0000000405007c0c */ /* 0x001fda000bf06070 */
[----:B------:R-:W-:Y:S05]  /*24d0*/  @P0 EXIT ;  /* 0x000000000000094d */ /* 0x000fea0003800000 */
[----:B------:R-:W0:Y:S01]  /*24e0*/  S2R R0, SR_TID.X ;  /* 0x0000000000007919 */ /* 0x000e220000002100 */
[----:B------:R-:W1:Y:S01]  /*24f0*/  LDCU UR4, c[0x0][0x3a8] ;  /* 0x00007500ff0477ac */ /* 0x000e620008000800 */
[----:B0-----:R-:W-:-:S05]  /*2500*/  IMAD.IADD R0, R3, 0x1, R0 ;  /* 0x0000000103007824 */ /* 0x001fca00078e0200 */
        /* <DEDUP_REMOVED lines=8> */
.L_x_566:
        /* <DEDUP_REMOVED lines=15> */
.L_x_1257:


//--------------------- .text._Z12mul_mat_q4_KIN3c108BFloat16ELb0EEvPKvS3_PT_iiiii --------------------------
	.section	.text._Z12mul_mat_q4_KIN3c108BFloat16ELb0EEvPKvS3_PT_iiiii,"ax",@progbits
	.align	128
.text._Z12mul_mat_q4_KIN3c108BFloat16ELb0EEvPKvS3_PT_iiiii:
        .type           _Z12mul_mat_q4_KIN3c108BFloat16ELb0EEvPKvS3_PT_iiiii,@function
        .size           _Z12mul_mat_q4_KIN3c108BFloat16ELb0EEvPKvS3_PT_iiiii,(.L_x_1258 - _Z12mul_mat_q4_KIN3c108BFloat16ELb0EEvPKvS3_PT_iiiii)
        .other          _Z12mul_mat_q4_KIN3c108BFloat16ELb0EEvPKvS3_PT_iiiii,@"STO_CUDA_ENTRY STV_DEFAULT"
_Z12mul_mat_q4_KIN3c108BFloat16ELb0EEvPKvS3_PT_iiiii:
[----:B------:R-:W-:Y:S08]  /*0000*/  LDC R1, c[0x0][0x37c] ;  /* 0x0000df00ff017b82 */ /* 0x000ff00000000800 */
[----:B------:R-:W0:Y:S01]  /*0010*/  LDC R3, c[0x0][0x398] ;  /* 0x0000e600ff037b82 */ /* 0x000e220000000800 */
[----:B------:R-:W1:Y:S01]  /*0020*/  LDCU.64 UR14, c[0x0][0x358] ;  /* 0x00006b00ff0e77ac */ /* 0x000e620008000a00 */
[----:B------:R-:W-:-:S06]  /*0030*/  IMAD.MOV.U32 R28, RZ, RZ, RZ ;  /* 0x000000ffff1c7224 */ /* 0x000fcc00078e00ff */
[----:B------:R-:W2:Y:S01]  /*0040*/  S2UR UR4, SR_CTAID.X ;  /* 0x00000000000479c3 */ /* 0x000ea20000002500 */
[----:B0-----:R-:W-:Y:S02]  /*0050*/  SHF.R.S32.HI R0, RZ, 0x1f, R3 ;  /* 0x0000001fff007819 */ /* 0x001fe40000011403 */
[----:B------:R-:W-:Y:S02]  /*0060*/  ISETP.GE.AND P0, PT, R3, 0x100, PT ;  /* 0x000001000300780c */ /* 0x000fe40003f06270 */
[----:B------:R-:W-:Y:S02]  /*0070*/  LEA.HI R6, R0, R3, RZ, 0x8 ;  /* 0x0000000300067211 */ /* 0x000fe400078f40ff */
[----:B------:R-:W0:Y:S01]  /*0080*/  S2R R0, SR_CTAID.Y ;  /* 0x0000000000007919 */ /* 0x000e220000002600 */
[----:B--2---:R-:W-:-:S08]  /*0090*/  USHF.L.U32 UR4, UR4, 0x5, URZ ;  /* 0x0000000504047899 */ /* 0x004fd000080006ff */
[----:B-1----:R-:W-:Y:S05]  /*00a0*/  @!P0 BRA `(.L_x_567) ;  /* 0x0000001c00f48947 */ /* 0x002fea0003800000 */
[----:B------:R-:W1:Y:S01]  /*00b0*/  S2R R3, SR_TID.X ;  /* 0x0000000000037919 */ /* 0x000e620000002100 */
[----:B------:R-:W2:Y:S01]  /*00c0*/  LDCU.64 UR6, c[0x0][0x3a0] ;  /* 0x00007400ff0677ac */ /* 0x000ea20008000a00 */
[----:B------:R-:W3:Y:S01]  /*00d0*/  S2UR UR12, SR_CgaCtaId ;  /* 0x00000000000c79c3 */ /* 0x000ee20000008800 */
[----:B------:R-:W-:Y:S01]  /*00e0*/  SHF.R.S32.HI R6, RZ, 0x8, R6 ;  /* 0x00000008ff067819 */ /* 0x000fe20000011406 */
[----:B------:R-:W4:Y:S01]  /*00f0*/  S2R R19, SR_TID.Y ;  /* 0x0000000000137919 */ /* 0x000f220000002200 */
[----:B------:R-:W5:Y:S01]  /*0100*/  LDCU.64 UR10, c[0x0][0x388] ;  /* 0x00007100ff0a77ac */ /* 0x000f620008000a00 */
[----:B------:R-:W-:Y:S01]  /*0110*/  IMAD.MOV.U32 R28, RZ, RZ, RZ ;  /* 0x000000ffff1c7224 */ /* 0x000fe200078e00ff */
[----:B--2---:R-:W-:Y:S02]  /*0120*/  USHF.R.S32.HI UR5, URZ, 0x1f, UR7 ;  /* 0x0000001fff057899 */ /* 0x004fe40008011407 */
[----:B------:R-:W-:Y:S02]  /*0130*/  UIADD3 UR9, UPT, UPT, UR6, -0x1, URZ ;  /* 0xffffffff06097890 */ /* 0x000fe4000fffe0ff */
[----:B------:R-:W-:Y:S01]  /*0140*/  ULEA.HI UR5, UR5, UR7, URZ, 0x5 ;  /* 0x0000000705057291 */ /* 0x000fe2000f8f28ff */
[----:B------:R-:W-:-:S02]  /*0150*/  UMOV UR6, 0x400 ;  /* 0x0000040000067882 */ /* 0x000fc40000000000 */
[----:B------:R-:W-:Y:S02]  /*0160*/  UIADD3 UR7, UPT, UPT, UR6, 0x1080, URZ ;  /* 0x0000108006077890 */ /* 0x000fe4000fffe0ff */
[----:B------:R-:W-:Y:S02]  /*0170*/  UIADD3 UR8, UPT, UPT, UR6, 0x1104, URZ ;  /* 0x0000110406087890 */ /* 0x000fe4000fffe0ff */
[----:B------:R-:W-:Y:S01]  /*0180*/  USHF.R.S32.HI UR5, URZ, 0x5, UR5 ;  /* 0x00000005ff057899 */ /* 0x000fe20008011405 */
[--C-:B-1----:R-:W-:Y:S01]  /*0190*/  SHF.R.U32.HI R2, RZ, 0x2, R3.reuse ;  /* 0x00000002ff027819 */ /* 0x102fe20000011603 */
[----:B---3--:R-:W-:Y:S01]  /*01a0*/  ULEA UR7, UR12, UR7, 0x18 ;  /* 0x000000070c077291 */ /* 0x008fe2000f8ec0ff */
[C---:B------:R-:W-:Y:S01]  /*01b0*/  LOP3.LUT P0, RZ, R3.reuse, 0x3, RZ, 0xc0, !PT ;  /* 0x0000000303ff7812 */ /* 0x040fe2000780c0ff */
[----:B------:R-:W-:Y:S01]  /*01c0*/  ULEA UR8, UR12, UR8, 0x18 ;  /* 0x000000080c087291 */ /* 0x000fe2000f8ec0ff */
[----:B------:R-:W-:Y:S01]  /*01d0*/  SHF.L.U32 R12, R3, 0x2, RZ ;  /* 0x00000002030c7819 */ /* 0x000fe200000006ff */
[----:B----4-:R-:W-:Y:S01]  /*01e0*/  IMAD R21, R19, 0x8, R2 ;  /* 0x0000000813157824 */ /* 0x010fe200078e0202 */
[----:B------:R-:W-:Y:S01]  /*01f0*/  LOP3.LUT R9, R3, 0x1, RZ, 0xc0, !PT ;  /* 0x0000000103097812 */ /* 0x000fe200078ec0ff */
[----:B------:R-:W-:Y:S01]  /*0200*/  IMAD R13, R19, 0x21, R3 ;  /* 0x00000021130d7824 */ /* 0x000fe200078e0203 */
[----:B------:R-:W-:Y:S01]  /*0210*/  LOP3.LUT R5, R2, 0x3, RZ, 0xc0, !PT ;  /* 0x0000000302057812 */ /* 0x000fe200078ec0ff */
[----:B------:R-:W-:Y:S01]  /*0220*/  IMAD.SHL.U32 R2, R21, 0x4, RZ ;  /* 0x0000000415027824 */ /* 0x000fe200078e00ff */
[----:B------:R-:W-:Y:S01]  /*0230*/  LOP3.LUT R8, R3, 0x3, RZ, 0xc0, !PT ;  /* 0x0000000303087812 */ /* 0x000fe200078ec0ff */
[----:B------:R-:W-:Y:S01]  /*0240*/  VIADD R4, R9, 0x1 ;  /* 0x0000000109047836 */ /* 0x000fe20000000000 */
[----:B------:R-:W-:-:S02]  /*0250*/  LOP3.LUT R21, R21, 0x1f, RZ, 0xc0, !PT ;  /* 0x0000001f15157812 */ /* 0x000fc400078ec0ff */
[----:B------:R-:W-:Y:S01]  /*0260*/  LOP3.LUT R16, R12, 0x1c, RZ, 0xc0, !PT ;  /* 0x0000001c0c107812 */ /* 0x000fe200078ec0ff */
[----:B------:R-:W-:Y:S01]  /*0270*/  @!P0 IMAD.MOV R4, RZ, RZ, R9 ;  /* 0x000000ffff048224 */ /* 0x000fe200078e0209 */
[----:B0-----:R-:W-:Y:S01]  /*0280*/  LEA R7, R0, R5, 0x2 ;  /* 0x0000000500077211 */ /* 0x001fe200078e10ff */
[----:B------:R-:W-:Y:S01]  /*0290*/  IMAD R26, R6, R21, RZ ;  /* 0x00000015061a7224 */ /* 0x000fe200078e02ff */
[----:B------:R-:W-:Y:S02]  /*02a0*/  LOP3.LUT R2, R2, 0x7c, RZ, 0xc0, !PT ;  /* 0x0000007c02027812 */ /* 0x000fe400078ec0ff */
[----:B------:R-:W-:Y:S02]  /*02b0*/  LEA.HI R5, R21, R8, RZ, 0x1d ;  /* 0x0000000815057211 */ /* 0x000fe400078fe8ff */
[----:B-----5:R-:W-:Y:S01]  /*02c0*/  IADD3 R16, P0, PT, R16, UR10, RZ ;  /* 0x0000000a10107c10 */ /* 0x020fe2000ff1e0ff */
[----:B------:R-:W-:Y:S01]  /*02d0*/  UIADD3 UR10, UPT, UPT, UR6, 0x1314, URZ ;  /* 0x00001314060a7890 */ /* 0x000fe2000fffe0ff */
[-C--:B------:R-:W-:Y:S01]  /*02e0*/  LEA R9, R0, R19.reuse, 0x2 ;  /* 0x0000001300097211 */ /* 0x080fe200078e10ff */
[----:B------:R-:W-:Y:S01]  /*02f0*/  IMAD.IADD R18, R2, 0x1, R5 ;  /* 0x0000000102127824 */ /* 0x000fe200078e0205 */
[----:B------:R-:W-:Y:S01]  /*0300*/  IADD3.X R17, PT, PT, RZ, UR11, RZ, P0, !PT ;  /* 0x0000000bff117c10 */ /* 0x000fe200087fe4ff */
[----:B------:R-:W-:Y:S01]  /*0310*/  UIADD3 UR11, UPT, UPT, UR6, 0x1514, URZ ;  /* 0x00001514060b7890 */ /* 0x000fe2000fffe0ff */
[--C-:B------:R-:W-:Y:S01]  /*0320*/  SHF.R.U32.HI R2, RZ, 0x5, R3.reuse ;  /* 0x00000005ff027819 */ /* 0x100fe20000011603 */
[----:B------:R-:W-:Y:S01]  /*0330*/  ULEA UR6, UR12, UR6, 0x18 ;  /* 0x000000060c067291 */ /* 0x000fe2000f8ec0ff */
[----:B------:R-:W-:Y:S01]  /*0340*/  VIMNMX R7, PT, PT, R7, UR9, PT ;  /* 0x0000000907077c48 */ /* 0x000fe2000bfe0100 */
[----:B------:R-:W-:Y:S01]  /*0350*/  ULEA UR11, UR12, UR11, 0x18 ;  /* 0x0000000b0c0b7291 */ /* 0x000fe2000f8ec0ff */
[----:B------:R-:W-:Y:S01]  /*0360*/  VIMNMX.U32 R27, PT, PT, R9, UR9, PT ;  /* 0x00000009091b7c48 */ /* 0x000fe2000bfe0000 */
[----:B------:R-:W-:Y:S01]  /*0370*/  IMAD.IADD R14, R2, 0x1, R3 ;  /* 0x00000001020e7824 */ /* 0x000fe200078e0203 */
[----:B------:R-:W-:Y:S01]  /*0380*/  LEA.HI R15, R3, R12, RZ, 0x1d ;  /* 0x0000000c030f7211 */ /* 0x000fe200078fe8ff */
[----:B------:R-:W-:Y:S01]  /*0390*/  IMAD R9, R6, R19, R2 ;  /* 0x0000001306097224 */ /* 0x000fe200078e0202 */
[----:B------:R-:W-:Y:S01]  /*03a0*/  MOV R2, UR6 ;  /* 0x0000000600027c02 */ /* 0x000fe20008000f00 */
[----:B------:R-:W-:Y:S01]  /*03b0*/  IMAD R5, R7, UR5, R8 ;  /* 0x0000000507057c24 */ /* 0x000fe2000f8e0208 */
[C---:B------:R-:W-:Y:S01]  /*03c0*/  LOP3.LUT R10, R12.reuse, 0x7c, RZ, 0xc0, !PT ;  /* 0x0000007c0c0a7812 */ /* 0x040fe200078ec0ff */
[----:B------:R-:W-:Y:S01]  /*03d0*/  IMAD.SHL.U32 R7, R19, 0x80, RZ ;  /* 0x0000008013077824 */ /* 0x000fe200078e00ff */
[----:B------:R-:W-:Y:S01]  /*03e0*/  LOP3.LUT R11, R12, 0x3c, RZ, 0xc0, !PT ;  /* 0x0000003c0c0b7812 */ /* 0x000fe200078ec0ff */
[----:B------:R-:W-:Y:S01]  /*03f0*/  IMAD R25, R3, 0x84, R2 ;  /* 0x0000008403197824 */ /* 0x000fe200078e0202 */
[----:B------:R-:W-:Y:S01]  /*0400*/  LEA R13, R13, UR6, 0x2 ;  /* 0x000000060d0d7c11 */ /* 0x000fe2000f8e10ff */
[----:B------:R-:W-:Y:S01]  /*0410*/  IMAD.MOV.U32 R8, RZ, RZ, RZ ;  /* 0x000000ffff087224 */ /* 0x000fe200078e00ff */
[----:B------:R-:W-:Y:S01]  /*0420*/  LOP3.LUT R12, R7, 0x7c, R12, 0xf8, !PT ;  /* 0x0000007c070c7812 */ /* 0x000fe200078ef80c */
[----:B------:R-:W-:Y:S01]  /*0430*/  IMAD R27, R27, UR5, RZ ;  /* 0x000000051b1b7c24 */ /* 0x000fe2000f8e02ff */
[----:B------:R-:W-:Y:S01]  /*0440*/  LEA R14, R14, UR7, 0x2 ;  /* 0x000000070e0e7c11 */ /* 0x000fe2000f8e10ff */
[----:B------:R-:W-:Y:S01]  /*0450*/  ULEA UR10, UR12, UR10, 0x18 ;  /* 0x0000000a0c0a7291 */ /* 0x000fe2000f8ec0ff */
[----:B------:R-:W-:-:S02]  /*0460*/  LEA R15, R15, UR8, 0x2 ;  /* 0x000000080f0f7c11 */ /* 0x000fc4000f8e10ff */
[----:B------:R-:W-:Y:S02]  /*0470*/  LEA R24, R19, UR11, 0x4 ;  /* 0x0000000b13187c11 */ /* 0x000fe4000f8e20ff */
[----:B------:R-:W-:-:S07]  /*0480*/  LEA R2, R18, UR8, 0x2 ;  /* 0x0000000812027c11 */ /* 0x000fce000f8e10ff */
.L_x_568:
[----:B------:R-:W0:Y:S01]  /*0490*/  LDC.64 R20, c[0x0][0x380] ;  /* 0x0000e000ff147b82 */ /* 0x000e220000000a00 */
[----:B------:R-:W-:Y:S02]  /*04a0*/  IMAD R19, R6, UR4, RZ ;  /* 0x0000000406137c24 */ /* 0x000fe4000f8e02ff */
[----:B------:R-:W-:-:S03]  /*04b0*/  IMAD.SHL.U32 R18, R3, 0x4, RZ ;  /* 0x0000000403127824 */ /* 0x000fc600078e00ff */
[C---:B------:R-:W-:Y:S02]  /*04c0*/  IADD3 R23, P0, PT, R19.reuse, R8, RZ ;  /* 0x0000000813177210 */ /* 0x040fe40007f1e0ff */
[----:B------:R-:W-:Y:S02]  /*04d0*/  LOP3.LUT R29, R18, 0x7c, RZ, 0xc0, !PT ;  /* 0x0000007c121d7812 */ /* 0x000fe400078ec0ff */
[----:B------:R-:W-:-:S05]  /*04e0*/  LEA.HI.X.SX32 R19, R19, RZ, 0x1, P0 ;  /* 0x000000ff13137211 */ /* 0x000fca00000f0eff */
[----:B------:R-:W-:Y:S02]  /*04f0*/  IMAD R19, R19, 0x90, RZ ;  /* 0x0000009013137824 */ /* 0x000fe400078e02ff */
[----:B0-----:R-:W-:-:S04]  /*0500*/  IMAD.WIDE.U32 R20, R23, 0x90, R20 ;  /* 0x0000009017147825 */ /* 0x001fc800078e0014 */
[----:B------:R-:W-:Y:S01]  /*0510*/  IMAD.IADD R21, R21, 0x1, R19 ;  /* 0x0000000115157824 */ /* 0x000fe200078e0213 */
[----:B------:R-:W-:Y:S01]  /*0520*/  IADD3 R18, P0, PT, R29, R20, RZ ;  /* 0x000000141d127210 */ /* 0x000fe20007f1e0ff */
[----:B------:R-:W-:-:S03]  /*0530*/  IMAD R23, R6, 0x8, R9 ;  /* 0x0000000806177824 */ /* 0x000fc600078e0209 */
[----:B------:R-:W-:-:S03]  /*0540*/  IADD3.X R19, PT, PT, RZ, R21, RZ, P0, !PT ;  /* 0x00000015ff137210 */ /* 0x000fc600007fe4ff */
[----:B------:R-:W-:-:S04]  /*0550*/  IMAD.WIDE.U32 R32, R23, 0x90, R18 ;  /* 0x0000009017207825 */ /* 0x000fc800078e0012 */
[----:B------:R-:W-:Y:S01]  /*0560*/  IMAD R23, R6, 0x4, R23 ;  /* 0x0000000406177824 */ /* 0x000fe200078e0217 */
[----:B------:R0:W2:Y:S03]  /*0570*/  LDG.E.CONSTANT R36, desc[UR14][R32.64+0x10] ;  /* 0x0000100e20247981 */ /* 0x0000a6000c1e9900 */
[----:B------:R-:W-:-:S06]  /*0580*/  IMAD.WIDE.U32 R22, R23, 0x90, R18 ;  /* 0x0000009017167825 */ /* 0x000fcc00078e0012 */
[----:B------:R-:W3:Y:S01]  /*0590*/  LDG.E.CONSTANT R22, desc[UR14][R22.64+0x10] ;  /* 0x0000100e16167981 */ /* 0x000ee2000c1e9900 */
[----:B------:R-:W-:-:S05]  /*05a0*/  LEA R29, R6, R9, 0x4 ;  /* 0x00000009061d7211 */ /* 0x000fca00078e20ff */
[----:B------:R-:W-:Y:S02]  /*05b0*/  IMAD R35, R6, 0x4, R29 ;  /* 0x0000000406237824 */ /* 0x000fe400078e021d */
[----:B------:R-:W-:-:S04]  /*05c0*/  IMAD.WIDE.U32 R30, R29, 0x90, R18 ;  /* 0x000000901d1e7825 */ /* 0x000fc800078e0012 */
[--C-:B------:R-:W-:Y:S01]  /*05d0*/  IMAD.WIDE.U32 R34, R35, 0x90, R18.reuse ;  /* 0x0000009023227825 */ /* 0x100fe200078e0012 */
[----:B------:R-:W-:Y:S01]  /*05e0*/  LEA R37, R6, R9, 0x2 ;  /* 0x0000000906257211 */ /* 0x000fe200078e10ff */
[----:B------:R-:W4:Y:S04]  /*05f0*/  LDG.E.CONSTANT R30, desc[UR14][R30.64+0x10] ;  /* 0x0000100e1e1e7981 */ /* 0x000f28000c1e9900 */
[----:B------:R-:W5:Y:S01]  /*0600*/  LDG.E.CONSTANT R34, desc[UR14][R34.64+0x10] ;  /* 0x0000100e22227981 */ /* 0x000f62000c1e9900 */
[----:B0-----:R-:W-:-:S04]  /*0610*/  IMAD.WIDE.U32 R32, R37, 0x90, R18 ;  /* 0x0000009025207825 */ /* 0x001fc800078e0012 */
[C---:B------:R-:W-:Y:S02]  /*0620*/  IMAD R37, R6.reuse, 0x8, R29 ;  /* 0x0000000806257824 */ /* 0x040fe400078e021d */
[----:B------:R0:W4:Y:S03]  /*0630*/  LDG.E.CONSTANT R32, desc[UR14][R32.64+0x10] ;  /* 0x0000100e20207981 */ /* 0x000126000c1e9900 */
[----:B------:R-:W-:Y:S02]  /*0640*/  LEA R29, R6, R37, 0x2 ;  /* 0x00000025061d7211 */ /* 0x000fe400078e10ff */
[----:B0-----:R-:W-:-:S04]  /*0650*/  LOP3.LUT R33, R3, 0x3, RZ, 0xc0, !PT ;  /* 0x0000000303217812 */ /* 0x001fc800078ec0ff */
[----:B------:R-:W-:Y:S01]  /*0660*/  SHF.R.U32.HI R33, RZ, 0x1, R33 ;  /* 0x00000001ff217819 */ /* 0x000fe20000011621 */
[----:B--2---:R0:W-:Y:S02]  /*0670*/  STS [R13+0x420], R36 ;  /* 0x000420240d007388 */ /* 0x0041e40000000800 */
[----:B0-----:R-:W-:Y:S02]  /*0680*/  LOP3.LUT R36, R3, 0x1f, RZ, 0xc0, !PT ;  /* 0x0000001f03247812 */ /* 0x001fe400078ec0ff */
[----:B---3--:R0:W-:Y:S03]  /*0690*/  STS [R13+0x630], R22 ;  /* 0x000630160d007388 */ /* 0x0081e60000000800 */
[----:B------:R-:W-:Y:S02]  /*06a0*/  IMAD R35, R6, R36, RZ ;  /* 0x0000002406237224 */ /* 0x000fe400078e02ff */
[----:B0-----:R-:W-:-:S05]  /*06b0*/  IMAD.WIDE.U32 R22, R9, 0x90, R18 ;  /* 0x0000009009167825 */ /* 0x001fca00078e0012 */
[----:B------:R0:W2:Y:S02]  /*06c0*/  LDG.E.CONSTANT R31, desc[UR14][R22.64+0x10] ;  /* 0x0000100e161f7981 */ /* 0x0000a4000c1e9900 */
[----:B0-----:R-:W-:-:S04]  /*06d0*/  IMAD.WIDE.U32 R22, R35, 0x90, R20 ;  /* 0x0000009023167825 */ /* 0x001fc800078e0014 */
[----:B------:R-:W-:-:S03]  /*06e0*/  IMAD.WIDE.U32 R20, R26, 0x90, R20 ;  /* 0x000000901a147825 */ /* 0x000fc600078e0014 */
[----:B------:R-:W-:Y:S01]  /*06f0*/  IADD3 R20, P0, PT, R20, 0x4, RZ ;  /* 0x0000000414147810 */ /* 0x000fe20007f1e0ff */
[----:B------:R-:W-:-:S04]  /*0700*/  IMAD.WIDE.U32 R36, R37, 0x90, R18 ;  /* 0x0000009025247825 */ /* 0x000fc800078e0012 */
[----:B------:R-:W-:Y:S02]  /*0710*/  IMAD.X R21, RZ, RZ, R21, P0 ;  /* 0x000000ffff157224 */ /* 0x000fe400000e0615 */
[----:B------:R-:W-:Y:S01]  /*0720*/  IMAD.WIDE.U32 R18, R29, 0x90, R18 ;  /* 0x000000901d127825 */ /* 0x000fe200078e0012 */
[----:B------:R-:W3:Y:S04]  /*0730*/  LDG.E.CONSTANT R36, desc[UR14][R36.64+0x10] ;  /* 0x0000100e24247981 */ /* 0x000ee8000c1e9900 */
[----:B------:R0:W3:Y:S04]  /*0740*/  LDG.E.CONSTANT R29, desc[UR14][R22.64] ;  /* 0x0000000e161d7981 */ /* 0x0000e8000c1e9900 */
[----:B------:R1:W3:Y:S01]  /*0750*/  LDG.E.CONSTANT R35, desc[UR14][R18.64+0x10] ;  /* 0x0000100e12237981 */ /* 0x0002e2000c1e9900 */
[----:B0-----:R-:W-:-:S04]  /*0760*/  IMAD.WIDE.U32 R22, R4, 0x4, R20 ;  /* 0x0000000404167825 */ /* 0x001fc800078e0014 */
[C---:B------:R-:W-:Y:S01]  /*0770*/  IMAD.WIDE.U32 R20, R33.reuse, 0x4, R20 ;  /* 0x0000000421147825 */ /* 0x040fe200078e0014 */
[----:B-1----:R-:W0:Y:S01]  /*0780*/  LDC.64 R18, c[0x0][0x388] ;  /* 0x0000e200ff127b82 */ /* 0x002e220000000a00 */
[----:B------:R1:W4:Y:S04]  /*0790*/  LDG.E.CONSTANT R22, desc[UR14][R22.64] ;  /* 0x0000000e16167981 */ /* 0x000328000c1e9900 */
[----:B------:R5:W2:Y:S01]  /*07a0*/  LDG.E.CONSTANT R20, desc[UR14][R20.64] ;  /* 0x0000000e14147981 */ /* 0x000aa2000c1e9900 */
[----:B------:R-:W-:Y:S02]  /*07b0*/  LOP3.LUT R33, R33, R3, RZ, 0xc0, !PT ;  /* 0x0000000321217212 */ /* 0x000fe400078ec0ff */
[----:B------:R-:W-:Y:S01]  /*07c0*/  SHF.L.U32 R37, R3, 0x1, RZ ;  /* 0x0000000103257819 */ /* 0x000fe200000006ff */
[----:B-1----:R-:W-:Y:S01]  /*07d0*/  IMAD R23, R8, 0x8, R27 ;  /* 0x0000000808177824 */ /* 0x002fe200078e021b */
[----:B------:R-:W-:-:S02]  /*07e0*/  SHF.L.U32 R33, R33, 0x2, RZ ;  /* 0x0000000221217819 */ /* 0x000fc400000006ff */
[----:B------:R-:W-:Y:S02]  /*07f0*/  LOP3.LUT R37, R37, 0x2, RZ, 0xc0, !PT ;  /* 0x0000000225257812 */ /* 0x000fe400078ec0ff */
[----:B------:R-:W-:Y:S01]  /*0800*/  LEA.HI R23, R3, R23, RZ, 0x1d ;  /* 0x0000001703177211 */ /* 0x000fe200078fe8ff */
[----:B-----5:R-:W-:Y:S01]  /*0810*/  IMAD R21, R8, 0x8, R5 ;  /* 0x0000000808157824 */ /* 0x020fe200078e0205 */
[----:B------:R1:W-:Y:S01]  /*0820*/  STS [R13+0xa50], R34 ;  /* 0x000a50220d007388 */ /* 0x0003e20000000800 */
[----:B----4-:R-:W-:Y:S02]  /*0830*/  SHF.R.S32.HI R33, RZ, R33, R22 ;  /* 0x00000021ff217219 */ /* 0x010fe40000011416 */
[----:B------:R-:W-:Y:S01]  /*0840*/  IMAD.WIDE R22, R23, 0x24, R16 ;  /* 0x0000002417167825 */ /* 0x000fe200078e0210 */
[----:B--2---:R-:W-:-:S03]  /*0850*/  SHF.R.S32.HI R37, RZ, R37, R20 ;  /* 0x00000025ff257219 */ /* 0x004fc60000011414 */
[----:B0-----:R-:W-:Y:S02]  /*0860*/  IMAD.WIDE.U32 R20, R21, 0x24, R18 ;  /* 0x0000002415147825 */ /* 0x001fe400078e0012 */
[----:B------:R-:W2:Y:S04]  /*0870*/  LDG.E.CONSTANT R23, desc[UR14][R22.64+0x4] ;  /* 0x0000040e16177981 */ /* 0x000ea8000c1e9900 */
[----:B-1----:R-:W4:Y:S04]  /*0880*/  LDG.E.CONSTANT R34, desc[UR14][R20.64] ;  /* 0x0000000e14227981 */ /* 0x002f28000c1e9900 */
[----:B------:R0:W-:Y:S02]  /*0890*/  STS [R13+0x840], R30 ;  /* 0x0008401e0d007388 */ /* 0x0001e40000000800 */
[----:B0-----:R-:W-:-:S02]  /*08a0*/  LOP3.LUT R30, R37, 0x30303030, RZ, 0xc0, !PT ;  /* 0x30303030251e7812 */ /* 0x001fc400078ec0ff */
[----:B------:R-:W-:Y:S02]  /*08b0*/  STS [R13], R31 ;  /* 0x0000001f0d007388 */ /* 0x000fe40000000800 */
[----:B------:R-:W-:Y:S02]  /*08c0*/  LOP3.LUT R33, R30, 0xf0f0f0f, R33, 0xf8, !PT ;  /* 0x0f0f0f0f1e217812 */ /* 0x000fe400078ef821 */
[----:B------:R-:W-:Y:S04]  /*08d0*/  STS [R13+0x210], R32 ;  /* 0x000210200d007388 */ /* 0x000fe80000000800 */
[----:B---3--:R-:W-:Y:S04]  /*08e0*/  STS [R13+0xc60], R36 ;  /* 0x000c60240d007388 */ /* 0x008fe80000000800 */
[----:B------:R-:W-:Y:S04]  /*08f0*/  STS [R13+0xe70], R35 ;  /* 0x000e70230d007388 */ /* 0x000fe80000000800 */
[----:B------:R-:W-:Y:S04]  /*0900*/  STS [R10+UR7], R29 ;  /* 0x0000001d0a007988 */ /* 0x000fe80008000807 */
[----:B------:R-:W-:Y:S04]  /*0910*/  STS [R2], R33 ;  /* 0x0000002102007388 */ /* 0x000fe80000000800 */
[----:B--2---:R-:W-:Y:S04]  /*0920*/  STS [R12+UR10], R23 ;  /* 0x000000170c007988 */ /* 0x004fe8000800080a */
[----:B----4-:R-:W-:Y:S01]  /*0930*/  STS [R11+UR11], R34 ;  /* 0x000000220b007988 */ /* 0x010fe2000800080b */
[----:B------:R-:W-:Y:S06]  /*0940*/  BAR.SYNC.DEFER_BLOCKING 0x0 ;  /* 0x0000000000007b1d */ /* 0x000fec0000010000 */
[----:B------:R-:W0:Y:S04]  /*0950*/  LDS R21, [R25] ;  /* 0x0000000019157984 */ /* 0x000e280000000800 */
[----:B------:R-:W1:Y:S04]  /*0960*/  LDS R31, [R25+0x4] ;  /* 0x00000400191f7984 */ /* 0x000e680000000800 */
[----:B------:R-:W2:Y:S04]  /*0970*/  LDS R37, [R7+UR10] ;  /* 0x0000000a07257984 */ /* 0x000ea80008000800 */
[----:B------:R-:W3:Y:S04]  /*0980*/  LDS R33, [R7+UR10+0x4] ;  /* 0x0000040a07217984 */ /* 0x000ee80008000800 */
[----:B------:R-:W4:Y:S04]  /*0990*/  LDS R32, [R7+UR10+0x20] ;  /* 0x0000200a07207984 */ /* 0x000f280008000800 */
[----:B------:R-:W5:Y:S04]  /*09a0*/  LDS R30, [R7+UR10+0x24] ;  /* 0x0000240a071e7984 */ /* 0x000f680008000800 */
[----:B------:R-:W5:Y:S04]  /*09b0*/  LDS R22, [R25+0x8] ;  /* 0x0000080019167984 */ /* 0x000f680000000800 */
[----:B------:R-:W5:Y:S01]  /*09c0*/  LDS R20, [R7+UR10+0x8] ;  /* 0x0000080a07147984 */ /* 0x000f620008000800 */
[----:B0-----:R-:W-:-:S02]  /*09d0*/  LOP3.LUT R23, R21, 0xf0f0f0f, RZ, 0xc0, !PT ;  /* 0x0f0f0f0f15177812 */ /* 0x001fc400078ec0ff */
[----:B------:R-:W-:Y:S02]  /*09e0*/  SHF.R.U32.HI R21, RZ, 0x4, R21 ;  /* 0x00000004ff157819 */ /* 0x000fe40000011615 */
[----:B-1----:R-:W-:Y:S02]  /*09f0*/  LOP3.LUT R34, R31, 0xf0f0f0f, RZ, 0xc0, !PT ;  /* 0x0f0f0f0f1f227812 */ /* 0x002fe400078ec0ff */
[----:B------:R-:W-:Y:S01]  /*0a00*/  LOP3.LUT R29, R21, 0xf0f0f0f, RZ, 0xc0, !PT ;  /* 0x0f0f0f0f151d7812 */ /* 0x000fe200078ec0ff */
[----:B--2---:R-:W-:Y:S01]  /*0a10*/  IDP.4A.S8.S8 R23, R23, R37, RZ ;  /* 0x0000002517177226 */ /* 0x004fe200000006ff */
[----:B------:R-:W-:Y:S01]  /*0a20*/  SHF.R.U32.HI R31, RZ, 0x4, R31 ;  /* 0x00000004ff1f7819 */ /* 0x000fe2000001161f */
[----:B------:R-:W0:Y:S02]  /*0a30*/  LDS R21, [R25+0xc] ;  /* 0x00000c0019157984 */ /* 0x000e240000000800 */
[----:B---3--:R-:W-:Y:S01]  /*0a40*/  IDP.4A.S8.S8 R33, R34, R33, R23 ;  /* 0x0000002122217226 */ /* 0x008fe20000000617 */
[----:B------:R-:W-:Y:S01]  /*0a50*/  LOP3.LUT R31, R31, 0xf0f0f0f, RZ, 0xc0, !PT ;  /* 0x0f0f0f0f1f1f7812 */ /* 0x000fe200078ec0ff */
[----:B------:R-:W1:Y:S01]  /*0a60*/  LDS R23, [R7+UR10+0x28] ;  /* 0x0000280a07177984 */ /* 0x000e620008000800 */
[----:B----4-:R-:W-:-:S03]  /*0a70*/  IDP.4A.S8.S8 R35, R29, R32, RZ ;  /* 0x000000201d237226 */ /* 0x010fc600000006ff */
[----:B------:R-:W2:Y:S01]  /*0a80*/  LDS R29, [R7+UR10+0xc] ;  /* 0x00000c0a071d7984 */ /* 0x000ea20008000800 */
[----:B-----5:R-:W-:Y:S01]  /*0a90*/  IDP.4A.S8.S8 R32, R31, R30, R35 ;  /* 0x0000001e1f207226 */ /* 0x020fe20000000623 */
[----:B------:R-:W-:Y:S02]  /*0aa0*/  LEA R37, R8, R5, 0x3 ;  /* 0x0000000508257211 */ /* 0x000fe400078e18ff */
[----:B------:R-:W-:Y:S01]  /*0ab0*/  LDS R35, [R7+UR10+0x68] ;  /* 0x0000680a07237984 */ /* 0x000fe20008000800 */
[----:B------:R-:W-:-:S05]  /*0ac0*/  LOP3.LUT R30, R22, 0xf0f0f0f, RZ, 0xc0, !PT ;  /* 0x0f0f0f0f161e7812 */ /* 0x000fca00078ec0ff */
[----:B------:R-:W-:Y:S02]  /*0ad0*/  IDP.4A.S8.S8 R34, R30, R20, R33 ;  /* 0x000000141e227226 */ /* 0x000fe40000000621 */
[----:B------:R-:W3:Y:S04]  /*0ae0*/  LDS R30, [R7+UR10+0x2c] ;  /* 0x00002c0a071e7984 */ /* 0x000ee80008000800 */
[----:B------:R-:W4:Y:S01]  /*0af0*/  LDS R20, [R25+0x10] ;  /* 0x0000100019147984 */ /* 0x000f220000000800 */
[----:B------:R-:W-:-:S03]  /*0b00*/  SHF.R.U32.HI R31, RZ, 0x4, R22 ;  /* 0x00000004ff1f7819 */ /* 0x000fc60000011616 */
[----:B------:R-:W5:Y:S01]  /*0b10*/  LDS R22, [R7+UR10+0x10] ;  /* 0x0000100a07167984 */ /* 0x000f620008000800 */
[----:B------:R-:W-:Y:S02]  /*0b20*/  LOP3.LUT R31, R31, 0xf0f0f0f, RZ, 0xc0, !PT ;  /* 0x0f0f0f0f1f1f7812 */ /* 0x000fe400078ec0ff */
[----:B0-----:R-:W-:-:S03]  /*0b30*/  LOP3.LUT R33, R21, 0xf0f0f0f, RZ, 0xc0, !PT ;  /* 0x0f0f0f0f15217812 */ /* 0x001fc600078ec0ff */
[----:B-1----:R-:W-:Y:S01]  /*0b40*/  IDP.4A.S8.S8 R31, R31, R23, R32 ;  /* 0x000000171f1f7226 */ /* 0x002fe20000000620 */
[----:B------:R-:W-:Y:S01]  /*0b50*/  SHF.R.U32.HI R32, RZ, 0x4, R21 ;  /* 0x00000004ff207819 */ /* 0x000fe20000011615 */
[----:B------:R-:W0:Y:S01]  /*0b60*/  LDS R23, [R7+UR10+0x30] ;  /* 0x0000300a07177984 */ /* 0x000e220008000800 */
[----:B--2---:R-:W-:-:S03]  /*0b70*/  IDP.4A.S8.S8 R33, R33, R29, R34 ;  /* 0x0000001d21217226 */ /* 0x004fc60000000622 */
[----:B------:R-:W1:Y:S01]  /*0b80*/  LDS R29, [R25+0x14] ;  /* 0x00001400191d7984 */ /* 0x000e620000000800 */
[----:B------:R-:W-:-:S03]  /*0b90*/  LOP3.LUT R32, R32, 0xf0f0f0f, RZ, 0xc0, !PT ;  /* 0x0f0f0f0f20207812 */ /* 0x000fc600078ec0ff */
[----:B------:R-:W2:Y:S02]  /*0ba0*/  LDS R21, [R7+UR10+0x14] ;  /* 0x0000140a07157984 */ /* 0x000ea40008000800 */
[----:B---3--:R-:W-:Y:S02]  /*0bb0*/  IDP.4A.S8.S8 R34, R32, R30, R31 ;  /* 0x0000001e20227226 */ /* 0x008fe4000000061f */
[----:B------:R-:W3:Y:S04]  /*0bc0*/  LDS R30, [R25+0x18] ;  /* 0x00001800191e7984 */ /* 0x000ee80000000800 */
[----:B------:R-:W3:Y:S01]  /*0bd0*/  LDS R31, [R7+UR10+0x34] ;  /* 0x0000340a071f7984 */ /* 0x000ee20008000800 */
[----:B----4-:R-:W-:-:S03]  /*0be0*/  LOP3.LUT R36, R20, 0xf0f0f0f, RZ, 0xc0, !PT ;  /* 0x0f0f0f0f14247812 */ /* 0x010fc600078ec0ff */
[----:B------:R-:W4:Y:S02]  /*0bf0*/  LDS R32, [R7+UR10+0x18] ;  /* 0x0000180a07207984 */ /* 0x000f240008000800 */
[----:B-----5:R-:W-:Y:S02]  /*0c00*/  IDP.4A.S8.S8 R36, R36, R22, R33 ;  /* 0x0000001624247226 */ /* 0x020fe40000000621 */
[----:B------:R-:W5:Y:S01]  /*0c10*/  LDS R22, [R7+UR10+0x38] ;  /* 0x0000380a07167984 */ /* 0x000f620008000800 */
[----:B------:R-:W-:-:S04]  /*0c20*/  SHF.R.U32.HI R20, RZ, 0x4, R20 ;  /* 0x00000004ff147819 */ /* 0x000fc80000011614 */
[----:B------:R-:W-:-:S05]  /*0c30*/  LOP3.LUT R20, R20, 0xf0f0f0f, RZ, 0xc0, !PT ;  /* 0x0f0f0f0f14147812 */ /* 0x000fca00078ec0ff */
[----:B0-----:R-:W-:Y:S01]  /*0c40*/  IDP.4A.S8.S8 R34, R20, R23, R34 ;  /* 0x0000001714227226 */ /* 0x001fe20000000622 */
[----:B-1----:R-:W-:Y:S02]  /*0c50*/  LOP3.LUT R20, R29, 0xf0f0f0f, RZ, 0xc0, !PT ;  /* 0x0f0f0f0f1d147812 */ /* 0x002fe400078ec0ff */
[----:B------:R-:W-:-:S03]  /*0c60*/  SHF.R.U32.HI R29, RZ, 0x4, R29 ;  /* 0x00000004ff1d7819 */ /* 0x000fc6000001161d */
[----:B--2---:R-:W-:Y:S02]  /*0c70*/  IDP.4A.S8.S8 R21, R20, R21, R36 ;  /* 0x0000001514157226 */ /* 0x004fe40000000624 */
[----:B------:R-:W0:Y:S01]  /*0c80*/  LDS R20, [R25+0x1c] ;  /* 0x00001c0019147984 */ /* 0x000e220000000800 */
[----:B------:R-:W-:Y:S02]  /*0c90*/  LOP3.LUT R29, R29, 0xf0f0f0f, RZ, 0xc0, !PT ;  /* 0x0f0f0f0f1d1d7812 */ /* 0x000fe400078ec0ff */
[----:B---3--:R-:W-:Y:S02]  /*0ca0*/  SHF.R.U32.HI R23, RZ, 0x4, R30 ;  /* 0x00000004ff177819 */ /* 0x008fe4000001161e */
[----:B------:R-:W-:Y:S01]  /*0cb0*/  LOP3.LUT R30, R30, 0xf0f0f0f, RZ, 0xc0, !PT ;  /* 0x0f0f0f0f1e1e7812 */ /* 0x000fe200078ec0ff */
[----:B------:R-:W-:Y:S02]  /*0cc0*/  IDP.4A.S8.S8 R31, R29, R31, R34 ;  /* 0x0000001f1d1f7226 */ /* 0x000fe40000000622 */
[----:B------:R-:W1:Y:S02]  /*0cd0*/  LDS R29, [R7+UR10+0x1c] ;  /* 0x00001c0a071d7984 */ /* 0x000e640008000800 */
[----:B----4-:R-:W-:Y:S01]  /*0ce0*/  IDP.4A.S8.S8 R34, R30, R32, R21 ;  /* 0x000000201e227226 */ /* 0x010fe20000000615 */
[----:B------:R-:W-:Y:S01]  /*0cf0*/  LOP3.LUT R23, R23, 0xf0f0f0f, RZ, 0xc0, !PT ;  /* 0x0f0f0f0f17177812 */ /* 0x000fe200078ec0ff */
[----:B------:R-:W2:Y:S04]  /*0d00*/  LDS R32, [R7+UR10+0x3c] ;  /* 0x00003c0a07207984 */ /* 0x000ea80008000800 */
[----:B------:R-:W3:Y:S01]  /*0d10*/  LDS.U8 R30, [R15] ;  /* 0x000000000f1e7984 */ /* 0x000ee20000000000 */
[----:B-----5:R-:W-:-:S03]  /*0d20*/  IDP.4A.S8.S8 R31, R23, R22, R31 ;  /* 0x00000016171f7226 */ /* 0x020fc6000000061f */
[----:B------:R-:W4:Y:S04]  /*0d30*/  LDS R23, [R24] ;  /* 0x0000000018177984 */ /* 0x000f280000000800 */
[----:B------:R-:W5:Y:S04]  /*0d40*/  LDS.U8 R22, [R15+0x1] ;  /* 0x000001000f167984 */ /* 0x000f680000000000 */
[----:B------:R-:W5:Y:S01]  /*0d50*/  LDS R21, [R24+0x4] ;  /* 0x0000040018157984 */ /* 0x000f620000000800 */
[----:B0-----:R-:W-:Y:S02]  /*0d60*/  LOP3.LUT R33, R20, 0xf0f0f0f, RZ, 0xc0, !PT ;  /* 0x0f0f0f0f14217812 */ /* 0x001fe400078ec0ff */
[----:B------:R-:W-:-:S04]  /*0d70*/  SHF.R.U32.HI R20, RZ, 0x4, R20 ;  /* 0x00000004ff147819 */ /* 0x000fc80000011614 */
[----:B------:R-:W-:Y:S01]  /*0d80*/  LOP3.LUT R20, R20, 0xf0f0f0f, RZ, 0xc0, !PT ;  /* 0x0f0f0f0f14147812 */ /* 0x000fe200078ec0ff */
[----:B-1----:R-:W-:Y:S02]  /*0d90*/  IDP.4A.S8.S8 R29, R33, R29, R34 ;  /* 0x0000001d211d7226 */ /* 0x002fe40000000622 */
[----:B------:R-:W-:Y:S02]  /*0da0*/  LDS.U8 R33, [R15+0x9] ;  /* 0x000009000f217984 */ /* 0x000fe40000000000 */
[----:B--2---:R-:W-:Y:S02]  /*0db0*/  IDP.4A.S8.S8 R31, R20, R32, R31 ;  /* 0x00000020141f7226 */ /* 0x004fe4000000061f */
[----:B------:R-:W0:Y:S01]  /*0dc0*/  LDS.U8 R32, [R15+0x8] ;  /* 0x000008000f207984 */ /* 0x000e220000000000 */
[----:B---3--:R-:W-:-:S03]  /*0dd0*/  IMAD R29, R29, R30, RZ ;  /* 0x0000001e1d1d7224 */ /* 0x008fc600078e02ff */
[----:B------:R-:W-:Y:S01]  /*0de0*/  LDS R34, [R7+UR10+0x40] ;  /* 0x0000400a07227984 */ /* 0x000fe20008000800 */
[----:B----4-:R-:W-:Y:S01]  /*0df0*/  HADD2.F32 R20, -RZ, R23.H0_H0 ;  /* 0x20000017ff147230 */ /* 0x010fe20000004100 */
[----:B------:R-:W-:Y:S02]  /*0e00*/  I2FP.F32.S32 R29, R29 ;  /* 0x0000001d001d7245 */ /* 0x000fe40000201400 */
[----:B------:R-:W-:Y:S01]  /*0e10*/  LDS R30, [R25+0x24] ;  /* 0x00002400191e7984 */ /* 0x000fe20000000800 */
[----:B-----5:R-:W-:-:S03]  /*0e20*/  IMAD R22, R31, R22, RZ ;  /* 0x000000161f167224 */ /* 0x020fc600078e02ff */
[----:B------:R-:W1:Y:S01]  /*0e30*/  LDS R31, [R25+0x20] ;  /* 0x00002000191f7984 */ /* 0x000e620000000800 */
[----:B------:R-:W-:Y:S01]  /*0e40*/  FFMA.FTZ R20, R20, R29, RZ ;  /* 0x0000001d14147223 */ /* 0x000fe200000100ff */
[----:B------:R-:W-:Y:S01]  /*0e50*/  HADD2.F32 R29, -RZ, R21.H0_H0 ;  /* 0x20000015ff1d7230 */ /* 0x000fe20000004100 */
[----:B------:R-:W-:-:S05]  /*0e60*/  I2FP.F32.S32 R22, R22 ;  /* 0x0000001600167245 */ /* 0x000fca0000201400 */
[----:B------:R-:W-:Y:S02]  /*0e70*/  FFMA.FTZ R22, R29, R22, R20 ;  /* 0x000000161d167223 */ /* 0x000fe40000010014 */
[----:B------:R-:W2:Y:S01]  /*0e80*/  LDS R29, [R7+UR10+0x44] ;  /* 0x0000440a071d7984 */ /* 0x000ea20008000800 */
[----:B------:R-:W-:Y:S01]  /*0e90*/  HADD2.F32 R20, -RZ, R23.H1_H1 ;  /* 0x30000017ff147230 */ /* 0x000fe20000004100 */
[----:B0-----:R-:W-:Y:S02]  /*0ea0*/  I2FP.F32.U32 R23, R32 ;  /* 0x0000002000177245 */ /* 0x001fe40000201000 */
[----:B------:R-:W-:Y:S01]  /*0eb0*/  I2FP.F32.U32 R33, R33 ;  /* 0x0000002100217245 */ /* 0x000fe20000201000 */
[----:B------:R-:W0:Y:S02]  /*0ec0*/  LDS R32, [R7+UR10+0x60] ;  /* 0x0000600a07207984 */ /* 0x000e240008000800 */
[----:B------:R-:W-:Y:S01]  /*0ed0*/  FFMA.FTZ R23, R20, R23, RZ ;  /* 0x0000001714177223 */ /* 0x000fe200000100ff */
[----:B------:R-:W-:Y:S01]  /*0ee0*/  HADD2.F32 R20, -RZ, R21.H1_H1 ;  /* 0x30000015ff147230 */ /* 0x000fe20000004100 */
[----:B-1----:R-:W-:-:S04]  /*0ef0*/  LOP3.LUT R21, R31, 0xf0f0f0f, RZ, 0xc0, !PT ;  /* 0x0f0f0f0f1f157812 */ /* 0x002fc800078ec0ff */
[----:B------:R-:W-:Y:S02]  /*0f00*/  FFMA.FTZ R23, R20, R33, R23 ;  /* 0x0000002114177223 */ /* 0x000fe40000010017 */
[----:B------:R-:W1:Y:S01]  /*0f10*/  LDS R33, [R7+UR10+0x64] ;  /* 0x0000640a07217984 */ /* 0x000e620008000800 */
[----:B------:R-:W-:Y:S01]  /*0f20*/  IDP.4A.S8.S8 R20, R21, R34, RZ ;  /* 0x0000002215147226 */ /* 0x000fe200000006ff */
[----:B------:R-:W-:-:S05]  /*0f30*/  LOP3.LUT R21, R30, 0xf0f0f0f, RZ, 0xc0, !PT ;  /* 0x0f0f0f0f1e157812 */ /* 0x000fca00078ec0ff */
[----:B--2---:R-:W-:Y:S02]  /*0f40*/  IDP.4A.S8.S8 R20, R21, R29, R20 ;  /* 0x0000001d15147226 */ /* 0x004fe40000000614 */
[----:B------:R-:W2:Y:S04]  /*0f50*/  LDS R29, [R25+0x28] ;  /* 0x00002800191d7984 */ /* 0x000ea80000000800 */
[----:B------:R-:W3:Y:S01]  /*0f60*/  LDS R21, [R7+UR10+0x48] ;  /* 0x0000480a07157984 */ /* 0x000ee20008000800 */
[----:B------:R-:W-:Y:S02]  /*0f70*/  SHF.R.U32.HI R31, RZ, 0x4, R31 ;  /* 0x00000004ff1f7819 */ /* 0x000fe4000001161f */
[----:B------:R-:W-:Y:S02]  /*0f80*/  SHF.R.U32.HI R30, RZ, 0x4, R30 ;  /* 0x00000004ff1e7819 */ /* 0x000fe4000001161e */
[----:B------:R-:W-:-:S02]  /*0f90*/  LOP3.LUT R31, R31, 0xf0f0f0f, RZ, 0xc0, !PT ;  /* 0x0f0f0f0f1f1f7812 */ /* 0x000fc400078ec0ff */
[----:B------:R-:W-:-:S03]  /*0fa0*/  LOP3.LUT R30, R30, 0xf0f0f0f, RZ, 0xc0, !PT ;  /* 0x0f0f0f0f1e1e7812 */ /* 0x000fc600078ec0ff */
[----:B0-----:R-:W-:Y:S02]  /*0fb0*/  IDP.4A.S8.S8 R32, R31, R32, RZ ;  /* 0x000000201f207226 */ /* 0x001fe400000006ff */
[----:B------:R-:W-:Y:S01]  /*0fc0*/  VIADD R37, R37, 0x4 ;  /* 0x0000000425257836 */ /* 0x000fe20000000000 */
[----:B------:R-:W0:Y:S01]  /*0fd0*/  LDS R31, [R25+0x2c] ;  /* 0x00002c00191f7984 */ /* 0x000e220000000800 */
[----:B-1----:R-:W-:Y:S02]  /*0fe0*/  IDP.4A.S8.S8 R32, R30, R33, R32 ;  /* 0x000000211e207226 */ /* 0x002fe40000000620 */
[----:B------:R-:W-:Y:S01]  /*0ff0*/  IMAD.WIDE.U32 R18, R37, 0x24, R18 ;  /* 0x0000002425127825 */ /* 0x000fe200078e0012 */
[----:B------:R-:W1:Y:S04]  /*1000*/  LDS R33, [R7+UR10+0x4c] ;  /* 0x00004c0a07217984 */ /* 0x000e680008000800 */
[----:B------:R4:W5:Y:S01]  /*1010*/  LDG.E.CONSTANT R34, desc[UR14][R18.64] ;  /* 0x0000000e12227981 */ /* 0x000962000c1e9900 */
[----:B--2---:R-:W-:-:S05]  /*1020*/  LOP3.LUT R30, R29, 0xf0f0f0f, RZ, 0xc0, !PT ;  /* 0x0f0f0f0f1d1e7812 */ /* 0x004fca00078ec0ff */
[----:B---3--:R-:W-:Y:S01]  /*1030*/  IDP.4A.S8.S8 R30, R30, R21, R20 ;  /* 0x000000151e1e7226 */ /* 0x008fe20000000614 */
[----:B------:R-:W-:Y:S01]  /*1040*/  IADD3 R21, PT, PT, R3, 0x20, RZ ;  /* 0x0000002003157810 */ /* 0x000fe20007ffe0ff */
[----:B------:R-:W-:Y:S01]  /*1050*/  IMAD R20, R8, 0x8, R27 ;  /* 0x0000000808147824 */ /* 0x000fe200078e021b */
[----:B----4-:R-:W-:Y:S04]  /*1060*/  LDS R19, [R7+UR10+0x54] ;  /* 0x0000540a07137984 */ /* 0x010fe80008000800 */
[----:B------:R-:W-:-:S05]  /*1070*/  LEA.HI R21, R21, R20, RZ, 0x1d ;  /* 0x0000001415157211 */ /* 0x000fca00078fe8ff */
[----:B------:R-:W-:-:S06]  /*1080*/  IMAD.WIDE R20, R21, 0x24, R16 ;  /* 0x0000002415147825 */ /* 0x000fcc00078e0210 */
[----:B------:R2:W3:Y:S01]  /*1090*/  LDG.E.CONSTANT R21, desc[UR14][R20.64+0x4] ;  /* 0x0000040e14157981 */ /* 0x0004e2000c1e9900 */
[----:B------:R-:W-:-:S04]  /*10a0*/  SHF.R.U32.HI R29, RZ, 0x4, R29 ;  /* 0x00000004ff1d7819 */ /* 0x000fc8000001161d */
[----:B------:R-:W-:-:S05]  /*10b0*/  LOP3.LUT R29, R29, 0xf0f0f0f, RZ, 0xc0, !PT ;  /* 0x0f0f0f0f1d1d7812 */ /* 0x000fca00078ec0ff */
[----:B------:R-:W-:Y:S01]  /*10c0*/  IDP.4A.S8.S8 R32, R29, R35, R32 ;  /* 0x000000231d207226 */ /* 0x000fe20000000620 */
[----:B--2---:R-:W-:Y:S04]  /*10d0*/  LDS R20, [R25+0x30] ;  /* 0x0000300019147984 */ /* 0x004fe80000000800 */
[----:B------:R-:W2:Y:S01]  /*10e0*/  LDS R35, [R7+UR10+0x6c] ;  /* 0x00006c0a07237984 */ /* 0x000ea20008000800 */
[----:B0-----:R-:W-:-:S05]  /*10f0*/  LOP3.LUT R29, R31, 0xf0f0f0f, RZ, 0xc0, !PT ;  /* 0x0f0f0f0f1f1d7812 */ /* 0x001fca00078ec0ff */
[----:B-1----:R-:W-:Y:S02]  /*1100*/  IDP.4A.S8.S8 R29, R29, R33, R30 ;  /* 0x000000211d1d7226 */ /* 0x002fe4000000061e */
[----:B------:R-:W0:Y:S01]  /*1110*/  LDS R30, [R7+UR10+0x50] ;  /* 0x0000500a071e7984 */ /* 0x000e220008000800 */
[----:B------:R-:W-:-:S03]  /*1120*/  SHF.R.U32.HI R31, RZ, 0x4, R31 ;  /* 0x00000004ff1f7819 */ /* 0x000fc6000001161f */
[----:B------:R-:W-:Y:S01]  /*1130*/  LDS.U8 R33, [R15+0x3] ;  /* 0x000003000f217984 */ /* 0x000fe20000000000 */
[----:B------:R-:W-:-:S05]  /*1140*/  LOP3.LUT R31, R31, 0xf0f0f0f, RZ, 0xc0, !PT ;  /* 0x0f0f0f0f1f1f7812 */ /* 0x000fca00078ec0ff */
[----:B--2---:R-:W-:Y:S02]  /*1150*/  IDP.4A.S8.S8 R31, R31, R35, R32 ;  /* 0x000000231f1f7226 */ /* 0x004fe40000000620 */
[----:B------:R-:W1:Y:S01]  /*1160*/  LDS R32, [R7+UR10+0x70] ;  /* 0x0000700a07207984 */ /* 0x000e620008000800 */
[----:B------:R-:W-:-:S05]  /*1170*/  LOP3.LUT R18, R20, 0xf0f0f0f, RZ, 0xc0, !PT ;  /* 0x0f0f0f0f14127812 */ /* 0x000fca00078ec0ff */
[----:B0-----:R-:W-:Y:S02]  /*1180*/  IDP.4A.S8.S8 R29, R18, R30, R29 ;  /* 0x0000001e121d7226 */ /* 0x001fe4000000061d */
[----:B------:R-:W0:Y:S01]  /*1190*/  LDS R18, [R25+0x34] ;  /* 0x0000340019127984 */ /* 0x000e220000000800 */
[----:B------:R-:W-:-:S03]  /*11a0*/  SHF.R.U32.HI R20, RZ, 0x4, R20 ;  /* 0x00000004ff147819 */ /* 0x000fc60000011614 */
[----:B------:R-:W-:Y:S01]  /*11b0*/  LDS R30, [R7+UR10+0x58] ;  /* 0x0000580a071e7984 */ /* 0x000fe20008000800 */
[----:B------:R-:W-:-:S05]  /*11c0*/  LOP3.LUT R20, R20, 0xf0f0f0f, RZ, 0xc0, !PT ;  /* 0x0f0f0f0f14147812 */ /* 0x000fca00078ec0ff */
[----:B-1----:R-:W-:Y:S02]  /*11d0*/  IDP.4A.S8.S8 R31, R20, R32, R31 ;  /* 0x00000020141f7226 */ /* 0x002fe4000000061f */
[----:B------:R-:W1:Y:S01]  /*11e0*/  LDS R32, [R7+UR10+0x74] ;  /* 0x0000740a07207984 */ /* 0x000e620008000800 */
[----:B0-----:R-:W-:-:S05]  /*11f0*/  LOP3.LUT R20, R18, 0xf0f0f0f, RZ, 0xc0, !PT ;  /* 0x0f0f0f0f12147812 */ /* 0x001fca00078ec0ff */
[----:B------:R-:W-:Y:S02]  /*1200*/  IDP.4A.S8.S8 R20, R20, R19, R29 ;  /* 0x0000001314147226 */ /* 0x000fe4000000061d */
[----:B------:R-:W0:Y:S01]  /*1210*/  LDS R19, [R25+0x38] ;  /* 0x0000380019137984 */ /* 0x000e220000000800 */
[----:B------:R-:W-:-:S04]  /*1220*/  SHF.R.U32.HI R18, RZ, 0x4, R18 ;  /* 0x00000004ff127819 */ /* 0x000fc80000011612 */
[----:B------:R-:W-:-:S05]  /*1230*/  LOP3.LUT R18, R18, 0xf0f0f0f, RZ, 0xc0, !PT ;  /* 0x0f0f0f0f12127812 */ /* 0x000fca00078ec0ff */
[----:B-1----:R-:W-:Y:S02]  /*1240*/  IDP.4A.S8.S8 R31, R18, R32, R31 ;  /* 0x00000020121f7226 */ /* 0x002fe4000000061f */
[----:B------:R-:W1:Y:S01]  /*1250*/  LDS R32, [R7+UR10+0x78] ;  /* 0x0000780a07207984 */ /* 0x000e620008000800 */
[----:B0-----:R-:W-:Y:S02]  /*1260*/  LOP3.LUT R29, R19, 0xf0f0f0f, RZ, 0xc0, !PT ;  /* 0x0f0f0f0f131d7812 */ /* 0x001fe400078ec0ff */
[----:B------:R-:W-:-:S03]  /*1270*/  SHF.R.U32.HI R19, RZ, 0x4, R19 ;  /* 0x00000004ff137819 */ /* 0x000fc60000011613 */
[----:B------:R-:W-:Y:S02]  /*1280*/  IDP.4A.S8.S8 R18, R29, R30, R20 ;  /* 0x0000001e1d127226 */ /* 0x000fe40000000614 */
[----:B------:R-:W0:Y:S01]  /*1290*/  LDS R20, [R25+0x3c] ;  /* 0x00003c0019147984 */ /* 0x000e220000000800 */
[----:B------:R-:W-:-:S03]  /*12a0*/  LOP3.LUT R30, R19, 0xf0f0f0f, RZ, 0xc0, !PT ;  /* 0x0f0f0f0f131e7812 */ /* 0x000fc600078ec0ff */
[----:B------:R-:W2:Y:S02]  /*12b0*/  LDS R29, [R7+UR10+0x5c] ;  /* 0x00005c0a071d7984 */ /* 0x000ea40008000800 */
[----:B-1----:R-:W-:Y:S02]  /*12c0*/  IDP.4A.S8.S8 R30, R30, R32, R31 ;  /* 0x000000201e1e7226 */ /* 0x002fe4000000061f */
[----:B------:R-:W1:Y:S04]  /*12d0*/  LDS R32, [R7+UR10+0x7c] ;  /* 0x00007c0a07207984 */ /* 0x000e680008000800 */
[----:B------:R-:W4:Y:S01]  /*12e0*/  LDS.U8 R31, [R15+0x2] ;  /* 0x000002000f1f7984 */ /* 0x000f220000000000 */
[----:B0-----:R-:W-:Y:S02]  /*12f0*/  LOP3.LUT R19, R20, 0xf0f0f0f, RZ, 0xc0, !PT ;  /* 0x0f0f0f0f14137812 */ /* 0x001fe400078ec0ff */
[----:B------:R-:W-:-:S03]  /*1300*/  SHF.R.U32.HI R20, RZ, 0x4, R20 ;  /* 0x00000004ff147819 */ /* 0x000fc60000011614 */
[----:B--2---:R-:W-:Y:S01]  /*1310*/  IDP.4A.S8.S8 R18, R19, R29, R18 ;  /* 0x0000001d13127226 */ /* 0x004fe20000000612 */
[----:B------:R-:W-:Y:S01]  /*1320*/  LOP3.LUT R19, R20, 0xf0f0f0f, RZ, 0xc0, !PT ;  /* 0x0f0f0f0f14137812 */ /* 0x000fe200078ec0ff */
[----:B------:R-:W0:Y:S04]  /*1330*/  LDS R29, [R24+0x8] ;  /* 0x00000800181d7984 */ /* 0x000e280000000800 */
[----:B-1----:R-:W-:Y:S02]  /*1340*/  IDP.4A.S8.S8 R30, R19, R32, R30 ;  /* 0x00000020131e7226 */ /* 0x002fe4000000061e */
[----:B------:R-:W1:Y:S02]  /*1350*/  LDS R19, [R24+0xc] ;  /* 0x00000c0018137984 */ /* 0x000e640000000800 */
[----:B------:R-:W-:-:S02]  /*1360*/  IMAD R33, R30, R33, RZ ;  /* 0x000000211e217224 */ /* 0x000fc400078e02ff */
[----:B------:R-:W2:Y:S03]  /*1370*/  LDS.U8 R30, [R15+0xa] ;  /* 0x00000a000f1e7984 */ /* 0x000ea60000000000 */
[----:B------:R-:W-:Y:S01]  /*1380*/  I2FP.F32.S32 R20, R33 ;  /* 0x0000002100147245 */ /* 0x000fe20000201400 */
[----:B------:R-:W5:Y:S04]  /*1390*/  LDS.U8 R32, [R15+0xb] ;  /* 0x00000b000f207984 */ /* 0x000f680000000000 */
[----:B------:R-:W5:Y:S01]  /*13a0*/  LDS R33, [R14] ;  /* 0x000000000e217984 */ /* 0x000f620000000800 */
[----:B------:R-:W-:Y:S01]  /*13b0*/  BAR.SYNC.DEFER_BLOCKING 0x0 ;  /* 0x0000000000007b1d */ /* 0x000fe20000010000 */
[----:B----4-:R-:W-:-:S05]  /*13c0*/  IMAD R18, R18, R31, RZ ;  /* 0x0000001f12127224 */ /* 0x010fca00078e02ff */
[----:B------:R-:W-:Y:S01]  /*13d0*/  I2FP.F32.S32 R31, R18 ;  /* 0x00000012001f7245 */ /* 0x000fe20000201400 */
[----:B0-----:R-:W-:-:S05]  /*13e0*/  HADD2.F32 R18, -RZ, R29.H0_H0 ;  /* 0x2000001dff127230 */ /* 0x001fca0000004100 */
[----:B------:R-:W-:Y:S01]  /*13f0*/  FFMA.FTZ R18, R18, R31, RZ ;  /* 0x0000001f12127223 */ /* 0x000fe200000100ff */
[----:B-1----:R-:W-:-:S05]  /*1400*/  HADD2.F32 R31, -RZ, R19.H0_H0 ;  /* 0x20000013ff1f7230 */ /* 0x002fca0000004100 */
[----:B------:R-:W-:Y:S01]  /*1410*/  FFMA.FTZ R20, R31, R20, R18 ;  /* 0x000000141f147223 */ /* 0x000fe20000010012 */
[----:B------:R-:W-:Y:S01]  /*1420*/  HADD2.F32 R18, -RZ, R29.H1_H1 ;  /* 0x3000001dff127230 */ /* 0x000fe20000004100 */
[----:B--2---:R-:W-:Y:S01]  /*1430*/  I2FP.F32.U32 R31, R30 ;  /* 0x0000001e001f7245 */ /* 0x004fe20000201000 */
[----:B---3--:R0:W-:Y:S04]  /*1440*/  STS [R12+UR10], R21 ;  /* 0x000000150c007988 */ /* 0x0081e8000800080a */
[----:B-----5:R-:W-:Y:S01]  /*1450*/  STS [R11+UR11], R34 ;  /* 0x000000220b007988 */ /* 0x020fe2000800080b */
[----:B------:R-:W-:Y:S01]  /*1460*/  BAR.SYNC.DEFER_BLOCKING 0x0 ;  /* 0x0000000000007b1d */ /* 0x000fe20000010000 */
[----:B------:R-:W-:Y:S01]  /*1470*/  HADD2.F32 R19, -RZ, R19.H1_H1 ;  /* 0x30000013ff137230 */ /* 0x000fe20000004100 */
[----:B------:R-:W-:Y:S01]  /*1480*/  I2FP.F32.U32 R32, R32 ;  /* 0x0000002000207245 */ /* 0x000fe20000201000 */
[----:B------:R-:W-:-:S04]  /*1490*/  FFMA.FTZ R18, R18, R31, RZ ;  /* 0x0000001f12127223 */ /* 0x000fc800000100ff */
[----:B0-----:R-:W-:Y:S01]  /*14a0*/  FFMA.FTZ R21, R19, R32, R18 ;  /* 0x0000002013157223 */ /* 0x001fe20000010012 */
[--C-:B------:R-:W-:Y:S01]  /*14b0*/  HADD2.F32 R18, -RZ, R33.reuse.H1_H1 ;  /* 0x30000021ff127230 */ /* 0x100fe20000004100 */
[----:B------:R-:W0:Y:S04]  /*14c0*/  LDS R29, [R25+0x40] ;  /* 0x00004000191d7984 */ /* 0x000e280000000800 */
[----:B------:R-:W1:Y:S04]  /*14d0*/  LDS R30, [R25+0x44] ;  /* 0x00004400191e7984 */ /* 0x000e680000000800 */
[----:B------:R-:W2:Y:S04]  /*14e0*/  LDS R31, [R7+UR10] ;  /* 0x0000000a071f7984 */ /* 0x000ea80008000800 */
[----:B------:R-:W3:Y:S01]  /*14f0*/  LDS R32, [R7+UR10+0x4] ;  /* 0x0000040a07207984 */ /* 0x000ee20008000800 */
[----:B------:R-:W-:-:S02]  /*1500*/  HADD2.F32 R33, -RZ, R33.H0_H0 ;  /* 0x20000021ff217230 */ /* 0x000fc40000004100 */
[----:B------:R-:W-:Y:S02]  /*1510*/  FMUL.FTZ R19, R23, R18 ;  /* 0x0000001217137220 */ /* 0x000fe40000410000 */
[----:B------:R-:W4:Y:S02]  /*1520*/  LDS R23, [R7+UR10+0x20] ;  /* 0x0000200a07177984 */ /* 0x000f240008000800 */
[----:B------:R-:W-:Y:S01]  /*1530*/  FFMA.FTZ R19, R22, R33, -R19 ;  /* 0x0000002116137223 */ /* 0x000fe20000010813 */
[----:B------:R-:W-:Y:S02]  /*1540*/  FMUL.FTZ R22, R18, R21 ;  /* 0x0000001512167220 */ /* 0x000fe40000410000 */
[----:B------:R-:W5:Y:S04]  /*1550*/  LDS R21, [R7+UR10+0x24] ;  /* 0x0000240a07157984 */ /* 0x000f680008000800 */
[----:B------:R-:W5:Y:S01]  /*1560*/  LDS R18, [R25+0x48] ;  /* 0x0000480019127984 */ /* 0x000f620000000800 */
[----:B------:R-:W-:-:S03]  /*1570*/  FFMA.FTZ R20, R33, R20, -R22 ;  /* 0x0000001421147223 */ /* 0x000fc60000010816 */
[----:B------:R-:W5:Y:S01]  /*1580*/  LDS R22, [R7+UR10+0x8] ;  /* 0x0000080a07167984 */ /* 0x000f620008000800 */
[----:B0-----:R-:W-:Y:S02]  /*1590*/  LOP3.LUT R34, R29, 0xf0f0f0f, RZ, 0xc0, !PT ;  /* 0x0f0f0f0f1d227812 */ /* 0x001fe400078ec0ff */
[----:B------:R-:W-:Y:S02]  /*15a0*/  SHF.R.U32.HI R29, RZ, 0x4, R29 ;  /* 0x00000004ff1d7819 */ /* 0x000fe4000001161d */
[----:B-1----:R-:W-:Y:S01]  /*15b0*/  LOP3.LUT R33, R30, 0xf0f0f0f, RZ, 0xc0, !PT ;  /* 0x0f0f0f0f1e217812 */ /* 0x002fe200078ec0ff */
[----:B--2---:R-:W-:-:S04]  /*15c0*/  IDP.4A.S8.S8 R31, R34, R31, RZ ;  /* 0x0000001f221f7226 */ /* 0x004fc800000006ff */
[----:B---3--:R-:W-:Y:S01]  /*15d0*/  IDP.4A.S8.S8 R33, R33, R32, R31 ;  /* 0x0000002021217226 */ /* 0x008fe2000000061f */
[----:B------:R-:W-:Y:S02]  /*15e0*/  LOP3.LUT R32, R29, 0xf0f0f0f, RZ, 0xc0, !PT ;  /* 0x0f0f0f0f1d207812 */ /* 0x000fe400078ec0ff */
[----:B------:R-:W-:Y:S01]  /*15f0*/  SHF.R.U32.HI R31, RZ, 0x4, R30 ;  /* 0x00000004ff1f7819 */ /* 0x000fe2000001161e */
[----:B------:R-:W0:Y:S04]  /*1600*/  LDS R29, [R7+UR10+0x28] ;  /* 0x0000280a071d7984 */ /* 0x000e280008000800 */
[----:B------:R-:W1:Y:S01]  /*1610*/  LDS R30, [R25+0x4c] ;  /* 0x00004c00191e7984 */ /* 0x000e620000000800 */
[----:B----4-:R-:W-:Y:S01]  /*1620*/  IDP.4A.S8.S8 R32, R32, R23, RZ ;  /* 0x0000001720207226 */ /* 0x010fe200000006ff */
[----:B------:R-:W-:-:S02]  /*1630*/  LOP3.LUT R23, R31, 0xf0f0f0f, RZ, 0xc0, !PT ;  /* 0x0f0f0f0f1f177812 */ /* 0x000fc400078ec0ff */
[----:B------:R-:W2:Y:S03]  /*1640*/  LDS R31, [R7+UR10+0xc] ;  /* 0x00000c0a071f7984 */ /* 0x000ea60008000800 */
[----:B-----5:R-:W-:Y:S02]  /*1650*/  IDP.4A.S8.S8 R32, R23, R21, R32 ;  /* 0x0000001517207226 */ /* 0x020fe40000000620 */
[----:B------:R-:W3:Y:S01]  /*1660*/  LDS R23, [R7+UR10+0x2c] ;  /* 0x00002c0a07177984 */ /* 0x000ee20008000800 */
[----:B------:R-:W-:-:S03]  /*1670*/  LOP3.LUT R34, R18, 0xf0f0f0f, RZ, 0xc0, !PT ;  /* 0x0f0f0f0f12227812 */ /* 0x000fc600078ec0ff */
[----:B------:R-:W4:Y:S02]  /*1680*/  LDS R21, [R25+0x50] ;  /* 0x0000500019157984 */ /* 0x000f240000000800 */
[----:B------:R-:W-:Y:S02]  /*1690*/  IDP.4A.S8.S8 R34, R34, R22, R33 ;  /* 0x0000001622227226 */ /* 0x000fe40000000621 */
[----:B------:R-:W5:Y:S01]  /*16a0*/  LDS R22, [R7+UR10+0x10] ;  /* 0x0000100a07167984 */ /* 0x000f620008000800 */
[----:B------:R-:W-:-:S04]  /*16b0*/  SHF.R.U32.HI R18, RZ, 0x4, R18 ;  /* 0x00000004ff127819 */ /* 0x000fc80000011612 */
[----:B------:R-:W-:-:S05]  /*16c0*/  LOP3.LUT R18, R18, 0xf0f0f0f, RZ, 0xc0, !PT ;  /* 0x0f0f0f0f12127812 */ /* 0x000fca00078ec0ff */
[----:B0-----:R-:W-:Y:S01]  /*16d0*/  IDP.4A.S8.S8 R32, R18, R29, R32 ;  /* 0x0000001d12207226 */ /* 0x001fe20000000620 */
[----:B-1----:R-:W-:Y:S02]  /*16e0*/  SHF.R.U32.HI R29, RZ, 0x4, R30 ;  /* 0x00000004ff1d7819 */ /* 0x002fe4000001161e */
[----:B------:R-:W-:Y:S02]  /*16f0*/  LOP3.LUT R18, R30, 0xf0f0f0f, RZ, 0xc0, !PT ;  /* 0x0f0f0f0f1e127812 */ /* 0x000fe400078ec0ff */
[----:B------:R-:W0:Y:S01]  /*1700*/  LDS R30, [R7+UR10+0x30] ;  /* 0x0000300a071e7984 */ /* 0x000e220008000800 */
[----:B------:R-:W-:-:S03]  /*1710*/  LOP3.LUT R33, R29, 0xf0f0f0f, RZ, 0xc0, !PT ;  /* 0x0f0f0f0f1d217812 */ /* 0x000fc600078ec0ff */
[----:B------:R-:W1:Y:S01]  /*1720*/  LDS R29, [R25+0x54] ;  /* 0x00005400191d7984 */ /* 0x000e620000000800 */
[----:B--2---:R-:W-:-:S03]  /*1730*/  IDP.4A.S8.S8 R35, R18, R31, R34 ;  /* 0x0000001f12237226 */ /* 0x004fc60000000622 */
[----:B------:R-:W2:Y:S01]  /*1740*/  LDS R31, [R7+UR10+0x14] ;  /* 0x0000140a071f7984 */ /* 0x000ea20008000800 */
[----:B---3--:R-:W-:-:S03]  /*1750*/  IDP.4A.S8.S8 R33, R33, R23, R32 ;  /* 0x0000001721217226 */ /* 0x008fc60000000620 */
[----:B------:R-:W3:Y:S01]  /*1760*/  LDS R32, [R7+UR10+0x34] ;  /* 0x0000340a07207984 */ /* 0x000ee20008000800 */
[----:B----4-:R-:W-:-:S03]  /*1770*/  LOP3.LUT R34, R21, 0xf0f0f0f, RZ, 0xc0, !PT ;  /* 0x0f0f0f0f15227812 */ /* 0x010fc600078ec0ff */
[----:B------:R-:W4:Y:S02]  /*1780*/  LDS R23, [R25+0x58] ;  /* 0x0000580019177984 */ /* 0x000f240000000800 */
[----:B-----5:R-:W-:Y:S02]  /*1790*/  IDP.4A.S8.S8 R34, R34, R22, R35 ;  /* 0x0000001622227226 */ /* 0x020fe40000000623 */
[----:B------:R-:W5:Y:S01]  /*17a0*/  LDS R22, [R7+UR10+0x18] ;  /* 0x0000180a07167984 */ /* 0x000f620008000800 */
[----:B------:R-:W-:-:S03]  /*17b0*/  SHF.R.U32.HI R21, RZ, 0x4, R21 ;  /* 0x00000004ff157819 */ /* 0x000fc60000011615 */
[----:B------:R-:W5:Y:S01]  /*17c0*/  LDS R18, [R7+UR10+0x38] ;  /* 0x0000380a07127984 */ /* 0x000f620008000800 */
[----:B------:R-:W-:-:S05]  /*17d0*/  LOP3.LUT R21, R21, 0xf0f0f0f, RZ, 0xc0, !PT ;  /* 0x0f0f0f0f15157812 */ /* 0x000fca00078ec0ff */
[----:B0-----:R-:W-:Y:S02]  /*17e0*/  IDP.4A.S8.S8 R33, R21, R30, R33 ;  /* 0x0000001e15217226 */ /* 0x001fe40000000621 */
[----:B------:R-:W-:Y:S01]  /*17f0*/  LDS.U8 R30, [R15+0x5] ;  /* 0x000005000f1e7984 */ /* 0x000fe20000000000 */
[----:B-1----:R-:W-:Y:S02]  /*1800*/  LOP3.LUT R21, R29, 0xf0f0f0f, RZ, 0xc0, !PT ;  /* 0x0f0f0f0f1d157812 */ /* 0x002fe400078ec0ff */
[----:B------:R-:W-:-:S03]  /*1810*/  SHF.R.U32.HI R29, RZ, 0x4, R29 ;  /* 0x00000004ff1d7819 */ /* 0x000fc6000001161d */
[----:B--2---:R-:W-:Y:S01]  /*1820*/  IDP.4A.S8.S8 R31, R21, R31, R34 ;  /* 0x0000001f151f7226 */ /* 0x004fe20000000622 */
[----:B------:R-:W-:Y:S01]  /*1830*/  LOP3.LUT R29, R29, 0xf0f0f0f, RZ, 0xc0, !PT ;  /* 0x0f0f0f0f1d1d7812 */ /* 0x000fe200078ec0ff */
[----:B------:R-:W0:Y:S04]  /*1840*/  LDS R21, [R25+0x5c] ;  /* 0x00005c0019157984 */ /* 0x000e280000000800 */
[----:B---3--:R-:W-:Y:S02]  /*1850*/  IDP.4A.S8.S8 R33, R29, R32, R33 ;  /* 0x000000201d217226 */ /* 0x008fe40000000621 */
[----:B------:R-:W1:Y:S01]  /*1860*/  LDS R29, [R7+UR10+0x1c] ;  /* 0x00001c0a071d7984 */ /* 0x000e620008000800 */
[----:B----4-:R-:W-:Y:S02]  /*1870*/  LOP3.LUT R34, R23, 0xf0f0f0f, RZ, 0xc0, !PT ;  /* 0x0f0f0f0f17227812 */ /* 0x010fe400078ec0ff */
[----:B------:R-:W-:Y:S01]  /*1880*/  SHF.R.U32.HI R23, RZ, 0x4, R23 ;  /* 0x00000004ff177819 */ /* 0x000fe20000011617 */
[----:B------:R-:W2:Y:S02]  /*1890*/  LDS.U8 R32, [R15+0x4] ;  /* 0x000004000f207984 */ /* 0x000ea40000000000 */
[----:B-----5:R-:W-:Y:S01]  /*18a0*/  IDP.4A.S8.S8 R34, R34, R22, R31 ;  /* 0x0000001622227226 */ /* 0x020fe2000000061f */
[----:B------:R-:W-:Y:S01]  /*18b0*/  LOP3.LUT R23, R23, 0xf0f0f0f, RZ, 0xc0, !PT ;  /* 0x0f0f0f0f17177812 */ /* 0x000fe200078ec0ff */
[----:B------:R-:W3:Y:S04]  /*18c0*/  LDS R31, [R7+UR10+0x3c] ;  /* 0x00003c0a071f7984 */ /* 0x000ee80008000800 */
[----:B------:R-:W-:Y:S01]  /*18d0*/  IDP.4A.S8.S8 R18, R23, R18, R33 ;  /* 0x0000001217127226 */ /* 0x000fe20000000621 */
[----:B------:R-:W-:Y:S04]  /*18e0*/  LDS R22, [R24+0x4] ;  /* 0x0000040018167984 */ /* 0x000fe80000000800 */
[----:B------:R-:W4:Y:S01]  /*18f0*/  LDS R23, [R24] ;  /* 0x0000000018177984 */ /* 0x000f220000000800 */
[----:B0-----:R-:W-:-:S02]  /*1900*/  LOP3.LUT R33, R21, 0xf0f0f0f, RZ, 0xc0, !PT ;  /* 0x0f0f0f0f15217812 */ /* 0x001fc400078ec0ff */
[----:B------:R-:W-:-:S03]  /*1910*/  SHF.R.U32.HI R21, RZ, 0x4, R21 ;  /* 0x00000004ff157819 */ /* 0x000fc60000011615 */
[----:B-1----:R-:W-:Y:S02]  /*1920*/  IDP.4A.S8.S8 R33, R33, R29, R34 ;  /* 0x0000001d21217226 */ /* 0x002fe40000000622 */
[----:B------:R-:W0:Y:S01]  /*1930*/  LDS.U8 R29, [R15+0xc] ;  /* 0x00000c000f1d7984 */ /* 0x000e220000000000 */
[----:B------:R-:W-:Y:S01]  /*1940*/  LOP3.LUT R21, R21, 0xf0f0f0f, RZ, 0xc0, !PT ;  /* 0x0f0f0f0f15157812 */ /* 0x000fe200078ec0ff */
[----:B--2---:R-:W-:Y:S02]  /*1950*/  IMAD R33, R33, R32, RZ ;  /* 0x0000002021217224 */ /* 0x004fe400078e02ff */
[----:B------:R-:W1:Y:S02]  /*1960*/  LDS.U8 R32, [R15+0xd] ;  /* 0x00000d000f207984 */ /* 0x000e640000000000 */
[----:B---3--:R-:W-:Y:S01]  /*1970*/  IDP.4A.S8.S8 R21, R21, R31, R18 ;  /* 0x0000001f15157226 */ /* 0x008fe20000000612 */
[----:B------:R-:W-:Y:S01]  /*1980*/  I2FP.F32.S32 R33, R33 ;  /* 0x0000002100217245 */ /* 0x000fe20000201400 */
[----:B------:R-:W-:Y:S02]  /*1990*/  LDS R34, [R7+UR10+0x44] ;  /* 0x0000440a07227984 */ /* 0x000fe40008000800 */
[----:B------:R-:W-:-:S02]  /*19a0*/  IMAD R30, R21, R30, RZ ;  /* 0x0000001e151e7224 */ /* 0x000fc400078e02ff */
[----:B----4-:R-:W-:-:S03]  /*19b0*/  HADD2.F32 R18, -RZ, R23.H0_H0 ;  /* 0x20000017ff127230 */ /* 0x010fc60000004100 */
[----:B------:R-:W-:Y:S01]  /*19c0*/  I2FP.F32.S32 R31, R30 ;  /* 0x0000001e001f7245 */ /* 0x000fe20000201400 */
[----:B------:R-:W-:Y:S01]  /*19d0*/  HADD2.F32 R21, -RZ, R22.H0_H0 ;  /* 0x20000016ff157230 */ /* 0x000fe20000004100 */
[----:B------:R-:W2:Y:S01]  /*19e0*/  LDS R30, [R25+0x60] ;  /* 0x00006000191e7984 */ /* 0x000ea20000000800 */
[----:B------:R-:W-:-:S03]  /*19f0*/  FFMA.FTZ R18, R18, R33, RZ ;  /* 0x0000002112127223 */ /* 0x000fc600000100ff */
[----:B------:R-:W3:Y:S01]  /*1a00*/  LDS R33, [R7+UR10+0x40] ;  /* 0x0000400a07217984 */ /* 0x000ee20008000800 */
[----:B------:R-:W-:-:S03]  /*1a10*/  FFMA.FTZ R21, R21, R31, R18 ;  /* 0x0000001f15157223 */ /* 0x000fc60000010012 */
[----:B------:R-:W4:Y:S01]  /*1a20*/  LDS R31, [R25+0x64] ;  /* 0x00006400191f7984 */ /* 0x000f220000000800 */
[----:B------:R-:W-:-:S03]  /*1a30*/  HADD2.F32 R18, -RZ, R23.H1_H1 ;  /* 0x30000017ff127230 */ /* 0x000fc60000004100 */
[----:B------:R-:W5:Y:S01]  /*1a40*/  LDS R23, [R7+UR10+0x60] ;  /* 0x0000600a07177984 */ /* 0x000f620008000800 */
[----:B0-----:R-:W-:-:S05]  /*1a50*/  I2FP.F32.U32 R29, R29 ;  /* 0x0000001d001d7245 */ /* 0x001fca0000201000 */
[----:B------:R-:W-:Y:S01]  /*1a60*/  FFMA.FTZ R18, R18, R29, RZ ;  /* 0x0000001d12127223 */ /* 0x000fe200000100ff */
[----:B------:R-:W-:Y:S01]  /*1a70*/  HADD2.F32 R29, -RZ, R22.H1_H1 ;  /* 0x30000016ff1d7230 */ /* 0x000fe20000004100 */
[----:B-1----:R-:W-:-:S05]  /*1a80*/  I2FP.F32.U32 R22, R32 ;  /* 0x0000002000167245 */ /* 0x002fca0000201000 */
[----:B------:R-:W-:Y:S02]  /*1a90*/  FFMA.FTZ R22, R29, R22, R18 ;  /* 0x000000161d167223 */ /* 0x000fe40000010012 */
[----:B------:R-:W0:Y:S01]  /*1aa0*/  LDS R29, [R7+UR10+0x64] ;  /* 0x0000640a071d7984 */ /* 0x000e220008000800 */
[----:B--2---:R-:W-:-:S05]  /*1ab0*/  LOP3.LUT R18, R30, 0xf0f0f0f, RZ, 0xc0, !PT ;  /* 0x0f0f0f0f1e127812 */ /* 0x004fca00078ec0ff */
[----:B---3--:R-:W-:Y:S01]  /*1ac0*/  IDP.4A.S8.S8 R33, R18, R33, RZ ;  /* 0x0000002112217226 */ /* 0x008fe200000006ff */
[----:B----4-:R-:W-:Y:S02]  /*1ad0*/  LOP3.LUT R18, R31, 0xf0f0f0f, RZ, 0xc0, !PT ;  /* 0x0f0f0f0f1f127812 */ /* 0x010fe400078ec0ff */
[----:B------:R-:W-:-:S03]  /*1ae0*/  SHF.R.U32.HI R30, RZ, 0x4, R30 ;  /* 0x00000004ff1e7819 */ /* 0x000fc6000001161e */
[----:B------:R-:W-:Y:S02]  /*1af0*/  IDP.4A.S8.S8 R34, R18, R34, R33 ;  /* 0x0000002212227226 */ /* 0x000fe40000000621 */
[----:B------:R-:W1:Y:S01]  /*1b00*/  LDS R18, [R25+0x68] ;  /* 0x0000680019127984 */ /* 0x000e620000000800 */
[----:B------:R-:W-:-:S03]  /*1b10*/  LOP3.LUT R30, R30, 0xf0f0f0f, RZ, 0xc0, !PT ;  /* 0x0f0f0f0f1e1e7812 */ /* 0x000fc600078ec0ff */
[----:B------:R-:W2:Y:S02]  /*1b20*/  LDS R33, [R7+UR10+0x48] ;  /* 0x0000480a07217984 */ /* 0x000ea40008000800 */
[----:B-----5:R-:W-:Y:S02]  /*1b30*/  IDP.4A.S8.S8 R32, R30, R23, RZ ;  /* 0x000000171e207226 */ /* 0x020fe400000006ff */
[----:B------:R-:W3:Y:S01]  /*1b40*/  LDS R30, [R7+UR10+0x68] ;  /* 0x0000680a071e7984 */ /* 0x000ee20008000800 */
[----:B------:R-:W-:-:S03]  /*1b50*/  SHF.R.U32.HI R31, RZ, 0x4, R31 ;  /* 0x00000004ff1f7819 */ /* 0x000fc6000001161f */
[----:B------:R-:W4:Y:S01]  /*1b60*/  LDS R23, [R25+0x6c] ;  /* 0x00006c0019177984 */ /* 0x000f220000000800 */
[----:B------:R-:W-:-:S05]  /*1b70*/  LOP3.LUT R31, R31, 0xf0f0f0f, RZ, 0xc0, !PT ;  /* 0x0f0f0f0f1f1f7812 */ /* 0x000fca00078ec0ff */
[----:B0-----:R-:W-:Y:S02]  /*1b80*/  IDP.4A.S8.S8 R35, R31, R29, R32 ;  /* 0x0000001d1f237226 */ /* 0x001fe40000000620 */
[----:B------:R-:W0:Y:S01]  /*1b90*/  LDS R29, [R7+UR10+0x4c] ;  /* 0x00004c0a071d7984 */ /* 0x000e220008000800 */
[----:B-1----:R-:W-:Y:S02]  /*1ba0*/  LOP3.LUT R31, R18, 0xf0f0f0f, RZ, 0xc0, !PT ;  /* 0x0f0f0f0f121f7812 */ /* 0x002fe400078ec0ff */
[----:B------:R-:W-:-:S03]  /*1bb0*/  SHF.R.U32.HI R18, RZ, 0x4, R18 ;  /* 0x00000004ff127819 */ /* 0x000fc60000011612 */
[----:B--2---:R-:W-:Y:S01]  /*1bc0*/  IDP.4A.S8.S8 R34, R31, R33, R34 ;  /* 0x000000211f227226 */ /* 0x004fe20000000622 */
[----:B------:R-:W-:Y:S01]  /*1bd0*/  LOP3.LUT R18, R18, 0xf0f0f0f, RZ, 0xc0, !PT ;  /* 0x0f0f0f0f12127812 */ /* 0x000fe200078ec0ff */
[----:B------:R-:W1:Y:S04]  /*1be0*/  LDS R31, [R7+UR10+0x6c] ;  /* 0x00006c0a071f7984 */ /* 0x000e680008000800 */
[----:B---3--:R-:W-:Y:S02]  /*1bf0*/  IDP.4A.S8.S8 R32, R18, R30, R35 ;  /* 0x0000001e12207226 */ /* 0x008fe40000000623 */
[----:B------:R-:W2:Y:S01]  /*1c00*/  LDS R18, [R25+0x70] ;  /* 0x0000700019127984 */ /* 0x000ea20000000800 */
[----:B----4-:R-:W-:-:S03]  /*1c10*/  LOP3.LUT R33, R23, 0xf0f0f0f, RZ, 0xc0, !PT ;  /* 0x0f0f0f0f17217812 */ /* 0x010fc600078ec0ff */
[----:B------:R-:W3:Y:S02]  /*1c20*/  LDS R30, [R7+UR10+0x50] ;  /* 0x0000500a071e7984 */ /* 0x000ee40008000800 */
[----:B0-----:R-:W-:Y:S02]  /*1c30*/  IDP.4A.S8.S8 R33, R33, R29, R34 ;  /* 0x0000001d21217226 */ /* 0x001fe40000000622 */
[----:B------:R-:W0:Y:S01]  /*1c40*/  LDS R29, [R7+UR10+0x70] ;  /* 0x0000700a071d7984 */ /* 0x000e220008000800 */
[----:B------:R-:W-:-:S04]  /*1c50*/  SHF.R.U32.HI R23, RZ, 0x4, R23 ;  /* 0x00000004ff177819 */ /* 0x000fc80000011617 */
[----:B------:R-:W-:-:S05]  /*1c60*/  LOP3.LUT R23, R23, 0xf0f0f0f, RZ, 0xc0, !PT ;  /* 0x0f0f0f0f17177812 */ /* 0x000fca00078ec0ff */
[----:B-1----:R-:W-:Y:S02]  /*1c70*/  IDP.4A.S8.S8 R34, R23, R31, R32 ;  /* 0x0000001f17227226 */ /* 0x002fe40000000620 */
[----:B------:R-:W1:Y:S01]  /*1c80*/  LDS R23, [R25+0x74] ;  /* 0x0000740019177984 */ /* 0x000e620000000800 */
[----:B--2---:R-:W-:-:S03]  /*1c90*/  LOP3.LUT R32, R18, 0xf0f0f0f, RZ, 0xc0, !PT ;  /* 0x0f0f0f0f12207812 */ /* 0x004fc600078ec0ff */
[----:B------:R-:W2:Y:S01]  /*1ca0*/  LDS R31, [R7+UR10+0x54] ;  /* 0x0000540a071f7984 */ /* 0x000ea20008000800 */
[----:B------:R-:W-:Y:S01]  /*1cb0*/  SHF.R.U32.HI R18, RZ, 0x4, R18 ;  /* 0x00000004ff127819 */ /* 0x000fe20000011612 */
[----:B---3--:R-:W-:-:S03]  /*1cc0*/  IDP.4A.S8.S8 R30, R32, R30, R33 ;  /* 0x0000001e201e7226 */ /* 0x008fc60000000621 */
[----:B------:R-:W-:Y:S01]  /*1cd0*/  LOP3.LUT R18, R18, 0xf0f0f0f, RZ, 0xc0, !PT ;  /* 0x0f0f0f0f12127812 */ /* 0x000fe200078ec0ff */
[----:B------:R-:W3:Y:S04]  /*1ce0*/  LDS R32, [R7+UR10+0x74] ;  /* 0x0000740a07207984 */ /* 0x000ee80008000800 */
[----:B0-----:R-:W-:Y:S02]  /*1cf0*/  IDP.4A.S8.S8 R35, R18, R29, R34 ;  /* 0x0000001d12237226 */ /* 0x001fe40000000622 */
[----:B------:R-:W0:Y:S04]  /*1d00*/  LDS R18, [R25+0x78] ;  /* 0x0000780019127984 */ /* 0x000e280000000800 */
[----:B------:R-:W4:Y:S01]  /*1d10*/  LDS R29, [R7+UR10+0x58] ;  /* 0x0000580a071d7984 */ /* 0x000f220008000800 */
[----:B-1----:R-:W-:-:S02]  /*1d20*/  LOP3.LUT R33, R23, 0xf0f0f0f, RZ, 0xc0, !PT ;  /* 0x0f0f0f0f17217812 */ /* 0x002fc400078ec0ff */
[----:B------:R-:W-:-:S04]  /*1d30*/  SHF.R.U32.HI R23, RZ, 0x4, R23 ;  /* 0x00000004ff177819 */ /* 0x000fc80000011617 */
[----:B------:R-:W-:Y:S01]  /*1d40*/  LOP3.LUT R23, R23, 0xf0f0f0f, RZ, 0xc0, !PT ;  /* 0x0f0f0f0f17177812 */ /* 0x000fe200078ec0ff */
[----:B--2---:R-:W-:Y:S02]  /*1d50*/  IDP.4A.S8.S8 R30, R33, R31, R30 ;  /* 0x0000001f211e7226 */ /* 0x004fe4000000061e */
[----:B------:R-:W-:Y:S02]  /*1d60*/  LDS R31, [R25+0x7c] ;  /* 0x00007c00191f7984 */ /* 0x000fe40000000800 */
[----:B---3--:R-:W-:Y:S02]  /*1d70*/  IDP.4A.S8.S8 R33, R23, R32, R35 ;  /* 0x0000002017217226 */ /* 0x008fe40000000623 */
[----:B------:R-:W1:Y:S04]  /*1d80*/  LDS R32, [R7+UR10+0x78] ;  /* 0x0000780a07207984 */ /* 0x000e680008000800 */
[----:B------:R-:W2:Y:S01]  /*1d90*/  LDS R23, [R7+UR10+0x5c] ;  /* 0x00005c0a07177984 */ /* 0x000ea20008000800 */
[----:B0-----:R-:W-:-:S03]  /*1da0*/  LOP3.LUT R34, R18, 0xf0f0f0f, RZ, 0xc0, !PT ;  /* 0x0f0f0f0f12227812 */ /* 0x001fc600078ec0ff */
[----:B------:R-:W-:Y:S02]  /*1db0*/  LDS.U8 R35, [R15+0x7] ;  /* 0x000007000f237984 */ /* 0x000fe40000000000 */
[----:B----4-:R-:W-:Y:S02]  /*1dc0*/  IDP.4A.S8.S8 R34, R34, R29, R30 ;  /* 0x0000001d22227226 */ /* 0x010fe4000000061e */
[----:B------:R-:W0:Y:S01]  /*1dd0*/  LDS R30, [R7+UR10+0x7c] ;  /* 0x00007c0a071e7984 */ /* 0x000e220008000800 */
[----:B------:R-:W-:-:S03]  /*1de0*/  SHF.R.U32.HI R18, RZ, 0x4, R18 ;  /* 0x00000004ff127819 */ /* 0x000fc60000011612 */
[----:B------:R-:W-:Y:S01]  /*1df0*/  LDS R29, [R24+0xc] ;  /* 0x00000c00181d7984 */ /* 0x000fe20000000800 */
[----:B------:R-:W-:-:S05]  /*1e00*/  LOP3.LUT R18, R18, 0xf0f0f0f, RZ, 0xc0, !PT ;  /* 0x0f0f0f0f12127812 */ /* 0x000fca00078ec0ff */
[----:B-1----:R-:W-:Y:S01]  /*1e10*/  IDP.4A.S8.S8 R33, R18, R32, R33 ;  /* 0x0000002012217226 */ /* 0x002fe20000000621 */
[----:B------:R-:W-:Y:S01]  /*1e20*/  LOP3.LUT R32, R31, 0xf0f0f0f, RZ, 0xc0, !PT ;  /* 0x0f0f0f0f1f207812 */ /* 0x000fe200078ec0ff */
[----:B------:R-:W-:Y:S01]  /*1e30*/  LDS.U8 R18, [R15+0xe] ;  /* 0x00000e000f127984 */ /* 0x000fe20000000000 */
[----:B------:R-:W-:-:S03]  /*1e40*/  SHF.R.U32.HI R31, RZ, 0x4, R31 ;  /* 0x00000004ff1f7819 */ /* 0x000fc6000001161f */
[----:B--2---:R-:W-:Y:S01]  /*1e50*/  IDP.4A.S8.S8 R32, R32, R23, R34 ;  /* 0x0000001720207226 */ /* 0x004fe20000000622 */
[----:B------:R-:W-:Y:S01]  /*1e60*/  LOP3.LUT R23, R31, 0xf0f0f0f, RZ, 0xc0, !PT ;  /* 0x0f0f0f0f1f177812 */ /* 0x000fe200078ec0ff */
[----:B------:R-:W-:Y:S04]  /*1e70*/  LDS.U8 R34, [R15+0xf] ;  /* 0x00000f000f227984 */ /* 0x000fe80000000000 */
[----:B0-----:R-:W-:Y:S01]  /*1e80*/  IDP.4A.S8.S8 R30, R23, R30, R33 ;  /* 0x0000001e171e7226 */ /* 0x001fe20000000621 */
[----:B------:R-:W-:Y:S04]  /*1e90*/  LDS R31, [R24+0x8] ;  /* 0x00000800181f7984 */ /* 0x000fe80000000800 */
[----:B------:R-:W0:Y:S01]  /*1ea0*/  LDS.U8 R33, [R15+0x6] ;  /* 0x000006000f217984 */ /* 0x000e220000000000 */
[----:B------:R-:W-:Y:S01]  /*1eb0*/  IADD3 R8, PT, PT, R8, 0x1, RZ ;  /* 0x0000000108087810 */ /* 0x000fe20007ffe0ff */
[----:B0-----:R-:W-:-:S02]  /*1ec0*/  IMAD R33, R32, R33, RZ ;  /* 0x0000002120217224 */ /* 0x001fc400078e02ff */
[----:B------:R-:W0:Y:S01]  /*1ed0*/  LDS R32, [R14] ;  /* 0x000000000e207984 */ /* 0x000e220000000800 */
[----:B------:R-:W-:Y:S01]  /*1ee0*/  I2FP.F32.U32 R23, R18 ;  /* 0x0000001200177245 */ /* 0x000fe20000201000 */
[----:B------:R-:W-:Y:S01]  /*1ef0*/  HADD2.F32 R18, -RZ, R31.H1_H1 ;  /* 0x3000001fff127230 */ /* 0x000fe20000004100 */
[----:B------:R-:W-:-:S04]  /*1f00*/  I2FP.F32.U32 R34, R34 ;  /* 0x0000002200227245 */ /* 0x000fc80000201000 */
[----:B------:R-:W-:Y:S01]  /*1f10*/  FFMA.FTZ R23, R18, R23, RZ ;  /* 0x0000001712177223 */ /* 0x000fe200000100ff */
[----:B------:R-:W-:Y:S01]  /*1f20*/  HADD2.F32 R18, -RZ, R29.H1_H1 ;  /* 0x3000001dff127230 */ /* 0x000fe20000004100 */
[----:B------:R-:W-:-:S04]  /*1f30*/  I2FP.F32.S32 R33, R33 ;  /* 0x0000002100217245 */ /* 0x000fc80000201400 */
[----:B------:R-:W-:Y:S01]  /*1f40*/  FFMA.FTZ R23, R18, R34, R23 ;  /* 0x0000002212177223 */ /* 0x000fe20000010017 */
[----:B------:R-:W-:Y:S02]  /*1f50*/  HADD2.F32 R18, -RZ, R31.H0_H0 ;  /* 0x2000001fff127230 */ /* 0x000fe40000004100 */
[----:B------:R-:W-:-:S03]  /*1f60*/  IMAD R30, R30, R35, RZ ;  /* 0x000000231e1e7224 */ /* 0x000fc600078e02ff */
[----:B------:R-:W-:Y:S01]  /*1f70*/  FFMA.FTZ R33, R18, R33, RZ ;  /* 0x0000002112217223 */ /* 0x000fe200000100ff */
[----:B------:R-:W-:Y:S01]  /*1f80*/  BAR.SYNC.DEFER_BLOCKING 0x0 ;  /* 0x0000000000007b1d */ /* 0x000fe20000010000 */
[----:B------:R-:W-:Y:S01]  /*1f90*/  ISETP.NE.AND P0, PT, R8, R6, PT ;  /* 0x000000060800720c */ /* 0x000fe20003f05270 */
[----:B------:R-:W-:Y:S01]  /*1fa0*/  FADD.FTZ R19, R19, R28 ;  /* 0x0000001c13137221 */ /* 0x000fe20000010000 */
[----:B------:R-:W-:Y:S01]  /*1fb0*/  HADD2.F32 R28, -RZ, R29.H0_H0 ;  /* 0x2000001dff1c7230 */ /* 0x000fe20000004100 */
[----:B------:R-:W-:Y:S02]  /*1fc0*/  I2FP.F32.S32 R30, R30 ;  /* 0x0000001e001e7245 */ /* 0x000fe40000201400 */
[----:B------:R-:W-:-:S03]  /*1fd0*/  FADD.FTZ R19, R19, R20 ;  /* 0x0000001413137221 */ /* 0x000fc60000010000 */
[----:B------:R-:W-:Y:S01]  /*1fe0*/  FFMA.FTZ R33, R28, R30, R33 ;  /* 0x0000001e1c217223 */ /* 0x000fe20000010021 */
[--C-:B0-----:R-:W-:Y:S02]  /*1ff0*/  HADD2.F32 R18, -RZ, R32.reuse.H1_H1 ;  /* 0x30000020ff127230 */ /* 0x101fe40000004100 */
[----:B------:R-:W-:-:S03]  /*2000*/  HADD2.F32 R32, -RZ, R32.H0_H0 ;  /* 0x20000020ff207230 */ /* 0x000fc60000004100 */
[----:B------:R-:W-:Y:S01]  /*2010*/  FMUL.FTZ R22, R22, R18 ;  /* 0x0000001216167220 */ /* 0x000fe20000410000 */
[----:B------:R-:W-:-:S03]  /*2020*/  FMUL.FTZ R23, R18, R23 ;  /* 0x0000001712177220 */ /* 0x000fc60000410000 */
[----:B------:R-:W-:Y:S01]  /*2030*/  FFMA.FTZ R22, R21, R32, -R22 ;  /* 0x0000002015167223 */ /* 0x000fe20000010816 */
[----:B------:R-:W-:-:S03]  /*2040*/  FFMA.FTZ R28, R32, R33, -R23 ;  /* 0x00000021201c7223 */ /* 0x000fc60000010817 */
[----:B------:R-:W-:-:S04]  /*2050*/  FADD.FTZ R19, R19, R22 ;  /* 0x0000001613137221 */ /* 0x000fc80000010000 */
[----:B------:R-:W-:Y:S01]  /*2060*/  FADD.FTZ R28, R19, R28 ;  /* 0x0000001c131c7221 */ /* 0x000fe20000010000 */
[----:B------:R-:W-:Y:S06]  /*2070*/  @P0 BRA `(.L_x_568) ;  /* 0xffffffe400040947 */ /* 0x000fec000383ffff */
.L_x_567:
[----:B------:R-:W0:Y:S01]  /*2080*/  S2R R3, SR_TID.Y ;  /* 0x0000000000037919 */ /* 0x000e220000002200 */
[----:B------:R-:W1:Y:S01]  /*2090*/  LDCU UR5, c[0x0][0x3a0] ;  /* 0x00007400ff0577ac */ /* 0x000e620008000800 */
[----:B0-----:R-:W-:-:S05]  /*20a0*/  IMAD R5, R0, 0x4, R3 ;  /* 0x0000000400057824 */ /* 0x001fca00078e0203 */
[----:B-1----:R-:W-:-:S13]  /*20b0*/  ISETP.GE.U32.AND P0, PT, R5, UR5, PT ;  /* 0x0000000505007c0c */ /* 0x002fda000bf06070 */
        /* <DEDUP_REMOVED lines=12> */
.L_x_569:
        /* <DEDUP_REMOVED lines=16> */
.L_x_1258:


//--------------------- .text._Z12mul_mat_q3_KIN3c108BFloat16ELb1EEvPKvS3_PT_iiiii --------------------------
	.section	.text._Z12mul_mat_q3_KIN3c108BFloat16ELb1EEvPKvS3_PT_iiiii,"ax",@progbits
	.align	128
.text._Z12mul_mat_q3_KIN3c108BFloat16ELb1EEvPKvS3_PT_iiiii:
        .type           _Z12mul_mat_q3_KIN3c108BFloat16ELb1EEvPKvS3_PT_iiiii,@function
        .size           _Z12mul_mat_q3_KIN3c108BFloat16ELb1EEvPKvS3_PT_iiiii,(.L_x_1259 - _Z12mul_mat_q3_KIN3c108BFloat16ELb1EEvPKvS3_PT_iiiii)
        .other          _Z12mul_mat_q3_KIN3c108BFloat16ELb1EEvPKvS3_PT_iiiii,@"STO_CUDA_ENTRY STV_DEFAULT"
_Z12mul_mat_q3_KIN3c108BFloat16ELb1EEvPKvS3_PT_iiiii:
        /* <DEDUP_REMOVED lines=16> */
[----:B------:R-:W5:Y:S01]  /*0100*/  LDCU UR8, c[0x0][0x39c] ;  /* 0x00007380ff0877ac */ /* 0x000f620008000800 */
[----:B------:R-:W5:Y:S01]  /*0110*/  LDCU.64 UR18, c[0x0][0x388] ;  /* 0x00007100ff1277ac */ /* 0x000f620008000a00 */
[----:B------:R-:W-:-:S03]  /*0120*/  USHF.R.S32.HI UR7, URZ, 0x8, UR4 ;  /* 0x00000008ff077899 */ /* 0x000fc60008011404 */
[----:B------:R-:W-:Y:S02]  /*0130*/  UMOV UR4, 0x400 ;  /* 0x0000040000047882 */ /* 0x000fe40000000000 */
[----:B------:R-:W-:Y:S02]  /*0140*/  UIADD3 UR12, UPT, UPT, UR4, 0x1188, URZ ;  /* 0x00001188040c7890 */ /* 0x000fe4000fffe0ff */
[----:B-1----:R-:W-:Y:S02]  /*0150*/  USHF.R.S32.HI UR5, URZ, 0x1f, UR11 ;  /* 0x0000001fff057899 */ /* 0x002fe4000801140b */
[----:B------:R-:W-:Y:S02]  /*0160*/  UIADD3 UR9, UPT, UPT, UR10, -0x1, URZ ;  /* 0xffffffff0a097890 */ /* 0x000fe4000fffe0ff */
[----:B------:R-:W-:Y:S02]  /*0170*/  ULEA.HI UR5, UR5, UR11, URZ, 0x5 ;  /* 0x0000000b05057291 */ /* 0x000fe4000f8f28ff */
[----:B---3--:R-:W-:-:S02]  /*0180*/  ULEA UR17, UR16, UR4, 0x18 ;  /* 0x0000000410117291 */ /* 0x008fc4000f8ec0ff */
[----:B------:R-:W-:Y:S02]  /*0190*/  USHF.R.S32.HI UR5, URZ, 0x5, UR5 ;  /* 0x00000005ff057899 */ /* 0x000fe40008011405 */
[----:B------:R-:W-:Y:S01]  /*01a0*/  UIADD3 UR10, UPT, UPT, UR4, 0x1de8, URZ ;  /* 0x00001de8040a7890 */ /* 0x000fe2000fffe0ff */
[--C-:B0-----:R-:W-:Y:S01]  /*01b0*/  SHF.R.U32.HI R10, RZ, 0x2, R11.reuse ;  /* 0x00000002ff0a7819 */ /* 0x101fe2000001160b */
[C---:B------:R-:W-:Y:S01]  /*01c0*/  IMAD.SHL.U32 R44, R11.reuse, 0x4, RZ ;  /* 0x000000040b2c7824 */ /* 0x040fe200078e00ff */
[C---:B------:R-:W-:Y:S01]  /*01d0*/  LOP3.LUT R45, R11.reuse, 0x3, RZ, 0xc0, !PT ;  /* 0x000000030b2d7812 */ /* 0x040fe200078ec0ff */
[----:B------:R-:W-:Y:S01]  /*01e0*/  UIADD3 UR13, UPT, UPT, UR4, 0x19c8, URZ ;  /* 0x000019c8040d7890 */ /* 0x000fe2000fffe0ff */
[----:B------:R-:W-:Y:S01]  /*01f0*/  LOP3.LUT R0, R10, 0x3, RZ, 0xc0, !PT ;  /* 0x000000030a007812 */ /* 0x000fe200078ec0ff */
[C---:B------:R-:W-:Y:S01]  /*0200*/  IMAD R43, R11.reuse, 0x8, R10 ;  /* 0x000000080b2b7824 */ /* 0x040fe200078e020a */
[--C-:B------:R-:W-:Y:S01]  /*0210*/  SHF.R.U32.HI R17, RZ, 0x4, R11.reuse ;  /* 0x00000004ff117819 */ /* 0x100fe2000001160b */
[----:B------:R-:W-:Y:S01]  /*0220*/  ULEA UR12, UR16, UR12, 0x18 ;  /* 0x0000000c100c7291 */ /* 0x000fe2000f8ec0ff */
[----:B------:R-:W-:Y:S01]  /*0230*/  LOP3.LUT R32, R11, 0xf, RZ, 0xc0, !PT ;  /* 0x0000000f0b207812 */ /* 0x000fe200078ec0ff */
[----:B--2---:R-:W-:Y:S01]  /*0240*/  IMAD R0, R9, 0x4, R0 ;  /* 0x0000000409007824 */ /* 0x004fe200078e0200 */
[----:B------:R-:W-:Y:S01]  /*0250*/  SHF.R.U32.HI R42, RZ, 0x1, R11 ;  /* 0x00000001ff2a7819 */ /* 0x000fe2000001160b */
[----:B----4-:R-:W-:Y:S01]  /*0260*/  IMAD R5, R47, 0x2, R17 ;  /* 0x000000022f057824 */ /* 0x010fe200078e0211 */
[C---:B------:R-:W-:Y:S01]  /*0270*/  LOP3.LUT R4, R11.reuse, 0x7, RZ, 0xc0, !PT ;  /* 0x000000070b047812 */ /* 0x040fe200078ec0ff */
[----:B------:R-:W-:Y:S01]  /*0280*/  ULEA UR10, UR16, UR10, 0x18 ;  /* 0x0000000a100a7291 */ /* 0x000fe2000f8ec0ff */
[----:B------:R-:W-:Y:S01]  /*0290*/  VIMNMX R2, PT, PT, R0, UR9, PT ;  /* 0x0000000900027c48 */ /* 0x000fe2000bfe0100 */
[----:B------:R-:W-:Y:S01]  /*02a0*/  ULEA UR13, UR16, UR13, 0x18 ;  /* 0x0000000d100d7291 */ /* 0x000fe2000f8ec0ff */
[----:B------:R-:W-:Y:S01]  /*02b0*/  LOP3.LUT R0, RZ, UR6, RZ, 0x33, !PT ;  /* 0x00000006ff007c12 */ /* 0x000fe2000f8e33ff */
[----:B------:R-:W-:Y:S01]  /*02c0*/  UIADD3 UR11, UPT, UPT, UR4, 0x1fe8, URZ ;  /* 0x00001fe8040b7890 */ /* 0x000fe2000fffe0ff */
[----:B------:R-:W-:Y:S01]  /*02d0*/  LOP3.LUT R35, R11, 0x1, RZ, 0xc0, !PT ;  /* 0x000000010b237812 */ /* 0x000fe200078ec0ff */
[----:B------:R-:W-:Y:S01]  /*02e0*/  IMAD R45, R2, UR5, R45 ;  /* 0x00000005022d7c24 */ /* 0x000fe2000f8e022d */
[----:B------:R-:W-:Y:S01]  /*02f0*/  SHF.R.U32.HI R2, RZ, 0x3, R11 ;  /* 0x00000003ff027819 */ /* 0x000fe2000001160b */
[----:B-----5:R-:W-:Y:S01]  /*0300*/  VIADD R0, R0, UR8 ;  /* 0x0000000800007c36 */ /* 0x020fe20008000000 */
[----:B------:R-:W-:Y:S01]  /*0310*/  LOP3.LUT R52, R44, 0x1c, RZ, 0xc0, !PT ;  /* 0x0000001c2c347812 */ /* 0x000fe200078ec0ff */
[----:B------:R-:W-:Y:S01]  /*0320*/  UIADD3 UR8, UPT, UPT, UR4, 0x1080, URZ ;  /* 0x0000108004087890 */ /* 0x000fe2000fffe0ff */
[----:B------:R-:W-:Y:S01]  /*0330*/  LOP3.LUT R28, R10, 0x1, RZ, 0xc0, !PT ;  /* 0x000000010a1c7812 */ /* 0x000fe200078ec0ff */
[----:B------:R-:W-:Y:S01]  /*0340*/  IMAD R3, R47, 0x4, R2 ;  /* 0x000000042f037824 */ /* 0x000fe200078e0202 */
[----:B------:R-:W-:Y:S01]  /*0350*/  VIADDMNMX R7, R5, 0x8, R0, PT ;  /* 0x0000000805077846 */ /* 0x000fe20003800100 */
[--C-:B------:R-:W-:Y:S01]  /*0360*/  IMAD R2, R47, 0x10, R42.reuse ;  /* 0x000000102f027824 */ /* 0x100fe200078e022a */
[C---:B------:R-:W-:Y:S01]  /*0370*/  VIMNMX R8, PT, PT, R0.reuse, R5, PT ;  /* 0x0000000500087248 */ /* 0x040fe20003fe0100 */
[----:B------:R-:W-:Y:S01]  /*0380*/  IMAD R42, R11, 0x10, R42 ;  /* 0x000000100b2a7824 */ /* 0x000fe200078e022a */
[----:B------:R-:W-:Y:S01]  /*0390*/  LEA.HI R13, R7, R7, RZ, 0x1 ;  /* 0x00000007070d7211 */ /* 0x000fe200078f08ff */
[----:B------:R-:W-:Y:S01]  /*03a0*/  IMAD R10, R11, 0x2, R17 ;  /* 0x000000020b0a7824 */ /* 0x000fe200078e0211 */
[----:B------:R-:W-:Y:S01]  /*03b0*/  VIADDMNMX R12, R3, 0x10, R0, PT ;  /* 0x00000010030c7846 */ /* 0x000fe20003800100 */
[----:B------:R-:W-:Y:S01]  /*03c0*/  ULEA UR4, UR16, UR8, 0x18 ;  /* 0x0000000810047291 */ /* 0x000fe2000f8ec0ff */
[----:B------:R-:W-:Y:S01]  /*03d0*/  LEA.HI R30, R13, R32, RZ, 0x1f ;  /* 0x000000200d1e7211 */ /* 0x000fe200078ff8ff */
[----:B------:R-:W-:Y:S01]  /*03e0*/  ULEA UR8, UR16, UR11, 0x18 ;  /* 0x0000000b10087291 */ /* 0x000fe2000f8ec0ff */
[----:B------:R-:W-:Y:S01]  /*03f0*/  VIMNMX R13, PT, PT, R0, R3, PT ;  /* 0x00000003000d7248 */ /* 0x000fe20003fe0100 */
[----:B------:R-:W-:Y:S01]  /*0400*/  IMAD R41, R12, UR7, RZ ;  /* 0x000000070c297c24 */ /* 0x000fe2000f8e02ff */
[----:B------:R-:W-:-:S02]  /*0410*/  SHF.R.S32.HI R3, RZ, 0x1f, R12 ;  /* 0x0000001fff037819 */ /* 0x000fc4000001140c */
[--C-:B------:R-:W-:Y:S01]  /*0420*/  VIADDMNMX R6, R5, 0x10, R0.reuse, PT ;  /* 0x0000001005067846 */ /* 0x100fe20003800100 */
[----:B------:R-:W-:Y:S01]  /*0430*/  IMAD R37, R13, UR7, RZ ;  /* 0x000000070d257c24 */ /* 0x000fe2000f8e02ff */
[----:B------:R-:W-:Y:S02]  /*0440*/  LEA.HI R19, R3, R12, RZ, 0x2 ;  /* 0x0000000c03137211 */ /* 0x000fe400078f10ff */
[----:B------:R-:W-:Y:S02]  /*0450*/  LOP3.LUT R3, R2, 0x1f, RZ, 0xc0, !PT ;  /* 0x0000001f02037812 */ /* 0x000fe400078ec0ff */
[----:B------:R-:W-:Y:S02]  /*0460*/  VIADDMNMX R5, R5, 0x18, R0, PT ;  /* 0x0000001805057846 */ /* 0x000fe40003800100 */
[----:B------:R-:W-:Y:S02]  /*0470*/  VIMNMX R50, PT, PT, R0, R3, PT ;  /* 0x0000000300327248 */ /* 0x000fe40003fe0100 */
[----:B------:R-:W-:-:S02]  /*0480*/  LEA.HI R29, R8, R8, RZ, 0x1 ;  /* 0x00000008081d7211 */ /* 0x000fc400078f08ff */
[----:B------:R-:W-:Y:S02]  /*0490*/  LEA.HI R31, R6, R6, RZ, 0x1 ;  /* 0x00000006061f7211 */ /* 0x000fe400078f08ff */
[----:B------:R-:W-:Y:S02]  /*04a0*/  LEA.HI R15, R5, R5, RZ, 0x1 ;  /* 0x00000005050f7211 */ /* 0x000fe400078f08ff */
[----:B------:R-:W-:Y:S02]  /*04b0*/  SHF.R.S32.HI R14, RZ, 0x1f, R13 ;  /* 0x0000001fff0e7819 */ /* 0x000fe4000001140d */
[----:B------:R-:W-:Y:S02]  /*04c0*/  SHF.R.S32.HI R3, RZ, 0x1f, R50 ;  /* 0x0000001fff037819 */ /* 0x000fe40000011432 */
[-C--:B------:R-:W-:Y:S02]  /*04d0*/  LEA.HI R29, R29, R32.reuse, RZ, 0x1f ;  /* 0x000000201d1d7211 */ /* 0x080fe400078ff8ff */
[----:B------:R-:W-:-:S02]  /*04e0*/  LEA.HI R31, R31, R32, RZ, 0x1f ;  /* 0x000000201f1f7211 */ /* 0x000fc400078ff8ff */
[----:B------:R-:W-:Y:S01]  /*04f0*/  LEA.HI R32, R15, R32, RZ, 0x1f ;  /* 0x000000200f207211 */ /* 0x000fe200078ff8ff */
[----:B------:R-:W-:Y:S01]  /*0500*/  IMAD R33, R8, 0x10, R29 ;  /* 0x0000001008217824 */ /* 0x000fe200078e021d */
[----:B------:R-:W-:Y:S01]  /*0510*/  LEA.HI R15, R14, R13, RZ, 0x2 ;  /* 0x0000000d0e0f7211 */ /* 0x000fe200078f10ff */
[----:B------:R-:W-:Y:S01]  /*0520*/  IMAD R14, R9, 0x4, R47 ;  /* 0x00000004090e7824 */ /* 0x000fe200078e022f */
[----:B------:R-:W-:Y:S02]  /*0530*/  LEA.HI R2, R3, R50, RZ, 0x4 ;  /* 0x0000003203027211 */ /* 0x000fe400078f20ff */
[----:B------:R-:W-:Y:S02]  /*0540*/  VIMNMX R16, PT, PT, R0, R47, PT ;  /* 0x0000002f00107248 */ /* 0x000fe40003fe0100 */
[-C--:B------:R-:W-:Y:S02]  /*0550*/  LEA.HI R38, R15, R4.reuse, RZ, 0x1e ;  /* 0x000000040f267211 */ /* 0x080fe400078ff0ff */
[--C-:B------:R-:W-:Y:S01]  /*0560*/  VIADDMNMX R20, R47, 0x8, R0.reuse, PT ;  /* 0x000000082f147846 */ /* 0x100fe20003800100 */
[C---:B------:R-:W-:Y:S01]  /*0570*/  IMAD R24, R16.reuse, UR7, RZ ;  /* 0x0000000710187c24 */ /* 0x040fe2000f8e02ff */
[----:B------:R-:W-:Y:S01]  /*0580*/  LEA.HI R15, R19, R4, RZ, 0x1e ;  /* 0x00000004130f7211 */ /* 0x000fe200078ff0ff */
[--C-:B------:R-:W-:Y:S01]  /*0590*/  IMAD R16, R16, 0x21, R11.reuse ;  /* 0x0000002110107824 */ /* 0x100fe200078e020b */
[----:B------:R-:W-:Y:S01]  /*05a0*/  LEA.HI.SX32 R35, R2, R35, 0x1c ;  /* 0x0000002302237211 */ /* 0x000fe200078fe2ff */
[C---:B------:R-:W-:Y:S01]  /*05b0*/  IMAD R34, R20.reuse, UR7, RZ ;  /* 0x0000000714227c24 */ /* 0x040fe2000f8e02ff */
[C-C-:B------:R-:W-:Y:S01]  /*05c0*/  VIADDMNMX R18, R47.reuse, 0x4, R0.reuse, PT ;  /* 0x000000042f127846 */ /* 0x140fe20003800100 */
[--C-:B------:R-:W-:Y:S01]  /*05d0*/  IMAD R20, R20, 0x21, R11.reuse ;  /* 0x0000002114147824 */ /* 0x100fe200078e020b */
[----:B------:R-:W-:Y:S01]  /*05e0*/  VIADDMNMX R22, R47, 0xc, R0, PT ;  /* 0x0000000c2f167846 */ /* 0x000fe20003800100 */
[----:B------:R-:W-:Y:S01]  /*05f0*/  IMAD R39, R13, 0x8, R38 ;  /* 0x000000080d277824 */ /* 0x000fe200078e0226 */
[C-C-:B------:R-:W-:Y:S01]  /*0600*/  VIADDMNMX R4, R47.reuse, 0x10, R0.reuse, PT ;  /* 0x000000102f047846 */ /* 0x140fe20003800100 */
[----:B------:R-:W-:Y:S01]  /*0610*/  IMAD R26, R18, UR7, RZ ;  /* 0x00000007121a7c24 */ /* 0x000fe2000f8e02ff */
[C-C-:B------:R-:W-:Y:S01]  /*0620*/  VIADDMNMX R3, R47.reuse, 0x14, R0.reuse, PT ;  /* 0x000000142f037846 */ /* 0x140fe20003800100 */
[----:B------:R-:W-:Y:S01]  /*0630*/  IMAD R36, R22, UR7, RZ ;  /* 0x0000000716247c24 */ /* 0x000fe2000f8e02ff */
[C-C-:B------:R-:W-:Y:S01]  /*0640*/  VIADDMNMX R2, R47.reuse, 0x18, R0.reuse, PT ;  /* 0x000000182f027846 */ /* 0x140fe20003800100 */
[--C-:B------:R-:W-:Y:S01]  /*0650*/  IMAD R18, R18, 0x21, R11.reuse ;  /* 0x0000002112127824 */ /* 0x100fe200078e020b */
[C---:B------:R-:W-:Y:S01]  /*0660*/  VIADDMNMX R0, R47.reuse, 0x1c, R0, PT ;  /* 0x0000001c2f007846 */ /* 0x040fe20003800100 */
[----:B------:R-:W-:Y:S01]  /*0670*/  IMAD.SHL.U32 R47, R47, 0x20, RZ ;  /* 0x000000202f2f7824 */ /* 0x000fe200078e00ff */
[----:B------:R-:W-:Y:S01]  /*0680*/  IADD3 R52, P0, PT, R52, UR18, RZ ;  /* 0x0000001234347c10 */ /* 0x000fe2000ff1e0ff */
[--C-:B------:R-:W-:Y:S01]  /*0690*/  IMAD R21, R3, 0x21, R11.reuse ;  /* 0x0000002103157824 */ /* 0x100fe200078e020b */
[----:B------:R-:W-:Y:S01]  /*06a0*/  VIMNMX.U32 R14, PT, PT, R14, UR9, PT ;  /* 0x000000090e0e7c48 */ /* 0x000fe2000bfe0000 */
[--C-:B------:R-:W-:Y:S01]  /*06b0*/  IMAD R23, R2, 0x21, R11.reuse ;  /* 0x0000002102177824 */ /* 0x100fe200078e020b */
[--C-:B------:R-:W-:Y:S01]  /*06c0*/  LOP3.LUT R46, R47, 0x1f, R11.reuse, 0xf8, !PT ;  /* 0x0000001f2f2e7812 */ /* 0x100fe200078ef80b */
[----:B------:R-:W-:Y:S01]  /*06d0*/  IMAD.X R53, RZ, RZ, UR19, P0 ;  /* 0x00000013ff357e24 */ /* 0x000fe200080e06ff */
[----:B------:R-:W-:Y:S01]  /*06e0*/  LEA R13, R20, UR17, 0x2 ;  /* 0x00000011140d7c11 */ /* 0x000fe2000f8e10ff */
[--C-:B------:R-:W-:Y:S01]  /*06f0*/  IMAD R22, R22, 0x21, R11.reuse ;  /* 0x0000002116167824 */ /* 0x100fe200078e020b */
[----:B------:R-:W-:Y:S01]  /*0700*/  LEA R20, R21, UR17, 0x2 ;  /* 0x0000001115147c11 */ /* 0x000fe2000f8e10ff */
[--C-:B------:R-:W-:Y:S01]  /*0710*/  IMAD R19, R4, 0x21, R11.reuse ;  /* 0x0000002104137824 */ /* 0x100fe200078e020b */
[----:B------:R-:W-:Y:S01]  /*0720*/  LEA R21, R23, UR17, 0x2 ;  /* 0x0000001117157c11 */ /* 0x000fe2000f8e10ff */
[----:B------:R-:W-:Y:S01]  /*0730*/  IMAD R25, R0, 0x21, R11 ;  /* 0x0000002100197824 */ /* 0x000fe200078e020b */
[----:B------:R-:W-:Y:S01]  /*0740*/  LEA R11, R16, UR17, 0x2 ;  /* 0x00000011100b7c11 */ /* 0x000fe2000f8e10ff */
[----:B------:R-:W-:Y:S01]  /*0750*/  IMAD R48, R14, UR5, RZ ;  /* 0x000000050e307c24 */ /* 0x000fe2000f8e02ff */
[C---:B------:R-:W-:Y:S01]  /*0760*/  IADD3 R14, P0, PT, R17.reuse, R24, RZ ;  /* 0x00000018110e7210 */ /* 0x040fe20007f1e0ff */
[----:B------:R-:W-:Y:S01]  /*0770*/  IMAD R40, R12, 0x8, R15 ;  /* 0x000000080c287824 */ /* 0x000fe200078e020f */
[----:B------:R-:W-:Y:S01]  /*0780*/  IADD3 R15, P1, PT, R17, R26, RZ ;  /* 0x0000001a110f7210 */ /* 0x000fe20007f3e0ff */
[----:B------:R-:W-:Y:S01]  /*0790*/  IMAD R38, R5, 0x10, R32 ;  /* 0x0000001005267824 */ /* 0x000fe200078e0220 */
[C---:B------:R-:W-:Y:S01]  /*07a0*/  IADD3 R16, P2, PT, R17.reuse, R34, RZ ;  /* 0x0000002211107210 */ /* 0x040fe20007f5e0ff */
[----:B------:R-:W-:Y:S01]  /*07b0*/  IMAD R35, R50, 0x2, R35 ;  /* 0x0000000232237824 */ /* 0x000fe200078e0223 */
[----:B------:R-:W-:-:S02]  /*07c0*/  IADD3 R17, P3, PT, R17, R36, RZ ;  /* 0x0000002411117210 */ /* 0x000fc40007f7e0ff */
[----:B------:R-:W-:Y:S02]  /*07d0*/  LEA R12, R18, UR17, 0x2 ;  /* 0x00000011120c7c11 */ /* 0x000fe4000f8e10ff */
[----:B------:R-:W-:Y:S02]  /*07e0*/  LEA R18, R22, UR17, 0x2 ;  /* 0x0000001116127c11 */ /* 0x000fe4000f8e10ff */
[----:B------:R-:W-:Y:S02]  /*07f0*/  LEA.HI.X.SX32 R23, R24, RZ, 0x1, P0 ;  /* 0x000000ff18177211 */ /* 0x000fe400000f0eff */
[----:B------:R-:W-:Y:S02]  /*0800*/  LEA R22, R25, UR17, 0x2 ;  /* 0x0000001119167c11 */ /* 0x000fe4000f8e10ff */
[----:B------:R-:W-:Y:S02]  /*0810*/  LEA.HI.X.SX32 R24, R26, RZ, 0x1, P1 ;  /* 0x000000ff1a187211 */ /* 0x000fe400008f0eff */
[----:B------:R-:W-:Y:S01]  /*0820*/  LEA.HI.X.SX32 R25, R34, RZ, 0x1, P2 ;  /* 0x000000ff22197211 */ /* 0x000fe200010f0eff */
[----:B------:R-:W-:Y:S01]  /*0830*/  IMAD R34, R7, 0x10, R30 ;  /* 0x0000001007227824 */ /* 0x000fe200078e021e */
[----:B------:R-:W-:Y:S01]  /*0840*/  LEA.HI.X.SX32 R26, R36, RZ, 0x1, P3 ;  /* 0x000000ff241a7211 */ /* 0x000fe200018f0eff */
[----:B------:R-:W-:Y:S01]  /*0850*/  IMAD R36, R6, 0x10, R31 ;  /* 0x0000001006247824 */ /* 0x000fe200078e021f */
[----:B------:R-:W-:-:S02]  /*0860*/  IADD3 R27, P0, PT, R28, R37, RZ ;  /* 0x000000251c1b7210 */ /* 0x000fc40007f1e0ff */
[----:B------:R-:W-:Y:S02]  /*0870*/  IADD3 R28, P1, PT, R28, R41, RZ ;  /* 0x000000291c1c7210 */ /* 0x000fe40007f3e0ff */
[----:B------:R-:W-:Y:S02]  /*0880*/  LEA R31, R33, UR12, 0x2 ;  /* 0x0000000c211f7c11 */ /* 0x000fe4000f8e10ff */
[----:B------:R-:W-:Y:S02]  /*0890*/  LOP3.LUT R44, R44, 0x3c, RZ, 0xc0, !PT ;  /* 0x0000003c2c2c7812 */ /* 0x000fe400078ec0ff */
[----:B------:R-:W-:Y:S02]  /*08a0*/  LEA R46, R46, UR10, 0x2 ;  /* 0x0000000a2e2e7c11 */ /* 0x000fe4000f8e10ff */
[----:B------:R-:W-:Y:S02]  /*08b0*/  LEA R19, R19, UR17, 0x2 ;  /* 0x0000001113137c11 */ /* 0x000fe4000f8e10ff */
[----:B------:R-:W-:-:S02]  /*08c0*/  LEA.HI.X.SX32 R29, R37, RZ, 0x1, P0 ;  /* 0x000000ff251d7211 */ /* 0x000fc400000f0eff */
[----:B------:R-:W-:Y:S02]  /*08d0*/  LEA.HI.X.SX32 R30, R41, RZ, 0x1, P1 ;  /* 0x000000ff291e7211 */ /* 0x000fe400008f0eff */
[----:B------:R-:W-:Y:S02]  /*08e0*/  LEA R32, R34, UR12, 0x2 ;  /* 0x0000000c22207c11 */ /* 0x000fe4000f8e10ff */
[----:B------:R-:W-:Y:S02]  /*08f0*/  LEA R33, R36, UR12, 0x2 ;  /* 0x0000000c24217c11 */ /* 0x000fe4000f8e10ff */
[----:B------:R-:W-:Y:S02]  /*0900*/  LEA R38, R38, UR12, 0x2 ;  /* 0x0000000c26267c11 */ /* 0x000fe4000f8e10ff */
[----:B------:R-:W-:Y:S02]  /*0910*/  LEA R39, R39, UR13, 0x2 ;  /* 0x0000000d27277c11 */ /* 0x000fe4000f8e10ff */
[----:B------:R-:W-:-:S02]  /*0920*/  LEA R40, R40, UR13, 0x2 ;  /* 0x0000000d28287c11 */ /* 0x000fc4000f8e10ff */
[----:B------:R-:W-:Y:S01]  /*0930*/  LEA R49, R35, UR4, 0x2 ;  /* 0x0000000423317c11 */ /* 0x000fe2000f8e10ff */
[----:B------:R-:W-:-:S06]  /*0940*/  UMOV UR4, URZ ;  /* 0x000000ff00047c82 */ /* 0x000fcc0008000000 */
.L_x_576:
[----:B0-----:R-:W0:Y:S01]  /*0950*/  S2R R41, SR_TID.X ;  /* 0x0000000000297919 */ /* 0x001e220000002100 */
[----:B------:R-:W1:Y:S01]  /*0960*/  LDCU.64 UR10, c[0x0][0x380] ;  /* 0x00007000ff0a77ac */ /* 0x000e620008000a00 */
[----:B------:R-:W-:Y:S01]  /*0970*/  IMAD R37, R23, 0x6e, RZ ;  /* 0x0000006e17257824 */ /* 0x000fe200078e02ff */
[----:B------:R-:W-:-:S04]  /*0980*/  UIMAD UR5, UR7, UR6, URZ ;  /* 0x00000006070572a4 */ /* 0x000fc8000f8e02ff */
[----:B------:R-:W-:-:S04]  /*0990*/  UIADD3 UR9, UP0, UPT, UR5, UR4, URZ ;  /* 0x0000000405097290 */ /* 0x000fc8000ff1e0ff */
[----:B------:R-:W-:-:S04]  /*09a0*/  ULEA.HI.X.SX32 UR5, UR5, URZ, 0x1, UP0 ;  /* 0x000000ff05057291 */ /* 0x000fc800080f0eff */
[----:B------:R-:W-:Y:S02]  /*09b0*/  UIMAD UR5, UR5, 0x6e, URZ ;  /* 0x0000006e050578a4 */ /* 0x000fe4000f8e02ff */
[----:B-1----:R-:W-:-:S04]  /*09c0*/  UIMAD.WIDE.U32 UR10, UR9, 0x6e, UR10 ;  /* 0x0000006e090a78a5 */ /* 0x002fc8000f8e000a */
[----:B------:R-:W-:Y:S01]  /*09d0*/  UIADD3 UR5, UPT, UPT, UR11, UR5, URZ ;  /* 0x000000050b057290 */ /* 0x000fe2000fffe0ff */
[----:B0-----:R-:W-:-:S05]  /*09e0*/  IMAD.SHL.U32 R65, R41, 0x4, RZ ;  /* 0x0000000429417824 */ /* 0x001fca00078e00ff */
[----:B------:R-:W-:-:S04]  /*09f0*/  LOP3.LUT R66, R65, 0x3c, RZ, 0xc0, !PT ;  /* 0x0000003c41427812 */ /* 0x000fc800078ec0ff */
[----:B------:R-:W-:Y:S01]  /*0a00*/  IADD3 R66, P0, PT, R66, UR10, RZ ;  /* 0x0000000a42427c10 */ /* 0x000fe2000ff1e0ff */
[----:B------:R-:W-:-:S04]  /*0a10*/  IMAD R55, R24, 0x6e, RZ ;  /* 0x0000006e18377824 */ /* 0x000fc800078e02ff */
[----:B------:R-:W-:Y:S02]  /*0a20*/  IMAD.X R67, RZ, RZ, UR5, P0 ;  /* 0x00000005ff437e24 */ /* 0x000fe400080e06ff */
[----:B------:R-:W-:-:S04]  /*0a30*/  IMAD.WIDE.U32 R34, R14, 0x6e, R66 ;  /* 0x0000006e0e227825 */ /* 0x000fc800078e0042 */
[----:B------:R-:W-:-:S04]  /*0a40*/  IMAD.WIDE.U32 R56, R15, 0x6e, R66 ;  /* 0x0000006e0f387825 */ /* 0x000fc800078e0042 */
[----:B------:R-:W-:Y:S02]  /*0a50*/  IMAD.IADD R35, R35, 0x1, R37 ;  /* 0x0000000123237824 */ /* 0x000fe400078e0225 */
[----:B------:R-:W-:-:S03]  /*0a60*/  IMAD.IADD R57, R57, 0x1, R55 ;  /* 0x0000000139397824 */ /* 0x000fc600078e0237 */
[----:B------:R-:W2:Y:S04]  /*0a70*/  LDG.E.U16.CONSTANT R58, desc[UR14][R34.64+0x20] ;  /* 0x0000200e223a7981 */ /* 0x000ea8000c1e9500 */
[----:B------:R0:W2:Y:S04]  /*0a80*/  LDG.E.U16.CONSTANT R37, desc[UR14][R34.64+0x22] ;  /* 0x0000220e22257981 */ /* 0x0000a8000c1e9500 */
[----:B------:R-:W3:Y:S04]  /*0a90*/  LDG.E.U16.CONSTANT R59, desc[UR14][R56.64+0x20] ;  /* 0x0000200e383b7981 */ /* 0x000ee8000c1e9500 */
[----:B------:R-:W3:Y:S01]  /*0aa0*/  LDG.E.U16.CONSTANT R36, desc[UR14][R56.64+0x22] ;  /* 0x0000220e38247981 */ /* 0x000ee2000c1e9500 */
[----:B------:R-:W-:-:S02]  /*0ab0*/  IMAD R61, R25, 0x6e, RZ ;  /* 0x0000006e193d7824 */ /* 0x000fc400078e02ff */
[----:B------:R-:W-:-:S04]  /*0ac0*/  IMAD.WIDE.U32 R54, R16, 0x6e, R66 ;  /* 0x0000006e10367825 */ /* 0x000fc800078e0042 */
[----:B------:R-:W-:-:S05]  /*0ad0*/  IMAD.IADD R55, R55, 0x1, R61 ;  /* 0x0000000137377824 */ /* 0x000fca00078e023d */
[----:B------:R-:W4:Y:S04]  /*0ae0*/  LDG.E.U16.CONSTANT R60, desc[UR14][R54.64+0x20] ;  /* 0x0000200e363c7981 */ /* 0x000f28000c1e9500 */
[----:B------:R1:W4:Y:S01]  /*0af0*/  LDG.E.U16.CONSTANT R35, desc[UR14][R54.64+0x22] ;  /* 0x0000220e36237981 */ /* 0x000322000c1e9500 */
[----:B------:R-:W-:Y:S02]  /*0b00*/  IMAD R61, R26, 0x6e, RZ ;  /* 0x0000006e1a3d7824 */ /* 0x000fe400078e02ff */
[----:B------:R-:W-:-:S04]  /*0b10*/  IMAD.WIDE.U32 R68, R17, 0x6e, R66 ;  /* 0x0000006e11447825 */ /* 0x000fc800078e0042 */
[----:B------:R-:W-:-:S05]  /*0b20*/  IMAD.IADD R69, R69, 0x1, R61 ;  /* 0x0000000145457824 */ /* 0x000fca00078e023d */
[----:B------:R-:W5:Y:S04]  /*0b30*/  LDG.E.U16.CONSTANT R57, desc[UR14][R68.64+0x20] ;  /* 0x0000200e44397981 */ /* 0x000f68000c1e9500 */
[----:B------:R1:W5:Y:S01]  /*0b40*/  LDG.E.U16.CONSTANT R56, desc[UR14][R68.64+0x22] ;  /* 0x0000220e44387981 */ /* 0x000362000c1e9500 */
[----:B0-----:R-:W-:Y:S01]  /*0b50*/  IMAD R34, R4, UR7, RZ ;  /* 0x0000000704227c24 */ /* 0x001fe2000f8e02ff */
[----:B------:R-:W-:-:S04]  /*0b60*/  SHF.R.U32.HI R61, RZ, 0x4, R41 ;  /* 0x00000004ff3d7819 */ /* 0x000fc80000011629 */
[----:B------:R-:W-:-:S04]  /*0b70*/  IADD3 R63, P0, PT, R61, R34, RZ ;  /* 0x000000223d3f7210 */ /* 0x000fc80007f1e0ff */
[----:B------:R-:W-:Y:S01]  /*0b80*/  LEA.HI.X.SX32 R34, R34, RZ, 0x1, P0 ;  /* 0x000000ff22227211 */ /* 0x000fe200000f0eff */
[----:B------:R-:W-:Y:S02]  /*0b90*/  IMAD R64, R0, UR7, RZ ;  /* 0x0000000700407c24 */ /* 0x000fe4000f8e02ff */
[----:B------:R-:W-:-:S04]  /*0ba0*/  IMAD.WIDE.U32 R62, R63, 0x6e, R66 ;  /* 0x0000006e3f3e7825 */ /* 0x000fc800078e0042 */
[----:B-1----:R-:W-:Y:S02]  /*0bb0*/  IMAD R55, R34, 0x6e, RZ ;  /* 0x0000006e22377824 */ /* 0x002fe400078e02ff */
[----:B------:R-:W-:Y:S02]  /*0bc0*/  IMAD R34, R3, UR7, RZ ;  /* 0x0000000703227c24 */ /* 0x000fe4000f8e02ff */
[----:B------:R-:W-:-:S03]  /*0bd0*/  IMAD.IADD R63, R63, 0x1, R55 ;  /* 0x000000013f3f7824 */ /* 0x000fc600078e0237 */
[----:B------:R-:W-:Y:S02]  /*0be0*/  IADD3 R69, P0, PT, R61, R34, RZ ;  /* 0x000000223d457210 */ /* 0x000fe40007f1e0ff */
[----:B------:R-:W5:Y:S02]  /*0bf0*/  LDG.E.U16.CONSTANT R55, desc[UR14][R62.64+0x20] ;  /* 0x0000200e3e377981 */ /* 0x000f64000c1e9500 */
[----:B------:R-:W-:Y:S01]  /*0c00*/  LEA.HI.X.SX32 R34, R34, RZ, 0x1, P0 ;  /* 0x000000ff22227211 */ /* 0x000fe200000f0eff */
[----:B------:R-:W-:Y:S01]  /*0c10*/  IMAD.WIDE.U32 R68, R69, 0x6e, R66 ;  /* 0x0000006e45447825 */ /* 0x000fe200078e0042 */
[----:B------:R-:W5:Y:S03]  /*0c20*/  LDG.E.U16.CONSTANT R54, desc[UR14][R62.64+0x22] ;  /* 0x0000220e3e367981 */ /* 0x000f66000c1e9500 */
[----:B--2---:R-:W-:Y:S02]  /*0c30*/  IMAD R58, R37, 0x10000, R58 ;  /* 0x00010000253a7824 */ /* 0x004fe400078e023a */
[----:B------:R-:W-:-:S04]  /*0c40*/  IMAD R37, R34, 0x6e, RZ ;  /* 0x0000006e22257824 */ /* 0x000fc800078e02ff */
[----:B------:R-:W-:Y:S02]  /*0c50*/  IMAD.IADD R69, R69, 0x1, R37 ;  /* 0x0000000145457824 */ /* 0x000fe400078e0225 */
[----:B---3--:R-:W-:Y:S02]  /*0c60*/  IMAD R59, R36, 0x10000, R59 ;  /* 0x00010000243b7824 */ /* 0x008fe400078e023b */
[----:B------:R-:W-:Y:S01]  /*0c70*/  IMAD R36, R2, UR7, RZ ;  /* 0x0000000702247c24 */ /* 0x000fe2000f8e02ff */
[----:B------:R-:W2:Y:S04]  /*0c80*/  LDG.E.U16.CONSTANT R34, desc[UR14][R68.64+0x20] ;  /* 0x0000200e44227981 */ /* 0x000ea8000c1e9500 */
[----:B------:R-:W-:Y:S01]  /*0c90*/  IADD3 R37, P0, PT, R61, R36, RZ ;  /* 0x000000243d257210 */ /* 0x000fe20007f1e0ff */
[----:B------:R0:W2:Y:S03]  /*0ca0*/  LDG.E.U16.CONSTANT R63, desc[UR14][R68.64+0x22] ;  /* 0x0000220e443f7981 */ /* 0x0000a6000c1e9500 */
[----:B------:R-:W-:-:S02]  /*0cb0*/  LEA.HI.X.SX32 R36, R36, RZ, 0x1, P0 ;  /* 0x000000ff24247211 */ /* 0x000fc400000f0eff */
[----:B------:R-:W-:Y:S01]  /*0cc0*/  IADD3 R61, P0, PT, R61, R64, RZ ;  /* 0x000000403d3d7210 */ /* 0x000fe20007f1e0ff */
[----:B----4-:R-:W-:Y:S02]  /*0cd0*/  IMAD R60, R35, 0x10000, R60 ;  /* 0x00010000233c7824 */ /* 0x010fe400078e023c */
[----:B------:R-:W-:Y:S02]  /*0ce0*/  IMAD R35, R36, 0x6e, RZ ;  /* 0x0000006e24237824 */ /* 0x000fe400078e02ff */
[----:B------:R-:W-:-:S04]  /*0cf0*/  IMAD.WIDE.U32 R36, R37, 0x6e, R66 ;  /* 0x0000006e25247825 */ /* 0x000fc800078e0042 */
[----:B------:R-:W-:Y:S02]  /*0d00*/  IMAD.WIDE.U32 R66, R61, 0x6e, R66 ;  /* 0x0000006e3d427825 */ /* 0x000fe400078e0042 */
[----:B------:R-:W1:Y:S01]  /*0d10*/  S2R R61, SR_TID.X ;  /* 0x00000000003d7919 */ /* 0x000e620000002100 */
[----:B------:R-:W-:Y:S01]  /*0d20*/  LEA.HI.X.SX32 R64, R64, RZ, 0x1, P0 ;  /* 0x000000ff40407211 */ /* 0x000fe200000f0eff */
[----:B------:R-:W-:-:S04]  /*0d30*/  IMAD.IADD R37, R37, 0x1, R35 ;  /* 0x0000000125257824 */ /* 0x000fc800078e0223 */
[----:B0-----:R-:W-:Y:S01]  /*0d40*/  IMAD R69, R64, 0x6e, RZ ;  /* 0x0000006e40457824 */ /* 0x001fe200078e02ff */
[----:B------:R-:W3:Y:S04]  /*0d50*/  LDG.E.U16.CONSTANT R62, desc[UR14][R36.64+0x20] ;  /* 0x0000200e243e7981 */ /* 0x000ee8000c1e9500 */
[----:B------:R1:W3:Y:S01]  /*0d60*/  LDG.E.U16.CONSTANT R35, desc[UR14][R36.64+0x22] ;  /* 0x0000220e24237981 */ /* 0x0002e2000c1e9500 */
[----:B------:R-:W-:Y:S02]  /*0d70*/  IMAD.IADD R67, R67, 0x1, R69 ;  /* 0x0000000143437824 */ /* 0x000fe400078e0245 */
[----:B-----5:R-:W-:Y:S01]  /*0d80*/  IMAD R69, R56, 0x10000, R57 ;  /* 0x0001000038457824 */ /* 0x020fe200078e0239 */
[----:B------:R-:W-:Y:S01]  /*0d90*/  STS [R11], R58 ;  /* 0x0000003a0b007388 */ /* 0x000fe20000000800 */
[----:B------:R-:W-:-:S03]  /*0da0*/  IMAD R64, R8, UR7, RZ ;  /* 0x0000000708407c24 */ /* 0x000fc6000f8e02ff */
[----:B------:R-:W-:Y:S04]  /*0db0*/  STS [R12], R59 ;  /* 0x0000003b0c007388 */ /* 0x000fe80000000800 */
[----:B------:R-:W-:Y:S04]  /*0dc0*/  STS [R13], R60 ;  /* 0x0000003c0d007388 */ /* 0x000fe80000000800 */
[----:B------:R0:W-:Y:S01]  /*0dd0*/  STS [R18], R69 ;  /* 0x0000004512007388 */ /* 0x0001e20000000800 */
[----:B-1----:R-:W-:Y:S01]  /*0de0*/  IMAD.SHL.U32 R36, R61, 0x4, RZ ;  /* 0x000000043d247824 */ /* 0x002fe200078e00ff */
[----:B------:R-:W-:-:S04]  /*0df0*/  SHF.R.U32.HI R56, RZ, 0x3, R61 ;  /* 0x00000003ff387819 */ /* 0x000fc8000001163d */
[----:B------:R-:W-:Y:S02]  /*0e00*/  LOP3.LUT R36, R36, 0x1c, RZ, 0xc0, !PT ;  /* 0x0000001c24247812 */ /* 0x000fe400078ec0ff */
[----:B------:R-:W-:Y:S02]  /*0e10*/  LOP3.LUT R57, R56, 0x1, RZ, 0xc0, !PT ;  /* 0x0000000138397812 */ /* 0x000fe400078ec0ff */
[----:B------:R-:W-:Y:S02]  /*0e20*/  IADD3 R36, P0, PT, R36, UR10, RZ ;  /* 0x0000000a24247c10 */ /* 0x000fe4000ff1e0ff */
[----:B------:R-:W-:-:S03]  /*0e30*/  IADD3 R61, P1, PT, R64, R57, RZ ;  /* 0x00000039403d7210 */ /* 0x000fc60007f3e0ff */
[----:B------:R-:W-:Y:S01]  /*0e40*/  IMAD.X R37, RZ, RZ, UR5, P0 ;  /* 0x00000005ff257e24 */ /* 0x000fe200080e06ff */
[----:B------:R-:W-:Y:S01]  /*0e50*/  LEA.HI.X.SX32 R64, R64, RZ, 0x1, P1 ;  /* 0x000000ff40407211 */ /* 0x000fe200008f0eff */
[----:B0-----:R-:W-:-:S04]  /*0e60*/  IMAD.WIDE.U32 R68, R61, 0x6e, R36 ;  /* 0x0000006e3d447825 */ /* 0x001fc800078e0024 */
[----:B------:R-:W-:-:S04]  /*0e70*/  IMAD R59, R64, 0x6e, RZ ;  /* 0x0000006e403b7824 */ /* 0x000fc800078e02ff */
[----:B------:R-:W-:-:S05]  /*0e80*/  IMAD.IADD R69, R69, 0x1, R59 ;  /* 0x0000000145457824 */ /* 0x000fca00078e023b */
[----:B------:R-:W4:Y:S04]  /*0e90*/  LDG.E.U16.CONSTANT R60, desc[UR14][R68.64] ;  /* 0x0000000e443c7981 */ /* 0x000f28000c1e9500 */
[----:B------:R-:W4:Y:S01]  /*0ea0*/  LDG.E.U16.CONSTANT R61, desc[UR14][R68.64+0x2] ;  /* 0x0000020e443d7981 */ /* 0x000f22000c1e9500 */
[----:B------:R-:W-:Y:S02]  /*0eb0*/  IMAD R64, R54, 0x10000, R55 ;  /* 0x0001000036407824 */ /* 0x000fe400078e0237 */
[----:B------:R-:W-:-:S03]  /*0ec0*/  IMAD R54, R7, UR7, RZ ;  /* 0x0000000707367c24 */ /* 0x000fc6000f8e02ff */
[----:B------:R0:W-:Y:S02]  /*0ed0*/  STS [R19], R64 ;  /* 0x0000004013007388 */ /* 0x0001e40000000800 */
[----:B------:R-:W-:-:S04]  /*0ee0*/  IADD3 R59, P0, PT, R57, R54, RZ ;  /* 0x00000036393b7210 */ /* 0x000fc80007f1e0ff */
[----:B------:R-:W-:Y:S01]  /*0ef0*/  LEA.HI.X.SX32 R54, R54, RZ, 0x1, P0 ;  /* 0x000000ff36367211 */ /* 0x000fe200000f0eff */
[----:B------:R-:W-:-:S04]  /*0f00*/  IMAD.WIDE.U32 R58, R59, 0x6e, R36 ;  /* 0x0000006e3b3a7825 */ /* 0x000fc800078e0024 */
[----:B------:R-:W-:-:S04]  /*0f10*/  IMAD R55, R54, 0x6e, RZ ;  /* 0x0000006e36377824 */ /* 0x000fc800078e02ff */
[----:B------:R-:W-:-:S05]  /*0f20*/  IMAD.IADD R59, R59, 0x1, R55 ;  /* 0x000000013b3b7824 */ /* 0x000fca00078e0237 */
[----:B------:R-:W5:Y:S04]  /*0f30*/  LDG.E.U16.CONSTANT R55, desc[UR14][R58.64] ;  /* 0x0000000e3a377981 */ /* 0x000f68000c1e9500 */
[----:B------:R1:W5:Y:S02]  /*0f40*/  LDG.E.U16.CONSTANT R54, desc[UR14][R58.64+0x2] ;  /* 0x0000020e3a367981 */ /* 0x000364000c1e9500 */
[----:B-1----:R-:W-:Y:S02]  /*0f50*/  IMAD.U32 R58, RZ, RZ, UR10 ;  /* 0x0000000aff3a7e24 */ /* 0x002fe4000f8e00ff */
[----:B--2---:R-:W-:Y:S02]  /*0f60*/  IMAD R63, R63, 0x10000, R34 ;  /* 0x000100003f3f7824 */ /* 0x004fe400078e0222 */
[----:B------:R-:W-:-:S05]  /*0f70*/  IMAD R34, R6, UR7, RZ ;  /* 0x0000000706227c24 */ /* 0x000fca000f8e02ff */
[----:B------:R-:W-:-:S04]  /*0f80*/  IADD3 R69, P0, PT, R57, R34, RZ ;  /* 0x0000002239457210 */ /* 0x000fc80007f1e0ff */
[----:B------:R-:W-:-:S05]  /*0f90*/  LEA.HI.X.SX32 R34, R34, RZ, 0x1, P0 ;  /* 0x000000ff22227211 */ /* 0x000fca00000f0eff */
[----:B0-----:R-:W-:Y:S02]  /*0fa0*/  IMAD R64, R34, 0x6e, RZ ;  /* 0x0000006e22407824 */ /* 0x001fe400078e02ff */
[----:B---3--:R-:W-:Y:S02]  /*0fb0*/  IMAD R62, R35, 0x10000, R62 ;  /* 0x00010000233e7824 */ /* 0x008fe400078e023e */
[----:B------:R-:W-:-:S04]  /*0fc0*/  IMAD.WIDE.U32 R34, R69, 0x6e, R36 ;  /* 0x0000006e45227825 */ /* 0x000fc800078e0024 */
[----:B------:R-:W-:Y:S02]  /*0fd0*/  IMAD.IADD R35, R35, 0x1, R64 ;  /* 0x0000000123237824 */ /* 0x000fe400078e0240 */
[----:B------:R-:W-:-:S05]  /*0fe0*/  IMAD R64, R5, UR7, RZ ;  /* 0x0000000705407c24 */ /* 0x000fca000f8e02ff */
[----:B------:R-:W-:Y:S01]  /*0ff0*/  IADD3 R69, P0, PT, R57, R64, RZ ;  /* 0x0000004039457210 */ /* 0x000fe20007f1e0ff */
[----:B------:R0:W-:Y:S03]  /*1000*/  STS [R20], R63 ;  /* 0x0000003f14007388 */ /* 0x0001e60000000800 */
[----:B------:R-:W-:Y:S01]  /*1010*/  LEA.HI.X.SX32 R64, R64, RZ, 0x1, P0 ;  /* 0x000000ff40407211 */ /* 0x000fe200000f0eff */
[----:B------:R-:W-:Y:S01]  /*1020*/  IMAD.WIDE.U32 R68, R69, 0x6e, R36 ;  /* 0x0000006e45447825 */ /* 0x000fe200078e0024 */
[----:B------:R-:W2:Y:S03]  /*1030*/  LDG.E.U16.CONSTANT R57, desc[UR14][R34.64] ;  /* 0x0000000e22397981 */ /* 0x000ea6000c1e9500 */
[----:B------:R-:W-:Y:S02]  /*1040*/  IMAD R37, R64, 0x6e, RZ ;  /* 0x0000006e40257824 */ /* 0x000fe400078e02ff */
[----:B------:R-:W-:Y:S01]  /*1050*/  IMAD R36, R50, UR7, RZ ;  /* 0x0000000732247c24 */ /* 0x000fe2000f8e02ff */
[----:B------:R1:W2:Y:S01]  /*1060*/  LDG.E.U16.CONSTANT R64, desc[UR14][R34.64+0x2] ;  /* 0x0000020e22407981 */ /* 0x0002a2000c1e9500 */
[----:B------:R-:W-:Y:S01]  /*1070*/  IMAD.IADD R69, R69, 0x1, R37 ;  /* 0x0000000145457824 */ /* 0x000fe200078e0225 */
[----:B------:R-:W-:-:S04]  /*1080*/  LOP3.LUT R37, R41, 0x1, RZ, 0xc0, !PT ;  /* 0x0000000129257812 */ /* 0x000fc800078ec0ff */
[----:B0-----:R-:W-:Y:S01]  /*1090*/  IADD3 R63, P0, PT, R37, R36, RZ ;  /* 0x00000024253f7210 */ /* 0x001fe20007f1e0ff */
[----:B------:R-:W-:Y:S01]  /*10a0*/  IMAD.U32 R37, RZ, RZ, UR5 ;  /* 0x00000005ff257e24 */ /* 0x000fe2000f8e00ff */
[----:B------:R0:W-:Y:S01]  /*10b0*/  STS [R21], R62 ;  /* 0x0000003e15007388 */ /* 0x0001e20000000800 */
[----:B----4-:R-:W-:Y:S01]  /*10c0*/  IMAD R60, R61, 0x10000, R60 ;  /* 0x000100003d3c7824 */ /* 0x010fe200078e023c */
[----:B------:R-:W-:Y:S01]  /*10d0*/  LEA.HI.X.SX32 R61, R36, RZ, 0x1, P0 ;  /* 0x000000ff243d7211 */ /* 0x000fe200000f0eff */
[----:B------:R-:W-:Y:S01]  /*10e0*/  IMAD.MOV.U32 R36, RZ, RZ, R58 ;  /* 0x000000ffff247224 */ /* 0x000fe200078e003a */
[----:B------:R-:W-:Y:S01]  /*10f0*/  LOP3.LUT R65, R65, 0x4, RZ, 0xc0, !PT ;  /* 0x0000000441417812 */ /* 0x000fe200078ec0ff */
[----:B------:R-:W-:Y:S01]  /*1100*/  IMAD.U32 R59, RZ, RZ, UR11 ;  /* 0x0000000bff3b7e24 */ /* 0x000fe2000f8e00ff */
[----:B------:R-:W3:Y:S01]  /*1110*/  LDG.E.U16.CONSTANT R58, desc[UR14][R68.64+0x2] ;  /* 0x0000020e443a7981 */ /* 0x000ee2000c1e9500 */
[----:B-1----:R-:W-:-:S04]  /*1120*/  IMAD.WIDE.U32 R34, R63, 0x6e, R36 ;  /* 0x0000006e3f227825 */ /* 0x002fc800078e0024 */
[----:B------:R-:W-:Y:S02]  /*1130*/  IMAD R61, R61, 0x6e, RZ ;  /* 0x0000006e3d3d7824 */ /* 0x000fe400078e02ff */
[----:B0-----:R-:W-:Y:S02]  /*1140*/  IMAD.MOV.U32 R62, RZ, RZ, R34 ;  /* 0x000000ffff3e7224 */ /* 0x001fe400078e0022 */
[----:B------:R-:W-:Y:S01]  /*1150*/  IMAD.IADD R63, R35, 0x1, R61 ;  /* 0x00000001233f7824 */ /* 0x000fe200078e023d */
[----:B------:R-:W4:Y:S04]  /*1160*/  LDG.E.U16.CONSTANT R34, desc[UR14][R66.64+0x20] ;  /* 0x0000200e42227981 */ /* 0x000f28000c1e9500 */
[----:B------:R-:W4:Y:S04]  /*1170*/  LDG.E.U16.CONSTANT R35, desc[UR14][R66.64+0x22] ;  /* 0x0000220e42237981 */ /* 0x000f28000c1e9500 */
[----:B------:R4:W3:Y:S04]  /*1180*/  LDG.E.U16.CONSTANT R62, desc[UR14][R62.64+0x6c] ;  /* 0x00006c0e3e3e7981 */ /* 0x0008e8000c1e9500 */
[----:B------:R0:W3:Y:S01]  /*1190*/  LDG.E.U16.CONSTANT R61, desc[UR14][R68.64] ;  /* 0x0000000e443d7981 */ /* 0x0000e2000c1e9500 */
[----:B-----5:R-:W-:-:S02]  /*11a0*/  IMAD R55, R54, 0x10000, R55 ;  /* 0x0001000036377824 */ /* 0x020fc400078e0237 */
[----:B--2---:R-:W-:Y:S02]  /*11b0*/  IMAD R54, R64, 0x10000, R57 ;  /* 0x0001000040367824 */ /* 0x004fe400078e0239 */
[----:B------:R-:W-:Y:S02]  /*11c0*/  IMAD R57, R29, 0x6e, RZ ;  /* 0x0000006e1d397824 */ /* 0x000fe400078e02ff */
[----:B----4-:R-:W-:Y:S02]  /*11d0*/  IMAD R63, R35, 0x10000, R34 ;  /* 0x00010000233f7824 */ /* 0x010fe400078e0222 */
[----:B------:R-:W-:-:S04]  /*11e0*/  IMAD.WIDE.U32 R34, R27, 0x6e, R36 ;  /* 0x0000006e1b227825 */ /* 0x000fc800078e0024 */
[----:B------:R-:W-:Y:S01]  /*11f0*/  IMAD.IADD R35, R35, 0x1, R57 ;  /* 0x0000000123237824 */ /* 0x000fe200078e0239 */
[----:B------:R-:W-:-:S04]  /*1200*/  IADD3 R66, P0, PT, R65, R34, RZ ;  /* 0x0000002241427210 */ /* 0x000fc80007f1e0ff */
[----:B------:R-:W2:Y:S01]  /*1210*/  LDG.E.U16.CONSTANT R57, desc[UR14][R34.64+0x68] ;  /* 0x0000680e22397981 */ /* 0x000ea2000c1e9500 */
[----:B------:R-:W-:-:S05]  /*1220*/  IMAD.X R67, RZ, RZ, R35, P0 ;  /* 0x000000ffff437224 */ /* 0x000fca00000e0623 */
[----:B------:R-:W4:Y:S04]  /*1230*/  LDG.E.U16.CONSTANT R59, desc[UR14][R66.64+0x60] ;  /* 0x0000600e423b7981 */ /* 0x000f28000c1e9500 */
[----:B------:R-:W4:Y:S04]  /*1240*/  LDG.E.U16.CONSTANT R64, desc[UR14][R66.64+0x62] ;  /* 0x0000620e42407981 */ /* 0x000f28000c1e9500 */
[----:B------:R1:W2:Y:S01]  /*1250*/  LDG.E.U16.CONSTANT R66, desc[UR14][R34.64+0x6a] ;  /* 0x00006a0e22427981 */ /* 0x0002a2000c1e9500 */
[----:B------:R-:W-:-:S04]  /*1260*/  IMAD.WIDE.U32 R36, R28, 0x6e, R36 ;  /* 0x0000006e1c247825 */ /* 0x000fc800078e0024 */
[----:B0-----:R-:W-:-:S04]  /*1270*/  IMAD R69, R30, 0x6e, RZ ;  /* 0x0000006e1e457824 */ /* 0x001fc800078e02ff */
[----:B------:R-:W-:Y:S01]  /*1280*/  IMAD.IADD R37, R37, 0x1, R69 ;  /* 0x0000000125257824 */ /* 0x000fe200078e0245 */
[----:B------:R-:W-:-:S04]  /*1290*/  IADD3 R68, P0, PT, R65, R36, RZ ;  /* 0x0000002441447210 */ /* 0x000fc80007f1e0ff */
[----:B------:R-:W5:Y:S01]  /*12a0*/  LDG.E.U16.CONSTANT R65, desc[UR14][R36.64+0x68] ;  /* 0x0000680e24417981 */ /* 0x000f62000c1e9500 */
[----:B------:R-:W-:-:S03]  /*12b0*/  IMAD.X R69, RZ, RZ, R37, P0 ;  /* 0x000000ffff457224 */ /* 0x000fc600000e0625 */
[----:B------:R-:W5:Y:S04]  /*12c0*/  LDG.E.U16.CONSTANT R36, desc[UR14][R36.64+0x6a] ;  /* 0x00006a0e24247981 */ /* 0x000f68000c1e9500 */
[----:B------:R-:W3:Y:S01]  /*12d0*/  LDG.E.U16.CONSTANT R37, desc[UR14][R68.64+0x60] ;  /* 0x0000600e44257981 */ /* 0x000ee2000c1e9500 */
[----:B----4-:R-:W-:Y:S02]  /*12e0*/  IMAD R59, R64, 0x10000, R59 ;  /* 0x00010000403b7824 */ /* 0x010fe400078e023b */
[----:B------:R-:W-:-:S05]  /*12f0*/  IMAD.SHL.U32 R64, R41, 0x2, RZ ;  /* 0x0000000229407824 */ /* 0x000fca00078e00ff */
[----:B-1----:R-:W-:Y:S01]  /*1300*/  LOP3.LUT R34, R64, 0x6, RZ, 0xc0, !PT ;  /* 0x0000000640227812 */ /* 0x002fe200078ec0ff */
[----:B--2---:R-:W-:-:S05]  /*1310*/  IMAD R57, R66, 0x10000, R57 ;  /* 0x0001000042397824 */ /* 0x004fca00078e0239 */
[----:B------:R-:W-:Y:S02]  /*1320*/  SHF.R.S32.HI R57, RZ, R34, R57 ;  /* 0x00000022ff397219 */ /* 0x000fe40000011439 */
[----:B------:R-:W-:-:S03]  /*1330*/  LOP3.LUT R64, R64, 0x4, RZ, 0xc0, !PT ;  /* 0x0000000440407812 */ /* 0x000fc600078ec0ff */
[----:B------:R-:W-:Y:S01]  /*1340*/  IMAD.SHL.U32 R57, R57, 0x10, RZ ;  /* 0x0000001039397824 */ /* 0x000fe200078e00ff */
[----:B------:R-:W-:-:S04]  /*1350*/  SHF.R.S32.HI R35, RZ, R64, R59 ;  /* 0x00000040ff237219 */ /* 0x000fc8000001143b */
[----:B------:R-:W-:-:S04]  /*1360*/  LOP3.LUT R66, R57, 0x30303030, RZ, 0xc0, !PT ;  /* 0x3030303039427812 */ /* 0x000fc800078ec0ff */
[----:B------:R-:W-:Y:S02]  /*1370*/  LOP3.LUT R35, R66, 0xf0f0f0f, R35, 0xf8, !PT ;  /* 0x0f0f0f0f42237812 */ /* 0x000fe400078ef823 */
[----:B------:R-:W2:Y:S01]  /*1380*/  LDG.E.U16.CONSTANT R66, desc[UR14][R68.64+0x62] ;  /* 0x0000620e44427981 */ /* 0x000ea2000c1e9500 */
[----:B-----5:R-:W-:-:S05]  /*1390*/  IMAD R65, R36, 0x10000, R65 ;  /* 0x0001000024417824 */ /* 0x020fca00078e0241 */
[----:B------:R-:W-:-:S05]  /*13a0*/  SHF.R.S32.HI R65, RZ, R34, R65 ;  /* 0x00000022ff417219 */ /* 0x000fca0000011441 */
[----:B------:R-:W-:-:S05]  /*13b0*/  IMAD.SHL.U32 R65, R65, 0x10, RZ ;  /* 0x0000001041417824 */ /* 0x000fca00078e00ff */
[----:B------:R-:W-:Y:S01]  /*13c0*/  LOP3.LUT R34, R65, 0x30303030, RZ, 0xc0, !PT ;  /* 0x3030303041227812 */ /* 0x000fe200078ec0ff */
[----:B---3--:R-:W-:Y:S01]  /*13d0*/  IMAD R58, R58, 0x10000, R61 ;  /* 0x000100003a3a7824 */ /* 0x008fe200078e023d */
[----:B------:R-:W-:Y:S01]  /*13e0*/  LOP3.LUT R60, RZ, R60, RZ, 0x33, !PT ;  /* 0x0000003cff3c7212 */ /* 0x000fe200078e33ff */
[----:B------:R-:W-:Y:S01]  /*13f0*/  HADD2.F32 R62, -RZ, R62.H0_H0 ;  /* 0x2000003eff3e7230 */ /* 0x000fe20000004100 */
[----:B------:R-:W-:Y:S01]  /*1400*/  LOP3.LUT R55, RZ, R55, RZ, 0x33, !PT ;  /* 0x00000037ff377212 */ /* 0x000fe200078e33ff */
[----:B------:R0:W-:Y:S01]  /*1410*/  STS [R22], R63 ;  /* 0x0000003f16007388 */ /* 0x0001e20000000800 */
[----:B------:R-:W-:-:S03]  /*1420*/  LOP3.LUT R54, RZ, R54, RZ, 0x33, !PT ;  /* 0x00000036ff367212 */ /* 0x000fc600078e33ff */
[----:B------:R0:W-:Y:S04]  /*1430*/  STS [R49], R62 ;  /* 0x0000003e31007388 */ /* 0x0001e80000000800 */
[----:B------:R0:W-:Y:S04]  /*1440*/  STS [R31], R60 ;  /* 0x0000003c1f007388 */ /* 0x0001e80000000800 */
[----:B------:R0:W-:Y:S04]  /*1450*/  STS [R32], R55 ;  /* 0x0000003720007388 */ /* 0x0001e80000000800 */
[----:B------:R0:W-:Y:S01]  /*1460*/  STS [R33], R54 ;  /* 0x0000003621007388 */ /* 0x0001e20000000800 */
[----:B------:R-:W-:Y:S01]  /*1470*/  UISETP.GE.AND UP0, UPT, UR4, UR7, UPT ;  /* 0x000000070400728c */ /* 0x000fe2000bf06270 */
[----:B--2---:R-:W-:-:S05]  /*1480*/  IMAD R37, R66, 0x10000, R37 ;  /* 0x0001000042257824 */ /* 0x004fca00078e0225 */
[----:B------:R-:W-:-:S04]  /*1490*/  SHF.R.S32.HI R37, RZ, R64, R37 ;  /* 0x00000040ff257219 */ /* 0x000fc80000011425 */
[----:B------:R-:W-:Y:S01]  /*14a0*/  LOP3.LUT R57, R34, 0xf0f0f0f, R37, 0xf8, !PT ;  /* 0x0f0f0f0f22397812 */ /* 0x000fe200078ef825 */
[----:B------:R-:W-:-:S04]  /*14b0*/  VIADD R34, R35, 0x60606060 ;  /* 0x6060606023227836 */ /* 0x000fc80000000000 */
[----:B------:R-:W-:Y:S01]  /*14c0*/  VIADD R64, R57, 0x60606060 ;  /* 0x6060606039407836 */ /* 0x000fe20000000000 */
[----:B------:R-:W-:-:S04]  /*14d0*/  LOP3.LUT R36, R35, 0x20202020, R34, 0x18, !PT ;  /* 0x2020202023247812 */ /* 0x000fc800078e1822 */
[----:B------:R-:W-:Y:S02]  /*14e0*/  LOP3.LUT R59, R57, 0x20202020, R64, 0x18, !PT ;  /* 0x20202020393b7812 */ /* 0x000fe400078e1840 */
[----:B------:R-:W-:Y:S02]  /*14f0*/  PRMT R37, R36, 0xba98, RZ ;  /* 0x0000ba9824257816 */ /* 0x000fe400000000ff */
[----:B------:R-:W-:Y:S02]  /*1500*/  PRMT R36, R35, 0xba98, RZ ;  /* 0x0000ba9823247816 */ /* 0x000fe400000000ff */
[----:B------:R-:W-:Y:S02]  /*1510*/  PRMT R59, R59, 0xba98, RZ ;  /* 0x0000ba983b3b7816 */ /* 0x000fe400000000ff */
[----:B------:R-:W-:Y:S02]  /*1520*/  PRMT R66, R57, 0xba98, RZ ;  /* 0x0000ba9839427816 */ /* 0x000fe400000000ff */
[----:B------:R-:W-:-:S02]  /*1530*/  LOP3.LUT R34, R37, 0x80808080, R34, 0x6, !PT ;  /* 0x8080808025227812 */ /* 0x000fc400078e0622 */
[----:B------:R-:W-:Y:S02]  /*1540*/  LOP3.LUT R37, R37, 0x7f7f7f7f, R36, 0x60, !PT ;  /* 0x7f7f7f7f25257812 */ /* 0x000fe400078e6024 */
[C---:B------:R-:W-:Y:S02]  /*1550*/  LOP3.LUT R64, R59.reuse, 0x80808080, R64, 0x6, !PT ;  /* 0x808080803b407812 */ /* 0x040fe400078e0640 */
[----:B------:R-:W-:Y:S02]  /*1560*/  LOP3.LUT R59, R59, 0x7f7f7f7f, R66, 0x60, !PT ;  /* 0x7f7f7f7f3b3b7812 */ /* 0x000fe400078e6042 */
[----:B------:R-:W-:Y:S02]  /*1570*/  LOP3.LUT R35, RZ, R58, RZ, 0x33, !PT ;  /* 0x0000003aff237212 */ /* 0x000fe400078e33ff */
[----:B------:R-:W-:Y:S02]  /*1580*/  LOP3.LUT R34, R34, R37, RZ, 0xfc, !PT ;  /* 0x0000002522227212 */ /* 0x000fe400078efcff */
[----:B------:R-:W-:Y:S01]  /*1590*/  LOP3.LUT R59, R64, R59, RZ, 0xfc, !PT ;  /* 0x0000003b403b7212 */ /* 0x000fe200078efcff */
[----:B------:R0:W-:Y:S04]  /*15a0*/  STS [R38], R35 ;  /* 0x0000002326007388 */ /* 0x0001e80000000800 */
[----:B------:R0:W-:Y:S04]  /*15b0*/  STS [R39], R34 ;  /* 0x0000002227007388 */ /* 0x0001e80000000800 */
[----:B------:R0:W-:Y:S01]  /*15c0*/  STS [R40], R59 ;  /* 0x0000003b28007388 */ /* 0x0001e20000000800 */
[----:B------:R-:W-:Y:S05]  /*15d0*/  BRA.U UP0, `(.L_x_571) ;  /* 0x0000002d006c7547 */ /* 0x000fea000b800000 */
[----:B0-----:R-:W0:Y:S01]  /*15e0*/  LDC.64 R54, c[0x0][0x388] ;  /* 0x0000e200ff367b82 */ /* 0x001e220000000a00 */
[----:B------:R-:W-:Y:S02]  /*15f0*/  IMAD.U32 R37, RZ, RZ, UR4 ;  /* 0x00000004ff257e24 */ /* 0x000fe4000f8e00ff */
[----:B------:R-:W-:Y:S02]  /*1600*/  IMAD.U32 R34, RZ, RZ, UR4 ;  /* 0x00000004ff227e24 */ /* 0x000fe4000f8e00ff */
[----:B------:R-:W-:Y:S02]  /*1610*/  IMAD R37, R37, 0x8, R48 ;  /* 0x0000000825257824 */ /* 0x000fe400078e0230 */
[----:B------:R-:W-:Y:S02]  /*1620*/  IMAD R35, R34, 0x8, R45 ;  /* 0x0000000822237824 */ /* 0x000fe400078e022d */
[----:B------:R-:W-:-:S04]  /*1630*/  IMAD.IADD R37, R56, 0x1, R37 ;  /* 0x0000000138257824 */ /* 0x000fc800078e0225 */
[----:B------:R-:W-:-:S06]  /*1640*/  IMAD.WIDE R36, R37, 0x24, R52 ;  /* 0x0000002425247825 */ /* 0x000fcc00078e0234 */
[----:B------:R-:W2:Y:S01]  /*1650*/  LDG.E.CONSTANT R37, desc[UR14][R36.64+0x4] ;  /* 0x0000040e24257981 */ /* 0x000ea2000c1e9900 */
[----:B0-----:R-:W-:-:S06]  /*1660*/  IMAD.WIDE.U32 R34, R35, 0x24, R54 ;  /* 0x0000002423227825 */ /* 0x001fcc00078e0036 */
[----:B------:R-:W3:Y:S01]  /*1670*/  LDG.E.U16.CONSTANT R34, desc[UR14][R34.64] ;  /* 0x0000000e22227981 */ /* 0x000ee2000c1e9500 */
[----:B------:R-:W0:Y:S01]  /*1680*/  S2UR UR10, SR_CgaCtaId ;  /* 0x00000000000a79c3 */ /* 0x000e220000008800 */
[----:B------:R-:W-:Y:S02]  /*1690*/  UMOV UR5, 0x400 ;  /* 0x0000040000057882 */ /* 0x000fe40000000000 */
[----:B------:R-:W-:Y:S02]  /*16a0*/  UIADD3 UR9, UPT, UPT, UR5, 0x19c8, URZ ;  /* 0x000019c805097890 */ /* 0x000fe4000fffe0ff */
[----:B------:R-:W-:Y:S02]  /*16b0*/  UIADD3 UR12, UPT, UPT, UR5, 0x1188, URZ ;  /* 0x00001188050c7890 */ /* 0x000fe4000fffe0ff */
[----:B------:R-:W-:Y:S02]  /*16c0*/  UIADD3 UR13, UPT, UPT, UR5, 0x1080, URZ ;  /* 0x00001080050d7890 */ /* 0x000fe4000fffe0ff */
[----:B------:R-:W-:-:S02]  /*16d0*/  UIADD3 UR16, UPT, UPT, UR5, 0x1fe8, URZ ;  /* 0x00001fe805107890 */ /* 0x000fc4000fffe0ff */
[----:B0-----:R-:W-:Y:S02]  /*16e0*/  ULEA UR22, UR10, UR5, 0x18 ;  /* 0x000000050a167291 */ /* 0x001fe4000f8ec0ff */
[----:B------:R-:W-:Y:S02]  /*16f0*/  UIADD3 UR5, UPT, UPT, UR5, 0x1de8, URZ ;  /* 0x00001de805057890 */ /* 0x000fe4000fffe0ff */
[----:B------:R-:W-:Y:S02]  /*1700*/  ULEA UR11, UR10, UR9, 0x18 ;  /* 0x000000090a0b7291 */ /* 0x000fe4000f8ec0ff */
[----:B------:R-:W-:Y:S02]  /*1710*/  ULEA UR12, UR10, UR12, 0x18 ;  /* 0x0000000c0a0c7291 */ /* 0x000fe4000f8ec0ff */
[----:B------:R-:W-:Y:S02]  /*1720*/  ULEA UR13, UR10, UR13, 0x18 ;  /* 0x0000000d0a0d7291 */ /* 0x000fe4000f8ec0ff */
[----:B------:R-:W-:-:S02]  /*1730*/  ULEA UR16, UR10, UR16, 0x18 ;  /* 0x000000100a107291 */ /* 0x000fc4000f8ec0ff */
[----:B------:R-:W-:-:S03]  /*1740*/  ULEA UR10, UR10, UR5, 0x18 ;  /* 0x000000050a0a7291 */ /* 0x000fc6000f8ec0ff */
[----:B------:R-:W-:Y:S01]  /*1750*/  UMOV UR5, URZ ;  /* 0x000000ff00057c82 */ /* 0x000fe20008000000 */
[----:B--2---:R0:W-:Y:S01]  /*1760*/  STS [R46], R37 ;  /* 0x000000252e007388 */ /* 0x0041e20000000800 */
[----:B---3--:R-:W-:-:S05]  /*1770*/  HADD2.F32 R57, -RZ, R34.H0_H0 ;  /* 0x20000022ff397230 */ /* 0x008fca0000004100 */
[----:B------:R0:W-:Y:S01]  /*1780*/  STS [R44+UR8], R57 ;  /* 0x000000392c007988 */ /* 0x0001e20008000808 */
[----:B------:R-:W-:Y:S06]  /*1790*/  BAR.SYNC.DEFER_BLOCKING 0x0 ;  /* 0x0000000000007b1d */ /* 0x000fec0000010000 */
.L_x_572:
[----:B------:R-:W-:Y:S01]  /*17a0*/  USHF.R.U32.HI UR17, URZ, 0x4, UR5 ;  /* 0x00000004ff117899 */ /* 0x000fe20008011605 */
[----:B------:R-:W-:Y:S01]  /*17b0*/  IMAD.MOV.U32 R34, RZ, RZ, 0x21 ;  /* 0x00000021ff227424 */ /* 0x000fe200078e00ff */
[----:B------:R-:W-:Y:S02]  /*17c0*/  ULOP3.LUT UR9, UR5, 0x3ffffff0, URZ, 0xc0, !UPT ;  /* 0x3ffffff005097892 */ /* 0x000fe4000f8ec0ff */
[----:B------:R-:W-:Y:S02]  /*17d0*/  ULOP3.LUT UR18, UR5, 0x8, URZ, 0xc0, !UPT ;  /* 0x0000000805127892 */ /* 0x000fe4000f8ec0ff */
[----:B------:R-:W-:Y:S01]  /*17e0*/  IMAD.U32 R59, RZ, RZ, UR17 ;  /* 0x00000011ff3b7e24 */ /* 0x000fe2000f8e00ff */
[----:B------:R-:W-:Y:S01]  /*17f0*/  ULOP3.LUT UR19, UR5, 0x6, URZ, 0xc0, !UPT ;  /* 0x0000000605137892 */ /* 0x000fe2000f8ec0ff */
[----:B------:R-:W-:Y:S01]  /*1800*/  IMAD R34, R41, R34, UR9 ;  /* 0x0000000929227e24 */ /* 0x000fe2000f8e0222 */
[----:B------:R-:W-:Y:S01]  /*1810*/  USHF.L.U32 UR9, UR5, 0x2, URZ ;  /* 0x0000000205097899 */ /* 0x000fe200080006ff */
[----:B------:R-:W-:Y:S01]  /*1820*/  IMAD R59, R59, 0x8, R42 ;  /* 0x000000083b3b7824 */ /* 0x000fe200078e022a */
[----:B------:R-:W-:Y:S01]  /*1830*/  UISETP.GE.U32.AND UP0, UPT, UR5, 0x6, UPT ;  /* 0x000000060500788c */ /* 0x000fe2000bf06070 */
[----:B------:R-:W-:Y:S01]  /*1840*/  VIADD R34, R34, UR18 ;  /* 0x0000001222227c36 */ /* 0x000fe20008000000 */
[----:B------:R-:W-:-:S02]  /*1850*/  ULOP3.LUT UR18, UR5, 0xe, URZ, 0xc0, !UPT ;  /* 0x0000000e05127892 */ /* 0x000fc4000f8ec0ff */
[----:B------:R-:W-:Y:S01]  /*1860*/  LEA R59, R59, UR12, 0x2 ;  /* 0x0000000c3b3b7c11 */ /* 0x000fe2000f8e10ff */
[----:B------:R-:W-:Y:S01]  /*1870*/  ULOP3.LUT UR21, UR9, 0x18, URZ, 0xc0, !UPT ;  /* 0x0000001809157892 */ /* 0x000fe2000f8ec0ff */
[----:B------:R-:W-:Y:S01]  /*1880*/  LEA R58, R34, UR22, 0x2 ;  /* 0x00000016223a7c11 */ /* 0x000fe2000f8e10ff */
[----:B------:R-:W-:Y:S02]  /*1890*/  USHF.R.U32.HI UR20, URZ, 0x1, UR18 ;  /* 0x00000001ff147899 */ /* 0x000fe40008011612 */
[----:B------:R-:W1:Y:S01]  /*18a0*/  LDS R35, [R59] ;  /* 0x000000003b237984 */ /* 0x000e620000000800 */
[----:B------:R-:W-:Y:S01]  /*18b0*/  ULOP3.LUT UR9, UR9, 0x38, URZ, 0xc0, !UPT ;  /* 0x0000003809097892 */ /* 0x000fe2000f8ec0ff */
[----:B0-----:R-:W-:Y:S02]  /*18c0*/  VIADD R57, R47, UR21 ;  /* 0x000000152f397c36 */ /* 0x001fe40008000000 */
[----:B------:R-:W0:Y:S03]  /*18d0*/  LDS R34, [R58] ;  /* 0x000000003a227984 */ /* 0x000e260000000800 */
[----:B------:R-:W-:Y:S01]  /*18e0*/  LEA R56, R57, UR10, 0x2 ;  /* 0x0000000a39387c11 */ /* 0x000fe2000f8e10ff */
[----:B------:R-:W2:Y:S04]  /*18f0*/  LDS R37, [R59+0x4] ;  /* 0x000004003b257984 */ /* 0x000ea80000000800 */
[----:B------:R-:W3:Y:S01]  /*1900*/  LDS R36, [R58+0x4] ;  /* 0x000004003a247984 */ /* 0x000ee20000000800 */
[----:B-1----:R-:W-:Y:S01]  /*1910*/  SHF.R.S32.HI R35, RZ, UR20, R35 ;  /* 0x00000014ff237c19 */ /* 0x002fe20008011423 */
[----:B------:R-:W-:-:S02]  /*1920*/  USHF.R.U32.HI UR20, URZ, 0x3, UR9 ;  /* 0x00000003ff147899 */ /* 0x000fc40008011609 */
[----:B------:R-:W-:Y:S01]  /*1930*/  UIMAD UR9, UR5, -0x3, UR9 ;  /* 0xfffffffd050978a4 */ /* 0x000fe2000f8e0209 */
[----:B0-----:R-:W-:Y:S01]  /*1940*/  SHF.R.S32.HI R34, RZ, UR19, R34 ;  /* 0x00000013ff227c19 */ /* 0x001fe20008011422 */
[----:B------:R-:W-:Y:S02]  /*1950*/  IMAD.SHL.U32 R35, R35, 0x4, RZ ;  /* 0x0000000423237824 */ /* 0x000fe400078e00ff */
[----:B------:R-:W-:Y:S01]  /*1960*/  UIADD3 UR9, UPT, UPT, UR9, 0x2, URZ ;  /* 0x0000000209097890 */ /* 0x000fe2000fffe0ff */
[----:B------:R-:W-:Y:S02]  /*1970*/  LOP3.LUT R60, R34, 0x3030303, RZ, 0xc0, !PT ;  /* 0x03030303223c7812 */ /* 0x000fe400078ec0ff */
[----:B------:R-:W-:Y:S02]  /*1980*/  LOP3.LUT R35, R35, 0x4040404, RZ, 0xc0, !PT ;  /* 0x0404040423237812 */ /* 0x000fe400078ec0ff */
[C---:B------:R-:W-:Y:S02]  /*1990*/  PRMT R63, R60.reuse, 0xba98, RZ ;  /* 0x0000ba983c3f7816 */ /* 0x040fe400000000ff */
[----:B------:R-:W-:Y:S01]  /*19a0*/  IADD3 R61, PT, PT, R60, -0x7f7f7f80, -R35 ;  /* 0x808080803c3d7810 */ /* 0x000fe20007ffe823 */
[----:B------:R-:W-:-:S03]  /*19b0*/  UMOV UR5, UR9 ;  /* 0x0000000900057c82 */ /* 0x000fc60008000000 */
[----:B------:R-:W-:Y:S02]  /*19c0*/  LOP3.LUT R62, R35, R60, R61, 0x64, !PT ;  /* 0x0000003c233e7212 */ /* 0x000fe400078e643d */
[----:B------:R-:W0:Y:S02]  /*19d0*/  LDS.64 R34, [R56] ;  /* 0x0000000038227984 */ /* 0x000e240000000a00 */
[----:B------:R-:W-:-:S04]  /*19e0*/  PRMT R62, R62, 0xba98, RZ ;  /* 0x0000ba983e3e7816 */ /* 0x000fc800000000ff */
[C---:B------:R-:W-:Y:S02]  /*19f0*/  LOP3.LUT R60, R62.reuse, 0x80808080, R61, 0x6, !PT ;  /* 0x808080803e3c7812 */ /* 0x040fe400078e063d */
[----:B------:R-:W-:Y:S02]  /*1a00*/  LOP3.LUT R61, R62, 0x7f7f7f7f, R63, 0x60, !PT ;  /* 0x7f7f7f7f3e3d7812 */ /* 0x000fe400078e603f */
[----:B--2---:R-:W-:Y:S02]  /*1a10*/  SHF.R.S32.HI R62, RZ, UR20, R37 ;  /* 0x00000014ff3e7c19 */ /* 0x004fe40008011425 */
[----:B---3--:R-:W-:Y:S02]  /*1a20*/  SHF.R.S32.HI R37, RZ, UR19, R36 ;  /* 0x00000013ff257c19 */ /* 0x008fe40008011424 */
[----:B------:R-:W1:Y:S01]  /*1a30*/  LDS R36, [R59+0x8] ;  /* 0x000008003b247984 */ /* 0x000e620000000800 */
[----:B------:R-:W-:Y:S01]  /*1a40*/  IMAD.SHL.U32 R63, R62, 0x4, RZ ;  /* 0x000000043e3f7824 */ /* 0x000fe200078e00ff */
[----:B------:R-:W-:-:S02]  /*1a50*/  LOP3.LUT R62, R37, 0x3030303, RZ, 0xc0, !PT ;  /* 0x03030303253e7812 */ /* 0x000fc400078ec0ff */
[----:B------:R-:W2:Y:S01]  /*1a60*/  LDS R37, [R58+0x8] ;  /* 0x000008003a257984 */ /* 0x000ea20000000800 */
[----:B------:R-:W-:Y:S02]  /*1a70*/  LOP3.LUT R61, R60, R61, RZ, 0xfc, !PT ;  /* 0x0000003d3c3d7212 */ /* 0x000fe400078efcff */
[----:B------:R-:W-:Y:S01]  /*1a80*/  LOP3.LUT R63, R63, 0x4040404, RZ, 0xc0, !PT ;  /* 0x040404043f3f7812 */ /* 0x000fe200078ec0ff */
[----:B------:R-:W-:Y:S03]  /*1a90*/  LDS R60, [R58+0x10] ;  /* 0x000010003a3c7984 */ /* 0x000fe60000000800 */
[----:B------:R-:W-:-:S04]  /*1aa0*/  IADD3 R64, PT, PT, R62, -0x7f7f7f80, -R63 ;  /* 0x808080803e407810 */ /* 0x000fc80007ffe83f */
[----:B------:R-:W-:Y:S02]  /*1ab0*/  LOP3.LUT R63, R63, R62, R64, 0x64, !PT ;  /* 0x0000003e3f3f7212 */ /* 0x000fe400078e6440 */
[----:B------:R-:W-:Y:S02]  /*1ac0*/  PRMT R62, R62, 0xba98, RZ ;  /* 0x0000ba983e3e7816 */ /* 0x000fe400000000ff */
[----:B------:R-:W-:-:S04]  /*1ad0*/  PRMT R63, R63, 0xba98, RZ ;  /* 0x0000ba983f3f7816 */ /* 0x000fc800000000ff */
[C---:B------:R-:W-:Y:S02]  /*1ae0*/  LOP3.LUT R64, R63.reuse, 0x80808080, R64, 0x6, !PT ;  /* 0x808080803f407812 */ /* 0x040fe400078e0640 */
[----:B------:R-:W-:Y:S01]  /*1af0*/  LOP3.LUT R63, R63, 0x7f7f7f7f, R62, 0x60, !PT ;  /* 0x7f7f7f7f3f3f7812 */ /* 0x000fe200078e603e */
[----:B0-----:R-:W-:Y:S02]  /*1b00*/  IDP.4A.S8.S8 R61, R61, R34, RZ ;  /* 0x000000223d3d7226 */ /* 0x001fe400000006ff */
[----:B------:R-:W0:Y:S01]  /*1b10*/  LDS R34, [R59+0x10] ;  /* 0x000010003b227984 */ /* 0x000e220000000800 */
[----:B------:R-:W-:-:S05]  /*1b20*/  LOP3.LUT R64, R64, R63, RZ, 0xfc, !PT ;  /* 0x0000003f40407212 */ /* 0x000fca00078efcff */
[----:B------:R-:W-:Y:S02]  /*1b30*/  IDP.4A.S8.S8 R61, R64, R35, R61 ;  /* 0x00000023403d7226 */ /* 0x000fe4000000063d */
[----:B------:R-:W3:Y:S01]  /*1b40*/  LDS R35, [R59+0x14] ;  /* 0x000014003b237984 */ /* 0x000ee20000000800 */
[----:B-1----:R-:W-:-:S03]  /*1b50*/  SHF.R.S32.HI R62, RZ, UR20, R36 ;  /* 0x00000014ff3e7c19 */ /* 0x002fc60008011424 */
[----:B------:R-:W1:Y:S01]  /*1b60*/  LDS R36, [R58+0x14] ;  /* 0x000014003a247984 */ /* 0x000e620000000800 */
[----:B--2---:R-:W-:Y:S01]  /*1b70*/  SHF.R.S32.HI R37, RZ, UR19, R37 ;  /* 0x00000013ff257c19 */ /* 0x004fe20008011425 */
[----:B------:R-:W-:-:S03]  /*1b80*/  IMAD.SHL.U32 R62, R62, 0x4, RZ ;  /* 0x000000043e3e7824 */ /* 0x000fc600078e00ff */
        /* <DEDUP_REMOVED lines=8> */
[----:B0-----:R-:W-:Y:S02]  /*1c10*/  SHF.R.S32.HI R37, RZ, UR20, R34 ;  /* 0x00000014ff257c19 */ /* 0x001fe40008011422 */
[----:B------:R-:W-:-:S03]  /*1c20*/  SHF.R.S32.HI R34, RZ, UR19, R60 ;  /* 0x00000013ff227c19 */ /* 0x000fc6000801143c */
[----:B------:R-:W-:Y:S01]  /*1c30*/  IMAD.SHL.U32 R37, R37, 0x4, RZ ;  /* 0x0000000425257824 */ /* 0x000fe200078e00ff */
[----:B------:R-:W-:Y:S02]  /*1c40*/  LOP3.LUT R34, R34, 0x3030303, RZ, 0xc0, !PT ;  /* 0x0303030322227812 */ /* 0x000fe400078ec0ff */
[----:B---3--:R-:W-:Y:S02]  /*1c50*/  SHF.R.S32.HI R64, RZ, UR20, R35 ;  /* 0x00000014ff407c19 */ /* 0x008fe40008011423 */
[----:B------:R-:W-:Y:S02]  /*1c60*/  LOP3.LUT R37, R37, 0x4040404, RZ, 0xc0, !PT ;  /* 0x0404040425257812 */ /* 0x000fe400078ec0ff */
[----:B-1----:R-:W-:Y:S01]  /*1c70*/  SHF.R.S32.HI R60, RZ, UR19, R36 ;  /* 0x00000013ff3c7c19 */ /* 0x002fe20008011424 */
[----:B------:R-:W-:Y:S01]  /*1c80*/  IMAD.SHL.U32 R66, R64, 0x4, RZ ;  /* 0x0000000440427824 */ /* 0x000fe200078e00ff */
[C---:B------:R-:W-:Y:S02]  /*1c90*/  IADD3 R35, PT, PT, R34.reuse, -0x7f7f7f80, -R37 ;  /* 0x8080808022237810 */ /* 0x040fe40007ffe825 */
[----:B------:R-:W-:-:S02]  /*1ca0*/  PRMT R65, R34, 0xba98, RZ ;  /* 0x0000ba9822417816 */ /* 0x000fc400000000ff */
[--C-:B------:R-:W-:Y:S02]  /*1cb0*/  LOP3.LUT R64, R37, R34, R35.reuse, 0x64, !PT ;  /* 0x0000002225407212 */ /* 0x100fe400078e6423 */
[----:B------:R-:W0:Y:S01]  /*1cc0*/  LDS.64 R36, [R56+0x10] ;  /* 0x0000100038247984 */ /* 0x000e220000000a00 */
[----:B------:R-:W-:Y:S02]  /*1cd0*/  LOP3.LUT R60, R60, 0x3030303, RZ, 0xc0, !PT ;  /* 0x030303033c3c7812 */ /* 0x000fe400078ec0ff */
[----:B------:R-:W-:Y:S02]  /*1ce0*/  PRMT R64, R64, 0xba98, RZ ;  /* 0x0000ba9840407816 */ /* 0x000fe400000000ff */
[----:B------:R-:W-:Y:S02]  /*1cf0*/  LOP3.LUT R67, R66, 0x4040404, RZ, 0xc0, !PT ;  /* 0x0404040442437812 */ /* 0x000fe400078ec0ff */
[C---:B------:R-:W-:Y:S01]  /*1d00*/  LOP3.LUT R35, R64.reuse, 0x80808080, R35, 0x6, !PT ;  /* 0x8080808040237812 */ /* 0x040fe200078e0623 */
[----:B------:R-:W1:Y:S01]  /*1d10*/  LDS R66, [R59+0xc] ;  /* 0x00000c003b427984 */ /* 0x000e620000000800 */
[----:B------:R-:W-:-:S02]  /*1d20*/  LOP3.LUT R34, R64, 0x7f7f7f7f, R65, 0x60, !PT ;  /* 0x7f7f7f7f40227812 */ /* 0x000fc400078e6041 */
[C---:B------:R-:W-:Y:S01]  /*1d30*/  IADD3 R64, PT, PT, R60.reuse, -0x7f7f7f80, -R67 ;  /* 0x808080803c407810 */ /* 0x040fe20007ffe843 */
[----:B------:R-:W-:Y:S03]  /*1d40*/  LDS R65, [R58+0xc] ;  /* 0x00000c003a417984 */ /* 0x000fe60000000800 */
[----:B------:R-:W-:Y:S02]  /*1d50*/  LOP3.LUT R67, R67, R60, R64, 0x64, !PT ;  /* 0x0000003c43437212 */ /* 0x000fe400078e6440 */
[----:B------:R-:W-:Y:S02]  /*1d60*/  PRMT R60, R60, 0xba98, RZ ;  /* 0x0000ba983c3c7816 */ /* 0x000fe400000000ff */
[----:B------:R-:W-:-:S04]  /*1d70*/  PRMT R67, R67, 0xba98, RZ ;  /* 0x0000ba9843437816 */ /* 0x000fc800000000ff */
[C---:B------:R-:W-:Y:S02]  /*1d80*/  LOP3.LUT R64, R67.reuse, 0x80808080, R64, 0x6, !PT ;  /* 0x8080808043407812 */ /* 0x040fe400078e0640 */
[----:B------:R-:W-:Y:S02]  /*1d90*/  LOP3.LUT R67, R67, 0x7f7f7f7f, R60, 0x60, !PT ;  /* 0x7f7f7f7f43437812 */ /* 0x000fe400078e603c */
[----:B------:R-:W-:Y:S02]  /*1da0*/  LOP3.LUT R60, R62, R63, RZ, 0xfc, !PT ;  /* 0x0000003f3e3c7212 */ /* 0x000fe400078efcff */
[----:B------:R-:W-:Y:S01]  /*1db0*/  LOP3.LUT R63, R35, R34, RZ, 0xfc, !PT ;  /* 0x00000022233f7212 */ /* 0x000fe200078efcff */
[----:B------:R-:W2:Y:S01]  /*1dc0*/  LDS R62, [R58+0x18] ;  /* 0x000018003a3e7984 */ /* 0x000ea20000000800 */
[----:B------:R-:W-:-:S03]  /*1dd0*/  LOP3.LUT R64, R64, R67, RZ, 0xfc, !PT ;  /* 0x0000004340407212 */ /* 0x000fc600078efcff */
[----:B------:R-:W3:Y:S01]  /*1de0*/  LDS.64 R34, [R56+0x8] ;  /* 0x0000080038227984 */ /* 0x000ee20000000a00 */
[----:B0-----:R-:W-:-:S03]  /*1df0*/  IDP.4A.S8.S8 R63, R63, R36, RZ ;  /* 0x000000243f3f7226 */ /* 0x001fc600000006ff */
[----:B------:R-:W-:Y:S01]  /*1e00*/  LDS R36, [R59+0x1c] ;  /* 0x00001c003b247984 */ /* 0x000fe20000000800 */
[----:B------:R-:W-:-:S03]  /*1e10*/  IDP.4A.S8.S8 R63, R64, R37, R63 ;  /* 0x00000025403f7226 */ /* 0x000fc6000000063f */
[----:B------:R-:W0:Y:S01]  /*1e20*/  LDS R64, [R59+0x18] ;  /* 0x000018003b407984 */ /* 0x000e220000000800 */
[----:B-1----:R-:W-:-:S03]  /*1e30*/  SHF.R.S32.HI R66, RZ, UR20, R66 ;  /* 0x00000014ff427c19 */ /* 0x002fc60008011442 */
[----:B------:R1:W4:Y:S02]  /*1e40*/  LDS R37, [R58+0x1c] ;  /* 0x00001c003a257984 */ /* 0x0003240000000800 */
[----:B------:R-:W-:-:S05]  /*1e50*/  IMAD.SHL.U32 R66, R66, 0x4, RZ ;  /* 0x0000000442427824 */ /* 0x000fca00078e00ff */
[----:B------:R-:W-:Y:S02]  /*1e60*/  LOP3.LUT R66, R66, 0x4040404, RZ, 0xc0, !PT ;  /* 0x0404040442427812 */ /* 0x000fe400078ec0ff */
[----:B--2---:R-:W-:Y:S01]  /*1e70*/  SHF.R.S32.HI R62, RZ, UR19, R62 ;  /* 0x00000013ff3e7c19 */ /* 0x004fe2000801143e */
[----:B---3--:R-:W-:Y:S01]  /*1e80*/  IDP.4A.S8.S8 R34, R60, R34, R61 ;  /* 0x000000223c227226 */ /* 0x008fe2000000063d */
[----:B------:R-:W-:Y:S02]  /*1e90*/  SHF.R.S32.HI R61, RZ, UR19, R65 ;  /* 0x00000013ff3d7c19 */ /* 0x000fe40008011441 */
[----:B------:R-:W-:Y:S02]  /*1ea0*/  LOP3.LUT R62, R62, 0x3030303, RZ, 0xc0, !PT ;  /* 0x030303033e3e7812 */ /* 0x000fe400078ec0ff */
[----:B------:R-:W-:-:S04]  /*1eb0*/  LOP3.LUT R61, R61, 0x3030303, RZ, 0xc0, !PT ;  /* 0x030303033d3d7812 */ /* 0x000fc800078ec0ff */
[C---:B------:R-:W-:Y:S02]  /*1ec0*/  IADD3 R60, PT, PT, R61.reuse, -0x7f7f7f80, -R66 ;  /* 0x808080803d3c7810 */ /* 0x040fe40007ffe842 */
[----:B-1----:R-:W-:Y:S02]  /*1ed0*/  PRMT R58, R61, 0xba98, RZ ;  /* 0x0000ba983d3a7816 */ /* 0x002fe400000000ff */
[----:B------:R-:W-:Y:S02]  /*1ee0*/  LOP3.LUT R66, R66, R61, R60, 0x64, !PT ;  /* 0x0000003d42427212 */ /* 0x000fe400078e643c */
[----:B0-----:R-:W-:Y:S02]  /*1ef0*/  SHF.R.S32.HI R64, RZ, UR20, R64 ;  /* 0x00000014ff407c19 */ /* 0x001fe40008011440 */
[----:B------:R-:W-:Y:S02]  /*1f00*/  PRMT R65, R66, 0xba98, RZ ;  /* 0x0000ba9842417816 */ /* 0x000fe400000000ff */
[----:B------:R-:W-:Y:S01]  /*1f10*/  LOP3.LUT R66, R57, 0xffff, RZ, 0xc0, !PT ;  /* 0x0000ffff39427812 */ /* 0x000fe200078ec0ff */
[----:B------:R-:W-:Y:S01]  /*1f20*/  IMAD.SHL.U32 R64, R64, 0x4, RZ ;  /* 0x0000000440407824 */ /* 0x000fe200078e00ff */
[----:B------:R-:W-:-:S02]  /*1f30*/  LOP3.LUT R59, R65, 0x80808080, R60, 0x6, !PT ;  /* 0x80808080413b7812 */ /* 0x000fc400078e063c */
[----:B------:R-:W-:Y:S02]  /*1f40*/  SHF.R.S32.HI R60, RZ, UR20, R36 ;  /* 0x00000014ff3c7c19 */ /* 0x000fe40008011424 */
[----:B------:R-:W-:Y:S02]  /*1f50*/  LOP3.LUT R67, R64, 0x4040404, RZ, 0xc0, !PT ;  /* 0x0404040440437812 */ /* 0x000fe400078ec0ff */
[----:B----4-:R-:W-:Y:S01]  /*1f60*/  SHF.R.S32.HI R36, RZ, UR19, R37 ;  /* 0x00000013ff247c19 */ /* 0x010fe20008011425 */
[----:B------:R-:W-:Y:S01]  /*1f70*/  IMAD.SHL.U32 R64, R60, 0x4, RZ ;  /* 0x000000043c407824 */ /* 0x000fe200078e00ff */
[----:B------:R-:W-:Y:S02]  /*1f80*/  IADD3 R61, PT, PT, R62, -0x7f7f7f80, -R67 ;  /* 0x808080803e3d7810 */ /* 0x000fe40007ffe843 */
[----:B------:R-:W-:Y:S02]  /*1f90*/  LOP3.LUT R58, R65, 0x7f7f7f7f, R58, 0x60, !PT ;  /* 0x7f7f7f7f413a7812 */ /* 0x000fe400078e603a */
[----:B------:R-:W-:-:S02]  /*1fa0*/  LOP3.LUT R36, R36, 0x3030303, RZ, 0xc0, !PT ;  /* 0x0303030324247812 */ /* 0x000fc400078ec0ff */
[----:B------:R-:W-:Y:S01]  /*1fb0*/  LOP3.LUT R65, R64, 0x4040404, RZ, 0xc0, !PT ;  /* 0x0404040440417812 */ /* 0x000fe200078ec0ff */
[----:B------:R-:W-:Y:S01]  /*1fc0*/  IMAD.U32 R64, RZ, RZ, UR17 ;  /* 0x00000011ff407e24 */ /* 0x000fe2000f8e00ff */
[----:B------:R-:W-:Y:S02]  /*1fd0*/  LOP3.LUT R67, R67, R62, R61, 0x64, !PT ;  /* 0x0000003e43437212 */ /* 0x000fe400078e643d */
[----:B------:R-:W-:Y:S01]  /*1fe0*/  PRMT R37, R62, 0xba98, RZ ;  /* 0x0000ba983e257816 */ /* 0x000fe200000000ff */
[----:B------:R-:W-:Y:S01]  /*1ff0*/  IMAD R64, R64, 0x4, R43 ;  /* 0x0000000440407824 */ /* 0x000fe200078e022b */
[----:B------:R-:W-:Y:S02]  /*2000*/  IADD3 R62, PT, PT, R36, -0x7f7f7f80, -R65 ;  /* 0x80808080243e7810 */ /* 0x000fe40007ffe841 */
[----:B------:R-:W-:Y:S02]  /*2010*/  PRMT R60, R67, 0xba98, RZ ;  /* 0x0000ba98433c7816 */ /* 0x000fe400000000ff */
[----:B------:R-:W-:-:S02]  /*2020*/  LOP3.LUT R65, R65, R36, R62, 0x64, !PT ;  /* 0x0000002441417212 */ /* 0x000fc400078e643e */
[C---:B------:R-:W-:Y:S02]  /*2030*/  LOP3.LUT R61, R60.reuse, 0x80808080, R61, 0x6, !PT ;  /* 0x808080803c3d7812 */ /* 0x040fe400078e063d */
[----:B------:R-:W-:Y:S02]  /*2040*/  LOP3.LUT R60, R60, 0x7f7f7f7f, R37, 0x60, !PT ;  /* 0x7f7f7f7f3c3c7812 */ /* 0x000fe400078e6025 */
[----:B------:R-:W-:Y:S02]  /*2050*/  PRMT R36, R36, 0xba98, RZ ;  /* 0x0000ba9824247816 */ /* 0x000fe400000000ff */
[----:B------:R-:W-:Y:S02]  /*2060*/  PRMT R65, R65, 0xba98, RZ ;  /* 0x0000ba9841417816 */ /* 0x000fe400000000ff */
[----:B------:R-:W-:Y:S02]  /*2070*/  LOP3.LUT R60, R61, R60, RZ, 0xfc, !PT ;  /* 0x0000003c3d3c7212 */ /* 0x000fe400078efcff */
[----:B------:R-:W-:-:S02]  /*2080*/  LOP3.LUT R61, R65, 0x7f7f7f7f, R36, 0x60, !PT ;  /* 0x7f7f7f7f413d7812 */ /* 0x000fc400078e6024 */
[----:B------:R-:W-:Y:S01]  /*2090*/  LEA R67, R64, UR11, 0x2 ;  /* 0x0000000b40437c11 */ /* 0x000fe2000f8e10ff */
[----:B------:R-:W0:Y:S01]  /*20a0*/  LDS.64 R36, [R56+0x18] ;  /* 0x0000180038247984 */ /* 0x000e220000000a00 */
[----:B------:R-:W-:Y:S01]  /*20b0*/  VIADD R64, R10, UR17 ;  /* 0x000000110a407c36 */ /* 0x000fe20008000000 */
[----:B------:R-:W-:Y:S02]  /*20c0*/  SHF.R.U32.HI R66, RZ, 0x1, R66 ;  /* 0x00000001ff427819 */ /* 0x000fe40000011642 */
[----:B------:R-:W1:Y:S01]  /*20d0*/  LDS.S8 R57, [R67+UR18] ;  /* 0x0000001243397984 */ /* 0x000e620008000200 */
[----:B------:R-:W-:Y:S02]  /*20e0*/  LOP3.LUT R62, R65, 0x80808080, R62, 0x6, !PT ;  /* 0x80808080413e7812 */ /* 0x000fe400078e063e */
[----:B------:R-:W-:Y:S02]  /*20f0*/  LEA R65, R64, UR13, 0x2 ;  /* 0x0000000d40417c11 */ /* 0x000fe4000f8e10ff */
[----:B------:R-:W-:Y:S01]  /*2100*/  LOP3.LUT R66, R66, 0xffff, RZ, 0xc0, !PT ;  /* 0x0000ffff42427812 */ /* 0x000fe200078ec0ff */
[----:B------:R-:W2:Y:S01]  /*2110*/  LDS.S8 R64, [R67+UR18+0x1] ;  /* 0x0000011243407984 */ /* 0x000ea20008000200 */
[----:B------:R-:W-:-:S02]  /*2120*/  LOP3.LUT R58, R59, R58, RZ, 0xfc, !PT ;  /* 0x0000003a3b3a7212 */ /* 0x000fc400078efcff */
[----:B------:R-:W-:Y:S01]  /*2130*/  LOP3.LUT R62, R62, R61, RZ, 0xfc, !PT ;  /* 0x0000003d3e3e7212 */ /* 0x000fe200078efcff */
[----:B------:R-:W-:Y:S02]  /*2140*/  LDS R65, [R65] ;  /* 0x0000000041417984 */ /* 0x000fe40000000800 */
[----:B------:R-:W-:Y:S02]  /*2150*/  IDP.4A.S8.S8 R34, R58, R35, R34 ;  /* 0x000000233a227226 */ /* 0x000fe40000000622 */
        /* <DEDUP_REMOVED lines=9> */
[----:B------:R-:W-:Y:S01]  /*21f0*/  IMAD.U32 R34, RZ, RZ, UR4 ;  /* 0x00000004ff227e24 */ /* 0x000fe2000f8e00ff */
[----:B------:R-:W-:Y:S01]  /*2200*/  BAR.SYNC.DEFER_BLOCKING 0x0 ;  /* 0x0000000000007b1d */ /* 0x000fe20000010000 */
[----:B------:R-:W-:Y:S02]  /*2210*/  IMAD.U32 R37, RZ, RZ, UR4 ;  /* 0x00000004ff257e24 */ /* 0x000fe4000f8e00ff */
[----:B------:R-:W-:Y:S02]  /*2220*/  IMAD R35, R34, 0x8, R45 ;  /* 0x0000000822237824 */ /* 0x000fe400078e022d */
[----:B------:R-:W-:Y:S02]  /*2230*/  VIADD R34, R41, 0x20 ;  /* 0x0000002029227836 */ /* 0x000fe40000000000 */
[----:B------:R-:W-:Y:S02]  /*2240*/  IMAD R37, R37, 0x8, R48 ;  /* 0x0000000825257824 */ /* 0x000fe400078e0230 */
[----:B------:R-:W-:-:S03]  /*2250*/  VIADD R35, R35, 0x4 ;  /* 0x0000000423237836 */ /* 0x000fc60000000000 */
[----:B------:R-:W-:Y:S01]  /*2260*/  LEA.HI R37, R34, R37, RZ, 0x1d ;  /* 0x0000002522257211 */ /* 0x000fe200078fe8ff */
[----:B------:R-:W-:-:S04]  /*2270*/  IMAD.WIDE.U32 R34, R35, 0x24, R54 ;  /* 0x0000002423227825 */ /* 0x000fc800078e0036 */
[----:B------:R-:W-:Y:S02]  /*2280*/  IMAD.WIDE R36, R37, 0x24, R52 ;  /* 0x0000002425247825 */ /* 0x000fe400078e0234 */
[----:B------:R-:W2:Y:S04]  /*2290*/  LDG.E.U16.CONSTANT R34, desc[UR14][R34.64] ;  /* 0x0000000e22227981 */ /* 0x000ea8000c1e9500 */
[----:B------:R-:W3:Y:S01]  /*22a0*/  LDG.E.CONSTANT R37, desc[UR14][R36.64+0x4] ;  /* 0x0000040e24257981 */ /* 0x000ee2000c1e9900 */
[----:B------:R-:W-:Y:S01]  /*22b0*/  UMOV UR5, 0x8 ;  /* 0x0000000800057882 */ /* 0x000fe20000000000 */
[----:B--2---:R-:W-:Y:S02]  /*22c0*/  HADD2.F32 R57, -RZ, R34.H0_H0 ;  /* 0x20000022ff397230 */ /* 0x004fe40000004100 */
[----:B---3--:R0:W-:Y:S04]  /*22d0*/  STS [R46], R37 ;  /* 0x000000252e007388 */ /* 0x0081e80000000800 */
[----:B------:R0:W-:Y:S01]  /*22e0*/  STS [R44+UR8], R57 ;  /* 0x000000392c007988 */ /* 0x0001e20008000808 */
[----:B------:R-:W-:Y:S06]  /*22f0*/  BAR.SYNC.DEFER_BLOCKING 0x0 ;  /* 0x0000000000007b1d */ /* 0x000fec0000010000 */
.L_x_573:
        /* <DEDUP_REMOVED lines=166> */
[----:B------:R-:W-:-:S04]  /*2d60*/  UIADD3 UR5, UPT, UPT, UR7, -0x1, URZ ;  /* 0xffffffff07057890 */ /* 0x000fc8000fffe0ff */
[----:B------:R-:W-:-:S09]  /*2d70*/  UISETP.GE.AND UP0, UPT, UR4, UR5, UPT ;  /* 0x000000050400728c */ /* 0x000fd2000bf06270 */
[----:B------:R-:W-:Y:S05]  /*2d80*/  BRA.U UP0, `(.L_x_571) ;  /* 0x0000001500807547 */ /* 0x000fea000b800000 */
[----:B------:R-:W-:Y:S02]  /*2d90*/  IMAD.U32 R34, RZ, RZ, UR4 ;  /* 0x00000004ff227e24 */ /* 0x000fe4000f8e00ff */
        /* <DEDUP_REMOVED lines=15> */
.L_x_574:
        /* <DEDUP_REMOVED lines=15> */
[----:B------:R-:W1:Y:S01]  /*2f80*/  LDS R36, [R60] ;  /* 0x000000003c247984 */ /* 0x000e620000000800 */
[----:B------:R-:W-:Y:S01]  /*2f90*/  UIADD3 UR9, UPT, UPT, UR9, 0x2, URZ ;  /* 0x0000000209097890 */ /* 0x000fe2000fffe0ff */
[----:B0-----:R-:W-:-:S02]  /*2fa0*/  VIADD R59, R47, UR5 ;  /* 0x000000052f3b7c36 */ /* 0x001fc40008000000 */
[----:B------:R-:W0:Y:S01]  /*2fb0*/  LDS R35, [R58] ;  /* 0x000000003a237984 */ /* 0x000e220000000800 */
[----:B------:R-:W-:Y:S02]  /*2fc0*/  UISETP.GE.U32.AND UP0, UPT, UR9, 0x18, UPT ;  /* 0x000000180900788c */ /* 0x000fe4000bf06070 */
[C---:B------:R-:W-:Y:S01]  /*2fd0*/  LEA R61, R59.reuse, UR10, 0x2 ;  /* 0x0000000a3b3d7c11 */ /* 0x040fe2000f8e10ff */
[----:B------:R-:W2:Y:S01]  /*2fe0*/  LDS R34, [R60+0x4] ;  /* 0x000004003c227984 */ /* 0x000ea20000000800 */
[----:B------:R-:W-:-:S03]  /*2ff0*/  LOP3.LUT R59, R59, 0xffff, RZ, 0xc0, !PT ;  /* 0x0000ffff3b3b7812 */ /* 0x000fc600078ec0ff */
[----:B------:R-:W-:Y:S01]  /*3000*/  LDS R62, [R58+0x8] ;  /* 0x000008003a3e7984 */ /* 0x000fe20000000800 */
[----:B-1----:R-:W-:-:S03]  /*3010*/  SHF.R.S32.HI R37, RZ, UR20, R36 ;  /* 0x00000014ff257c19 */ /* 0x002fc60008011424 */
[----:B------:R-:W1:Y:S01]  /*3020*/  LDS R36, [R58+0x4] ;  /* 0x000004003a247984 */ /* 0x000e620000000800 */
[----:B0-----:R-:W-:Y:S01]  /*3030*/  SHF.R.S32.HI R35, RZ, UR19, R35 ;  /* 0x00000013ff237c19 */ /* 0x001fe20008011423 */
[----:B------:R-:W-:-:S03]  /*3040*/  IMAD.SHL.U32 R37, R37, 0x4, RZ ;  /* 0x0000000425257824 */ /* 0x000fc600078e00ff */
[----:B------:R-:W-:Y:S02]  /*3050*/  LOP3.LUT R35, R35, 0x3030303, RZ, 0xc0, !PT ;  /* 0x0303030323237812 */ /* 0x000fe400078ec0ff */
[----:B------:R-:W-:Y:S02]  /*3060*/  LOP3.LUT R64, R37, 0x4040404, RZ, 0xc0, !PT ;  /* 0x0404040425407812 */ /* 0x000fe400078ec0ff */
[----:B------:R-:W0:Y:S01]  /*3070*/  LDS R37, [R60+0x8] ;  /* 0x000008003c257984 */ /* 0x000e220000000800 */
[----:B--2---:R-:W-:Y:S02]  /*3080*/  SHF.R.S32.HI R65, RZ, UR20, R34 ;  /* 0x00000014ff417c19 */ /* 0x004fe40008011422 */
[----:B------:R-:W-:-:S03]  /*3090*/  IADD3 R63, PT, PT, R35, -0x7f7f7f80, -R64 ;  /* 0x80808080233f7810 */ /* 0x000fc60007ffe840 */
[----:B------:R-:W-:Y:S01]  /*30a0*/  IMAD.SHL.U32 R65, R65, 0x4, RZ ;  /* 0x0000000441417824 */ /* 0x000fe200078e00ff */
[--C-:B------:R-:W-:Y:S02]  /*30b0*/  LOP3.LUT R64, R64, R35, R63.reuse, 0x64, !PT ;  /* 0x0000002340407212 */ /* 0x100fe400078e643f */
[----:B------:R-:W-:Y:S02]  /*30c0*/  PRMT R35, R35, 0xba98, RZ ;  /* 0x0000ba9823237816 */ /* 0x000fe400000000ff */
[----:B------:R-:W-:Y:S02]  /*30d0*/  PRMT R64, R64, 0xba98, RZ ;  /* 0x0000ba9840407816 */ /* 0x000fe400000000ff */
[----:B------:R-:W-:Y:S02]  /*30e0*/  LOP3.LUT R67, R65, 0x4040404, RZ, 0xc0, !PT ;  /* 0x0404040441437812 */ /* 0x000fe400078ec0ff */
[C---:B------:R-:W-:Y:S02]  /*30f0*/  LOP3.LUT R63, R64.reuse, 0x80808080, R63, 0x6, !PT ;  /* 0x80808080403f7812 */ /* 0x040fe400078e063f */
[----:B------:R-:W-:-:S02]  /*3100*/  LOP3.LUT R64, R64, 0x7f7f7f7f, R35, 0x60, !PT ;  /* 0x7f7f7f7f40407812 */ /* 0x000fc400078e6023 */
[----:B------:R-:W2:Y:S02]  /*3110*/  LDS.64 R34, [R61] ;  /* 0x000000003d227984 */ /* 0x000ea40000000a00 */
[----:B------:R-:W-:Y:S02]  /*3120*/  LOP3.LUT R63, R63, R64, RZ, 0xfc, !PT ;  /* 0x000000403f3f7212 */ /* 0x000fe400078efcff */
[----:B-1----:R-:W-:-:S04]  /*3130*/  SHF.R.S32.HI R36, RZ, UR19, R36 ;  /* 0x00000013ff247c19 */ /* 0x002fc80008011424 */
[----:B------:R-:W-:-:S04]  /*3140*/  LOP3.LUT R36, R36, 0x3030303, RZ, 0xc0, !PT ;  /* 0x0303030324247812 */ /* 0x000fc800078ec0ff */
[----:B------:R-:W-:Y:S02]  /*3150*/  IADD3 R65, PT, PT, R36, -0x7f7f7f80, -R67 ;  /* 0x8080808024417810 */ /* 0x000fe40007ffe843 */
[----:B0-----:R-:W-:Y:S02]  /*3160*/  SHF.R.S32.HI R64, RZ, UR20, R37 ;  /* 0x00000014ff407c19 */ /* 0x001fe40008011425 */
[----:B------:R-:W-:Y:S02]  /*3170*/  SHF.R.S32.HI R37, RZ, UR19, R62 ;  /* 0x00000013ff257c19 */ /* 0x000fe4000801143e */
[----:B------:R-:W-:Y:S01]  /*3180*/  LOP3.LUT R67, R67, R36, R65, 0x64, !PT ;  /* 0x0000002443437212 */ /* 0x000fe200078e6441 */
[----:B------:R-:W-:Y:S01]  /*3190*/  IMAD.SHL.U32 R64, R64, 0x4, RZ ;  /* 0x0000000440407824 */ /* 0x000fe200078e00ff */
[----:B------:R-:W-:Y:S02]  /*31a0*/  LOP3.LUT R37, R37, 0x3030303, RZ, 0xc0, !PT ;  /* 0x0303030325257812 */ /* 0x000fe400078ec0ff */
[----:B------:R-:W-:-:S02]  /*31b0*/  PRMT R62, R67, 0xba98, RZ ;  /* 0x0000ba98433e7816 */ /* 0x000fc400000000ff */
[----:B------:R-:W-:Y:S02]  /*31c0*/  LOP3.LUT R64, R64, 0x4040404, RZ, 0xc0, !PT ;  /* 0x0404040440407812 */ /* 0x000fe400078ec0ff */
[----:B------:R-:W-:Y:S02]  /*31d0*/  PRMT R67, R36, 0xba98, RZ ;  /* 0x0000ba9824437816 */ /* 0x000fe400000000ff */
[----:B------:R-:W-:Y:S02]  /*31e0*/  IADD3 R36, PT, PT, R37, -0x7f7f7f80, -R64 ;  /* 0x8080808025247810 */ /* 0x000fe40007ffe840 */
[C---:B------:R-:W-:Y:S02]  /*31f0*/  LOP3.LUT R65, R62.reuse, 0x80808080, R65, 0x6, !PT ;  /* 0x808080803e417812 */ /* 0x040fe400078e0641 */
[----:B------:R-:W-:Y:S01]  /*3200*/  LOP3.LUT R62, R62, 0x7f7f7f7f, R67, 0x60, !PT ;  /* 0x7f7f7f7f3e3e7812 */ /* 0x000fe200078e6043 */
[----:B--2---:R-:W-:Y:S01]  /*3210*/  IDP.4A.S8.S8 R34, R63, R34, RZ ;  /* 0x000000223f227226 */ /* 0x004fe200000006ff */
[----:B------:R-:W-:Y:S01]  /*3220*/  LOP3.LUT R64, R64, R37, R36, 0x64, !PT ;  /* 0x0000002540407212 */ /* 0x000fe200078e6424 */
[----:B------:R-:W0:Y:S01]  /*3230*/  LDS R63, [R58+0x10] ;  /* 0x000010003a3f7984 */ /* 0x000e220000000800 */
[----:B------:R-:W-:-:S02]  /*3240*/  LOP3.LUT R62, R65, R62, RZ, 0xfc, !PT ;  /* 0x0000003e413e7212 */ /* 0x000fc400078efcff */
[----:B------:R-:W-:Y:S02]  /*3250*/  PRMT R65, R64, 0xba98, RZ ;  /* 0x0000ba9840417816 */ /* 0x000fe400000000ff */
[----:B------:R-:W-:Y:S02]  /*3260*/  PRMT R64, R37, 0xba98, RZ ;  /* 0x0000ba9825407816 */ /* 0x000fe400000000ff */
[C---:B------:R-:W-:Y:S01]  /*3270*/  LOP3.LUT R36, R65.reuse, 0x80808080, R36, 0x6, !PT ;  /* 0x8080808041247812 */ /* 0x040fe200078e0624 */
[----:B------:R-:W1:Y:S01]  /*3280*/  LDS R37, [R58+0xc] ;  /* 0x00000c003a257984 */ /* 0x000e620000000800 */
[----:B------:R-:W-:Y:S01]  /*3290*/  LOP3.LUT R65, R65, 0x7f7f7f7f, R64, 0x60, !PT ;  /* 0x7f7f7f7f41417812 */ /* 0x000fe200078e6040 */
[----:B------:R-:W-:Y:S02]  /*32a0*/  IDP.4A.S8.S8 R64, R62, R35, R34 ;  /* 0x000000233e407226 */ /* 0x000fe40000000622 */
[----:B------:R-:W2:Y:S01]  /*32b0*/  LDS R62, [R60+0xc] ;  /* 0x00000c003c3e7984 */ /* 0x000ea20000000800 */
[----:B------:R-:W-:-:S03]  /*32c0*/  LOP3.LUT R65, R36, R65, RZ, 0xfc, !PT ;  /* 0x0000004124417212 */ /* 0x000fc600078efcff */
[----:B------:R-:W3:Y:S04]  /*32d0*/  LDS.64 R34, [R61+0x8] ;  /* 0x000008003d227984 */ /* 0x000ee80000000a00 */
[----:B------:R-:W4:Y:S01]  /*32e0*/  LDS R36, [R60+0x10] ;  /* 0x000010003c247984 */ /* 0x000f220000000800 */
[----:B0-----:R-:W-:Y:S02]  /*32f0*/  SHF.R.S32.HI R63, RZ, UR19, R63 ;  /* 0x00000013ff3f7c19 */ /* 0x001fe4000801143f */
[----:B-1----:R-:W-:Y:S02]  /*3300*/  SHF.R.S32.HI R37, RZ, UR19, R37 ;  /* 0x00000013ff257c19 */ /* 0x002fe40008011425 */
[----:B--2---:R-:W-:Y:S01]  /*3310*/  SHF.R.S32.HI R62, RZ, UR20, R62 ;  /* 0x00000014ff3e7c19 */ /* 0x004fe2000801143e */
[----:B---3--:R-:W-:-:S04]  /*3320*/  IDP.4A.S8.S8 R34, R65, R34, R64 ;  /* 0x0000002241227226 */ /* 0x008fc80000000640 */
[----:B------:R-:W-:Y:S01]  /*3330*/  IMAD.SHL.U32 R62, R62, 0x4, RZ ;  /* 0x000000043e3e7824 */ /* 0x000fe200078e00ff */
[----:B----4-:R-:W-:Y:S02]  /*3340*/  SHF.R.S32.HI R64, RZ, UR20, R36 ;  /* 0x00000014ff407c19 */ /* 0x010fe40008011424 */
[----:B------:R-:W-:Y:S02]  /*3350*/  LOP3.LUT R36, R37, 0x3030303, RZ, 0xc0, !PT ;  /* 0x0303030325247812 */ /* 0x000fe400078ec0ff */
[----:B------:R-:W-:Y:S01]  /*3360*/  LOP3.LUT R65, R62, 0x4040404, RZ, 0xc0, !PT ;  /* 0x040404043e417812 */ /* 0x000fe200078ec0ff */
[----:B------:R-:W-:Y:S01]  /*3370*/  IMAD.SHL.U32 R64, R64, 0x4, RZ ;  /* 0x0000000440407824 */ /* 0x000fe200078e00ff */
[----:B------:R-:W-:Y:S02]  /*3380*/  LOP3.LUT R37, R63, 0x3030303, RZ, 0xc0, !PT ;  /* 0x030303033f257812 */ /* 0x000fe400078ec0ff */
[----:B------:R-:W-:Y:S02]  /*3390*/  IADD3 R63, PT, PT, R36, -0x7f7f7f80, -R65 ;  /* 0x80808080243f7810 */ /* 0x000fe40007ffe841 */
[----:B------:R-:W-:-:S02]  /*33a0*/  LOP3.LUT R66, R64, 0x4040404, RZ, 0xc0, !PT ;  /* 0x0404040440427812 */ /* 0x000fc400078ec0ff */
[--C-:B------:R-:W-:Y:S02]  /*33b0*/  LOP3.LUT R65, R65, R36, R63.reuse, 0x64, !PT ;  /* 0x0000002441417212 */ /* 0x100fe400078e643f */
[----:B------:R-:W-:Y:S02]  /*33c0*/  IADD3 R64, PT, PT, R37, -0x7f7f7f80, -R66 ;  /* 0x8080808025407810 */ /* 0x000fe40007ffe842 */
[----:B------:R-:W-:Y:S02]  /*33d0*/  PRMT R62, R65, 0xba98, RZ ;  /* 0x0000ba98413e7816 */ /* 0x000fe400000000ff */
        /* <DEDUP_REMOVED lines=9> */
[----:B------:R-:W-:-:S03]  /*3470*/  LOP3.LUT R62, R63, R62, RZ, 0xfc, !PT ;  /* 0x0000003e3f3e7212 */ /* 0x000fc600078efcff */
[----:B------:R-:W1:Y:S02]  /*3480*/  LDS R36, [R58+0x14] ;  /* 0x000014003a247984 */ /* 0x000e640000000800 */
[----:B------:R-:W-:Y:S01]  /*3490*/  IDP.4A.S8.S8 R34, R62, R35, R34 ;  /* 0x000000233e227226 */ /* 0x000fe20000000622 */
[----:B0-----:R-:W-:Y:S02]  /*34a0*/  SHF.R.S32.HI R65, RZ, UR20, R65 ;  /* 0x00000014ff417c19 */ /* 0x001fe40008011441 */
[----:B-1----:R-:W-:-:S03]  /*34b0*/  SHF.R.S32.HI R36, RZ, UR19, R36 ;  /* 0x00000013ff247c19 */ /* 0x002fc60008011424 */
[----:B------:R-:W-:Y:S01]  /*34c0*/  IMAD.SHL.U32 R65, R65, 0x4, RZ ;  /* 0x0000000441417824 */ /* 0x000fe200078e00ff */
[----:B------:R-:W-:-:S04]  /*34d0*/  LOP3.LUT R36, R36, 0x3030303, RZ, 0xc0, !PT ;  /* 0x0303030324247812 */ /* 0x000fc800078ec0ff */
[----:B------:R-:W-:Y:S02]  /*34e0*/  LOP3.LUT R67, R65, 0x4040404, RZ, 0xc0, !PT ;  /* 0x0404040441437812 */ /* 0x000fe400078ec0ff */
[----:B------:R-:W-:Y:S02]  /*34f0*/  LOP3.LUT R65, R64, R37, RZ, 0xfc, !PT ;  /* 0x0000002540417212 */ /* 0x000fe400078efcff */
        /* <DEDUP_REMOVED lines=8> */
[----:B0-----:R-:W-:Y:S02]  /*3580*/  IDP.4A.S8.S8 R65, R65, R36, RZ ;  /* 0x0000002441417226 */ /* 0x001fe400000006ff */
[----:B------:R-:W0:Y:S02]  /*3590*/  LDS R36, [R58+0x18] ;  /* 0x000018003a247984 */ /* 0x000e240000000800 */
[----:B------:R-:W-:Y:S02]  /*35a0*/  IDP.4A.S8.S8 R65, R64, R37, R65 ;  /* 0x0000002540417226 */ /* 0x000fe40000000641 */
[----:B------:R-:W1:Y:S04]  /*35b0*/  LDS R37, [R60+0x18] ;  /* 0x000018003c257984 */ /* 0x000e680000000800 */
[----:B------:R-:W-:Y:S04]  /*35c0*/  LDS R60, [R60+0x1c] ;  /* 0x00001c003c3c7984 */ /* 0x000fe80000000800 */
[----:B------:R-:W-:Y:S01]  /*35d0*/  LDS R58, [R58+0x1c] ;  /* 0x00001c003a3a7984 */ /* 0x000fe20000000800 */
[----:B0-----:R-:W-:-:S02]  /*35e0*/  SHF.R.S32.HI R36, RZ, UR19, R36 ;  /* 0x00000013ff247c19 */ /* 0x001fc40008011424 */
[----:B-1----:R-:W-:Y:S02]  /*35f0*/  SHF.R.S32.HI R37, RZ, UR20, R37 ;  /* 0x00000014ff257c19 */ /* 0x002fe40008011425 */
[----:B------:R-:W-:-:S03]  /*3600*/  LOP3.LUT R36, R36, 0x3030303, RZ, 0xc0, !PT ;  /* 0x0303030324247812 */ /* 0x000fc600078ec0ff */
[----:B------:R-:W-:-:S05]  /*3610*/  IMAD.SHL.U32 R37, R37, 0x4, RZ ;  /* 0x0000000425257824 */ /* 0x000fca00078e00ff */
        /* <DEDUP_REMOVED lines=10> */
[----:B------:R-:W-:Y:S01]  /*36c0*/  SHF.R.S32.HI R65, RZ, UR20, R60 ;  /* 0x00000014ff417c19 */ /* 0x000fe2000801143c */
[----:B------:R-:W-:Y:S01]  /*36d0*/  IMAD.U32 R60, RZ, RZ, UR17 ;  /* 0x00000011ff3c7e24 */ /* 0x000fe2000f8e00ff */
[----:B------:R-:W-:-:S03]  /*36e0*/  SHF.R.S32.HI R64, RZ, UR19, R58 ;  /* 0x00000013ff407c19 */ /* 0x000fc6000801143a */
[----:B------:R-:W-:Y:S01]  /*36f0*/  IMAD.SHL.U32 R66, R65, 0x4, RZ ;  /* 0x0000000441427824 */ /* 0x000fe200078e00ff */
[----:B------:R-:W-:Y:S01]  /*3700*/  LOP3.LUT R65, R64, 0x3030303, RZ, 0xc0, !PT ;  /* 0x0303030340417812 */ /* 0x000fe200078ec0ff */
[----:B------:R-:W-:-:S03]  /*3710*/  IMAD R58, R60, 0x4, R43 ;  /* 0x000000043c3a7824 */ /* 0x000fc600078e022b */
[----:B------:R-:W-:Y:S02]  /*3720*/  LOP3.LUT R66, R66, 0x4040404, RZ, 0xc0, !PT ;  /* 0x0404040442427812 */ /* 0x000fe400078ec0ff */
[C---:B------:R-:W-:Y:S02]  /*3730*/  PRMT R60, R65.reuse, 0xba98, RZ ;  /* 0x0000ba98413c7816 */ /* 0x040fe400000000ff */
[----:B------:R-:W-:-:S04]  /*3740*/  IADD3 R64, PT, PT, R65, -0x7f7f7f80, -R66 ;  /* 0x8080808041407810 */ /* 0x000fc80007ffe842 */
[--C-:B------:R-:W-:Y:S02]  /*3750*/  LOP3.LUT R66, R66, R65, R64.reuse, 0x64, !PT ;  /* 0x0000004142427212 */ /* 0x100fe400078e6440 */
[----:B------:R-:W-:Y:S02]  /*3760*/  SHF.R.U32.HI R65, RZ, 0x1, R59 ;  /* 0x00000001ff417819 */ /* 0x000fe4000001163b */
[----:B------:R-:W-:Y:S02]  /*3770*/  PRMT R61, R66, 0xba98, RZ ;  /* 0x0000ba98423d7816 */ /* 0x000fe400000000ff */
[----:B------:R-:W-:Y:S02]  /*3780*/  LEA R66, R58, UR11, 0x2 ;  /* 0x0000000b3a427c11 */ /* 0x000fe4000f8e10ff */
[C---:B------:R-:W-:Y:S01]  /*3790*/  LOP3.LUT R58, R61.reuse, 0x80808080, R64, 0x6, !PT ;  /* 0x808080803d3a7812 */ /* 0x040fe200078e0640 */
[----:B------:R-:W-:Y:S01]  /*37a0*/  VIADD R64, R10, UR17 ;  /* 0x000000110a407c36 */ /* 0x000fe20008000000 */
[----:B------:R-:W-:Y:S01]  /*37b0*/  LOP3.LUT R61, R61, 0x7f7f7f7f, R60, 0x60, !PT ;  /* 0x7f7f7f7f3d3d7812 */ /* 0x000fe200078e603c */
[----:B------:R-:W0:Y:S01]  /*37c0*/  LDS.S8 R59, [R66+UR18] ;  /* 0x00000012423b7984 */ /* 0x000e220008000200 */
[----:B------:R-:W-:-:S02]  /*37d0*/  LOP3.LUT R65, R65, 0xffff, RZ, 0xc0, !PT ;  /* 0x0000ffff41417812 */ /* 0x000fc400078ec0ff */
[----:B------:R-:W-:Y:S01]  /*37e0*/  LEA R64, R64, UR13, 0x2 ;  /* 0x0000000d40407c11 */ /* 0x000fe2000f8e10ff */
[----:B------:R-:W1:Y:S01]  /*37f0*/  LDS.S8 R60, [R66+UR18+0x1] ;  /* 0x00000112423c7984 */ /* 0x000e620008000200 */
[----:B------:R-:W-:-:S03]  /*3800*/  LOP3.LUT R58, R58, R61, RZ, 0xfc, !PT ;  /* 0x0000003d3a3a7212 */ /* 0x000fc600078efcff */
[----:B------:R-:W-:Y:S02]  /*3810*/  LDS R65, [R65+UR16] ;  /* 0x0000001041417984 */ /* 0x000fe40008000800 */
[----:B------:R-:W-:Y:S02]  /*3820*/  IDP.4A.S8.S8 R36, R58, R37, R36 ;  /* 0x000000253a247226 */ /* 0x000fe40000000624 */
[----:B------:R-:W2:Y:S01]  /*3830*/  LDS R64, [R64] ;  /* 0x0000000040407984 */ /* 0x000ea20000000800 */
[----:B0-----:R-:W-:-:S04]  /*3840*/  IMAD R59, R34, R59, RZ ;  /* 0x0000003b223b7224 */ /* 0x001fc800078e02ff */
[----:B-1----:R-:W-:-:S05]  /*3850*/  IMAD R36, R36, R60, R59 ;  /* 0x0000003c24247224 */ /* 0x002fca00078e023b */
[----:B------:R-:W-:Y:S01]  /*3860*/  I2FP.F32.S32 R36, R36 ;  /* 0x0000002400247245 */ /* 0x000fe20000201400 */
[----:B--2---:R-:W-:-:S04]  /*3870*/  FMUL.FTZ R64, R64, R65 ;  /* 0x0000004140407220 */ /* 0x004fc80000410000 */
[----:B------:R-:W-:Y:S01]  /*3880*/  FFMA.FTZ R51, R64, R36, R51 ;  /* 0x0000002440337223 */ /* 0x000fe20000010033 */
[----:B------:R-:W-:Y:S06]  /*3890*/  BRA.U !UP0, `(.L_x_574) ;  /* 0xfffffff5087c7547 */ /* 0x000fec000b83ffff */
[----:B------:R-:W-:Y:S01]  /*38a0*/  VIADD R35, R41, 0x60 ;  /* 0x0000006029237836 */ /* 0x000fe20000000000 */
[----:B------:R-:W-:Y:S01]  /*38b0*/  BAR.SYNC.DEFER_BLOCKING 0x0 ;  /* 0x0000000000007b1d */ /* 0x000fe20000010000 */
        /* <DEDUP_REMOVED lines=11> */
.L_x_575:
[----:B------:R-:W-:Y:S01]  /*3970*/  USHF.R.U32.HI UR17, URZ, 0x4, UR9 ;  /* 0x00000004ff117899 */ /* 0x000fe20008011609 */
[----:B------:R-:W-:Y:S01]  /*3980*/  IMAD.MOV.U32 R34, RZ, RZ, 0x21 ;  /* 0x00000021ff227424 */ /* 0x000fe200078e00ff */
        /* <DEDUP_REMOVED lines=12> */
[----:B------:R-:W1:Y:S01]  /*3a50*/  LDS R60, [R57+0x4] ;  /* 0x00000400393c7984 */ /* 0x000e620000000800 */
[----:B------:R-:W-:Y:S02]  /*3a60*/  USHF.R.U32.HI UR19, URZ, 0x1, UR18 ;  /* 0x00000001ff137899 */ /* 0x000fe40008011612 */
[----:B------:R-:W-:Y:S01]  /*3a70*/  ULOP3.LUT UR5, UR9, 0x6, URZ, 0xc0, !UPT ;  /* 0x0000000609057892 */ /* 0x000fe2000f8ec0ff */
[----:B0-----:R-:W0:Y:S01]  /*3a80*/  LDS R35, [R57] ;  /* 0x0000000039237984 */ /* 0x001e220000000800 */
[----:B------:R-:W-:Y:S01]  /*3a90*/  LEA R55, R54, UR10, 0x2 ;  /* 0x0000000a36377c11 */ /* 0x000fe2000f8e10ff */
[----:B------:R-:W-:-:S02]  /*3aa0*/  UIADD3 UR9, UPT, UPT, UR9, 0x2, URZ ;  /* 0x0000000209097890 */ /* 0x000fc4000fffe0ff */
[----:B------:R-:W2:Y:S02]  /*3ab0*/  LDS R34, [R56] ;  /* 0x0000000038227984 */ /* 0x000ea40000000800 */
[----:B------:R-:W-:Y:S02]  /*3ac0*/  UISETP.GE.U32.AND UP0, UPT, UR9, 0x20, UPT ;  /* 0x000000200900788c */ /* 0x000fe4000bf06070 */
[----:B------:R-:W3:Y:S04]  /*3ad0*/  LDS R59, [R56+0x4] ;  /* 0x00000400383b7984 */ /* 0x000ee80000000800 */
[----:B------:R-:W4:Y:S04]  /*3ae0*/  LDS R37, [R57+0x10] ;  /* 0x0000100039257984 */ /* 0x000f280000000800 */
[----:B------:R-:W5:Y:S01]  /*3af0*/  LDS R36, [R56+0x10] ;  /* 0x0000100038247984 */ /* 0x000f620000000800 */
[----:B-1----:R-:W-:-:S02]  /*3b00*/  SHF.R.S32.HI R60, RZ, UR19, R60 ;  /* 0x00000013ff3c7c19 */ /* 0x002fc4000801143c */
[----:B0-----:R-:W-:-:S03]  /*3b10*/  SHF.R.S32.HI R58, RZ, UR19, R35 ;  /* 0x00000013ff3a7c19 */ /* 0x001fc60008011423 */
[----:B------:R-:W-:Y:S02]  /*3b20*/  IMAD.SHL.U32 R63, R60, 0x4, RZ ;  /* 0x000000043c3f7824 */ /* 0x000fe400078e00ff */
[----:B------:R-:W-:Y:S01]  /*3b30*/  LDS R60, [R57+0x14] ;  /* 0x00001400393c7984 */ /* 0x000fe20000000800 */
[----:B--2---:R-:W-:Y:S01]  /*3b40*/  SHF.R.S32.HI R61, RZ, UR5, R34 ;  /* 0x00000005ff3d7c19 */ /* 0x004fe20008011422 */
[----:B------:R-:W-:Y:S01]  /*3b50*/  IMAD.SHL.U32 R58, R58, 0x4, RZ ;  /* 0x000000043a3a7824 */ /* 0x000fe200078e00ff */
[----:B------:R-:W-:Y:S01]  /*3b60*/  LOP3.LUT R68, R63, 0x4040404, RZ, 0xc0, !PT ;  /* 0x040404043f447812 */ /* 0x000fe200078ec0ff */
[----:B------:R-:W0:Y:S01]  /*3b70*/  LDS.64 R34, [R55] ;  /* 0x0000000037227984 */ /* 0x000e220000000a00 */
[----:B------:R-:W-:Y:S02]  /*3b80*/  LOP3.LUT R61, R61, 0x3030303, RZ, 0xc0, !PT ;  /* 0x030303033d3d7812 */ /* 0x000fe400078ec0ff */
[----:B------:R-:W-:Y:S02]  /*3b90*/  LOP3.LUT R62, R58, 0x4040404, RZ, 0xc0, !PT ;  /* 0x040404043a3e7812 */ /* 0x000fe400078ec0ff */
[----:B------:R-:W1:Y:S01]  /*3ba0*/  LDS R58, [R56+0x14] ;  /* 0x00001400383a7984 */ /* 0x000e620000000800 */
[----:B---3--:R-:W-:-:S02]  /*3bb0*/  SHF.R.S32.HI R59, RZ, UR5, R59 ;  /* 0x00000005ff3b7c19 */ /* 0x008fc4000801143b */
[----:B------:R-:W-:Y:S02]  /*3bc0*/  IADD3 R64, PT, PT, R61, -0x7f7f7f80, -R62 ;  /* 0x808080803d407810 */ /* 0x000fe40007ffe83e */
[----:B------:R-:W-:Y:S02]  /*3bd0*/  LOP3.LUT R59, R59, 0x3030303, RZ, 0xc0, !PT ;  /* 0x030303033b3b7812 */ /* 0x000fe400078ec0ff */
[----:B------:R-:W-:Y:S02]  /*3be0*/  LOP3.LUT R63, R62, R61, R64, 0x64, !PT ;  /* 0x0000003d3e3f7212 */ /* 0x000fe400078e6440 */
[----:B------:R-:W-:Y:S02]  /*3bf0*/  IADD3 R62, PT, PT, R59, -0x7f7f7f80, -R68 ;  /* 0x808080803b3e7810 */ /* 0x000fe40007ffe844 */
[----:B------:R-:W-:Y:S02]  /*3c00*/  PRMT R63, R63, 0xba98, RZ ;  /* 0x0000ba983f3f7816 */ /* 0x000fe400000000ff */
[----:B------:R-:W-:-:S02]  /*3c10*/  PRMT R66, R61, 0xba98, RZ ;  /* 0x0000ba983d427816 */ /* 0x000fc400000000ff */
[----:B------:R-:W-:Y:S02]  /*3c20*/  LOP3.LUT R68, R68, R59, R62, 0x64, !PT ;  /* 0x0000003b44447212 */ /* 0x000fe400078e643e */
[C---:B------:R-:W-:Y:S02]  /*3c30*/  LOP3.LUT R64, R63.reuse, 0x80808080, R64, 0x6, !PT ;  /* 0x808080803f407812 */ /* 0x040fe400078e0640 */
[----:B------:R-:W-:Y:S02]  /*3c40*/  LOP3.LUT R63, R63, 0x7f7f7f7f, R66, 0x60, !PT ;  /* 0x7f7f7f7f3f3f7812 */ /* 0x000fe400078e6042 */
[----:B------:R-:W-:Y:S02]  /*3c50*/  PRMT R61, R68, 0xba98, RZ ;  /* 0x0000ba98443d7816 */ /* 0x000fe400000000ff */
[----:B------:R-:W-:Y:S02]  /*3c60*/  PRMT R66, R59, 0xba98, RZ ;  /* 0x0000ba983b427816 */ /* 0x000fe400000000ff */
[----:B----4-:R-:W-:-:S02]  /*3c70*/  SHF.R.S32.HI R37, RZ, UR19, R37 ;  /* 0x00000013ff257c19 */ /* 0x010fc40008011425 */
[C---:B------:R-:W-:Y:S02]  /*3c80*/  LOP3.LUT R62, R61.reuse, 0x80808080, R62, 0x6, !PT ;  /* 0x808080803d3e7812 */ /* 0x040fe400078e063e */
[----:B------:R-:W-:Y:S01]  /*3c90*/  LOP3.LUT R61, R61, 0x7f7f7f7f, R66, 0x60, !PT ;  /* 0x7f7f7f7f3d3d7812 */ /* 0x000fe200078e6042 */
[----:B------:R-:W-:Y:S01]  /*3ca0*/  IMAD.SHL.U32 R37, R37, 0x4, RZ ;  /* 0x0000000425257824 */ /* 0x000fe200078e00ff */
[----:B------:R-:W-:Y:S02]  /*3cb0*/  LOP3.LUT R63, R64, R63, RZ, 0xfc, !PT ;  /* 0x0000003f403f7212 */ /* 0x000fe400078efcff */
[----:B-----5:R-:W-:Y:S02]  /*3cc0*/  SHF.R.S32.HI R36, RZ, UR5, R36 ;  /* 0x00000005ff247c19 */ /* 0x020fe40008011424 */
[----:B------:R-:W-:Y:S01]  /*3cd0*/  LOP3.LUT R62, R62, R61, RZ, 0xfc, !PT ;  /* 0x0000003d3e3e7212 */ /* 0x000fe200078efcff */
[----:B0-----:R-:W-:Y:S01]  /*3ce0*/  IDP.4A.S8.S8 R59, R63, R34, RZ ;  /* 0x000000223f3b7226 */ /* 0x001fe200000006ff */
[----:B------:R-:W0:Y:S01]  /*3cf0*/  LDS R61, [R57+0x8] ;  /* 0x00000800393d7984 */ /* 0x000e220000000800 */
[----:B------:R-:W-:-:S02]  /*3d00*/  LOP3.LUT R34, R36, 0x3030303, RZ, 0xc0, !PT ;  /* 0x0303030324227812 */ /* 0x000fc400078ec0ff */
[----:B------:R-:W-:Y:S01]  /*3d10*/  LOP3.LUT R37, R37, 0x4040404, RZ, 0xc0, !PT ;  /* 0x0404040425257812 */ /* 0x000fe200078ec0ff */
[----:B------:R-:W-:Y:S01]  /*3d20*/  IDP.4A.S8.S8 R59, R62, R35, R59 ;  /* 0x000000233e3b7226 */ /* 0x000fe2000000063b */
[----:B------:R-:W-:Y:S01]  /*3d30*/  SHF.R.S32.HI R60, RZ, UR19, R60 ;  /* 0x00000013ff3c7c19 */ /* 0x000fe2000801143c */
[----:B------:R-:W2:Y:S01]  /*3d40*/  LDS R62, [R56+0x8] ;  /* 0x00000800383e7984 */ /* 0x000ea20000000800 */
[----:B------:R-:W-:Y:S02]  /*3d50*/  IADD3 R36, PT, PT, R34, -0x7f7f7f80, -R37 ;  /* 0x8080808022247810 */ /* 0x000fe40007ffe825 */
[----:B-1----:R-:W-:Y:S01]  /*3d60*/  SHF.R.S32.HI R35, RZ, UR5, R58 ;  /* 0x00000005ff237c19 */ /* 0x002fe2000801143a */
[----:B------:R-:W-:Y:S01]  /*3d70*/  IMAD.SHL.U32 R60, R60, 0x4, RZ ;  /* 0x000000043c3c7824 */ /* 0x000fe200078e00ff */
[----:B------:R-:W-:Y:S01]  /*3d80*/  LOP3.LUT R37, R37, R34, R36, 0x64, !PT ;  /* 0x0000002225257212 */ /* 0x000fe200078e6424 */
[----:B------:R-:W1:Y:S01]  /*3d90*/  LDS R58, [R56+0xc] ;  /* 0x00000c00383a7984 */ /* 0x000e620000000800 */
[----:B------:R-:W-:-:S02]  /*3da0*/  LOP3.LUT R35, R35, 0x3030303, RZ, 0xc0, !PT ;  /* 0x0303030323237812 */ /* 0x000fc400078ec0ff */
[----:B------:R-:W-:Y:S02]  /*3db0*/  PRMT R37, R37, 0xba98, RZ ;  /* 0x0000ba9825257816 */ /* 0x000fe400000000ff */
[----:B------:R-:W-:Y:S02]  /*3dc0*/  PRMT R34, R34, 0xba98, RZ ;  /* 0x0000ba9822227816 */ /* 0x000fe400000000ff */
[----:B------:R-:W-:Y:S02]  /*3dd0*/  LOP3.LUT R60, R60, 0x4040404, RZ, 0xc0, !PT ;  /* 0x040404043c3c7812 */ /* 0x000fe400078ec0ff */
[C---:B------:R-:W-:Y:S02]  /*3de0*/  LOP3.LUT R63, R37.reuse, 0x80808080, R36, 0x6, !PT ;  /* 0x80808080253f7812 */ /* 0x040fe400078e0624 */
[----:B------:R-:W-:Y:S02]  /*3df0*/  LOP3.LUT R34, R37, 0x7f7f7f7f, R34, 0x60, !PT ;  /* 0x7f7f7f7f25227812 */ /* 0x000fe400078e6022 */
[----:B------:R-:W-:Y:S01]  /*3e00*/  IADD3 R64, PT, PT, R35, -0x7f7f7f80, -R60 ;  /* 0x8080808023407810 */ /* 0x000fe20007ffe83c */
[----:B------:R-:W3:Y:S01]  /*3e10*/  LDS.64 R36, [R55+0x10] ;  /* 0x0000100037247984 */ /* 0x000ee20000000a00 */
[----:B------:R-:W-:-:S02]  /*3e20*/  LOP3.LUT R63, R63, R34, RZ, 0xfc, !PT ;  /* 0x000000223f3f7212 */ /* 0x000fc400078efcff */
[--C-:B------:R-:W-:Y:S02]  /*3e30*/  LOP3.LUT R60, R60, R35, R64.reuse, 0x64, !PT ;  /* 0x000000233c3c7212 */ /* 0x100fe400078e6440 */
[----:B------:R-:W-:Y:S02]  /*3e40*/  PRMT R34, R35, 0xba98, RZ ;  /* 0x0000ba9823227816 */ /* 0x000fe400000000ff */
[----:B------:R-:W-:Y:S02]  /*3e50*/  PRMT R65, R60, 0xba98, RZ ;  /* 0x0000ba983c417816 */ /* 0x000fe400000000ff */
[----:B------:R-:W4:Y:S02]  /*3e60*/  LDS R60, [R57+0xc] ;  /* 0x00000c00393c7984 */ /* 0x000f240000000800 */
[C---:B------:R-:W-:Y:S02]  /*3e70*/  LOP3.LUT R64, R65.reuse, 0x80808080, R64, 0x6, !PT ;  /* 0x8080808041407812 */ /* 0x040fe400078e0640 */
[----:B------:R-:W-:-:S02]  /*3e80*/  LOP3.LUT R65, R65, 0x7f7f7f7f, R34, 0x60, !PT ;  /* 0x7f7f7f7f41417812 */ /* 0x000fc400078e6022 */
[----:B------:R-:W5:Y:S01]  /*3e90*/  LDS.64 R34, [R55+0x8] ;  /* 0x0000080037227984 */ /* 0x000f620000000a00 */
[----:B0-----:R-:W-:Y:S02]  /*3ea0*/  SHF.R.S32.HI R66, RZ, UR19, R61 ;  /* 0x00000013ff427c19 */ /* 0x001fe4000801143d */
[----:B------:R-:W-:Y:S02]  /*3eb0*/  LOP3.LUT R64, R64, R65, RZ, 0xfc, !PT ;  /* 0x0000004140407212 */ /* 0x000fe400078efcff */
[----:B--2---:R-:W-:Y:S01]  /*3ec0*/  SHF.R.S32.HI R61, RZ, UR5, R62 ;  /* 0x00000005ff3d7c19 */ /* 0x004fe2000801143e */
[----:B------:R-:W-:-:S03]  /*3ed0*/  IMAD.SHL.U32 R66, R66, 0x4, RZ ;  /* 0x0000000442427824 */ /* 0x000fc600078e00ff */
[----:B------:R-:W-:Y:S02]  /*3ee0*/  LOP3.LUT R61, R61, 0x3030303, RZ, 0xc0, !PT ;  /* 0x030303033d3d7812 */ /* 0x000fe400078ec0ff */
[----:B------:R-:W-:Y:S02]  /*3ef0*/  LOP3.LUT R66, R66, 0x4040404, RZ, 0xc0, !PT ;  /* 0x0404040442427812 */ /* 0x000fe400078ec0ff */
[----:B-1----:R-:W-:Y:S02]  /*3f00*/  SHF.R.S32.HI R58, RZ, UR5, R58 ;  /* 0x00000005ff3a7c19 */ /* 0x002fe4000801143a */
[----:B------:R-:W-:Y:S02]  /*3f10*/  IADD3 R62, PT, PT, R61, -0x7f7f7f80, -R66 ;  /* 0x808080803d3e7810 */ /* 0x000fe40007ffe842 */
[----:B------:R-:W-:Y:S02]  /*3f20*/  LOP3.LUT R58, R58, 0x3030303, RZ, 0xc0, !PT ;  /* 0x030303033a3a7812 */ /* 0x000fe400078ec0ff */
[----:B------:R-:W-:-:S04]  /*3f30*/  LOP3.LUT R66, R66, R61, R62, 0x64, !PT ;  /* 0x0000003d42427212 */ /* 0x000fc800078e643e */
[----:B------:R-:W-:Y:S01]  /*3f40*/  PRMT R65, R66, 0xba98, RZ ;  /* 0x0000ba9842417816 */ /* 0x000fe200000000ff */
[----:B---3--:R-:W-:Y:S01]  /*3f50*/  IDP.4A.S8.S8 R36, R63, R36, RZ ;  /* 0x000000243f247226 */ /* 0x008fe200000006ff */
[----:B------:R-:W-:Y:S02]  /*3f60*/  PRMT R66, R61, 0xba98, RZ ;  /* 0x0000ba983d427816 */ /* 0x000fe400000000ff */
[C---:B------:R-:W-:Y:S01]  /*3f70*/  LOP3.LUT R62, R65.reuse, 0x80808080, R62, 0x6, !PT ;  /* 0x80808080413e7812 */ /* 0x040fe200078e063e */
[----:B------:R-:W-:Y:S01]  /*3f80*/  IDP.4A.S8.S8 R61, R64, R37, R36 ;  /* 0x00000025403d7226 */ /* 0x000fe20000000624 */
[----:B------:R-:W-:Y:S01]  /*3f90*/  LOP3.LUT R65, R65, 0x7f7f7f7f, R66, 0x60, !PT ;  /* 0x7f7f7f7f41417812 */ /* 0x000fe200078e6042 */
[----:B------:R-:W0:Y:S01]  /*3fa0*/  LDS R37, [R57+0x18] ;  /* 0x0000180039257984 */ /* 0x000e220000000800 */
[----:B----4-:R-:W-:-:S03]  /*3fb0*/  SHF.R.S32.HI R60, RZ, UR19, R60 ;  /* 0x00000013ff3c7c19 */ /* 0x010fc6000801143c */
[----:B------:R-:W1:Y:S01]  /*3fc0*/  LDS R36, [R56+0x18] ;  /* 0x0000180038247984 */ /* 0x000e620000000800 */
[----:B------:R-:W-:Y:S02]  /*3fd0*/  LOP3.LUT R62, R62, R65, RZ, 0xfc, !PT ;  /* 0x000000413e3e7212 */ /* 0x000fe400078efcff */
[----:B------:R-:W-:Y:S01]  /*3fe0*/  PRMT R65, R58, 0xba98, RZ ;  /* 0x0000ba983a417816 */ /* 0x000fe200000000ff */
[----:B------:R-:W-:Y:S02]  /*3ff0*/  IMAD.SHL.U32 R60, R60, 0x4, RZ ;  /* 0x000000043c3c7824 */ /* 0x000fe400078e00ff */
[----:B-----5:R-:W-:Y:S02]  /*4000*/  IDP.4A.S8.S8 R34, R62, R34, R59 ;  /* 0x000000223e227226 */ /* 0x020fe4000000063b */
[----:B------:R-:W-:Y:S01]  /*4010*/  LDS R62, [R56+0x1c] ;  /* 0x00001c00383e7984 */ /* 0x000fe20000000800 */
[----:B------:R-:W-:-:S03]  /*4020*/  LOP3.LUT R59, R60, 0x4040404, RZ, 0xc0, !PT ;  /* 0x040404043c3b7812 */ /* 0x000fc600078ec0ff */
[----:B------:R1:W2:Y:S01]  /*4030*/  LDS R60, [R57+0x1c] ;  /* 0x00001c00393c7984 */ /* 0x0002a20000000800 */
[----:B------:R-:W-:-:S04]  /*4040*/  IADD3 R63, PT, PT, R58, -0x7f7f7f80, -R59 ;  /* 0x808080803a3f7810 */ /* 0x000fc80007ffe83b */
[----:B------:R-:W-:-:S04]  /*4050*/  LOP3.LUT R59, R59, R58, R63, 0x64, !PT ;  /* 0x0000003a3b3b7212 */ /* 0x000fc800078e643f */
[----:B------:R-:W-:-:S04]  /*4060*/  PRMT R64, R59, 0xba98, RZ ;  /* 0x0000ba983b407816 */ /* 0x000fc800000000ff */
[----:B------:R-:W-:Y:S01]  /*4070*/  LOP3.LUT R59, R64, 0x80808080, R63, 0x6, !PT ;  /* 0x80808080403b7812 */ /* 0x000fe200078e063f */
[----:B------:R-:W-:Y:S01]  /*4080*/  VIADD R63, R10, UR17 ;  /* 0x000000110a3f7c36 */ /* 0x000fe20008000000 */
[----:B------:R-:W-:Y:S01]  /*4090*/  LOP3.LUT R58, R64, 0x7f7f7f7f, R65, 0x60, !PT ;  /* 0x7f7f7f7f403a7812 */ /* 0x000fe200078e6041 */
[----:B------:R-:W-:-:S03]  /*40a0*/  IMAD.U32 R64, RZ, RZ, UR17 ;  /* 0x00000011ff407e24 */ /* 0x000fc6000f8e00ff */
[----:B------:R-:W-:Y:S01]  /*40b0*/  LEA R68, R63, UR13, 0x2 ;  /* 0x0000000d3f447c11 */ /* 0x000fe2000f8e10ff */
[----:B------:R-:W-:Y:S01]  /*40c0*/  IMAD R65, R64, 0x4, R43 ;  /* 0x0000000440417824 */ /* 0x000fe200078e022b */
[----:B------:R-:W-:Y:S02]  /*40d0*/  LOP3.LUT R64, R54, 0xffff, RZ, 0xc0, !PT ;  /* 0x0000ffff36407812 */ /* 0x000fe400078ec0ff */
[----:B------:R-:W-:Y:S02]  /*40e0*/  LOP3.LUT R58, R59, R58, RZ, 0xfc, !PT ;  /* 0x0000003a3b3a7212 */ /* 0x000fe400078efcff */
[----:B0-----:R-:W-:Y:S02]  /*40f0*/  SHF.R.S32.HI R54, RZ, UR19, R37 ;  /* 0x00000013ff367c19 */ /* 0x001fe40008011425 */
[----:B------:R-:W-:Y:S01]  /*4100*/  LEA R65, R65, UR11, 0x2 ;  /* 0x0000000b41417c11 */ /* 0x000fe2000f8e10ff */
[----:B------:R-:W-:Y:S01]  /*4110*/  IDP.4A.S8.S8 R35, R58, R35, R34 ;  /* 0x000000233a237226 */ /* 0x000fe20000000622 */
[----:B-1----:R-:W-:Y:S01]  /*4120*/  SHF.R.S32.HI R57, RZ, UR5, R36 ;  /* 0x00000005ff397c19 */ /* 0x002fe20008011424 */
[----:B------:R-:W-:Y:S01]  /*4130*/  IMAD.SHL.U32 R56, R54, 0x4, RZ ;  /* 0x0000000436387824 */ /* 0x000fe200078e00ff */
[----:B------:R-:W0:Y:S01]  /*4140*/  LDS.64 R36, [R55+0x18] ;  /* 0x0000180037247984 */ /* 0x000e220000000a00 */
[----:B------:R-:W-:-:S02]  /*4150*/  SHF.R.U32.HI R64, RZ, 0x1, R64 ;  /* 0x00000001ff407819 */ /* 0x000fc40000011640 */
[----:B------:R-:W-:Y:S01]  /*4160*/  LOP3.LUT R57, R57, 0x3030303, RZ, 0xc0, !PT ;  /* 0x0303030339397812 */ /* 0x000fe200078ec0ff */
[----:B------:R-:W-:Y:S01]  /*4170*/  LDS.S8 R63, [R65+UR18+0x1] ;  /* 0x00000112413f7984 */ /* 0x000fe20008000200 */
[----:B------:R-:W-:Y:S02]  /*4180*/  LOP3.LUT R66, R56, 0x4040404, RZ, 0xc0, !PT ;  /* 0x0404040438427812 */ /* 0x000fe400078ec0ff */
[----:B------:R-:W-:Y:S01]  /*4190*/  LOP3.LUT R69, R64, 0xffff, RZ, 0xc0, !PT ;  /* 0x0000ffff40457812 */ /* 0x000fe200078ec0ff */
[----:B------:R-:W1:Y:S01]  /*41a0*/  LDS.S8 R56, [R65+UR18] ;  /* 0x0000001241387984 */ /* 0x000e620008000200 */
[----:B------:R-:W-:Y:S02]  /*41b0*/  IADD3 R64, PT, PT, R57, -0x7f7f7f80, -R66 ;  /* 0x8080808039407810 */ /* 0x000fe40007ffe842 */
[----:B--2---:R-:W-:Y:S01]  /*41c0*/  SHF.R.S32.HI R67, RZ, UR19, R60 ;  /* 0x00000013ff437c19 */ /* 0x004fe2000801143c */
[----:B------:R2:W-:Y:S01]  /*41d0*/  LDS R54, [R68] ;  /* 0x0000000044367984 */ /* 0x0005e20000000800 */
[----:B------:R-:W-:-:S02]  /*41e0*/  LOP3.LUT R66, R66, R57, R64, 0x64, !PT ;  /* 0x0000003942427212 */ /* 0x000fc400078e6440 */
[----:B------:R-:W-:Y:S01]  /*41f0*/  SHF.R.S32.HI R60, RZ, UR5, R62 ;  /* 0x00000005ff3c7c19 */ /* 0x000fe2000801143e */
[----:B------:R-:W3:Y:S01]  /*4200*/  LDS R55, [R69+UR16] ;  /* 0x0000001045377984 */ /* 0x000ee20008000800 */
[----:B------:R-:W-:Y:S02]  /*4210*/  PRMT R62, R57, 0xba98, RZ ;  /* 0x0000ba98393e7816 */ /* 0x000fe400000000ff */
[----:B------:R-:W-:Y:S01]  /*4220*/  LOP3.LUT R60, R60, 0x3030303, RZ, 0xc0, !PT ;  /* 0x030303033c3c7812 */ /* 0x000fe200078ec0ff */
[----:B--2---:R-:W-:Y:S01]  /*4230*/  IMAD.SHL.U32 R68, R67, 0x4, RZ ;  /* 0x0000000443447824 */ /* 0x004fe200078e00ff */
[----:B------:R-:W-:-:S04]  /*4240*/  PRMT R67, R66, 0xba98, RZ ;  /* 0x0000ba9842437816 */ /* 0x000fc800000000ff */
[----:B------:R-:W-:Y:S02]  /*4250*/  LOP3.LUT R57, R68, 0x4040404, RZ, 0xc0, !PT ;  /* 0x0404040444397812 */ /* 0x000fe400078ec0ff */
[C---:B------:R-:W-:Y:S02]  /*4260*/  LOP3.LUT R64, R67.reuse, 0x80808080, R64, 0x6, !PT ;  /* 0x8080808043407812 */ /* 0x040fe400078e0640 */
[----:B------:R-:W-:Y:S02]  /*4270*/  LOP3.LUT R67, R67, 0x7f7f7f7f, R62, 0x60, !PT ;  /* 0x7f7f7f7f43437812 */ /* 0x000fe400078e603e */
[----:B------:R-:W-:Y:S02]  /*4280*/  IADD3 R62, PT, PT, R60, -0x7f7f7f80, -R57 ;  /* 0x808080803c3e7810 */ /* 0x000fe40007ffe839 */
[----:B------:R-:W-:Y:S02]  /*4290*/  LOP3.LUT R64, R64, R67, RZ, 0xfc, !PT ;  /* 0x0000004340407212 */ /* 0x000fe400078efcff */
[----:B------:R-:W-:-:S02]  /*42a0*/  LOP3.LUT R57, R57, R60, R62, 0x64, !PT ;  /* 0x0000003c39397212 */ /* 0x000fc400078e643e */
[----:B------:R-:W-:Y:S02]  /*42b0*/  PRMT R60, R60, 0xba98, RZ ;  /* 0x0000ba983c3c7816 */ /* 0x000fe400000000ff */
[----:B------:R-:W-:Y:S01]  /*42c0*/  PRMT R57, R57, 0xba98, RZ ;  /* 0x0000ba9839397816 */ /* 0x000fe200000000ff */
[----:B0-----:R-:W-:-:S03]  /*42d0*/  IDP.4A.S8.S8 R36, R64, R36, R61 ;  /* 0x0000002440247226 */ /* 0x001fc6000000063d */
[C---:B------:R-:W-:Y:S02]  /*42e0*/  LOP3.LUT R62, R57.reuse, 0x80808080, R62, 0x6, !PT ;  /* 0x80808080393e7812 */ /* 0x040fe400078e063e */
[----:B------:R-:W-:Y:S01]  /*42f0*/  LOP3.LUT R57, R57, 0x7f7f7f7f, R60, 0x60, !PT ;  /* 0x7f7f7f7f39397812 */ /* 0x000fe200078e603c */
[----:B-1----:R-:W-:-:S03]  /*4300*/  IMAD R56, R35, R56, RZ ;  /* 0x0000003823387224 */ /* 0x002fc600078e02ff */
[----:B------:R-:W-:-:S05]  /*4310*/  LOP3.LUT R62, R62, R57, RZ, 0xfc, !PT ;  /* 0x000000393e3e7212 */ /* 0x000fca00078efcff */
[----:B------:R-:W-:Y:S02]  /*4320*/  IDP.4A.S8.S8 R36, R62, R37, R36 ;  /* 0x000000253e247226 */ /* 0x000fe40000000624 */
[----:B---3--:R-:W-:Y:S02]  /*4330*/  FMUL.FTZ R54, R54, R55 ;  /* 0x0000003736367220 */ /* 0x008fe40000410000 */
[----:B------:R-:W-:-:S05]  /*4340*/  IMAD R36, R36, R63, R56 ;  /* 0x0000003f24247224 */ /* 0x000fca00078e0238 */
[----:B------:R-:W-:-:S05]  /*4350*/  I2FP.F32.S32 R36, R36 ;  /* 0x0000002400247245 */ /* 0x000fca0000201400 */
[----:B------:R-:W-:Y:S01]  /*4360*/  FFMA.FTZ R51, R54, R36, R51 ;  /* 0x0000002436337223 */ /* 0x000fe20000010033 */
[----:B------:R-:W-:Y:S06]  /*4370*/  BRA.U !UP0, `(.L_x_575) ;  /* 0xfffffff5087c7547 */ /* 0x000fec000b83ffff */
[----:B------:R-:W-:Y:S06]  /*4380*/  BAR.SYNC.DEFER_BLOCKING 0x0 ;  /* 0x0000000000007b1d */ /* 0x000fec0000010000 */
.L_x_571:
[----:B------:R-:W-:-:S04]  /*4390*/  UIADD3 UR4, UPT, UPT, UR4, 0x2, URZ ;  /* 0x0000000204047890 */ /* 0x000fc8000fffe0ff */
[----:B------:R-:W-:-:S09]  /*43a0*/  UISETP.GE.AND UP0, UPT, UR4, UR7, UPT ;  /* 0x000000070400728c */ /* 0x000fd2000bf06270 */
[----:B------:R-:W-:Y:S05]  /*43b0*/  BRA.U !UP0, `(.L_x_576) ;  /* 0xffffffc508647547 */ /* 0x000fea000b83ffff */
.L_x_570:
[----:B------:R-:W2:Y:S01]  /*43c0*/  S2R R0, SR_TID.Y ;  /* 0x0000000000007919 */ /* 0x000ea20000002200 */
[----:B------:R-:W1:Y:S01]  /*43d0*/  LDCU UR4, c[0x0][0x3a0] ;  /* 0x00007400ff0477ac */ /* 0x000e620008000800 */
[----:B--2---:R-:W-:-:S05]  /*43e0*/  IMAD R5, R9, 0x4, R0 ;  /* 0x0000000409057824 */ /* 0x004fca00078e0200 */
[----:B-1----:R-:W-:-:S13]  /*43f0*/  ISETP.GE.U32.AND P0, PT, R5, UR4, PT ;  /* 0x0000000405007c0c */ /* 0x002fda000bf06070 */
        /* <DEDUP_REMOVED lines=12> */
.L_x_577:
        /* <DEDUP_REMOVED lines=12> */
.L_x_1259:


//--------------------- .text._Z12mul_mat_q3_KIN3c108BFloat16ELb0EEvPKvS3_PT_iiiii --------------------------
	.section	.text._Z12mul_mat_q3_KIN3c108BFloat16ELb0EEvPKvS3_PT_iiiii,"ax",@progbits
	.align	128
.text._Z12mul_mat_q3_KIN3c108BFloat16ELb0EEvPKvS3_PT_iiiii:
        .type           _Z12mul_mat_q3_KIN3c108BFloat16ELb0EEvPKvS3_PT_iiiii,@function
        .size           _Z12mul_mat_q3_KIN3c108BFloat16ELb0EEvPKvS3_PT_iiiii,(.L_x_1260 - _Z12mul_mat_q3_KIN3c108BFloat16ELb0EEvPKvS3_PT_iiiii)
        .other          _Z12mul_mat_q3_KIN3c108BFloat16ELb0EEvPKvS3_PT_iiiii,@"STO_CUDA_ENTRY STV_DEFAULT"
_Z12mul_mat_q3_KIN3c108BFloat16ELb0EEvPKvS3_PT_iiiii:
        /* <DEDUP_REMOVED lines=16> */
[----:B------:R-:W-:Y:S01]  /*0100*/  USHF.R.S32.HI UR7, URZ, 0x8, UR4 ;  /* 0x00000008ff077899 */ /* 0x000fe20008011404 */
[----:B------:R-:W5:Y:S01]  /*0110*/  LDCU.64 UR12, c[0x0][0x388] ;  /* 0x00007100ff0c77ac */ /* 0x000f620008000a00 */
[----:B------:R-:W-:Y:S02]  /*0120*/  UMOV UR5, 0x400 ;  /* 0x0000040000057882 */ /* 0x000fe40000000000 */
[----:B------:R-:W-:Y:S02]  /*0130*/  UIADD3 UR8, UPT, UPT, UR5, 0x1080, URZ ;  /* 0x0000108005087890 */ /* 0x000fe4000fffe0ff */
[----:B-1----:R-:W-:-:S02]  /*0140*/  USHF.R.S32.HI UR4, URZ, 0x1f, UR11 ;  /* 0x0000001fff047899 */ /* 0x002fc4000801140b */
[----:B------:R-:W-:Y:S02]  /*0150*/  UIADD3 UR9, UPT, UPT, UR10, -0x1, URZ ;  /* 0xffffffff0a097890 */ /* 0x000fe4000fffe0ff */
[----:B------:R-:W-:Y:S02]  /*0160*/  ULEA.HI UR4, UR4, UR11, URZ, 0x5 ;  /* 0x0000000b04047291 */ /* 0x000fe4000f8f28ff */
[----:B------:R-:W-:Y:S02]  /*0170*/  UIADD3 UR10, UPT, UPT, UR5, 0x1de8, URZ ;  /* 0x00001de8050a7890 */ /* 0x000fe4000fffe0ff */
[----:B------:R-:W-:Y:S02]  /*0180*/  USHF.R.S32.HI UR4, URZ, 0x5, UR4 ;  /* 0x00000005ff047899 */ /* 0x000fe40008011404 */
[----:B---3--:R-:W-:Y:S02]  /*0190*/  ULEA UR17, UR16, UR5, 0x18 ;  /* 0x0000000510117291 */ /* 0x008fe4000f8ec0ff */
[----:B------:R-:W-:Y:S01]  /*01a0*/  ULEA UR10, UR16, UR10, 0x18 ;  /* 0x0000000a100a7291 */ /* 0x000fe2000f8ec0ff */
[----:B0-----:R-:W-:Y:S01]  /*01b0*/  SHF.R.U32.HI R9, RZ, 0x1, R10 ;  /* 0x00000001ff097819 */ /* 0x001fe2000001160a */
[----:B------:R-:W-:Y:S01]  /*01c0*/  UIADD3 UR11, UPT, UPT, UR5, 0x1fe8, URZ ;  /* 0x00001fe8050b7890 */ /* 0x000fe2000fffe0ff */
[----:B------:R-:W-:-:S02]  /*01d0*/  LOP3.LUT R26, R10, 0x1, RZ, 0xc0, !PT ;  /* 0x000000010a1a7812 */ /* 0x000fc400078ec0ff */
[--C-:B------:R-:W-:Y:S01]  /*01e0*/  SHF.R.U32.HI R13, RZ, 0x2, R10.reuse ;  /* 0x00000002ff0d7819 */ /* 0x100fe2000001160a */
[C---:B----4-:R-:W-:Y:S01]  /*01f0*/  IMAD R2, R11.reuse, 0x10, R9 ;  /* 0x000000100b027824 */ /* 0x050fe200078e0209 */
[----:B------:R-:W-:Y:S02]  /*0200*/  SHF.R.U32.HI R8, RZ, 0x4, R10 ;  /* 0x00000004ff087819 */ /* 0x000fe4000001160a */
[----:B------:R-:W-:Y:S01]  /*0210*/  LOP3.LUT R6, R10, 0xf, RZ, 0xc0, !PT ;  /* 0x0000000f0a067812 */ /* 0x000fe200078ec0ff */
[C---:B------:R-:W-:Y:S01]  /*0220*/  IMAD.SHL.U32 R4, R2.reuse, 0x2, RZ ;  /* 0x0000000202047824 */ /* 0x040fe200078e00ff */
[----:B------:R-:W-:Y:S01]  /*0230*/  LOP3.LUT R3, R2, 0x1f, RZ, 0xc0, !PT ;  /* 0x0000001f02037812 */ /* 0x000fe200078ec0ff */
[----:B------:R-:W-:Y:S01]  /*0240*/  IMAD R5, R11, 0x2, R8 ;  /* 0x000000020b057824 */ /* 0x000fe200078e0208 */
[----:B------:R-:W-:Y:S02]  /*0250*/  LOP3.LUT R18, R10, 0x7, RZ, 0xc0, !PT ;  /* 0x000000070a127812 */ /* 0x000fe400078ec0ff */
[----:B------:R-:W-:Y:S01]  /*0260*/  LOP3.LUT R4, R4, 0x3e, RZ, 0xc0, !PT ;  /* 0x0000003e04047812 */ /* 0x000fe200078ec0ff */
[----:B------:R-:W-:Y:S01]  /*0270*/  VIADD R17, R5, 0x8 ;  /* 0x0000000805117836 */ /* 0x000fe20000000000 */
[C---:B------:R-:W-:Y:S01]  /*0280*/  LEA.HI R15, R3.reuse, R26, RZ, 0x1c ;  /* 0x0000001a030f7211 */ /* 0x040fe200078fe0ff */
[----:B------:R-:W-:Y:S01]  /*0290*/  IMAD R26, R3, UR7, R26 ;  /* 0x00000007031a7c24 */ /* 0x000fe2000f8e021a */
[----:B------:R-:W-:Y:S01]  /*02a0*/  LOP3.LUT R3, R13, 0x3, RZ, 0xc0, !PT ;  /* 0x000000030d037812 */ /* 0x000fe200078ec0ff */
[----:B------:R-:W-:Y:S01]  /*02b0*/  VIADD R19, R5, 0x18 ;  /* 0x0000001805137836 */ /* 0x000fe20000000000 */
[----:B------:R-:W-:Y:S01]  /*02c0*/  LOP3.LUT R2, R10, 0x3, RZ, 0xc0, !PT ;  /* 0x000000030a027812 */ /* 0x000fe200078ec0ff */
[----:B------:R-:W-:Y:S01]  /*02d0*/  IMAD.IADD R15, R4, 0x1, R15 ;  /* 0x00000001040f7824 */ /* 0x000fe200078e020f */
[----:B------:R-:W-:Y:S01]  /*02e0*/  SHF.R.U32.HI R4, RZ, 0x3, R10 ;  /* 0x00000003ff047819 */ /* 0x000fe2000001160a */
[----:B--2---:R-:W-:Y:S01]  /*02f0*/  IMAD R3, R0, 0x4, R3 ;  /* 0x0000000400037824 */ /* 0x004fe200078e0203 */
[----:B------:R-:W-:-:S02]  /*0300*/  LEA.HI R16, R17, R6, RZ, 0x1f ;  /* 0x0000000611107211 */ /* 0x000fc400078ff8ff */
[----:B------:R-:W-:Y:S01]  /*0310*/  LOP3.LUT R12, R13, 0x1, RZ, 0xc0, !PT ;  /* 0x000000010d0c7812 */ /* 0x000fe200078ec0ff */
[----:B------:R-:W-:Y:S01]  /*0320*/  IMAD R7, R11, 0x4, R4 ;  /* 0x000000040b077824 */ /* 0x000fe200078e0204 */
[----:B------:R-:W-:Y:S01]  /*0330*/  VIMNMX R3, PT, PT, R3, UR9, PT ;  /* 0x0000000903037c48 */ /* 0x000fe2000bfe0100 */
[----:B------:R-:W-:Y:S01]  /*0340*/  IMAD R16, R17, 0x10, R16 ;  /* 0x0000001011107824 */ /* 0x000fe200078e0210 */
[----:B------:R-:W-:Y:S01]  /*0350*/  LEA.HI R20, R19, R6, RZ, 0x1f ;  /* 0x0000000613147211 */ /* 0x000fe200078ff8ff */
[----:B------:R-:W-:Y:S01]  /*0360*/  VIADD R17, R5, 0x10 ;  /* 0x0000001005117836 */ /* 0x000fe20000000000 */
[----:B------:R-:W-:Y:S01]  /*0370*/  LEA.HI R14, R7, R18, RZ, 0x1e ;  /* 0x00000012070e7211 */ /* 0x000fe200078ff0ff */
[----:B------:R-:W-:Y:S01]  /*0380*/  IMAD R2, R3, UR4, R2 ;  /* 0x0000000403027c24 */ /* 0x000fe2000f8e0202 */
[----:B------:R-:W-:Y:S01]  /*0390*/  LOP3.LUT R21, R5, 0xffff, RZ, 0xc0, !PT ;  /* 0x0000ffff05157812 */ /* 0x000fe200078ec0ff */
[----:B------:R-:W-:Y:S01]  /*03a0*/  IMAD R3, R7, UR7, R12 ;  /* 0x0000000707037c24 */ /* 0x000fe2000f8e020c */
[----:B------:R-:W-:Y:S01]  /*03b0*/  LEA.HI R12, R17, R6, RZ, 0x1f ;  /* 0x00000006110c7211 */ /* 0x000fe200078ff8ff */
[C---:B------:R-:W-:Y:S01]  /*03c0*/  IMAD R14, R7.reuse, 0x8, R14 ;  /* 0x00000008070e7824 */ /* 0x040fe200078e020e */
[----:B------:R-:W-:Y:S01]  /*03d0*/  LOP3.LUT R4, R4, 0x1, RZ, 0xc0, !PT ;  /* 0x0000000104047812 */ /* 0x000fe200078ec0ff */
[----:B------:R-:W-:-:S02]  /*03e0*/  VIADD R7, R7, 0x10 ;  /* 0x0000001007077836 */ /* 0x000fc40000000000 */
[----:B------:R-:W-:Y:S02]  /*03f0*/  IMAD R17, R17, 0x10, R12 ;  /* 0x0000001011117824 */ /* 0x000fe400078e020c */
[----:B------:R-:W-:Y:S01]  /*0400*/  IMAD.SHL.U32 R12, R10, 0x4, RZ ;  /* 0x000000040a0c7824 */ /* 0x000fe200078e00ff */
[----:B------:R-:W-:Y:S01]  /*0410*/  LEA.HI R22, R7, R18, RZ, 0x1e ;  /* 0x0000001207167211 */ /* 0x000fe200078ff0ff */
[----:B------:R-:W-:Y:S02]  /*0420*/  IMAD R18, R19, 0x10, R20 ;  /* 0x0000001013127824 */ /* 0x000fe400078e0214 */
[----:B------:R-:W-:Y:S01]  /*0430*/  IMAD R4, R5, UR7, R4 ;  /* 0x0000000705047c24 */ /* 0x000fe2000f8e0204 */
[----:B------:R-:W-:Y:S01]  /*0440*/  LOP3.LUT R28, R12, 0x1c, RZ, 0xc0, !PT ;  /* 0x0000001c0c1c7812 */ /* 0x000fe200078ec0ff */
[----:B------:R-:W-:Y:S01]  /*0450*/  IMAD R19, R7, 0x8, R22 ;  /* 0x0000000807137824 */ /* 0x000fe200078e0216 */
[----:B------:R-:W-:Y:S01]  /*0460*/  SHF.R.U32.HI R7, RZ, 0x1, R21 ;  /* 0x00000001ff077819 */ /* 0x000fe20000011615 */
[----:B------:R-:W-:Y:S01]  /*0470*/  IMAD R20, R0, 0x4, R11 ;  /* 0x0000000400147824 */ /* 0x000fe200078e020b */
[----:B-----5:R-:W-:Y:S01]  /*0480*/  IADD3 R28, P0, PT, R28, UR12, RZ ;  /* 0x0000000c1c1c7c10 */ /* 0x020fe2000ff1e0ff */
[----:B------:R-:W-:Y:S01]  /*0490*/  UIADD3 UR12, UPT, UPT, UR5, 0x1188, URZ ;  /* 0x00001188050c7890 */ /* 0x000fe2000fffe0ff */
[----:B------:R-:W-:-:S02]  /*04a0*/  LOP3.LUT R7, R7, 0xffff, RZ, 0xc0, !PT ;  /* 0x0000ffff07077812 */ /* 0x000fc400078ec0ff */
[----:B------:R-:W-:Y:S01]  /*04b0*/  VIMNMX.U32 R20, PT, PT, R20, UR9, PT ;  /* 0x0000000914147c48 */ /* 0x000fe2000bfe0000 */
[----:B------:R-:W-:Y:S01]  /*04c0*/  IMAD.X R29, RZ, RZ, UR13, P0 ;  /* 0x0000000dff1d7e24 */ /* 0x000fe200080e06ff */
[----:B------:R-:W-:Y:S01]  /*04d0*/  UIADD3 UR13, UPT, UPT, UR5, 0x19c8, URZ ;  /* 0x000019c8050d7890 */ /* 0x000fe2000fffe0ff */
[----:B------:R-:W-:Y:S01]  /*04e0*/  IMAD.IADD R6, R6, 0x1, R7 ;  /* 0x0000000106067824 */ /* 0x000fe200078e0207 */
[----:B------:R-:W-:Y:S01]  /*04f0*/  ULEA UR5, UR16, UR8, 0x18 ;  /* 0x0000000810057291 */ /* 0x000fe2000f8ec0ff */
[----:B------:R-:W-:Y:S01]  /*0500*/  IMAD.SHL.U32 R7, R10, 0x2, RZ ;  /* 0x000000020a077824 */ /* 0x000fe200078e00ff */
[----:B------:R-:W-:Y:S01]  /*0510*/  ULEA UR13, UR16, UR13, 0x18 ;  /* 0x0000000d100d7291 */ /* 0x000fe2000f8ec0ff */
[----:B------:R-:W-:Y:S01]  /*0520*/  IMAD R21, R5, 0x10, R6 ;  /* 0x0000001005157824 */ /* 0x000fe200078e0206 */
[----:B------:R-:W-:Y:S01]  /*0530*/  ULEA UR12, UR16, UR12, 0x18 ;  /* 0x0000000c100c7291 */ /* 0x000fe2000f8ec0ff */
[----:B------:R-:W-:Y:S01]  /*0540*/  IMAD.SHL.U32 R5, R11, 0x20, RZ ;  /* 0x000000200b057824 */ /* 0x000fe200078e00ff */
[----:B------:R-:W-:Y:S01]  /*0550*/  LEA R15, R15, UR5, 0x2 ;  /* 0x000000050f0f7c11 */ /* 0x000fe2000f8e10ff */
[----:B------:R-:W-:Y:S01]  /*0560*/  IMAD.IADD R6, R8, 0x1, R7 ;  /* 0x0000000108067824 */ /* 0x000fe200078e0207 */
[----:B------:R-:W-:Y:S01]  /*0570*/  LEA R14, R14, UR13, 0x2 ;  /* 0x0000000d0e0e7c11 */ /* 0x000fe2000f8e10ff */
[C---:B------:R-:W-:Y:S01]  /*0580*/  IMAD R7, R11.reuse, UR7, R8 ;  /* 0x000000070b077c24 */ /* 0x040fe2000f8e0208 */
[----:B------:R-:W-:Y:S01]  /*0590*/  LEA R16, R16, UR12, 0x2 ;  /* 0x0000000c10107c11 */ /* 0x000fe2000f8e10ff */
[--C-:B------:R-:W-:Y:S01]  /*05a0*/  IMAD R11, R11, 0x21, R10.reuse ;  /* 0x000000210b0b7824 */ /* 0x100fe200078e020a */
[----:B------:R-:W-:Y:S01]  /*05b0*/  LEA R17, R17, UR12, 0x2 ;  /* 0x0000000c11117c11 */ /* 0x000fe2000f8e10ff */
[----:B------:R-:W-:Y:S01]  /*05c0*/  IMAD R8, R10, 0x10, R9 ;  /* 0x000000100a087824 */ /* 0x000fe200078e0209 */
[----:B------:R-:W-:Y:S01]  /*05d0*/  LEA R18, R18, UR12, 0x2 ;  /* 0x0000000c12127c11 */ /* 0x000fe2000f8e10ff */
[----:B------:R-:W-:Y:S01]  /*05e0*/  IMAD R9, R10, 0x8, R13 ;  /* 0x000000080a097824 */ /* 0x000fe200078e020d */
[----:B------:R-:W-:Y:S01]  /*05f0*/  LOP3.LUT R13, R5, 0x1f, R10, 0xf8, !PT ;  /* 0x0000001f050d7812 */ /* 0x000fe200078ef80a */
[----:B------:R-:W-:Y:S01]  /*0600*/  ULEA UR8, UR16, UR11, 0x18 ;  /* 0x0000000b10087291 */ /* 0x000fe2000f8ec0ff */
[----:B------:R-:W-:-:S02]  /*0610*/  LEA R10, R11, UR17, 0x2 ;  /* 0x000000110b0a7c11 */ /* 0x000fc4000f8e10ff */
[----:B------:R-:W-:Y:S02]  /*0620*/  LOP3.LUT R11, R12, 0x3c, RZ, 0xc0, !PT ;  /* 0x0000003c0c0b7812 */ /* 0x000fe400078ec0ff */
[----:B------:R-:W-:Y:S01]  /*0630*/  LEA R12, R13, UR10, 0x2 ;  /* 0x0000000a0d0c7c11 */ /* 0x000fe2000f8e10ff */
[----:B------:R-:W-:Y:S01]  /*0640*/  IMAD R13, R20, UR4, RZ ;  /* 0x00000004140d7c24 */ /* 0x000fe2000f8e02ff */
[----:B------:R-:W-:Y:S01]  /*0650*/  LEA R19, R19, UR13, 0x2 ;  /* 0x0000000d13137c11 */ /* 0x000fe2000f8e10ff */
[----:B------:R-:W-:Y:S01]  /*0660*/  UMOV UR4, URZ ;  /* 0x000000ff00047c82 */ /* 0x000fe20008000000 */
[----:B------:R-:W-:-:S07]  /*0670*/  LEA R20, R21, UR12, 0x2 ;  /* 0x0000000c15147c11 */ /* 0x000fce000f8e10ff */
.L_x_584:
[----:B------:R-:W0:Y:S01]  /*0680*/  S2R R21, SR_TID.X ;  /* 0x0000000000157919 */ /* 0x000e220000002100 */
[----:B-1----:R-:W1:Y:S01]  /*0690*/  LDCU.64 UR10, c[0x0][0x380] ;  /* 0x00007000ff0a77ac */ /* 0x002e620008000a00 */
[----:B------:R-:W-:Y:S01]  /*06a0*/  IMAD.U32 R22, RZ, RZ, UR7 ;  /* 0x00000007ff167e24 */ /* 0x000fe2000f8e00ff */
[----:B------:R-:W-:-:S03]  /*06b0*/  UIMAD UR5, UR7, UR6, URZ ;  /* 0x00000006070572a4 */ /* 0x000fc6000f8e02ff */
[----:B------:R-:W-:Y:S01]  /*06c0*/  IMAD R45, R22, 0x8, R7 ;  /* 0x00000008162d7824 */ /* 0x000fe200078e0207 */
[----:B------:R-:W-:-:S04]  /*06d0*/  UIADD3 UR9, UP0, UPT, UR5, UR4, URZ ;  /* 0x0000000405097290 */ /* 0x000fc8000ff1e0ff */
[----:B------:R-:W-:-:S04]  /*06e0*/  ULEA.HI.X.SX32 UR5, UR5, URZ, 0x1, UP0 ;  /* 0x000000ff05057291 */ /* 0x000fc800080f0eff */
[----:B------:R-:W-:Y:S02]  /*06f0*/  UIMAD UR5, UR5, 0x6e, URZ ;  /* 0x0000006e050578a4 */ /* 0x000fe4000f8e02ff */
[----:B-1----:R-:W-:-:S04]  /*0700*/  UIMAD.WIDE.U32 UR10, UR9, 0x6e, UR10 ;  /* 0x0000006e090a78a5 */ /* 0x002fc8000f8e000a */
[----:B------:R-:W-:Y:S01]  /*0710*/  UIADD3 UR5, UPT, UPT, UR11, UR5, URZ ;  /* 0x000000050b057290 */ /* 0x000fe2000fffe0ff */
[----:B0-----:R-:W-:-:S05]  /*0720*/  IMAD.SHL.U32 R33, R21, 0x4, RZ ;  /* 0x0000000415217824 */ /* 0x001fca00078e00ff */
[----:B------:R-:W-:-:S04]  /*0730*/  LOP3.LUT R24, R33, 0x3c, RZ, 0xc0, !PT ;  /* 0x0000003c21187812 */ /* 0x000fc800078ec0ff */
[----:B------:R-:W-:-:S05]  /*0740*/  IADD3 R24, P0, PT, R24, UR10, RZ ;  /* 0x0000000a18187c10 */ /* 0x000fca000ff1e0ff */
[----:B------:R-:W-:Y:S02]  /*0750*/  IMAD.X R25, RZ, RZ, UR5, P0 ;  /* 0x00000005ff197e24 */ /* 0x000fe400080e06ff */
[----:B------:R-:W-:-:S04]  /*0760*/  IMAD.WIDE.U32 R34, R45, 0x6e, R24 ;  /* 0x0000006e2d227825 */ /* 0x000fc800078e0018 */
[----:B------:R-:W-:Y:S01]  /*0770*/  IMAD R45, R22, 0x4, R45 ;  /* 0x00000004162d7824 */ /* 0x000fe200078e022d */
[----:B------:R-:W2:Y:S04]  /*0780*/  LDG.E.U16.CONSTANT R41, desc[UR14][R34.64+0x20] ;  /* 0x0000200e22297981 */ /* 0x000ea8000c1e9500 */
[----:B------:R-:W2:Y:S01]  /*0790*/  LDG.E.U16.CONSTANT R42, desc[UR14][R34.64+0x22] ;  /* 0x0000220e222a7981 */ /* 0x000ea2000c1e9500 */
[----:B------:R-:W-:-:S04]  /*07a0*/  IMAD.WIDE.U32 R44, R45, 0x6e, R24 ;  /* 0x0000006e2d2c7825 */ /* 0x000fc800078e0018 */
[----:B------:R-:W-:Y:S01]  /*07b0*/  IMAD.U32 R32, RZ, RZ, UR7 ;  /* 0x00000007ff207e24 */ /* 0x000fe2000f8e00ff */
[----:B------:R-:W3:Y:S01]  /*07c0*/  LDG.E.U16.CONSTANT R30, desc[UR14][R44.64+0x20] ;  /* 0x0000200e2c1e7981 */ /* 0x000ee2000c1e9500 */
[----:B------:R-:W-:-:S03]  /*07d0*/  IMAD R37, R22, 0x10, R7 ;  /* 0x0000001016257824 */ /* 0x000fc600078e0207 */
[----:B------:R0:W3:Y:S01]  /*07e0*/  LDG.E.U16.CONSTANT R43, desc[UR14][R44.64+0x22] ;  /* 0x0000220e2c2b7981 */ /* 0x0000e2000c1e9500 */
[C-C-:B------:R-:W-:Y:S02]  /*07f0*/  IMAD R39, R32.reuse, 0x4, R37.reuse ;  /* 0x0000000420277824 */ /* 0x140fe400078e0225 */
[----:B------:R-:W-:Y:S02]  /*0800*/  IMAD R32, R32, 0x8, R37 ;  /* 0x0000000820207824 */ /* 0x000fe400078e0225 */
[----:B------:R-:W-:-:S05]  /*0810*/  IMAD.WIDE.U32 R38, R39, 0x6e, R24 ;  /* 0x0000006e27267825 */ /* 0x000fca00078e0018 */
[----:B------:R-:W4:Y:S01]  /*0820*/  LDG.E.U16.CONSTANT R31, desc[UR14][R38.64+0x20] ;  /* 0x0000200e261f7981 */ /* 0x000f22000c1e9500 */
[----:B0-----:R-:W-:-:S03]  /*0830*/  IMAD.WIDE.U32 R44, R32, 0x6e, R24 ;  /* 0x0000006e202c7825 */ /* 0x001fc600078e0018 */
[----:B------:R0:W4:Y:S01]  /*0840*/  LDG.E.U16.CONSTANT R34, desc[UR14][R38.64+0x22] ;  /* 0x0000220e26227981 */ /* 0x000122000c1e9500 */
[----:B------:R-:W-:-:S03]  /*0850*/  IMAD.WIDE.U32 R22, R37, 0x6e, R24 ;  /* 0x0000006e25167825 */ /* 0x000fc600078e0018 */
[----:B------:R-:W5:Y:S01]  /*0860*/  LDG.E.U16.CONSTANT R37, desc[UR14][R44.64+0x20] ;  /* 0x0000200e2c257981 */ /* 0x000f62000c1e9500 */
[----:B------:R-:W-:-:S03]  /*0870*/  IMAD.U32 R40, RZ, RZ, UR7 ;  /* 0x00000007ff287e24 */ /* 0x000fc6000f8e00ff */
[----:B------:R-:W5:Y:S04]  /*0880*/  LDG.E.U16.CONSTANT R35, desc[UR14][R22.64+0x20] ;  /* 0x0000200e16237981 */ /* 0x000f68000c1e9500 */
[----:B------:R1:W5:Y:S01]  /*0890*/  LDG.E.U16.CONSTANT R38, desc[UR14][R44.64+0x22] ;  /* 0x0000220e2c267981 */ /* 0x000362000c1e9500 */
[----:B------:R-:W-:-:S03]  /*08a0*/  IMAD R40, R40, 0x4, R7 ;  /* 0x0000000428287824 */ /* 0x000fc600078e0207 */
[----:B------:R1:W5:Y:S01]  /*08b0*/  LDG.E.U16.CONSTANT R36, desc[UR14][R22.64+0x22] ;  /* 0x0000220e16247981 */ /* 0x000362000c1e9500 */
[----:B0-----:R-:W-:-:S04]  /*08c0*/  IMAD.U32 R39, RZ, RZ, UR7 ;  /* 0x00000007ff277e24 */ /* 0x001fc8000f8e00ff */
[----:B-1----:R-:W-:Y:S02]  /*08d0*/  IMAD R45, R39, 0x4, R32 ;  /* 0x00000004272d7824 */ /* 0x002fe400078e0220 */
[----:B------:R-:W-:-:S05]  /*08e0*/  IMAD.WIDE.U32 R22, R40, 0x6e, R24 ;  /* 0x0000006e28167825 */ /* 0x000fca00078e0018 */
[----:B------:R-:W5:Y:S04]  /*08f0*/  LDG.E.U16.CONSTANT R39, desc[UR14][R22.64+0x20] ;  /* 0x0000200e16277981 */ /* 0x000f68000c1e9500 */
[----:B------:R0:W5:Y:S02]  /*0900*/  LDG.E.U16.CONSTANT R40, desc[UR14][R22.64+0x22] ;  /* 0x0000220e16287981 */ /* 0x000164000c1e9500 */
[----:B0-----:R-:W-:-:S04]  /*0910*/  IMAD.WIDE.U32 R22, R45, 0x6e, R24 ;  /* 0x0000006e2d167825 */ /* 0x001fc800078e0018 */
[----:B------:R-:W-:Y:S01]  /*0920*/  IMAD.WIDE.U32 R24, R7, 0x6e, R24 ;  /* 0x0000006e07187825 */ /* 0x000fe200078e0018 */
[----:B------:R-:W5:Y:S04]  /*0930*/  LDG.E.U16.CONSTANT R44, desc[UR14][R22.64+0x20] ;  /* 0x0000200e162c7981 */ /* 0x000f68000c1e9500 */
[----:B------:R0:W5:Y:S01]  /*0940*/  LDG.E.U16.CONSTANT R45, desc[UR14][R22.64+0x22] ;  /* 0x0000220e162d7981 */ /* 0x000162000c1e9500 */
[----:B--2---:R-:W-:-:S03]  /*0950*/  IMAD R41, R42, 0x10000, R41 ;  /* 0x000100002a297824 */ /* 0x004fc600078e0229 */
[----:B------:R-:W2:Y:S04]  /*0960*/  LDG.E.U16.CONSTANT R42, desc[UR14][R24.64+0x22] ;  /* 0x0000220e182a7981 */ /* 0x000ea8000c1e9500 */
[----:B------:R1:W-:Y:S04]  /*0970*/  STS [R10+0x420], R41 ;  /* 0x000420290a007388 */ /* 0x0003e80000000800 */
[----:B-1----:R1:W2:Y:S01]  /*0980*/  LDG.E.U16.CONSTANT R41, desc[UR14][R24.64+0x20] ;  /* 0x0000200e18297981 */ /* 0x0022a2000c1e9500 */
[----:B------:R-:W1:Y:S01]  /*0990*/  S2R R32, SR_TID.X ;  /* 0x0000000000207919 */ /* 0x000e620000002100 */
[----:B---3--:R-:W-:-:S05]  /*09a0*/  IMAD R43, R43, 0x10000, R30 ;  /* 0x000100002b2b7824 */ /* 0x008fca00078e021e */
[----:B------:R4:W-:Y:S01]  /*09b0*/  STS [R10+0x630], R43 ;  /* 0x0006302b0a007388 */ /* 0x0009e20000000800 */
[----:B0-----:R-:W-:Y:S02]  /*09c0*/  IMAD.U32 R23, RZ, RZ, UR7 ;  /* 0x00000007ff177e24 */ /* 0x001fe4000f8e00ff */
[----:B----4-:R-:W-:Y:S02]  /*09d0*/  IMAD R43, R34, 0x10000, R31 ;  /* 0x00010000222b7824 */ /* 0x010fe400078e021f */
[----:B-1----:R-:W-:-:S05]  /*09e0*/  IMAD.SHL.U32 R30, R32, 0x4, RZ ;  /* 0x00000004201e7824 */ /* 0x002fca00078e00ff */
[----:B------:R-:W-:-:S04]  /*09f0*/  LOP3.LUT R30, R30, 0x1c, RZ, 0xc0, !PT ;  /* 0x0000001c1e1e7812 */ /* 0x000fc800078ec0ff */
[----:B------:R-:W-:-:S05]  /*0a00*/  IADD3 R30, P0, PT, R30, UR10, RZ ;  /* 0x0000000a1e1e7c10 */ /* 0x000fca000ff1e0ff */
[----:B------:R-:W-:Y:S02]  /*0a10*/  IMAD.X R31, RZ, RZ, UR5, P0 ;  /* 0x00000005ff1f7e24 */ /* 0x000fe400080e06ff */
[----:B-----5:R-:W-:Y:S02]  /*0a20*/  IMAD R37, R38, 0x10000, R37 ;  /* 0x0001000026257824 */ /* 0x020fe400078e0225 */
[----:B------:R-:W-:-:S04]  /*0a30*/  IMAD.WIDE.U32 R24, R4, 0x6e, R30 ;  /* 0x0000006e04187825 */ /* 0x000fc800078e001e */
[----:B------:R-:W-:Y:S02]  /*0a40*/  IMAD.U32 R38, RZ, RZ, UR7 ;  /* 0x00000007ff267e24 */ /* 0x000fe4000f8e00ff */
[----:B------:R-:W-:Y:S02]  /*0a50*/  IMAD R34, R36, 0x10000, R35 ;  /* 0x0001000024227824 */ /* 0x000fe400078e0223 */
[----:B------:R-:W3:Y:S01]  /*0a60*/  LDG.E.U16.CONSTANT R35, desc[UR14][R24.64] ;  /* 0x0000000e18237981 */ /* 0x000ee2000c1e9500 */
[----:B------:R-:W-:-:S03]  /*0a70*/  IMAD R23, R23, 0x8, R4 ;  /* 0x0000000817177824 */ /* 0x000fc600078e0204 */
[----:B------:R0:W3:Y:S01]  /*0a80*/  LDG.E.U16.CONSTANT R36, desc[UR14][R24.64+0x2] ;  /* 0x0000020e18247981 */ /* 0x0000e2000c1e9500 */
[----:B------:R-:W-:-:S04]  /*0a90*/  IMAD.WIDE.U32 R22, R23, 0x6e, R30 ;  /* 0x0000006e17167825 */ /* 0x000fc800078e001e */
[----:B0-----:R-:W-:-:S04]  /*0aa0*/  IMAD R25, R38, 0x10, R4 ;  /* 0x0000001026197824 */ /* 0x001fc800078e0204 */
[----:B------:R-:W-:Y:S01]  /*0ab0*/  IMAD R38, R38, 0x8, R25 ;  /* 0x0000000826267824 */ /* 0x000fe200078e0219 */
[----:B------:R0:W-:Y:S01]  /*0ac0*/  STS [R10+0xa50], R43 ;  /* 0x000a502b0a007388 */ /* 0x0001e20000000800 */
[----:B------:R-:W-:-:S03]  /*0ad0*/  IMAD.WIDE.U32 R24, R25, 0x6e, R30 ;  /* 0x0000006e19187825 */ /* 0x000fc600078e001e */
[----:B------:R1:W-:Y:S01]  /*0ae0*/  STS [R10+0x840], R34 ;  /* 0x000840220a007388 */ /* 0x0003e20000000800 */
[----:B------:R-:W-:-:S03]  /*0af0*/  IMAD.WIDE.U32 R30, R38, 0x6e, R30 ;  /* 0x0000006e261e7825 */ /* 0x000fc600078e001e */
[----:B------:R-:W4:Y:S01]  /*0b00*/  LDG.E.U16.CONSTANT R38, desc[UR14][R24.64] ;  /* 0x0000000e18267981 */ /* 0x000f22000c1e9500 */
[----:B------:R-:W-:-:S03]  /*0b10*/  IMAD R39, R40, 0x10000, R39 ;  /* 0x0001000028277824 */ /* 0x000fc600078e0227 */
[----:B0-----:R-:W5:Y:S04]  /*0b20*/  LDG.E.U16.CONSTANT R43, desc[UR14][R22.64+0x2] ;  /* 0x0000020e162b7981 */ /* 0x001f68000c1e9500 */
[----:B-1----:R0:W5:Y:S04]  /*0b30*/  LDG.E.U16.CONSTANT R34, desc[UR14][R22.64] ;  /* 0x0000000e16227981 */ /* 0x002168000c1e9500 */
[----:B------:R-:W4:Y:S01]  /*0b40*/  LDG.E.U16.CONSTANT R40, desc[UR14][R24.64+0x2] ;  /* 0x0000020e18287981 */ /* 0x000f22000c1e9500 */
[----:B0-----:R-:W-:-:S03]  /*0b50*/  IMAD.U32 R22, RZ, RZ, UR10 ;  /* 0x0000000aff167e24 */ /* 0x001fc6000f8e00ff */
[----:B------:R-:W5:Y:S04]  /*0b60*/  LDG.E.U16.CONSTANT R24, desc[UR14][R30.64] ;  /* 0x0000000e1e187981 */ /* 0x000f68000c1e9500 */
[----:B------:R0:W5:Y:S01]  /*0b70*/  LDG.E.U16.CONSTANT R25, desc[UR14][R30.64+0x2] ;  /* 0x0000020e1e197981 */ /* 0x000162000c1e9500 */
[----:B------:R-:W-:Y:S01]  /*0b80*/  IMAD.U32 R23, RZ, RZ, UR11 ;  /* 0x0000000bff177e24 */ /* 0x000fe2000f8e00ff */
[----:B------:R-:W-:Y:S01]  /*0b90*/  LOP3.LUT R33, R33, 0x4, RZ, 0xc0, !PT ;  /* 0x0000000421217812 */ /* 0x000fe200078ec0ff */
[----:B0-----:R-:W-:Y:S02]  /*0ba0*/  IMAD.U32 R31, RZ, RZ, UR5 ;  /* 0x00000005ff1f7e24 */ /* 0x001fe4000f8e00ff */
[----:B------:R-:W-:-:S04]  /*0bb0*/  IMAD.MOV.U32 R30, RZ, RZ, R22 ;  /* 0x000000ffff1e7224 */ /* 0x000fc800078e0016 */
[----:B------:R-:W-:Y:S01]  /*0bc0*/  IMAD.WIDE.U32 R22, R3, 0x6e, R30 ;  /* 0x0000006e03167825 */ /* 0x000fe200078e001e */
[----:B------:R-:W-:Y:S03]  /*0bd0*/  STS [R10+0x210], R39 ;  /* 0x000210270a007388 */ /* 0x000fe60000000800 */
[----:B--2---:R-:W-:Y:S02]  /*0be0*/  IMAD R41, R42, 0x10000, R41 ;  /* 0x000100002a297824 */ /* 0x004fe400078e0229 */
[----:B------:R-:W-:Y:S01]  /*0bf0*/  IMAD R42, R45, 0x10000, R44 ;  /* 0x000100002d2a7824 */ /* 0x000fe200078e022c */
[----:B------:R-:W-:Y:S02]  /*0c00*/  IADD3 R44, P0, PT, R33, R22, RZ ;  /* 0x00000016212c7210 */ /* 0x000fe40007f1e0ff */
[----:B------:R0:W-:Y:S04]  /*0c10*/  STS [R10], R41 ;  /* 0x000000290a007388 */ /* 0x0001e80000000800 */
[----:B0-----:R-:W2:Y:S01]  /*0c20*/  LDG.E.U16.CONSTANT R41, desc[UR14][R22.64+0x68] ;  /* 0x0000680e16297981 */ /* 0x001ea2000c1e9500 */
[----:B------:R-:W-:-:S03]  /*0c30*/  IMAD.X R45, RZ, RZ, R23, P0 ;  /* 0x000000ffff2d7224 */ /* 0x000fc600000e0617 */
[----:B------:R0:W-:Y:S04]  /*0c40*/  STS [R10+0xe70], R42 ;  /* 0x000e702a0a007388 */ /* 0x0001e80000000800 */
[----:B------:R-:W4:Y:S04]  /*0c50*/  LDG.E.U16.CONSTANT R39, desc[UR14][R44.64+0x60] ;  /* 0x0000600e2c277981 */ /* 0x000f28000c1e9500 */
[----:B------:R-:W2:Y:S04]  /*0c60*/  LDG.E.U16.CONSTANT R22, desc[UR14][R22.64+0x6a] ;  /* 0x00006a0e16167981 */ /* 0x000ea8000c1e9500 */
[----:B0-----:R-:W4:Y:S04]  /*0c70*/  LDG.E.U16.CONSTANT R42, desc[UR14][R44.64+0x62] ;  /* 0x0000620e2c2a7981 */ /* 0x001f28000c1e9500 */
[----:B------:R0:W-:Y:S01]  /*0c80*/  STS [R10+0xc60], R37 ;  /* 0x000c60250a007388 */ /* 0x0001e20000000800 */
[----:B---3--:R-:W-:-:S02]  /*0c90*/  IMAD R35, R36, 0x10000, R35 ;  /* 0x0001000024237824 */ /* 0x008fc400078e0223 */
[----:B0-----:R-:W-:-:S06]  /*0ca0*/  IMAD.WIDE.U32 R36, R26, 0x6e, R30 ;  /* 0x0000006e1a247825 */ /* 0x001fcc00078e001e */
[----:B------:R0:W3:Y:S02]  /*0cb0*/  LDG.E.U16.CONSTANT R36, desc[UR14][R36.64+0x6c] ;  /* 0x00006c0e24247981 */ /* 0x0000e4000c1e9500 */
[----:B0-----:R-:W-:-:S04]  /*0cc0*/  IMAD.U32 R37, RZ, RZ, UR7 ;  /* 0x00000007ff257e24 */ /* 0x001fc8000f8e00ff */
[----:B------:R-:W-:-:S04]  /*0cd0*/  IMAD R37, R37, 0x10, R3 ;  /* 0x0000001025257824 */ /* 0x000fc800078e0203 */
[----:B------:R-:W-:-:S04]  /*0ce0*/  IMAD.WIDE.U32 R30, R37, 0x6e, R30 ;  /* 0x0000006e251e7825 */ /* 0x000fc800078e001e */
[----:B------:R-:W-:Y:S01]  /*0cf0*/  IMAD.SHL.U32 R44, R21, 0x2, RZ ;  /* 0x00000002152c7824 */ /* 0x000fe200078e00ff */
[----:B------:R-:W3:Y:S01]  /*0d00*/  LDG.E.U16.CONSTANT R45, desc[UR14][R30.64+0x6a] ;  /* 0x00006a0e1e2d7981 */ /* 0x000ee2000c1e9500 */
[----:B--2---:R-:W-:Y:S02]  /*0d10*/  IMAD R37, R22, 0x10000, R41 ;  /* 0x0001000016257824 */ /* 0x004fe400078e0229 */
[----:B------:R-:W-:-:S05]  /*0d20*/  IMAD.SHL.U32 R41, R32, 0x2, RZ ;  /* 0x0000000220297824 */ /* 0x000fca00078e00ff */
[----:B------:R-:W-:-:S04]  /*0d30*/  LOP3.LUT R41, R41, 0x6, RZ, 0xc0, !PT ;  /* 0x0000000629297812 */ /* 0x000fc800078ec0ff */
[----:B------:R-:W-:Y:S01]  /*0d40*/  SHF.R.S32.HI R37, RZ, R41, R37 ;  /* 0x00000029ff257219 */ /* 0x000fe20000011425 */
[----:B----4-:R-:W-:Y:S01]  /*0d50*/  IMAD R42, R42, 0x10000, R39 ;  /* 0x000100002a2a7824 */ /* 0x010fe200078e0227 */
[----:B------:R-:W-:-:S03]  /*0d60*/  IADD3 R22, P0, PT, R33, R30, RZ ;  /* 0x0000001e21167210 */ /* 0x000fc60007f1e0ff */
[----:B------:R-:W-:Y:S01]  /*0d70*/  IMAD.SHL.U32 R39, R37, 0x10, RZ ;  /* 0x0000001025277824 */ /* 0x000fe200078e00ff */
[----:B------:R-:W-:Y:S02]  /*0d80*/  LOP3.LUT R37, R44, 0x4, RZ, 0xc0, !PT ;  /* 0x000000042c257812 */ /* 0x000fe400078ec0ff */
[----:B------:R0:W2:Y:S01]  /*0d90*/  LDG.E.U16.CONSTANT R44, desc[UR14][R30.64+0x68] ;  /* 0x0000680e1e2c7981 */ /* 0x0000a2000c1e9500 */
[----:B------:R-:W-:Y:S01]  /*0da0*/  IMAD.X R23, RZ, RZ, R31, P0 ;  /* 0x000000ffff177224 */ /* 0x000fe200000e061f */
[----:B------:R-:W-:Y:S02]  /*0db0*/  LOP3.LUT R39, R39, 0x30303030, RZ, 0xc0, !PT ;  /* 0x3030303027277812 */ /* 0x000fe400078ec0ff */
[----:B------:R-:W-:-:S04]  /*0dc0*/  SHF.R.S32.HI R42, RZ, R37, R42 ;  /* 0x00000025ff2a7219 */ /* 0x000fc8000001142a */
[----:B------:R-:W-:Y:S02]  /*0dd0*/  LOP3.LUT R33, R39, 0xf0f0f0f, R42, 0xf8, !PT ;  /* 0x0f0f0f0f27217812 */ /* 0x000fe400078ef82a */
[----:B------:R-:W4:Y:S04]  /*0de0*/  LDG.E.U16.CONSTANT R39, desc[UR14][R22.64+0x60] ;  /* 0x0000600e16277981 */ /* 0x000f28000c1e9500 */
[----:B------:R-:W4:Y:S01]  /*0df0*/  LDG.E.U16.CONSTANT R42, desc[UR14][R22.64+0x62] ;  /* 0x0000620e162a7981 */ /* 0x000f22000c1e9500 */
[----:B0-----:R-:W-:-:S05]  /*0e00*/  VIADD R30, R33, 0x60606060 ;  /* 0x60606060211e7836 */ /* 0x001fca0000000000 */
[C---:B------:R-:W-:Y:S01]  /*0e10*/  LOP3.LUT R31, R33.reuse, 0x20202020, R30, 0x18, !PT ;  /* 0x20202020211f7812 */ /* 0x040fe200078e181e */
[----:B------:R-:W-:Y:S01]  /*0e20*/  IMAD R38, R40, 0x10000, R38 ;  /* 0x0001000028267824 */ /* 0x000fe200078e0226 */
[----:B------:R-:W-:Y:S01]  /*0e30*/  PRMT R40, R33, 0xba98, RZ ;  /* 0x0000ba9821287816 */ /* 0x000fe200000000ff */
[----:B-----5:R-:W-:Y:S01]  /*0e40*/  IMAD R34, R43, 0x10000, R34 ;  /* 0x000100002b227824 */ /* 0x020fe200078e0222 */
[----:B------:R-:W-:Y:S01]  /*0e50*/  PRMT R31, R31, 0xba98, RZ ;  /* 0x0000ba981f1f7816 */ /* 0x000fe200000000ff */
[----:B---3--:R-:W-:-:S03]  /*0e60*/  HADD2.F32 R36, -RZ, R36.H0_H0 ;  /* 0x20000024ff247230 */ /* 0x008fc60000004100 */
[----:B------:R-:W-:Y:S01]  /*0e70*/  LOP3.LUT R30, R31, 0x80808080, R30, 0x6, !PT ;  /* 0x808080801f1e7812 */ /* 0x000fe200078e061e */
[----:B------:R-:W-:Y:S01]  /*0e80*/  IMAD R24, R25, 0x10000, R24 ;  /* 0x0001000019187824 */ /* 0x000fe200078e0218 */
[----:B------:R0:W-:Y:S01]  /*0e90*/  STS [R15], R36 ;  /* 0x000000240f007388 */ /* 0x0001e20000000800 */
[----:B------:R-:W-:Y:S02]  /*0ea0*/  LOP3.LUT R35, RZ, R35, RZ, 0x33, !PT ;  /* 0x00000023ff237212 */ /* 0x000fe400078e33ff */
[----:B------:R-:W-:Y:S02]  /*0eb0*/  LOP3.LUT R31, R31, 0x7f7f7f7f, R40, 0x60, !PT ;  /* 0x7f7f7f7f1f1f7812 */ /* 0x000fe400078e6028 */
[----:B------:R-:W-:Y:S02]  /*0ec0*/  LOP3.LUT R38, RZ, R38, RZ, 0x33, !PT ;  /* 0x00000026ff267212 */ /* 0x000fe400078e33ff */
[----:B------:R-:W-:Y:S01]  /*0ed0*/  LOP3.LUT R25, RZ, R24, RZ, 0x33, !PT ;  /* 0x00000018ff197212 */ /* 0x000fe200078e33ff */
[----:B------:R1:W-:Y:S01]  /*0ee0*/  STS [R20], R35 ;  /* 0x0000002314007388 */ /* 0x0003e20000000800 */
[----:B------:R-:W-:Y:S01]  /*0ef0*/  LOP3.LUT R31, R30, R31, RZ, 0xfc, !PT ;  /* 0x0000001f1e1f7212 */ /* 0x000fe200078efcff */
[----:B------:R-:W-:Y:S01]  /*0f00*/  UISETP.GE.AND UP0, UPT, UR4, UR7, UPT ;  /* 0x000000070400728c */ /* 0x000fe2000bf06270 */
[----:B--2---:R-:W-:-:S05]  /*0f10*/  IMAD R44, R45, 0x10000, R44 ;  /* 0x000100002d2c7824 */ /* 0x004fca00078e022c */
[----:B------:R-:W-:-:S05]  /*0f20*/  SHF.R.S32.HI R44, RZ, R41, R44 ;  /* 0x00000029ff2c7219 */ /* 0x000fca000001142c */
[----:B------:R-:W-:Y:S02]  /*0f30*/  IMAD.SHL.U32 R44, R44, 0x10, RZ ;  /* 0x000000102c2c7824 */ /* 0x000fe400078e00ff */
[----:B----4-:R-:W-:-:S05]  /*0f40*/  IMAD R42, R42, 0x10000, R39 ;  /* 0x000100002a2a7824 */ /* 0x010fca00078e0227 */
[----:B------:R-:W-:Y:S02]  /*0f50*/  SHF.R.S32.HI R42, RZ, R37, R42 ;  /* 0x00000025ff2a7219 */ /* 0x000fe4000001142a */
[----:B------:R-:W-:-:S04]  /*0f60*/  LOP3.LUT R37, R44, 0x30303030, RZ, 0xc0, !PT ;  /* 0x303030302c257812 */ /* 0x000fc800078ec0ff */
[----:B------:R-:W-:-:S05]  /*0f70*/  LOP3.LUT R23, R37, 0xf0f0f0f, R42, 0xf8, !PT ;  /* 0x0f0f0f0f25177812 */ /* 0x000fca00078ef82a */
[----:B------:R-:W-:-:S05]  /*0f80*/  VIADD R22, R23, 0x60606060 ;  /* 0x6060606017167836 */ /* 0x000fca0000000000 */
[C-C-:B------:R-:W-:Y:S02]  /*0f90*/  LOP3.LUT R37, R23.reuse, 0x20202020, R22.reuse, 0x18, !PT ;  /* 0x2020202017257812 */ /* 0x140fe400078e1816 */
[----:B0-----:R-:W-:Y:S02]  /*0fa0*/  PRMT R36, R23, 0xba98, RZ ;  /* 0x0000ba9817247816 */ /* 0x001fe400000000ff */
[----:B------:R-:W-:Y:S02]  /*0fb0*/  PRMT R37, R37, 0xba98, RZ ;  /* 0x0000ba9825257816 */ /* 0x000fe400000000ff */
[----:B------:R-:W-:Y:S02]  /*0fc0*/  LOP3.LUT R23, RZ, R34, RZ, 0x33, !PT ;  /* 0x00000022ff177212 */ /* 0x000fe400078e33ff */
[C---:B------:R-:W-:Y:S02]  /*0fd0*/  LOP3.LUT R22, R37.reuse, 0x80808080, R22, 0x6, !PT ;  /* 0x8080808025167812 */ /* 0x040fe400078e0616 */
[----:B------:R-:W-:Y:S01]  /*0fe0*/  LOP3.LUT R37, R37, 0x7f7f7f7f, R36, 0x60, !PT ;  /* 0x7f7f7f7f25257812 */ /* 0x000fe200078e6024 */
[----:B------:R1:W-:Y:S03]  /*0ff0*/  STS [R16], R23 ;  /* 0x0000001710007388 */ /* 0x0003e60000000800 */
[----:B------:R-:W-:Y:S01]  /*1000*/  LOP3.LUT R22, R22, R37, RZ, 0xfc, !PT ;  /* 0x0000002516167212 */ /* 0x000fe200078efcff */
[----:B------:R1:W-:Y:S04]  /*1010*/  STS [R17], R38 ;  /* 0x0000002611007388 */ /* 0x0003e80000000800 */
[----:B------:R1:W-:Y:S04]  /*1020*/  STS [R18], R25 ;  /* 0x0000001912007388 */ /* 0x0003e80000000800 */
[----:B------:R1:W-:Y:S04]  /*1030*/  STS [R14], R31 ;  /* 0x0000001f0e007388 */ /* 0x0003e80000000800 */
[----:B------:R1:W-:Y:S01]  /*1040*/  STS [R19], R22 ;  /* 0x0000001613007388 */ /* 0x0003e20000000800 */
[----:B------:R-:W-:Y:S05]  /*1050*/  BRA.U UP0, `(.L_x_579) ;  /* 0x0000002d00707547 */ /* 0x000fea000b800000 */
[----:B-1----:R-:W0:Y:S01]  /*1060*/  LDC.64 R30, c[0x0][0x388] ;  /* 0x0000e200ff1e7b82 */ /* 0x002e220000000a00 */
[----:B------:R-:W-:Y:S01]  /*1070*/  IMAD.U32 R22, RZ, RZ, UR4 ;  /* 0x00000004ff167e24 */ /* 0x000fe2000f8e00ff */
[----:B------:R-:W-:Y:S01]  /*1080*/  SHF.R.U32.HI R32, RZ, 0x3, R32 ;  /* 0x00000003ff207819 */ /* 0x000fe20000011620 */
        /* <DEDUP_REMOVED lines=26> */
.L_x_580:
        /* <DEDUP_REMOVED lines=8> */
[----:B0-----:R-:W-:Y:S01]  /*12b0*/  IMAD R32, R23, 0x8, R8 ;  /* 0x0000000817207824 */ /* 0x001fe200078e0208 */
[----:B------:R-:W-:Y:S01]  /*12c0*/  UISETP.GE.U32.AND UP0, UPT, UR5, 0x6, UPT ;  /* 0x000000060500788c */ /* 0x000fe2000bf06070 */
[----:B------:R-:W-:Y:S01]  /*12d0*/  VIADD R22, R22, UR18 ;  /* 0x0000001216167c36 */ /* 0x000fe20008000000 */
[----:B------:R-:W-:-:S02]  /*12e0*/  ULOP3.LUT UR18, UR5, 0xe, URZ, 0xc0, !UPT ;  /* 0x0000000e05127892 */ /* 0x000fc4000f8ec0ff */
[----:B------:R-:W-:Y:S01]  /*12f0*/  LEA R32, R32, UR12, 0x2 ;  /* 0x0000000c20207c11 */ /* 0x000fe2000f8e10ff */
[----:B------:R-:W-:Y:S01]  /*1300*/  ULOP3.LUT UR21, UR9, 0x18, URZ, 0xc0, !UPT ;  /* 0x0000001809157892 */ /* 0x000fe2000f8ec0ff */
[----:B------:R-:W-:Y:S01]  /*1310*/  LEA R34, R22, UR22, 0x2 ;  /* 0x0000001616227c11 */ /* 0x000fe2000f8e10ff */
[----:B------:R-:W-:Y:S02]  /*1320*/  USHF.R.U32.HI UR20, URZ, 0x1, UR18 ;  /* 0x00000001ff147899 */ /* 0x000fe40008011612 */
[----:B------:R-:W0:Y:S01]  /*1330*/  LDS R23, [R32] ;  /* 0x0000000020177984 */ /* 0x000e220000000800 */
[----:B------:R-:W-:Y:S01]  /*1340*/  ULOP3.LUT UR9, UR9, 0x38, URZ, 0xc0, !UPT ;  /* 0x0000003809097892 */ /* 0x000fe2000f8ec0ff */
[----:B------:R-:W-:Y:S02]  /*1350*/  VIADD R24, R5, UR21 ;  /* 0x0000001505187c36 */ /* 0x000fe40008000000 */
[----:B------:R-:W1:Y:S01]  /*1360*/  LDS R22, [R34] ;  /* 0x0000000022167984 */ /* 0x000e620000000800 */
[----:B------:R-:W-:-:S02]  /*1370*/  USHF.R.U32.HI UR21, URZ, 0x3, UR9 ;  /* 0x00000003ff157899 */ /* 0x000fc40008011609 */
[----:B------:R-:W-:Y:S01]  /*1380*/  LEA R25, R24, UR10, 0x2 ;  /* 0x0000000a18197c11 */ /* 0x000fe2000f8e10ff */
[----:B------:R-:W2:Y:S01]  /*1390*/  LDS R40, [R32+0x4] ;  /* 0x0000040020287984 */ /* 0x000ea20000000800 */
[----:B------:R-:W-:-:S03]  /*13a0*/  UIMAD UR9, UR5, -0x3, UR9 ;  /* 0xfffffffd050978a4 */ /* 0x000fc6000f8e0209 */
[----:B------:R-:W3:Y:S01]  /*13b0*/  LDS R35, [R34+0x4] ;  /* 0x0000040022237984 */ /* 0x000ee20000000800 */
[----:B------:R-:W-:-:S03]  /*13c0*/  UIADD3 UR9, UPT, UPT, UR9, 0x2, URZ ;  /* 0x0000000209097890 */ /* 0x000fc6000fffe0ff */
[----:B------:R-:W4:Y:S04]  /*13d0*/  LDS R36, [R32+0x10] ;  /* 0x0000100020247984 */ /* 0x000f280000000800 */
[----:B------:R-:W-:Y:S01]  /*13e0*/  LDS R37, [R34+0x10] ;  /* 0x0000100022257984 */ /* 0x000fe20000000800 */
[----:B------:R-:W-:Y:S01]  /*13f0*/  UMOV UR5, UR9 ;  /* 0x0000000900057c82 */ /* 0x000fe20008000000 */
[----:B0-----:R-:W-:Y:S02]  /*1400*/  SHF.R.S32.HI R23, RZ, UR20, R23 ;  /* 0x00000014ff177c19 */ /* 0x001fe40008011417 */
[----:B-1----:R-:W-:-:S03]  /*1410*/  SHF.R.S32.HI R38, RZ, UR19, R22 ;  /* 0x00000013ff267c19 */ /* 0x002fc60008011416 */
[----:B------:R-:W-:Y:S02]  /*1420*/  IMAD.SHL.U32 R33, R23, 0x4, RZ ;  /* 0x0000000417217824 */ /* 0x000fe400078e00ff */
[----:B------:R-:W0:Y:S01]  /*1430*/  LDS.64 R22, [R25] ;  /* 0x0000000019167984 */ /* 0x000e220000000a00 */
[----:B------:R-:W-:Y:S02]  /*1440*/  LOP3.LUT R38, R38, 0x3030303, RZ, 0xc0, !PT ;  /* 0x0303030326267812 */ /* 0x000fe400078ec0ff */
[----:B------:R-:W-:Y:S02]  /*1450*/  LOP3.LUT R39, R33, 0x4040404, RZ, 0xc0, !PT ;  /* 0x0404040421277812 */ /* 0x000fe400078ec0ff */
        /* <DEDUP_REMOVED lines=8> */
[----:B------:R-:W-:Y:S01]  /*14e0*/  LDS R35, [R34+0x14] ;  /* 0x0000140022237984 */ /* 0x000fe20000000800 */
[----:B------:R-:W-:Y:S02]  /*14f0*/  LOP3.LUT R38, R40, 0x80808080, R33, 0x6, !PT ;  /* 0x8080808028267812 */ /* 0x000fe400078e0621 */
[----:B------:R-:W-:Y:S01]  /*1500*/  LOP3.LUT R42, R42, 0x4040404, RZ, 0xc0, !PT ;  /* 0x040404042a2a7812 */ /* 0x000fe200078ec0ff */
[----:B------:R-:W1:Y:S01]  /*1510*/  LDS R33, [R32+0x14] ;  /* 0x0000140020217984 */ /* 0x000e620000000800 */
[----:B------:R-:W-:-:S02]  /*1520*/  LOP3.LUT R41, R40, 0x7f7f7f7f, R41, 0x60, !PT ;  /* 0x7f7f7f7f28297812 */ /* 0x000fc400078e6029 */
[C---:B------:R-:W-:Y:S02]  /*1530*/  IADD3 R40, PT, PT, R39.reuse, -0x7f7f7f80, -R42 ;  /* 0x8080808027287810 */ /* 0x040fe40007ffe82a */
[----:B----4-:R-:W-:Y:S02]  /*1540*/  SHF.R.S32.HI R36, RZ, UR21, R36 ;  /* 0x00000015ff247c19 */ /* 0x010fe40008011424 */
[----:B------:R-:W-:Y:S02]  /*1550*/  LOP3.LUT R42, R42, R39, R40, 0x64, !PT ;  /* 0x000000272a2a7212 */ /* 0x000fe400078e6428 */
[----:B------:R-:W-:Y:S01]  /*1560*/  LOP3.LUT R41, R38, R41, RZ, 0xfc, !PT ;  /* 0x0000002926297212 */ /* 0x000fe200078efcff */
[----:B------:R-:W-:Y:S01]  /*1570*/  IMAD.SHL.U32 R38, R36, 0x4, RZ ;  /* 0x0000000424267824 */ /* 0x000fe200078e00ff */
[----:B------:R-:W-:Y:S01]  /*1580*/  PRMT R43, R42, 0xba98, RZ ;  /* 0x0000ba982a2b7816 */ /* 0x000fe200000000ff */
[----:B------:R-:W2:Y:S01]  /*1590*/  LDS R36, [R32+0x8] ;  /* 0x0000080020247984 */ /* 0x000ea20000000800 */
[----:B------:R-:W-:-:S02]  /*15a0*/  PRMT R42, R39, 0xba98, RZ ;  /* 0x0000ba98272a7816 */ /* 0x000fc400000000ff */
[C---:B------:R-:W-:Y:S02]  /*15b0*/  LOP3.LUT R40, R43.reuse, 0x80808080, R40, 0x6, !PT ;  /* 0x808080802b287812 */ /* 0x040fe400078e0628 */
[----:B------:R-:W-:Y:S01]  /*15c0*/  LOP3.LUT R43, R43, 0x7f7f7f7f, R42, 0x60, !PT ;  /* 0x7f7f7f7f2b2b7812 */ /* 0x000fe200078e602a */
[----:B0-----:R-:W-:Y:S01]  /*15d0*/  IDP.4A.S8.S8 R41, R41, R22, RZ ;  /* 0x0000001629297226 */ /* 0x001fe200000006ff */
[----:B------:R-:W-:Y:S02]  /*15e0*/  SHF.R.S32.HI R37, RZ, UR19, R37 ;  /* 0x00000013ff257c19 */ /* 0x000fe40008011425 */
[----:B------:R-:W-:Y:S02]  /*15f0*/  LOP3.LUT R40, R40, R43, RZ, 0xfc, !PT ;  /* 0x0000002b28287212 */ /* 0x000fe400078efcff */
[----:B------:R-:W-:Y:S02]  /*1600*/  LOP3.LUT R22, R37, 0x3030303, RZ, 0xc0, !PT ;  /* 0x0303030325167812 */ /* 0x000fe400078ec0ff */
[----:B------:R-:W-:Y:S01]  /*1610*/  LOP3.LUT R39, R38, 0x4040404, RZ, 0xc0, !PT ;  /* 0x0404040426277812 */ /* 0x000fe200078ec0ff */
[----:B------:R-:W-:Y:S01]  /*1620*/  IDP.4A.S8.S8 R37, R40, R23, R41 ;  /* 0x0000001728257226 */ /* 0x000fe20000000629 */
[----:B------:R-:W0:Y:S01]  /*1630*/  LDS R38, [R34+0x8] ;  /* 0x0000080022267984 */ /* 0x000e220000000800 */
[----:B------:R-:W-:-:S02]  /*1640*/  PRMT R42, R22, 0xba98, RZ ;  /* 0x0000ba98162a7816 */ /* 0x000fc400000000ff */
[----:B------:R-:W-:-:S04]  /*1650*/  IADD3 R40, PT, PT, R22, -0x7f7f7f80, -R39 ;  /* 0x8080808016287810 */ /* 0x000fc80007ffe827 */
[----:B------:R-:W-:Y:S02]  /*1660*/  LOP3.LUT R39, R39, R22, R40, 0x64, !PT ;  /* 0x0000001627277212 */ /* 0x000fe400078e6428 */
[----:B------:R-:W3:Y:S02]  /*1670*/  LDS.64 R22, [R25+0x10] ;  /* 0x0000100019167984 */ /* 0x000ee40000000a00 */
[----:B------:R-:W-:-:S04]  /*1680*/  PRMT R41, R39, 0xba98, RZ ;  /* 0x0000ba9827297816 */ /* 0x000fc800000000ff */
[C---:B------:R-:W-:Y:S02]  /*1690*/  LOP3.LUT R39, R41.reuse, 0x80808080, R40, 0x6, !PT ;  /* 0x8080808029277812 */ /* 0x040fe400078e0628 */
[----:B-1----:R-:W-:Y:S02]  /*16a0*/  SHF.R.S32.HI R40, RZ, UR21, R33 ;  /* 0x00000015ff287c19 */ /* 0x002fe40008011421 */
[----:B------:R-:W-:Y:S02]  /*16b0*/  SHF.R.S32.HI R33, RZ, UR19, R35 ;  /* 0x00000013ff217c19 */ /* 0x000fe40008011423 */
[----:B------:R-:W-:Y:S01]  /*16c0*/  LOP3.LUT R42, R41, 0x7f7f7f7f, R42, 0x60, !PT ;  /* 0x7f7f7f7f292a7812 */ /* 0x000fe200078e602a */
[----:B------:R-:W-:Y:S01]  /*16d0*/  IMAD.SHL.U32 R40, R40, 0x4, RZ ;  /* 0x0000000428287824 */ /* 0x000fe200078e00ff */
[----:B------:R-:W-:Y:S02]  /*16e0*/  LOP3.LUT R33, R33, 0x3030303, RZ, 0xc0, !PT ;  /* 0x0303030321217812 */ /* 0x000fe400078ec0ff */
[----:B--2---:R-:W-:-:S02]  /*16f0*/  SHF.R.S32.HI R36, RZ, UR21, R36 ;  /* 0x00000015ff247c19 */ /* 0x004fc40008011424 */
[----:B------:R-:W-:Y:S02]  /*1700*/  LOP3.LUT R44, R40, 0x4040404, RZ, 0xc0, !PT ;  /* 0x04040404282c7812 */ /* 0x000fe400078ec0ff */
[----:B------:R-:W-:Y:S01]  /*1710*/  LOP3.LUT R39, R39, R42, RZ, 0xfc, !PT ;  /* 0x0000002a27277212 */ /* 0x000fe200078efcff */
[----:B------:R-:W-:Y:S01]  /*1720*/  IMAD.SHL.U32 R36, R36, 0x4, RZ ;  /* 0x0000000424247824 */ /* 0x000fe200078e00ff */
[C---:B------:R-:W-:Y:S02]  /*1730*/  IADD3 R40, PT, PT, R33.reuse, -0x7f7f7f80, -R44 ;  /* 0x8080808021287810 */ /* 0x040fe40007ffe82c */
[----:B------:R-:W-:Y:S02]  /*1740*/  PRMT R42, R33, 0xba98, RZ ;  /* 0x0000ba98212a7816 */ /* 0x000fe400000000ff */
[----:B------:R-:W-:Y:S02]  /*1750*/  LOP3.LUT R44, R44, R33, R40, 0x64, !PT ;  /* 0x000000212c2c7212 */ /* 0x000fe400078e6428 */
[----:B------:R-:W-:-:S02]  /*1760*/  LOP3.LUT R33, R36, 0x4040404, RZ, 0xc0, !PT ;  /* 0x0404040424217812 */ /* 0x000fc400078ec0ff */
[----:B------:R-:W-:Y:S01]  /*1770*/  PRMT R35, R44, 0xba98, RZ ;  /* 0x0000ba982c237816 */ /* 0x000fe200000000ff */
[----:B------:R-:W1:Y:S01]  /*1780*/  LDS R36, [R34+0xc] ;  /* 0x00000c0022247984 */ /* 0x000e620000000800 */
[----:B0-----:R-:W-:Y:S02]  /*1790*/  SHF.R.S32.HI R38, RZ, UR19, R38 ;  /* 0x00000013ff267c19 */ /* 0x001fe40008011426 */
[C---:B------:R-:W-:Y:S02]  /*17a0*/  LOP3.LUT R40, R35.reuse, 0x80808080, R40, 0x6, !PT ;  /* 0x8080808023287812 */ /* 0x040fe400078e0628 */
[----:B------:R-:W-:Y:S02]  /*17b0*/  LOP3.LUT R35, R35, 0x7f7f7f7f, R42, 0x60, !PT ;  /* 0x7f7f7f7f23237812 */ /* 0x000fe400078e602a */
[----:B------:R-:W-:Y:S02]  /*17c0*/  LOP3.LUT R38, R38, 0x3030303, RZ, 0xc0, !PT ;  /* 0x0303030326267812 */ /* 0x000fe400078ec0ff */
[----:B------:R-:W-:Y:S01]  /*17d0*/  LOP3.LUT R40, R40, R35, RZ, 0xfc, !PT ;  /* 0x0000002328287212 */ /* 0x000fe200078efcff */
[----:B---3--:R-:W-:Y:S01]  /*17e0*/  IDP.4A.S8.S8 R39, R39, R22, RZ ;  /* 0x0000001627277226 */ /* 0x008fe200000006ff */
[----:B------:R-:W-:Y:S01]  /*17f0*/  IADD3 R41, PT, PT, R38, -0x7f7f7f80, -R33 ;  /* 0x8080808026297810 */ /* 0x000fe20007ffe821 */
[----:B------:R-:W0:Y:S03]  /*1800*/  LDS R35, [R32+0xc] ;  /* 0x00000c0020237984 */ /* 0x000e260000000800 */
[----:B------:R-:W-:Y:S01]  /*1810*/  LOP3.LUT R22, R33, R38, R41, 0x64, !PT ;  /* 0x0000002621167212 */ /* 0x000fe200078e6429 */
[----:B------:R-:W-:Y:S01]  /*1820*/  IDP.4A.S8.S8 R33, R40, R23, R39 ;  /* 0x0000001728217226 */ /* 0x000fe20000000627 */
[----:B------:R-:W-:Y:S01]  /*1830*/  PRMT R23, R38, 0xba98, RZ ;  /* 0x0000ba9826177816 */ /* 0x000fe200000000ff */
[----:B------:R-:W2:Y:S01]  /*1840*/  LDS R39, [R34+0x18] ;  /* 0x0000180022277984 */ /* 0x000ea20000000800 */
[----:B------:R-:W-:-:S03]  /*1850*/  PRMT R22, R22, 0xba98, RZ ;  /* 0x0000ba9816167816 */ /* 0x000fc600000000ff */
[----:B------:R-:W3:Y:S01]  /*1860*/  LDS R38, [R32+0x18] ;  /* 0x0000180020267984 */ /* 0x000ee20000000800 */
[C---:B------:R-:W-:Y:S02]  /*1870*/  LOP3.LUT R40, R22.reuse, 0x80808080, R41, 0x6, !PT ;  /* 0x8080808016287812 */ /* 0x040fe400078e0629 */
[----:B------:R-:W-:Y:S02]  /*1880*/  LOP3.LUT R41, R22, 0x7f7f7f7f, R23, 0x60, !PT ;  /* 0x7f7f7f7f16297812 */ /* 0x000fe400078e6017 */
[----:B------:R-:W4:Y:S02]  /*1890*/  LDS.64 R22, [R25+0x8] ;  /* 0x0000080019167984 */ /* 0x000f240000000a00 */
[----:B------:R-:W-:Y:S02]  /*18a0*/  LOP3.LUT R40, R40, R41, RZ, 0xfc, !PT ;  /* 0x0000002928287212 */ /* 0x000fe400078efcff */
[----:B-1----:R-:W-:Y:S02]  /*18b0*/  SHF.R.S32.HI R41, RZ, UR19, R36 ;  /* 0x00000013ff297c19 */ /* 0x002fe40008011424 */
[----:B------:R-:W1:Y:S01]  /*18c0*/  LDS R36, [R32+0x1c] ;  /* 0x00001c0020247984 */ /* 0x000e620000000800 */
[----:B0-----:R-:W-:-:S03]  /*18d0*/  SHF.R.S32.HI R42, RZ, UR21, R35 ;  /* 0x00000015ff2a7c19 */ /* 0x001fc60008011423 */
[----:B------:R0:W5:Y:S02]  /*18e0*/  LDS R35, [R34+0x1c] ;  /* 0x00001c0022237984 */ /* 0x0001640000000800 */
[----:B------:R-:W-:Y:S01]  /*18f0*/  IMAD.SHL.U32 R42, R42, 0x4, RZ ;  /* 0x000000042a2a7824 */ /* 0x000fe200078e00ff */
[----:B--2---:R-:W-:Y:S02]  /*1900*/  SHF.R.S32.HI R39, RZ, UR19, R39 ;  /* 0x00000013ff277c19 */ /* 0x004fe40008011427 */
[----:B---3--:R-:W-:Y:S02]  /*1910*/  SHF.R.S32.HI R43, RZ, UR21, R38 ;  /* 0x00000015ff2b7c19 */ /* 0x008fe40008011426 */
[----:B------:R-:W-:Y:S02]  /*1920*/  LOP3.LUT R38, R41, 0x3030303, RZ, 0xc0, !PT ;  /* 0x0303030329267812 */ /* 0x000fe400078ec0ff */
[----:B------:R-:W-:Y:S01]  /*1930*/  LOP3.LUT R41, R42, 0x4040404, RZ, 0xc0, !PT ;  /* 0x040404042a297812 */ /* 0x000fe200078ec0ff */
[----:B------:R-:W-:Y:S01]  /*1940*/  IMAD.SHL.U32 R43, R43, 0x4, RZ ;  /* 0x000000042b2b7824 */ /* 0x000fe200078e00ff */
[----:B0-----:R-:W-:Y:S01]  /*1950*/  LOP3.LUT R34, R39, 0x3030303, RZ, 0xc0, !PT ;  /* 0x0303030327227812 */ /* 0x001fe200078ec0ff */
[----:B----4-:R-:W-:Y:S01]  /*1960*/  IDP.4A.S8.S8 R22, R40, R22, R37 ;  /* 0x0000001628167226 */ /* 0x010fe20000000625 */
[----:B------:R-:W-:Y:S01]  /*1970*/  IADD3 R37, PT, PT, R38, -0x7f7f7f80, -R41 ;  /* 0x8080808026257810 */ /* 0x000fe20007ffe829 */
[----:B------:R-:W-:Y:S01]  /*1980*/  IMAD.U32 R42, RZ, RZ, UR17 ;  /* 0x00000011ff2a7e24 */ /* 0x000fe2000f8e00ff */
[----:B------:R-:W-:-:S02]  /*1990*/  LOP3.LUT R43, R43, 0x4040404, RZ, 0xc0, !PT ;  /* 0x040404042b2b7812 */ /* 0x000fc400078ec0ff */
[----:B------:R-:W-:Y:S01]  /*19a0*/  LOP3.LUT R41, R41, R38, R37, 0x64, !PT ;  /* 0x0000002629297212 */ /* 0x000fe200078e6425 */
[----:B------:R-:W-:Y:S01]  /*19b0*/  IMAD R42, R42, 0x4, R9 ;  /* 0x000000042a2a7824 */ /* 0x000fe200078e0209 */
[----:B------:R-:W-:Y:S02]  /*19c0*/  IADD3 R39, PT, PT, R34, -0x7f7f7f80, -R43 ;  /* 0x8080808022277810 */ /* 0x000fe40007ffe82b */
[----:B------:R-:W-:Y:S02]  /*19d0*/  PRMT R32, R41, 0xba98, RZ ;  /* 0x0000ba9829207816 */ /* 0x000fe400000000ff */
[----:B------:R-:W-:Y:S02]  /*19e0*/  PRMT R41, R38, 0xba98, RZ ;  /* 0x0000ba9826297816 */ /* 0x000fe400000000ff */
[----:B------:R-:W-:Y:S02]  /*19f0*/  LOP3.LUT R43, R43, R34, R39, 0x64, !PT ;  /* 0x000000222b2b7212 */ /* 0x000fe400078e6427 */
[----:B------:R-:W-:-:S02]  /*1a00*/  LOP3.LUT R37, R32, 0x80808080, R37, 0x6, !PT ;  /* 0x8080808020257812 */ /* 0x000fc400078e0625 */
[----:B------:R-:W-:Y:S02]  /*1a10*/  LOP3.LUT R32, R32, 0x7f7f7f7f, R41, 0x60, !PT ;  /* 0x7f7f7f7f20207812 */ /* 0x000fe400078e6029 */
[----:B------:R-:W-:Y:S01]  /*1a20*/  PRMT R38, R43, 0xba98, RZ ;  /* 0x0000ba982b267816 */ /* 0x000fe200000000ff */
[----:B------:R-:W-:Y:S01]  /*1a30*/  VIADD R43, R6, UR17 ;  /* 0x00000011062b7c36 */ /* 0x000fe20008000000 */
[----:B------:R-:W-:Y:S02]  /*1a40*/  PRMT R41, R34, 0xba98, RZ ;  /* 0x0000ba9822297816 */ /* 0x000fe400000000ff */
[----:B------:R-:W-:Y:S02]  /*1a50*/  LEA R42, R42, UR11, 0x2 ;  /* 0x0000000b2a2a7c11 */ /* 0x000fe4000f8e10ff */
[----:B------:R-:W-:Y:S02]  /*1a60*/  LOP3.LUT R34, R38, 0x7f7f7f7f, R41, 0x60, !PT ;  /* 0x7f7f7f7f26227812 */ /* 0x000fe400078e6029 */
[----:B------:R-:W-:Y:S01]  /*1a70*/  LOP3.LUT R41, R24, 0xffff, RZ, 0xc0, !PT ;  /* 0x0000ffff18297812 */ /* 0x000fe200078ec0ff */
[----:B------:R-:W-:Y:S01]  /*1a80*/  LDS.S8 R40, [R42+UR18+0x1] ;  /* 0x000001122a287984 */ /* 0x000fe20008000200 */
[----:B------:R-:W-:-:S02]  /*1a90*/  LOP3.LUT R39, R38, 0x80808080, R39, 0x6, !PT ;  /* 0x8080808026277812 */ /* 0x000fc400078e0627 */
[----:B------:R-:W-:Y:S01]  /*1aa0*/  SHF.R.U32.HI R41, RZ, 0x1, R41 ;  /* 0x00000001ff297819 */ /* 0x000fe20000011629 */
[----:B------:R-:W0:Y:S01]  /*1ab0*/  LDS.64 R24, [R25+0x18] ;  /* 0x0000180019187984 */ /* 0x000e220000000a00 */
[----:B-1----:R-:W-:Y:S02]  /*1ac0*/  SHF.R.S32.HI R44, RZ, UR21, R36 ;  /* 0x00000015ff2c7c19 */ /* 0x002fe40008011424 */
[----:B------:R-:W-:Y:S01]  /*1ad0*/  LOP3.LUT R41, R41, 0xffff, RZ, 0xc0, !PT ;  /* 0x0000ffff29297812 */ /* 0x000fe200078ec0ff */
[----:B------:R-:W1:Y:S01]  /*1ae0*/  LDS.S8 R38, [R42+UR18] ;  /* 0x000000122a267984 */ /* 0x000e620008000200 */
[----:B------:R-:W-:Y:S01]  /*1af0*/  LEA R43, R43, UR13, 0x2 ;  /* 0x0000000d2b2b7c11 */ /* 0x000fe2000f8e10ff */
[----:B------:R-:W-:Y:S01]  /*1b00*/  IMAD.SHL.U32 R44, R44, 0x4, RZ ;  /* 0x000000042c2c7824 */ /* 0x000fe200078e00ff */
[----:B-----5:R-:W-:Y:S02]  /*1b10*/  SHF.R.S32.HI R35, RZ, UR19, R35 ;  /* 0x00000013ff237c19 */ /* 0x020fe40008011423 */
[----:B------:R-:W-:Y:S01]  /*1b20*/  LDS R41, [R41+UR16] ;  /* 0x0000001029297984 */ /* 0x000fe20008000800 */
[----:B------:R-:W-:-:S02]  /*1b30*/  LOP3.LUT R34, R39, R34, RZ, 0xfc, !PT ;  /* 0x0000002227227212 */ /* 0x000fc400078efcff */
[----:B------:R-:W-:Y:S01]  /*1b40*/  LOP3.LUT R35, R35, 0x3030303, RZ, 0xc0, !PT ;  /* 0x0303030323237812 */ /* 0x000fe200078ec0ff */
[----:B------:R-:W2:Y:S01]  /*1b50*/  LDS R36, [R43] ;  /* 0x000000002b247984 */ /* 0x000ea20000000800 */
[----:B------:R-:W-:Y:S02]  /*1b60*/  LOP3.LUT R44, R44, 0x4040404, RZ, 0xc0, !PT ;  /* 0x040404042c2c7812 */ /* 0x000fe400078ec0ff */
[----:B------:R-:W-:Y:S02]  /*1b70*/  LOP3.LUT R32, R37, R32, RZ, 0xfc, !PT ;  /* 0x0000002025207212 */ /* 0x000fe400078efcff */
[----:B------:R-:W-:-:S03]  /*1b80*/  IADD3 R39, PT, PT, R35, -0x7f7f7f80, -R44 ;  /* 0x8080808023277810 */ /* 0x000fc60007ffe82c */
[----:B------:R-:W-:Y:S01]  /*1b90*/  IDP.4A.S8.S8 R23, R32, R23, R22 ;  /* 0x0000001720177226 */ /* 0x000fe20000000616 */
[----:B------:R-:W-:Y:S02]  /*1ba0*/  LOP3.LUT R44, R44, R35, R39, 0x64, !PT ;  /* 0x000000232c2c7212 */ /* 0x000fe400078e6427 */
[----:B------:R-:W-:Y:S02]  /*1bb0*/  PRMT R35, R35, 0xba98, RZ ;  /* 0x0000ba9823237816 */ /* 0x000fe400000000ff */
[----:B------:R-:W-:-:S04]  /*1bc0*/  PRMT R44, R44, 0xba98, RZ ;  /* 0x0000ba982c2c7816 */ /* 0x000fc800000000ff */
[C---:B------:R-:W-:Y:S02]  /*1bd0*/  LOP3.LUT R39, R44.reuse, 0x80808080, R39, 0x6, !PT ;  /* 0x808080802c277812 */ /* 0x040fe400078e0627 */
[----:B------:R-:W-:-:S04]  /*1be0*/  LOP3.LUT R44, R44, 0x7f7f7f7f, R35, 0x60, !PT ;  /* 0x7f7f7f7f2c2c7812 */ /* 0x000fc800078e6023 */
[----:B------:R-:W-:Y:S01]  /*1bf0*/  LOP3.LUT R44, R39, R44, RZ, 0xfc, !PT ;  /* 0x0000002c272c7212 */ /* 0x000fe200078efcff */
[----:B0-----:R-:W-:-:S04]  /*1c00*/  IDP.4A.S8.S8 R24, R34, R24, R33 ;  /* 0x0000001822187226 */ /* 0x001fc80000000621 */
[----:B------:R-:W-:Y:S02]  /*1c10*/  IDP.4A.S8.S8 R24, R44, R25, R24 ;  /* 0x000000192c187226 */ /* 0x000fe40000000618 */
[----:B-1----:R-:W-:-:S04]  /*1c20*/  IMAD R23, R23, R38, RZ ;  /* 0x0000002617177224 */ /* 0x002fc800078e02ff */
[----:B------:R-:W-:Y:S02]  /*1c30*/  IMAD R23, R24, R40, R23 ;  /* 0x0000002818177224 */ /* 0x000fe400078e0217 */
[----:B--2---:R-:W-:-:S03]  /*1c40*/  FMUL.FTZ R36, R36, R41 ;  /* 0x0000002924247220 */ /* 0x004fc60000410000 */
[----:B------:R-:W-:-:S05]  /*1c50*/  I2FP.F32.S32 R23, R23 ;  /* 0x0000001700177245 */ /* 0x000fca0000201400 */
        /* <DEDUP_REMOVED lines=19> */
.L_x_581:
        /* <DEDUP_REMOVED lines=185> */
.L_x_582:
        /* <DEDUP_REMOVED lines=23> */
[----:B------:R-:W3:Y:S01]  /*2a90*/  LDS R38, [R36+0x4] ;  /* 0x0000040024267984 */ /* 0x000ee20000000800 */
[----:B-1----:R-:W-:Y:S02]  /*2aa0*/  SHF.R.S32.HI R23, RZ, UR20, R23 ;  /* 0x00000014ff177c19 */ /* 0x002fe40008011417 */
[----:B0-----:R-:W-:-:S03]  /*2ab0*/  SHF.R.S32.HI R24, RZ, UR19, R22 ;  /* 0x00000013ff187c19 */ /* 0x001fc60008011416 */
[----:B------:R-:W-:Y:S02]  /*2ac0*/  IMAD.SHL.U32 R25, R23, 0x4, RZ ;  /* 0x0000000417197824 */ /* 0x000fe400078e00ff */
[----:B------:R-:W0:Y:S01]  /*2ad0*/  LDS.64 R22, [R35] ;  /* 0x0000000023167984 */ /* 0x000e220000000a00 */
[----:B------:R-:W-:Y:S02]  /*2ae0*/  LOP3.LUT R24, R24, 0x3030303, RZ, 0xc0, !PT ;  /* 0x0303030318187812 */ /* 0x000fe400078ec0ff */
[----:B------:R-:W-:Y:S02]  /*2af0*/  LOP3.LUT R25, R25, 0x4040404, RZ, 0xc0, !PT ;  /* 0x0404040419197812 */ /* 0x000fe400078ec0ff */
[----:B--2---:R-:W-:Y:S02]  /*2b00*/  SHF.R.S32.HI R40, RZ, UR20, R39 ;  /* 0x00000014ff287c19 */ /* 0x004fe40008011427 */
[C---:B------:R-:W-:Y:S02]  /*2b10*/  IADD3 R39, PT, PT, R24.reuse, -0x7f7f7f80, -R25 ;  /* 0x8080808018277810 */ /* 0x040fe40007ffe819 */
[----:B------:R-:W-:Y:S01]  /*2b20*/  PRMT R41, R24, 0xba98, RZ ;  /* 0x0000ba9818297816 */ /* 0x000fe200000000ff */
[----:B------:R-:W-:Y:S01]  /*2b30*/  IMAD.SHL.U32 R42, R40, 0x4, RZ ;  /* 0x00000004282a7824 */ /* 0x000fe200078e00ff */
[----:B------:R-:W-:-:S02]  /*2b40*/  LOP3.LUT R25, R25, R24, R39, 0x64, !PT ;  /* 0x0000001819197212 */ /* 0x000fc400078e6427 */
[----:B------:R-:W1:Y:S01]  /*2b50*/  LDS R24, [R37+0x8] ;  /* 0x0000080025187984 */ /* 0x000e620000000800 */
[----:B---3--:R-:W-:Y:S02]  /*2b60*/  SHF.R.S32.HI R38, RZ, UR19, R38 ;  /* 0x00000013ff267c19 */ /* 0x008fe40008011426 */
[----:B------:R-:W-:Y:S02]  /*2b70*/  PRMT R40, R25, 0xba98, RZ ;  /* 0x0000ba9819287816 */ /* 0x000fe400000000ff */
[----:B------:R-:W2:Y:S01]  /*2b80*/  LDS R25, [R36+0x8] ;  /* 0x0000080024197984 */ /* 0x000ea20000000800 */
[----:B------:R-:W-:Y:S02]  /*2b90*/  LOP3.LUT R38, R38, 0x3030303, RZ, 0xc0, !PT ;  /* 0x0303030326267812 */ /* 0x000fe400078ec0ff */
[----:B------:R-:W-:Y:S02]  /*2ba0*/  LOP3.LUT R43, R42, 0x4040404, RZ, 0xc0, !PT ;  /* 0x040404042a2b7812 */ /* 0x000fe400078ec0ff */
[----:B------:R-:W-:-:S02]  /*2bb0*/  LOP3.LUT R39, R40, 0x80808080, R39, 0x6, !PT ;  /* 0x8080808028277812 */ /* 0x000fc400078e0627 */
[----:B------:R-:W-:Y:S02]  /*2bc0*/  LOP3.LUT R40, R40, 0x7f7f7f7f, R41, 0x60, !PT ;  /* 0x7f7f7f7f28287812 */ /* 0x000fe400078e6029 */
[----:B------:R-:W-:Y:S02]  /*2bd0*/  IADD3 R41, PT, PT, R38, -0x7f7f7f80, -R43 ;  /* 0x8080808026297810 */ /* 0x000fe40007ffe82b */
[----:B------:R-:W-:Y:S02]  /*2be0*/  LOP3.LUT R39, R39, R40, RZ, 0xfc, !PT ;  /* 0x0000002827277212 */ /* 0x000fe400078efcff */
[----:B------:R-:W-:Y:S01]  /*2bf0*/  LOP3.LUT R43, R43, R38, R41, 0x64, !PT ;  /* 0x000000262b2b7212 */ /* 0x000fe200078e6429 */
[----:B------:R-:W3:Y:S03]  /*2c00*/  LDS R40, [R37+0x14] ;  /* 0x0000140025287984 */ /* 0x000ee60000000800 */
[----:B------:R-:W-:-:S02]  /*2c10*/  PRMT R42, R43, 0xba98, RZ ;  /* 0x0000ba982b2a7816 */ /* 0x000fc400000000ff */
[----:B------:R-:W-:Y:S02]  /*2c20*/  PRMT R43, R38, 0xba98, RZ ;  /* 0x0000ba98262b7816 */ /* 0x000fe400000000ff */
[----:B------:R-:W4:Y:S01]  /*2c30*/  LDS R38, [R37+0x10] ;  /* 0x0000100025267984 */ /* 0x000f220000000800 */
[C---:B------:R-:W-:Y:S01]  /*2c40*/  LOP3.LUT R41, R42.reuse, 0x80808080, R41, 0x6, !PT ;  /* 0x808080802a297812 */ /* 0x040fe200078e0629 */
[----:B0-----:R-:W-:Y:S01]  /*2c50*/  IDP.4A.S8.S8 R39, R39, R22, RZ ;  /* 0x0000001627277226 */ /* 0x001fe200000006ff */
[----:B------:R-:W-:Y:S01]  /*2c60*/  LOP3.LUT R42, R42, 0x7f7f7f7f, R43, 0x60, !PT ;  /* 0x7f7f7f7f2a2a7812 */ /* 0x000fe200078e602b */
[----:B------:R-:W0:Y:S03]  /*2c70*/  LDS R22, [R36+0x10] ;  /* 0x0000100024167984 */ /* 0x000e260000000800 */
[----:B------:R-:W-:-:S05]  /*2c80*/  LOP3.LUT R42, R41, R42, RZ, 0xfc, !PT ;  /* 0x0000002a292a7212 */ /* 0x000fca00078efcff */
[----:B------:R-:W-:Y:S02]  /*2c90*/  IDP.4A.S8.S8 R39, R42, R23, R39 ;  /* 0x000000172a277226 */ /* 0x000fe40000000627 */
[----:B------:R-:W5:Y:S01]  /*2ca0*/  LDS R23, [R36+0x14] ;  /* 0x0000140024177984 */ /* 0x000f620000000800 */
[----:B-1----:R-:W-:Y:S02]  /*2cb0*/  SHF.R.S32.HI R24, RZ, UR20, R24 ;  /* 0x00000014ff187c19 */ /* 0x002fe40008011418 */
[----:B--2---:R-:W-:-:S03]  /*2cc0*/  SHF.R.S32.HI R25, RZ, UR19, R25 ;  /* 0x00000013ff197c19 */ /* 0x004fc60008011419 */
[----:B------:R-:W-:Y:S01]  /*2cd0*/  IMAD.SHL.U32 R24, R24, 0x4, RZ ;  /* 0x0000000418187824 */ /* 0x000fe200078e00ff */
[----:B------:R-:W-:-:S04]  /*2ce0*/  LOP3.LUT R25, R25, 0x3030303, RZ, 0xc0, !PT ;  /* 0x0303030319197812 */ /* 0x000fc800078ec0ff */
[----:B------:R-:W-:-:S04]  /*2cf0*/  LOP3.LUT R24, R24, 0x4040404, RZ, 0xc0, !PT ;  /* 0x0404040418187812 */ /* 0x000fc800078ec0ff */
[----:B------:R-:W-:-:S04]  /*2d00*/  IADD3 R41, PT, PT, R25, -0x7f7f7f80, -R24 ;  /* 0x8080808019297810 */ /* 0x000fc80007ffe818 */
[--C-:B------:R-:W-:Y:S02]  /*2d10*/  LOP3.LUT R24, R24, R25, R41.reuse, 0x64, !PT ;  /* 0x0000001918187212 */ /* 0x100fe400078e6429 */
[----:B------:R-:W-:Y:S02]  /*2d20*/  PRMT R25, R25, 0xba98, RZ ;  /* 0x0000ba9819197816 */ /* 0x000fe400000000ff */
[----:B------:R-:W-:Y:S02]  /*2d30*/  PRMT R24, R24, 0xba98, RZ ;  /* 0x0000ba9818187816 */ /* 0x000fe400000000ff */
[----:B---3--:R-:W-:Y:S02]  /*2d40*/  SHF.R.S32.HI R40, RZ, UR20, R40 ;  /* 0x00000014ff287c19 */ /* 0x008fe40008011428 */
[C---:B------:R-:W-:Y:S02]  /*2d50*/  LOP3.LUT R41, R24.reuse, 0x80808080, R41, 0x6, !PT ;  /* 0x8080808018297812 */ /* 0x040fe400078e0629 */
[----:B------:R-:W-:Y:S01]  /*2d60*/  LOP3.LUT R24, R24, 0x7f7f7f7f, R25, 0x60, !PT ;  /* 0x7f7f7f7f18187812 */ /* 0x000fe200078e6019 */
[----:B------:R-:W-:Y:S01]  /*2d70*/  IMAD.SHL.U32 R40, R40, 0x4, RZ ;  /* 0x0000000428287824 */ /* 0x000fe200078e00ff */
[----:B----4-:R-:W-:-:S02]  /*2d80*/  SHF.R.S32.HI R25, RZ, UR20, R38 ;  /* 0x00000014ff197c19 */ /* 0x010fc40008011426 */
[----:B0-----:R-:W-:Y:S02]  /*2d90*/  SHF.R.S32.HI R22, RZ, UR19, R22 ;  /* 0x00000013ff167c19 */ /* 0x001fe40008011416 */
[----:B------:R-:W-:Y:S01]  /*2da0*/  LOP3.LUT R38, R41, R24, RZ, 0xfc, !PT ;  /* 0x0000001829267212 */ /* 0x000fe200078efcff */
[----:B------:R-:W-:Y:S01]  /*2db0*/  IMAD.SHL.U32 R25, R25, 0x4, RZ ;  /* 0x0000000419197824 */ /* 0x000fe200078e00ff */
[----:B------:R-:W-:Y:S02]  /*2dc0*/  LOP3.LUT R22, R22, 0x3030303, RZ, 0xc0, !PT ;  /* 0x0303030316167812 */ /* 0x000fe400078ec0ff */
[----:B------:R-:W-:Y:S02]  /*2dd0*/  LOP3.LUT R42, R40, 0x4040404, RZ, 0xc0, !PT ;  /* 0x04040404282a7812 */ /* 0x000fe400078ec0ff */
[----:B------:R-:W-:Y:S02]  /*2de0*/  LOP3.LUT R41, R25, 0x4040404, RZ, 0xc0, !PT ;  /* 0x0404040419297812 */ /* 0x000fe400078ec0ff */
[----:B-----5:R-:W-:-:S02]  /*2df0*/  SHF.R.S32.HI R23, RZ, UR19, R23 ;  /* 0x00000013ff177c19 */ /* 0x020fc40008011417 */
[C---:B------:R-:W-:Y:S02]  /*2e00*/  IADD3 R25, PT, PT, R22.reuse, -0x7f7f7f80, -R41 ;  /* 0x8080808016197810 */ /* 0x040fe40007ffe829 */
        /* <DEDUP_REMOVED lines=9> */
[----:B------:R-:W-:Y:S01]  /*2ea0*/  PRMT R22, R23, 0xba98, RZ ;  /* 0x0000ba9817167816 */ /* 0x000fe200000000ff */
[----:B------:R-:W0:Y:S01]  /*2eb0*/  LDS R42, [R37+0xc] ;  /* 0x00000c00252a7984 */ /* 0x000e220000000800 */
[----:B------:R-:W-:-:S02]  /*2ec0*/  LOP3.LUT R41, R25, R40, RZ, 0xfc, !PT ;  /* 0x0000002819297212 */ /* 0x000fc400078efcff */
[C---:B------:R-:W-:Y:S02]  /*2ed0*/  LOP3.LUT R40, R43.reuse, 0x80808080, R24, 0x6, !PT ;  /* 0x808080802b287812 */ /* 0x040fe400078e0618 */
[----:B------:R-:W-:Y:S01]  /*2ee0*/  LOP3.LUT R43, R43, 0x7f7f7f7f, R22, 0x60, !PT ;  /* 0x7f7f7f7f2b2b7812 */ /* 0x000fe200078e6016 */
[----:B------:R-:W1:Y:S03]  /*2ef0*/  LDS.64 R24, [R35+0x10] ;  /* 0x0000100023187984 */ /* 0x000e660000000a00 */
[----:B------:R-:W-:Y:S01]  /*2f00*/  LOP3.LUT R44, R40, R43, RZ, 0xfc, !PT ;  /* 0x0000002b282c7212 */ /* 0x000fe200078efcff */
[----:B------:R-:W2:Y:S04]  /*2f10*/  LDS.64 R22, [R35+0x8] ;  /* 0x0000080023167984 */ /* 0x000ea80000000a00 */
[----:B------:R-:W3:Y:S01]  /*2f20*/  LDS R40, [R36+0x18] ;  /* 0x0000180024287984 */ /* 0x000ee20000000800 */
[----:B0-----:R-:W-:-:S05]  /*2f30*/  SHF.R.S32.HI R42, RZ, UR20, R42 ;  /* 0x00000014ff2a7c19 */ /* 0x001fca000801142a */
[----:B------:R-:W-:Y:S02]  /*2f40*/  IMAD.SHL.U32 R42, R42, 0x4, RZ ;  /* 0x000000042a2a7824 */ /* 0x000fe400078e00ff */
[----:B-1----:R-:W-:Y:S02]  /*2f50*/  IDP.4A.S8.S8 R24, R41, R24, RZ ;  /* 0x0000001829187226 */ /* 0x002fe400000006ff */
[----:B------:R-:W0:Y:S01]  /*2f60*/  LDS R41, [R36+0xc] ;  /* 0x00000c0024297984 */ /* 0x000e220000000800 */
[----:B--2---:R-:W-:Y:S02]  /*2f70*/  IDP.4A.S8.S8 R22, R38, R22, R39 ;  /* 0x0000001626167226 */ /* 0x004fe40000000627 */
[----:B------:R-:W-:Y:S01]  /*2f80*/  IDP.4A.S8.S8 R39, R44, R25, R24 ;  /* 0x000000192c277226 */ /* 0x000fe20000000618 */
[----:B------:R-:W1:Y:S01]  /*2f90*/  LDS R38, [R37+0x18] ;  /* 0x0000180025267984 */ /* 0x000e620000000800 */
[----:B---3--:R-:W-:Y:S02]  /*2fa0*/  SHF.R.S32.HI R43, RZ, UR19, R40 ;  /* 0x00000013ff2b7c19 */ /* 0x008fe40008011428 */
[----:B------:R-:W-:Y:S01]  /*2fb0*/  SHF.R.U32.HI R44, RZ, 0x1, R34 ;  /* 0x00000001ff2c7819 */ /* 0x000fe20000011622 */
[----:B------:R2:W3:Y:S03]  /*2fc0*/  LDS R24, [R37+0x1c] ;  /* 0x00001c0025187984 */ /* 0x0004e60000000800 */
[----:B------:R-:W-:Y:S01]  /*2fd0*/  LOP3.LUT R44, R44, 0xffff, RZ, 0xc0, !PT ;  /* 0x0000ffff2c2c7812 */ /* 0x000fe200078ec0ff */
[----:B------:R4:W5:Y:S05]  /*2fe0*/  LDS R25, [R36+0x1c] ;  /* 0x00001c0024197984 */ /* 0x00096a0000000800 */
[----:B------:R-:W-:Y:S01]  /*2ff0*/  LDS R44, [R44+UR16] ;  /* 0x000000102c2c7984 */ /* 0x000fe20008000800 */
[----:B0-----:R-:W-:-:S02]  /*3000*/  SHF.R.S32.HI R41, RZ, UR19, R41 ;  /* 0x00000013ff297c19 */ /* 0x001fc40008011429 */
[----:B-1----:R-:W-:Y:S02]  /*3010*/  SHF.R.S32.HI R38, RZ, UR20, R38 ;  /* 0x00000014ff267c19 */ /* 0x002fe40008011426 */
[----:B------:R-:W-:Y:S02]  /*3020*/  LOP3.LUT R40, R41, 0x3030303, RZ, 0xc0, !PT ;  /* 0x0303030329287812 */ /* 0x000fe400078ec0ff */
[----:B------:R-:W-:Y:S01]  /*3030*/  LOP3.LUT R41, R42, 0x4040404, RZ, 0xc0, !PT ;  /* 0x040404042a297812 */ /* 0x000fe200078ec0ff */
[----:B------:R-:W-:Y:S01]  /*3040*/  IMAD.SHL.U32 R42, R38, 0x4, RZ ;  /* 0x00000004262a7824 */ /* 0x000fe200078e00ff */
[----:B------:R-:W-:Y:S02]  /*3050*/  LOP3.LUT R38, R43, 0x3030303, RZ, 0xc0, !PT ;  /* 0x030303032b267812 */ /* 0x000fe400078ec0ff */
[----:B--2---:R-:W-:Y:S02]  /*3060*/  IADD3 R37, PT, PT, R40, -0x7f7f7f80, -R41 ;  /* 0x8080808028257810 */ /* 0x004fe40007ffe829 */
[----:B------:R-:W-:-:S02]  /*3070*/  LOP3.LUT R45, R42, 0x4040404, RZ, 0xc0, !PT ;  /* 0x040404042a2d7812 */ /* 0x000fc400078ec0ff */
[----:B----4-:R-:W-:Y:S02]  /*3080*/  LOP3.LUT R36, R41, R40, R37, 0x64, !PT ;  /* 0x0000002829247212 */ /* 0x010fe400078e6425 */
        /* <DEDUP_REMOVED lines=10> */
[----:B---3--:R-:W-:-:S02]  /*3130*/  SHF.R.S32.HI R40, RZ, UR20, R24 ;  /* 0x00000014ff287c19 */ /* 0x008fc40008011418 */
[----:B-----5:R-:W-:Y:S02]  /*3140*/  SHF.R.S32.HI R24, RZ, UR19, R25 ;  /* 0x00000013ff187c19 */ /* 0x020fe40008011419 */
[----:B------:R-:W-:Y:S01]  /*3150*/  LOP3.LUT R36, R36, R37, RZ, 0xfc, !PT ;  /* 0x0000002524247212 */ /* 0x000fe200078efcff */
[----:B------:R-:W-:Y:S01]  /*3160*/  IMAD.SHL.U32 R40, R40, 0x4, RZ ;  /* 0x0000000428287824 */ /* 0x000fe200078e00ff */
[----:B------:R-:W-:Y:S02]  /*3170*/  LOP3.LUT R24, R24, 0x3030303, RZ, 0xc0, !PT ;  /* 0x0303030318187812 */ /* 0x000fe400078ec0ff */
[----:B------:R-:W-:Y:S01]  /*3180*/  LOP3.LUT R37, R41, R38, RZ, 0xfc, !PT ;  /* 0x0000002629257212 */ /* 0x000fe200078efcff */
[----:B------:R-:W-:Y:S01]  /*3190*/  IDP.4A.S8.S8 R23, R36, R23, R22 ;  /* 0x0000001724177226 */ /* 0x000fe20000000616 */
[----:B------:R-:W-:Y:S01]  /*31a0*/  LOP3.LUT R25, R40, 0x4040404, RZ, 0xc0, !PT ;  /* 0x0404040428197812 */ /* 0x000fe200078ec0ff */
[----:B------:R-:W-:Y:S01]  /*31b0*/  IMAD.U32 R40, RZ, RZ, UR17 ;  /* 0x00000011ff287e24 */ /* 0x000fe2000f8e00ff */
[----:B------:R-:W-:-:S02]  /*31c0*/  PRMT R43, R24, 0xba98, RZ ;  /* 0x0000ba98182b7816 */ /* 0x000fc400000000ff */
[----:B------:R-:W-:Y:S01]  /*31d0*/  IADD3 R41, PT, PT, R24, -0x7f7f7f80, -R25 ;  /* 0x8080808018297810 */ /* 0x000fe20007ffe819 */
[----:B------:R-:W-:-:S03]  /*31e0*/  IMAD R40, R40, 0x4, R9 ;  /* 0x0000000428287824 */ /* 0x000fc600078e0209 */
[--C-:B------:R-:W-:Y:S02]  /*31f0*/  LOP3.LUT R25, R25, R24, R41.reuse, 0x64, !PT ;  /* 0x0000001819197212 */ /* 0x100fe400078e6429 */
[----:B------:R-:W-:Y:S02]  /*3200*/  LEA R40, R40, UR11, 0x2 ;  /* 0x0000000b28287c11 */ /* 0x000fe4000f8e10ff */
[----:B------:R-:W-:Y:S02]  /*3210*/  PRMT R38, R25, 0xba98, RZ ;  /* 0x0000ba9819267816 */ /* 0x000fe400000000ff */
[----:B------:R-:W0:Y:S02]  /*3220*/  LDS.64 R24, [R35+0x18] ;  /* 0x0000180023187984 */ /* 0x000e240000000a00 */
[C---:B------:R-:W-:Y:S02]  /*3230*/  LOP3.LUT R41, R38.reuse, 0x80808080, R41, 0x6, !PT ;  /* 0x8080808026297812 */ /* 0x040fe400078e0629 */
[----:B------:R-:W-:Y:S01]  /*3240*/  LOP3.LUT R38, R38, 0x7f7f7f7f, R43, 0x60, !PT ;  /* 0x7f7f7f7f26267812 */ /* 0x000fe200078e602b */
[----:B------:R-:W-:Y:S01]  /*3250*/  VIADD R43, R6, UR17 ;  /* 0x00000011062b7c36 */ /* 0x000fe20008000000 */
[----:B------:R-:W1:Y:S02]  /*3260*/  LDS.S8 R34, [R40+UR18] ;  /* 0x0000001228227984 */ /* 0x000e640008000200 */
[----:B------:R-:W-:-:S02]  /*3270*/  LOP3.LUT R38, R41, R38, RZ, 0xfc, !PT ;  /* 0x0000002629267212 */ /* 0x000fc400078efcff */
[----:B------:R-:W2:Y:S01]  /*3280*/  LDS.S8 R42, [R40+UR18+0x1] ;  /* 0x00000112282a7984 */ /* 0x000ea20008000200 */
[----:B------:R-:W-:-:S06]  /*3290*/  LEA R43, R43, UR13, 0x2 ;  /* 0x0000000d2b2b7c11 */ /* 0x000fcc000f8e10ff */
[----:B------:R-:W3:Y:S01]  /*32a0*/  LDS R43, [R43] ;  /* 0x000000002b2b7984 */ /* 0x000ee20000000800 */
        /* <DEDUP_REMOVED lines=21> */
.L_x_583:
[----:B------:R-:W-:Y:S02]  /*3400*/  USHF.R.U32.HI UR17, URZ, 0x4, UR9 ;  /* 0x00000004ff117899 */ /* 0x000fe40008011609 */
[----:B------:R-:W-:Y:S02]  /*3410*/  ULOP3.LUT UR5, UR9, 0x3ffffff0, URZ, 0xc0, !UPT ;  /* 0x3ffffff009057892 */ /* 0x000fe4000f8ec0ff */
[----:B------:R-:W-:Y:S02]  /*3420*/  ULOP3.LUT UR18, UR9, 0xe, URZ, 0xc0, !UPT ;  /* 0x0000000e09127892 */ /* 0x000fe4000f8ec0ff */
[----:B------:R-:W-:Y:S01]  /*3430*/  IMAD.U32 R33, RZ, RZ, UR17 ;  /* 0x00000011ff217e24 */ /* 0x000fe2000f8e00ff */
[----:B------:R-:W-:Y:S01]  /*3440*/  ULOP3.LUT UR19, UR9, 0x6, URZ, 0xc0, !UPT ;  /* 0x0000000609137892 */ /* 0x000fe2000f8ec0ff */
[----:B------:R-:W-:Y:S01]  /*3450*/  IMAD.U32 R22, RZ, RZ, UR5 ;  /* 0x00000005ff167e24 */ /* 0x000fe2000f8e00ff */
        /* <DEDUP_REMOVED lines=8> */
[----:B0-----:R-:W0:Y:S01]  /*34e0*/  LDS R24, [R33] ;  /* 0x0000000021187984 */ /* 0x001e220000000800 */
        /* <DEDUP_REMOVED lines=8> */
[----:B------:R-:W4:Y:S04]  /*3570*/  LDS R23, [R33+0x8] ;  /* 0x0000080021177984 */ /* 0x000f280000000800 */
[----:B------:R-:W5:Y:S01]  /*3580*/  LDS R35, [R32+0x8] ;  /* 0x0000080020237984 */ /* 0x000f620000000800 */
[----:B0-----:R-:W-:Y:S02]  /*3590*/  SHF.R.S32.HI R24, RZ, UR20, R24 ;  /* 0x00000014ff187c19 */ /* 0x001fe40008011418 */
[----:B-1----:R-:W-:-:S03]  /*35a0*/  SHF.R.S32.HI R38, RZ, UR20, R36 ;  /* 0x00000014ff267c19 */ /* 0x002fc60008011424 */
[----:B------:R-:W-:Y:S01]  /*35b0*/  IMAD.SHL.U32 R24, R24, 0x4, RZ ;  /* 0x0000000418187824 */ /* 0x000fe200078e00ff */
[----:B--2---:R-:W-:Y:S01]  /*35c0*/  SHF.R.S32.HI R22, RZ, UR19, R22 ;  /* 0x00000013ff167c19 */ /* 0x004fe20008011416 */
[----:B------:R-:W-:-:S03]  /*35d0*/  IMAD.SHL.U32 R40, R38, 0x4, RZ ;  /* 0x0000000426287824 */ /* 0x000fc600078e00ff */
[----:B------:R-:W-:Y:S02]  /*35e0*/  LOP3.LUT R34, R24, 0x4040404, RZ, 0xc0, !PT ;  /* 0x0404040418227812 */ /* 0x000fe400078ec0ff */
[----:B------:R-:W-:Y:S02]  /*35f0*/  LOP3.LUT R25, R22, 0x3030303, RZ, 0xc0, !PT ;  /* 0x0303030316197812 */ /* 0x000fe400078ec0ff */
[----:B------:R-:W-:Y:S01]  /*3600*/  LDS R22, [R33+0x10] ;  /* 0x0000100021167984 */ /* 0x000fe20000000800 */
[----:B---3--:R-:W-:Y:S02]  /*3610*/  SHF.R.S32.HI R37, RZ, UR19, R37 ;  /* 0x00000013ff257c19 */ /* 0x008fe40008011425 */
[C---:B------:R-:W-:Y:S02]  /*3620*/  IADD3 R24, PT, PT, R25.reuse, -0x7f7f7f80, -R34 ;  /* 0x8080808019187810 */ /* 0x040fe40007ffe822 */
[----:B------:R-:W-:Y:S02]  /*3630*/  PRMT R38, R25, 0xba98, RZ ;  /* 0x0000ba9819267816 */ /* 0x000fe400000000ff */
[----:B------:R-:W-:-:S02]  /*3640*/  LOP3.LUT R36, R34, R25, R24, 0x64, !PT ;  /* 0x0000001922247212 */ /* 0x000fc400078e6418 */
[----:B------:R-:W-:Y:S01]  /*3650*/  LOP3.LUT R37, R37, 0x3030303, RZ, 0xc0, !PT ;  /* 0x0303030325257812 */ /* 0x000fe200078ec0ff */
[----:B------:R-:W0:Y:S01]  /*3660*/  LDS R34, [R32+0x10] ;  /* 0x0000100020227984 */ /* 0x000e220000000800 */
[----:B------:R-:W-:Y:S02]  /*3670*/  PRMT R39, R36, 0xba98, RZ ;  /* 0x0000ba9824277816 */ /* 0x000fe400000000ff */
[----:B------:R-:W-:Y:S02]  /*3680*/  LOP3.LUT R40, R40, 0x4040404, RZ, 0xc0, !PT ;  /* 0x0404040428287812 */ /* 0x000fe400078ec0ff */
[C---:B------:R-:W-:Y:S02]  /*3690*/  LOP3.LUT R36, R39.reuse, 0x80808080, R24, 0x6, !PT ;  /* 0x8080808027247812 */ /* 0x040fe400078e0618 */
[----:B------:R-:W-:Y:S01]  /*36a0*/  LOP3.LUT R39, R39, 0x7f7f7f7f, R38, 0x60, !PT ;  /* 0x7f7f7f7f27277812 */ /* 0x000fe200078e6026 */
[----:B------:R-:W1:Y:S01]  /*36b0*/  LDS.64 R24, [R30] ;  /* 0x000000001e187984 */ /* 0x000e620000000a00 */
[----:B------:R-:W-:-:S02]  /*36c0*/  IADD3 R38, PT, PT, R37, -0x7f7f7f80, -R40 ;  /* 0x8080808025267810 */ /* 0x000fc40007ffe828 */
[----:B----4-:R-:W-:Y:S02]  /*36d0*/  SHF.R.S32.HI R41, RZ, UR20, R23 ;  /* 0x00000014ff297c19 */ /* 0x010fe40008011417 */
[--C-:B------:R-:W-:Y:S02]  /*36e0*/  LOP3.LUT R40, R40, R37, R38.reuse, 0x64, !PT ;  /* 0x0000002528287212 */ /* 0x100fe400078e6426 */
[----:B-----5:R-:W-:Y:S01]  /*36f0*/  SHF.R.S32.HI R23, RZ, UR19, R35 ;  /* 0x00000013ff177c19 */ /* 0x020fe20008011423 */
[----:B------:R-:W-:Y:S01]  /*3700*/  IMAD.SHL.U32 R41, R41, 0x4, RZ ;  /* 0x0000000429297824 */ /* 0x000fe200078e00ff */
[----:B------:R-:W-:Y:S02]  /*3710*/  PRMT R35, R40, 0xba98, RZ ;  /* 0x0000ba9828237816 */ /* 0x000fe400000000ff */
[----:B------:R-:W-:Y:S02]  /*3720*/  PRMT R42, R37, 0xba98, RZ ;  /* 0x0000ba98252a7816 */ /* 0x000fe400000000ff */
[----:B------:R-:W-:Y:S01]  /*3730*/  LOP3.LUT R38, R35, 0x80808080, R38, 0x6, !PT ;  /* 0x8080808023267812 */ /* 0x000fe200078e0626 */
[----:B------:R-:W2:Y:S01]  /*3740*/  LDS R37, [R32+0x14] ;  /* 0x0000140020257984 */ /* 0x000ea20000000800 */
[----:B------:R-:W-:-:S02]  /*3750*/  LOP3.LUT R23, R23, 0x3030303, RZ, 0xc0, !PT ;  /* 0x0303030317177812 */ /* 0x000fc400078ec0ff */
[----:B------:R-:W-:Y:S02]  /*3760*/  LOP3.LUT R40, R41, 0x4040404, RZ, 0xc0, !PT ;  /* 0x0404040429287812 */ /* 0x000fe400078ec0ff */
[----:B------:R-:W-:Y:S02]  /*3770*/  LOP3.LUT R35, R35, 0x7f7f7f7f, R42, 0x60, !PT ;  /* 0x7f7f7f7f23237812 */ /* 0x000fe400078e602a */
[----:B------:R-:W-:Y:S02]  /*3780*/  LOP3.LUT R39, R36, R39, RZ, 0xfc, !PT ;  /* 0x0000002724277212 */ /* 0x000fe400078efcff */
[----:B------:R-:W-:Y:S02]  /*3790*/  IADD3 R41, PT, PT, R23, -0x7f7f7f80, -R40 ;  /* 0x8080808017297810 */ /* 0x000fe40007ffe828 */
[----:B------:R-:W-:Y:S02]  /*37a0*/  LOP3.LUT R36, R38, R35, RZ, 0xfc, !PT ;  /* 0x0000002326247212 */ /* 0x000fe400078efcff */
[----:B------:R-:W3:Y:S01]  /*37b0*/  LDS R35, [R33+0x14] ;  /* 0x0000140021237984 */ /* 0x000ee20000000800 */
[----:B------:R-:W-:-:S02]  /*37c0*/  LOP3.LUT R40, R40, R23, R41, 0x64, !PT ;  /* 0x0000001728287212 */ /* 0x000fc400078e6429 */
[----:B------:R-:W-:Y:S02]  /*37d0*/  PRMT R23, R23, 0xba98, RZ ;  /* 0x0000ba9817177816 */ /* 0x000fe400000000ff */
[----:B------:R-:W-:Y:S02]  /*37e0*/  PRMT R40, R40, 0xba98, RZ ;  /* 0x0000ba9828287816 */ /* 0x000fe400000000ff */
[----:B0-----:R-:W-:Y:S02]  /*37f0*/  SHF.R.S32.HI R34, RZ, UR19, R34 ;  /* 0x00000013ff227c19 */ /* 0x001fe40008011422 */
[C---:B------:R-:W-:Y:S02]  /*3800*/  LOP3.LUT R38, R40.reuse, 0x80808080, R41, 0x6, !PT ;  /* 0x8080808028267812 */ /* 0x040fe400078e0629 */
[----:B------:R-:W-:Y:S02]  /*3810*/  LOP3.LUT R41, R40, 0x7f7f7f7f, R23, 0x60, !PT ;  /* 0x7f7f7f7f28297812 */ /* 0x000fe400078e6017 */
[----:B------:R-:W-:Y:S01]  /*3820*/  SHF.R.S32.HI R40, RZ, UR20, R22 ;  /* 0x00000014ff287c19 */ /* 0x000fe20008011416 */
[----:B-1----:R-:W-:Y:S01]  /*3830*/  IDP.4A.S8.S8 R39, R39, R24, RZ ;  /* 0x0000001827277226 */ /* 0x002fe200000006ff */
[----:B------:R-:W0:Y:S01]  /*3840*/  LDS.64 R22, [R30+0x8] ;  /* 0x000008001e167984 */ /* 0x000e220000000a00 */
[----:B------:R-:W-:-:S02]  /*3850*/  LOP3.LUT R24, R34, 0x3030303, RZ, 0xc0, !PT ;  /* 0x0303030322187812 */ /* 0x000fc400078ec0ff */
[----:B------:R-:W-:Y:S01]  /*3860*/  IMAD.SHL.U32 R40, R40, 0x4, RZ ;  /* 0x0000000428287824 */ /* 0x000fe200078e00ff */
[----:B------:R-:W-:Y:S01]  /*3870*/  LOP3.LUT R41, R38, R41, RZ, 0xfc, !PT ;  /* 0x0000002926297212 */ /* 0x000fe200078efcff */
[----:B------:R-:W-:Y:S01]  /*3880*/  IDP.4A.S8.S8 R39, R36, R25, R39 ;  /* 0x0000001924277226 */ /* 0x000fe20000000627 */
[----:B------:R-:W-:Y:S02]  /*3890*/  LDS R38, [R33+0xc] ;  /* 0x00000c0021267984 */ /* 0x000fe40000000800 */
[----:B------:R-:W-:Y:S02]  /*38a0*/  LOP3.LUT R43, R40, 0x4040404, RZ, 0xc0, !PT ;  /* 0x04040404282b7812 */ /* 0x000fe400078ec0ff */
[----:B------:R-:W1:Y:S02]  /*38b0*/  LDS R36, [R32+0xc] ;  /* 0x00000c0020247984 */ /* 0x000e640000000800 */
[----:B------:R-:W-:Y:S02]  /*38c0*/  IADD3 R34, PT, PT, R24, -0x7f7f7f80, -R43 ;  /* 0x8080808018227810 */ /* 0x000fe40007ffe82b */
[----:B--2---:R-:W-:-:S02]  /*38d0*/  SHF.R.S32.HI R37, RZ, UR19, R37 ;  /* 0x00000013ff257c19 */ /* 0x004fc40008011425 */
[--C-:B------:R-:W-:Y:S02]  /*38e0*/  LOP3.LUT R43, R43, R24, R34.reuse, 0x64, !PT ;  /* 0x000000182b2b7212 */ /* 0x100fe400078e6422 */
[----:B------:R-:W-:Y:S02]  /*38f0*/  PRMT R24, R24, 0xba98, RZ ;  /* 0x0000ba9818187816 */ /* 0x000fe400000000ff */
[----:B------:R-:W-:Y:S02]  /*3900*/  PRMT R43, R43, 0xba98, RZ ;  /* 0x0000ba982b2b7816 */ /* 0x000fe400000000ff */
[----:B------:R-:W-:Y:S02]  /*3910*/  LOP3.LUT R37, R37, 0x3030303, RZ, 0xc0, !PT ;  /* 0x0303030325257812 */ /* 0x000fe400078ec0ff */
[----:B------:R-:W-:Y:S02]  /*3920*/  LOP3.LUT R34, R43, 0x80808080, R34, 0x6, !PT ;  /* 0x808080802b227812 */ /* 0x000fe400078e0622 */
[----:B---3--:R-:W-:-:S02]  /*3930*/  SHF.R.S32.HI R35, RZ, UR20, R35 ;  /* 0x00000014ff237c19 */ /* 0x008fc40008011423 */
[----:B------:R-:W-:Y:S02]  /*3940*/  LOP3.LUT R43, R43, 0x7f7f7f7f, R24, 0x60, !PT ;  /* 0x7f7f7f7f2b2b7812 */ /* 0x000fe400078e6018 */
[----:B------:R-:W2:Y:S01]  /*3950*/  LDS.64 R24, [R30+0x10] ;  /* 0x000010001e187984 */ /* 0x000ea20000000a00 */
[----:B------:R-:W-:-:S05]  /*3960*/  IMAD.SHL.U32 R35, R35, 0x4, RZ ;  /* 0x0000000423237824 */ /* 0x000fca00078e00ff */
[----:B------:R-:W-:Y:S02]  /*3970*/  LOP3.LUT R42, R35, 0x4040404, RZ, 0xc0, !PT ;  /* 0x04040404232a7812 */ /* 0x000fe400078ec0ff */
[----:B------:R-:W3:Y:S01]  /*3980*/  LDS R35, [R33+0x18] ;  /* 0x0000180021237984 */ /* 0x000ee20000000800 */
[----:B0-----:R-:W-:Y:S01]  /*3990*/  IDP.4A.S8.S8 R22, R41, R22, R39 ;  /* 0x0000001629167226 */ /* 0x001fe20000000627 */
[----:B------:R-:W-:Y:S02]  /*39a0*/  LOP3.LUT R39, R34, R43, RZ, 0xfc, !PT ;  /* 0x0000002b22277212 */ /* 0x000fe400078efcff */
[----:B------:R-:W-:Y:S01]  /*39b0*/  IADD3 R40, PT, PT, R37, -0x7f7f7f80, -R42 ;  /* 0x8080808025287810 */ /* 0x000fe20007ffe82a */
[----:B------:R-:W0:Y:S03]  /*39c0*/  LDS R34, [R32+0x18] ;  /* 0x0000180020227984 */ /* 0x000e260000000800 */
[----:B------:R-:W-:-:S02]  /*39d0*/  LOP3.LUT R42, R42, R37, R40, 0x64, !PT ;  /* 0x000000252a2a7212 */ /* 0x000fc400078e6428 */
[----:B-1----:R-:W-:Y:S02]  /*39e0*/  SHF.R.S32.HI R36, RZ, UR19, R36 ;  /* 0x00000013ff247c19 */ /* 0x002fe40008011424 */
[----:B------:R-:W-:Y:S02]  /*39f0*/  PRMT R43, R42, 0xba98, RZ ;  /* 0x0000ba982a2b7816 */ /* 0x000fe400000000ff */
[----:B------:R-:W-:Y:S02]  /*3a00*/  PRMT R42, R37, 0xba98, RZ ;  /* 0x0000ba98252a7816 */ /* 0x000fe400000000ff */
[----:B------:R1:W4:Y:S01]  /*3a10*/  LDS R37, [R33+0x1c] ;  /* 0x00001c0021257984 */ /* 0x0003220000000800 */
[C---:B------:R-:W-:Y:S02]  /*3a20*/  LOP3.LUT R41, R43.reuse, 0x80808080, R40, 0x6, !PT ;  /* 0x808080802b297812 */ /* 0x040fe400078e0628 */
[----:B------:R-:W-:Y:S02]  /*3a30*/  LOP3.LUT R40, R43, 0x7f7f7f7f, R42, 0x60, !PT ;  /* 0x7f7f7f7f2b287812 */ /* 0x000fe400078e602a */
[----:B------:R-:W-:-:S02]  /*3a40*/  SHF.R.S32.HI R42, RZ, UR20, R38 ;  /* 0x00000014ff2a7c19 */ /* 0x000fc40008011426 */
[----:B------:R5:W4:Y:S01]  /*3a50*/  LDS R38, [R32+0x1c] ;  /* 0x00001c0020267984 */ /* 0x000b220000000800 */
[----:B------:R-:W-:Y:S02]  /*3a60*/  LOP3.LUT R36, R36, 0x3030303, RZ, 0xc0, !PT ;  /* 0x0303030324247812 */ /* 0x000fe400078ec0ff */
[----:B------:R-:W-:Y:S01]  /*3a70*/  IMAD.SHL.U32 R42, R42, 0x4, RZ ;  /* 0x000000042a2a7824 */ /* 0x000fe200078e00ff */
[----:B------:R-:W-:Y:S01]  /*3a80*/  LOP3.LUT R40, R41, R40, RZ, 0xfc, !PT ;  /* 0x0000002829287212 */ /* 0x000fe200078efcff */
[----:B--2---:R-:W-:-:S03]  /*3a90*/  IDP.4A.S8.S8 R39, R39, R24, RZ ;  /* 0x0000001827277226 */ /* 0x004fc600000006ff */
[----:B------:R-:W-:Y:S01]  /*3aa0*/  LOP3.LUT R43, R42, 0x4040404, RZ, 0xc0, !PT ;  /* 0x040404042a2b7812 */ /* 0x000fe200078ec0ff */
[----:B------:R-:W-:-:S03]  /*3ab0*/  IDP.4A.S8.S8 R39, R40, R25, R39 ;  /* 0x0000001928277226 */ /* 0x000fc60000000627 */
[C---:B------:R-:W-:Y:S01]  /*3ac0*/  IADD3 R41, PT, PT, R36.reuse, -0x7f7f7f80, -R43 ;  /* 0x8080808024297810 */ /* 0x040fe20007ffe82b */
[----:B------:R-:W-:Y:S01]  /*3ad0*/  IMAD.U32 R40, RZ, RZ, UR17 ;  /* 0x00000011ff287e24 */ /* 0x000fe2000f8e00ff */
[----:B------:R-:W-:Y:S02]  /*3ae0*/  PRMT R25, R36, 0xba98, RZ ;  /* 0x0000ba9824197816 */ /* 0x000fe400000000ff */
[----:B------:R-:W-:Y:S01]  /*3af0*/  LOP3.LUT R43, R43, R36, R41, 0x64, !PT ;  /* 0x000000242b2b7212 */ /* 0x000fe200078e6429 */
[----:B------:R-:W-:Y:S01]  /*3b00*/  IMAD R40, R40, 0x4, R9 ;  /* 0x0000000428287824 */ /* 0x000fe200078e0209 */
[----:B---3--:R-:W-:Y:S01]  /*3b10*/  SHF.R.S32.HI R35, RZ, UR20, R35 ;  /* 0x00000014ff237c19 */ /* 0x008fe20008011423 */
[----:B------:R-:W-:Y:S01]  /*3b20*/  VIADD R36, R6, UR17 ;  /* 0x0000001106247c36 */ /* 0x000fe20008000000 */
[----:B------:R-:W-:Y:S02]  /*3b30*/  PRMT R24, R43, 0xba98, RZ ;  /* 0x0000ba982b187816 */ /* 0x000fe400000000ff */
[----:B0-----:R-:W-:Y:S01]  /*3b40*/  SHF.R.S32.HI R34, RZ, UR19, R34 ;  /* 0x00000013ff227c19 */ /* 0x001fe20008011422 */
[----:B------:R-:W-:Y:S01]  /*3b50*/  IMAD.SHL.U32 R35, R35, 0x4, RZ ;  /* 0x0000000423237824 */ /* 0x000fe200078e00ff */
[----:B-1----:R-:W-:-:S02]  /*3b60*/  LOP3.LUT R33, R24, 0x80808080, R41, 0x6, !PT ;  /* 0x8080808018217812 */ /* 0x002fc400078e0629 */
[----:B-----5:R-:W-:Y:S02]  /*3b70*/  LOP3.LUT R32, R24, 0x7f7f7f7f, R25, 0x60, !PT ;  /* 0x7f7f7f7f18207812 */ /* 0x020fe400078e6019 */
[----:B------:R-:W-:Y:S01]  /*3b80*/  LOP3.LUT R41, R31, 0xffff, RZ, 0xc0, !PT ;  /* 0x0000ffff1f297812 */ /* 0x000fe200078ec0ff */
[----:B------:R-:W0:Y:S01]  /*3b90*/  LDS.64 R24, [R30+0x18] ;  /* 0x000018001e187984 */ /* 0x000e220000000a00 */
[----:B------:R-:W-:Y:S02]  /*3ba0*/  LEA R40, R40, UR11, 0x2 ;  /* 0x0000000b28287c11 */ /* 0x000fe4000f8e10ff */
[----:B------:R-:W-:Y:S02]  /*3bb0*/  LEA R44, R36, UR13, 0x2 ;  /* 0x0000000d242c7c11 */ /* 0x000fe4000f8e10ff */
[----:B------:R-:W-:Y:S02]  /*3bc0*/  SHF.R.U32.HI R41, RZ, 0x1, R41 ;  /* 0x00000001ff297819 */ /* 0x000fe40000011629 */
[----:B------:R-:W-:Y:S01]  /*3bd0*/  LOP3.LUT R36, R34, 0x3030303, RZ, 0xc0, !PT ;  /* 0x0303030322247812 */ /* 0x000fe200078ec0ff */
[----:B------:R-:W-:Y:S01]  /*3be0*/  LDS R31, [R44] ;  /* 0x000000002c1f7984 */ /* 0x000fe20000000800 */
[----:B------:R-:W-:-:S02]  /*3bf0*/  LOP3.LUT R43, R35, 0x4040404, RZ, 0xc0, !PT ;  /* 0x04040404232b7812 */ /* 0x000fc400078ec0ff */
[----:B------:R-:W-:Y:S01]  /*3c00*/  LOP3.LUT R45, R41, 0xffff, RZ, 0xc0, !PT ;  /* 0x0000ffff292d7812 */ /* 0x000fe200078ec0ff */
[----:B------:R-:W1:Y:S01]  /*3c10*/  LDS.S8 R34, [R40+UR18] ;  /* 0x0000001228227984 */ /* 0x000e620008000200 */
[----:B------:R-:W-:Y:S02]  /*3c20*/  IADD3 R41, PT, PT, R36, -0x7f7f7f80, -R43 ;  /* 0x8080808024297810 */ /* 0x000fe40007ffe82b */
[----:B----4-:R-:W-:Y:S01]  /*3c30*/  SHF.R.S32.HI R42, RZ, UR20, R37 ;  /* 0x00000014ff2a7c19 */ /* 0x010fe20008011425 */
[----:B------:R2:W3:Y:S01]  /*3c40*/  LDS.S8 R35, [R40+UR18+0x1] ;  /* 0x0000011228237984 */ /* 0x0004e20008000200 */
[----:B------:R-:W-:Y:S02]  /*3c50*/  LOP3.LUT R43, R43, R36, R41, 0x64, !PT ;  /* 0x000000242b2b7212 */ /* 0x000fe400078e6429 */
[----:B------:R-:W-:Y:S01]  /*3c60*/  SHF.R.S32.HI R37, RZ, UR19, R38 ;  /* 0x00000013ff257c19 */ /* 0x000fe20008011426 */
[----:B------:R-:W-:Y:S01]  /*3c70*/  IMAD.SHL.U32 R42, R42, 0x4, RZ ;  /* 0x000000042a2a7824 */ /* 0x000fe200078e00ff */
[----:B------:R-:W4:Y:S01]  /*3c80*/  LDS R30, [R45+UR16] ;  /* 0x000000102d1e7984 */ /* 0x000f220008000800 */
[----:B------:R-:W-:-:S02]  /*3c90*/  PRMT R38, R43, 0xba98, RZ ;  /* 0x0000ba982b267816 */ /* 0x000fc400000000ff */
[----:B------:R-:W-:Y:S02]  /*3ca0*/  PRMT R43, R36, 0xba98, RZ ;  /* 0x0000ba98242b7816 */ /* 0x000fe400000000ff */
[----:B------:R-:W-:Y:S02]  /*3cb0*/  LOP3.LUT R37, R37, 0x3030303, RZ, 0xc0, !PT ;  /* 0x0303030325257812 */ /* 0x000fe400078ec0ff */
[----:B------:R-:W-:Y:S02]  /*3cc0*/  LOP3.LUT R42, R42, 0x4040404, RZ, 0xc0, !PT ;  /* 0x040404042a2a7812 */ /* 0x000fe400078ec0ff */
[C---:B------:R-:W-:Y:S02]  /*3cd0*/  LOP3.LUT R36, R38.reuse, 0x80808080, R41, 0x6, !PT ;  /* 0x8080808026247812 */ /* 0x040fe400078e0629 */
[----:B------:R-:W-:Y:S02]  /*3ce0*/  LOP3.LUT R43, R38, 0x7f7f7f7f, R43, 0x60, !PT ;  /* 0x7f7f7f7f262b7812 */ /* 0x000fe400078e602b */
[----:B------:R-:W-:-:S02]  /*3cf0*/  IADD3 R38, PT, PT, R37, -0x7f7f7f80, -R42 ;  /* 0x8080808025267810 */ /* 0x000fc40007ffe82a */
[----:B--2---:R-:W-:Y:S02]  /*3d00*/  PRMT R40, R37, 0xba98, RZ ;  /* 0x0000ba9825287816 */ /* 0x004fe400000000ff */
[--C-:B------:R-:W-:Y:S02]  /*3d10*/  LOP3.LUT R42, R42, R37, R38.reuse, 0x64, !PT ;  /* 0x000000252a2a7212 */ /* 0x100fe400078e6426 */
[----:B------:R-:W-:Y:S02]  /*3d20*/  LOP3.LUT R36, R36, R43, RZ, 0xfc, !PT ;  /* 0x0000002b24247212 */ /* 0x000fe400078efcff */
[----:B------:R-:W-:Y:S02]  /*3d30*/  PRMT R41, R42, 0xba98, RZ ;  /* 0x0000ba982a297816 */ /* 0x000fe400000000ff */
[----:B------:R-:W-:Y:S01]  /*3d40*/  LOP3.LUT R32, R33, R32, RZ, 0xfc, !PT ;  /* 0x0000002021207212 */ /* 0x000fe200078efcff */
[----:B0-----:R-:W-:Y:S01]  /*3d50*/  IDP.4A.S8.S8 R24, R36, R24, R39 ;  /* 0x0000001824187226 */ /* 0x001fe20000000627 */
[----:B------:R-:W-:-:S02]  /*3d60*/  LOP3.LUT R38, R41, 0x80808080, R38, 0x6, !PT ;  /* 0x8080808029267812 */ /* 0x000fc400078e0626 */
[----:B------:R-:W-:Y:S01]  /*3d70*/  LOP3.LUT R41, R41, 0x7f7f7f7f, R40, 0x60, !PT ;  /* 0x7f7f7f7f29297812 */ /* 0x000fe200078e6028 */
[----:B------:R-:W-:-:S03]  /*3d80*/  IDP.4A.S8.S8 R23, R32, R23, R22 ;  /* 0x0000001720177226 */ /* 0x000fc60000000616 */
[----:B------:R-:W-:Y:S01]  /*3d90*/  LOP3.LUT R38, R38, R41, RZ, 0xfc, !PT ;  /* 0x0000002926267212 */ /* 0x000fe200078efcff */
[----:B-1----:R-:W-:-:S04]  /*3da0*/  IMAD R34, R23, R34, RZ ;  /* 0x0000002217227224 */ /* 0x002fc800078e02ff */
[----:B------:R-:W-:-:S04]  /*3db0*/  IDP.4A.S8.S8 R24, R38, R25, R24 ;  /* 0x0000001926187226 */ /* 0x000fc80000000618 */
[----:B---3--:R-:W-:Y:S02]  /*3dc0*/  IMAD R24, R24, R35, R34 ;  /* 0x0000002318187224 */ /* 0x008fe400078e0222 */
[----:B----4-:R-:W-:-:S03]  /*3dd0*/  FMUL.FTZ R30, R31, R30 ;  /* 0x0000001e1f1e7220 */ /* 0x010fc60000410000 */
[----:B------:R-:W-:-:S05]  /*3de0*/  I2FP.F32.S32 R24, R24 ;  /* 0x0000001800187245 */ /* 0x000fca0000201400 */
[----:B------:R-:W-:Y:S01]  /*3df0*/  FFMA.FTZ R27, R30, R24, R27 ;  /* 0x000000181e1b7223 */ /* 0x000fe2000001001b */
[----:B------:R-:W-:Y:S06]  /*3e00*/  BRA.U !UP0, `(.L_x_583) ;  /* 0xfffffff5087c7547 */ /* 0x000fec000b83ffff */
[----:B------:R-:W-:Y:S06]  /*3e10*/  BAR.SYNC.DEFER_BLOCKING 0x0 ;  /* 0x0000000000007b1d */ /* 0x000fec0000010000 */
.L_x_579:
[----:B------:R-:W-:-:S04]  /*3e20*/  UIADD3 UR4, UPT, UPT, UR4, 0x2, URZ ;  /* 0x0000000204047890 */ /* 0x000fc8000fffe0ff */
[----:B------:R-:W-:-:S09]  /*3e30*/  UISETP.GE.AND UP0, UPT, UR4, UR7, UPT ;  /* 0x000000070400728c */ /* 0x000fd2000bf06270 */
[----:B------:R-:W-:Y:S05]  /*3e40*/  BRA.U !UP0, `(.L_x_584) ;  /* 0xffffffc9080c7547 */ /* 0x000fea000b83ffff */
.L_x_578:
[----:B------:R-:W2:Y:S01]  /*3e50*/  S2R R3, SR_TID.Y ;  /* 0x0000000000037919 */ /* 0x000ea20000002200 */
[----:B------:R-:W0:Y:S01]  /*3e60*/  LDCU UR4, c[0x0][0x3a0] ;  /* 0x00007400ff0477ac */ /* 0x000e220008000800 */
[----:B--2---:R-:W-:-:S05]  /*3e70*/  IMAD R5, R0, 0x4, R3 ;  /* 0x0000000400057824 */ /* 0x004fca00078e0203 */
[----:B0-----:R-:W-:-:S13]  /*3e80*/  ISETP.GE.U32.AND P0, PT, R5, UR4, PT ;  /* 0x0000000405007c0c */ /* 0x001fda000bf06070 */
[----:B------:R-:W-:Y:S05]  /*3e90*/  @P0 EXIT ;  /* 0x000000000000094d */ /* 0x000fea0003800000 */
[----:B------:R-:W0:Y:S01]  /*3ea0*/  S2R R0, SR_TID.X ;  /* 0x0000000000007919 */ /* 0x000e220000002100 */
[----:B------:R-:W2:Y:S01]  /*3eb0*/  LDCU UR4, c[0x0][0x3a8] ;  /* 0x00007500ff0477ac */ /* 0x000ea20008000800 */
[----:B0-----:R-:W-:-:S05]  /*3ec0*/  VIADD R0, R0, UR6 ;  /* 0x0000000600007c36 */ /* 0x001fca0008000000 */
[----:B--2---:R-:W-:-:S13]  /*3ed0*/  ISETP.GE.U32.AND P0, PT, R0, UR4, PT ;  /* 0x0000000400007c0c */ /* 0x004fda000bf06070 */
[----:B------:R-:W-:Y:S05]  /*3ee0*/  @P0 EXIT ;  /* 0x000000000000094d */ /* 0x000fea0003800000 */
[----:B------:R-:W0:Y:S01]  /*3ef0*/  LDC.64 R2, c[0x0][0x390] ;  /* 0x0000e400ff027b82 */ /* 0x000e220000000a00 */
[----:B------:R-:W-:Y:S01]  /*3f00*/  IMAD R5, R5, UR4, R0 ;  /* 0x0000000405057c24 */ /* 0x000fe2000f8e0200 */
[----:B------:R-:W-:-:S03]  /*3f10*/  F2FP.BF16.F32.PACK_AB R27, RZ, R27 ;  /* 0x0000001bff1b723e */ /* 0x000fc600000010ff */
[----:B0-----:R-:W-:-:S05]  /*3f20*/  IMAD.WIDE.U32 R2, R5, 0x2, R2 ;  /* 0x0000000205027825 */ /* 0x001fca00078e0002 */
[----:B------:R-:W-:Y:S01]  /*3f30*/  STG.E.U16 desc[UR14][R2.64], R27 ;  /* 0x0000001b02007986 */ /* 0x000fe2000c10150e */
[----:B------:R-:W-:Y:S05]  /*3f40*/  EXIT ;  /* 0x000000000000794d */ /* 0x000fea0003800000 */
.L_x_585:
        /* <DEDUP_REMOVED lines=11> */
.L_x_1260:


//--------------------- .text._Z12mul_mat_q2_KIN3c108BFloat16ELb1EEvPKvS3_PT_iiiii --------------------------
	.section	.text._Z12mul_mat_q2_KIN3c108BFloat16ELb1EEvPKvS3_PT_iiiii,"ax",@progbits
	.align	128
.text._Z12mul_mat_q2_KIN3c108BFloat16ELb1EEvPKvS3_PT_iiiii:
        .type           _Z12mul_mat_q2_KIN3c108BFloat16ELb1EEvPKvS3_PT_iiiii,@function
        .size           _Z12mul_mat_q2_KIN3c108BFloat16ELb1EEvPKvS3_PT_iiiii,(.L_x_1261 - _Z12mul_mat_q2_KIN3c108BFloat16ELb1EEvPKvS3_PT_iiiii)
        .other          _Z12mul_mat_q2_KIN3c108BFloat16ELb1EEvPKvS3_PT_iiiii,@"STO_CUDA_ENTRY STV_DEFAULT"
_Z12mul_mat_q2_KIN3c108BFloat16ELb1EEvPKvS3_PT_iiiii:
        /* <DEDUP_REMOVED lines=13> */
[----:B------:R-:W-:Y:S01]  /*00d0*/  LOP3.LUT R4, RZ, UR8, RZ, 0x33, !PT ;  /* 0x00000008ff047c12 */ /* 0x000fe2000f8e33ff */
[----:B------:R-:W3:Y:S01]  /*00e0*/  S2UR UR12, SR_CgaCtaId ;  /* 0x00000000000c79c3 */ /* 0x000ee20000008800 */
[----:B------:R-:W2:Y:S01]  /*00f0*/  S2R R3, SR_TID.Y ;  /* 0x0000000000037919 */ /* 0x000ea20000002200 */
[----:B------:R-:W4:Y:S01]  /*0100*/  LDCU UR10, c[0x0][0x39c] ;  /* 0x00007380ff0a77ac */ /* 0x000f220008000800 */
[----:B------:R-:W-:Y:S01]  /*0110*/  IMAD.MOV.U32 R69, RZ, RZ, RZ ;  /* 0x000000ffff457224 */ /* 0x000fe200078e00ff */
[----:B------:R-:W5:Y:S01]  /*0120*/  LDCU.64 UR18, c[0x0][0x388] ;  /* 0x00007100ff1277ac */ /* 0x000f620008000a00 */
[----:B------:R-:W0:Y:S01]  /*0130*/  LDCU.64 UR16, c[0x0][0x380] ;  /* 0x00007000ff1077ac */ /* 0x000e220008000a00 */
[----:B-1----:R-:W-:Y:S02]  /*0140*/  UIADD3 UR9, UPT, UPT, UR6, -0x1, URZ ;  /* 0xffffffff06097890 */ /* 0x002fe4000fffe0ff */
[----:B------:R-:W-:Y:S01]  /*0150*/  USHF.R.S32.HI UR5, URZ, 0x1f, UR7 ;  /* 0x0000001fff057899 */ /* 0x000fe20008011407 */
[----:B----4-:R-:W-:-:S03]  /*0160*/  IADD3 R10, PT, PT, R4, UR10, RZ ;  /* 0x0000000a040a7c10 */ /* 0x010fc6000fffe0ff */
[----:B------:R-:W-:Y:S02]  /*0170*/  ULEA.HI UR6, UR5, UR7, URZ, 0x5 ;  /* 0x0000000705067291 */ /* 0x000fe4000f8f28ff */
[----:B------:R-:W-:Y:S02]  /*0180*/  USHF.R.S32.HI UR5, URZ, 0x8, UR4 ;  /* 0x00000008ff057899 */ /* 0x000fe40008011404 */
[----:B------:R-:W-:Y:S01]  /*0190*/  USHF.R.S32.HI UR6, URZ, 0x5, UR6 ;  /* 0x00000005ff067899 */ /* 0x000fe20008011406 */
[----:B------:R-:W-:Y:S01]  /*01a0*/  UMOV UR4, 0x400 ;  /* 0x0000040000047882 */ /* 0x000fe20000000000 */
[--C-:B0-----:R-:W-:Y:S01]  /*01b0*/  SHF.R.U32.HI R11, RZ, 0x2, R2.reuse ;  /* 0x00000002ff0b7819 */ /* 0x101fe20000011602 */
[----:B------:R-:W-:Y:S01]  /*01c0*/  IMAD.SHL.U32 R56, R2, 0x4, RZ ;  /* 0x0000000402387824 */ /* 0x000fe200078e00ff */
[--C-:B------:R-:W-:Y:S01]  /*01d0*/  SHF.R.U32.HI R58, RZ, 0x3, R2.reuse ;  /* 0x00000003ff3a7819 */ /* 0x100fe20000011602 */
[----:B------:R-:W-:Y:S01]  /*01e0*/  UIADD3 UR7, UPT, UPT, UR4, 0x1080, URZ ;  /* 0x0000108004077890 */ /* 0x000fe2000fffe0ff */
[----:B------:R-:W-:Y:S01]  /*01f0*/  LOP3.LUT R5, R11, 0x3, RZ, 0xc0, !PT ;  /* 0x000000030b057812 */ /* 0x000fe200078ec0ff */
[----:B--2---:R-:W-:Y:S01]  /*0200*/  IMAD R9, R0, 0x4, R3 ;  /* 0x0000000400097824 */ /* 0x004fe200078e0203 */
[----:B------:R-:W-:Y:S01]  /*0210*/  SHF.R.U32.HI R12, RZ, 0x1, R2 ;  /* 0x00000001ff0c7819 */ /* 0x000fe20000011602 */
[----:B------:R-:W-:Y:S01]  /*0220*/  UIADD3 UR10, UPT, UPT, UR4, 0x15a8, URZ ;  /* 0x000015a8040a7890 */ /* 0x000fe2000fffe0ff */
[----:B------:R-:W-:Y:S01]  /*0230*/  LOP3.LUT R6, R2, 0x3, RZ, 0xc0, !PT ;  /* 0x0000000302067812 */ /* 0x000fe200078ec0ff */
[----:B------:R-:W-:Y:S01]  /*0240*/  IMAD R5, R0, 0x4, R5 ;  /* 0x0000000400057824 */ /* 0x000fe200078e0205 */
[----:B------:R-:W-:Y:S01]  /*0250*/  VIMNMX.U32 R54, PT, PT, R9, UR9, PT ;  /* 0x0000000909367c48 */ /* 0x000fe2000bfe0000 */
[C---:B------:R-:W-:Y:S01]  /*0260*/  IMAD R12, R3.reuse, 0x10, R12 ;  /* 0x00000010030c7824 */ /* 0x040fe200078e020c */
[----:B------:R-:W-:Y:S01]  /*0270*/  VIADDMNMX R27, R3, 0x1c, R10, PT ;  /* 0x0000001c031b7846 */ /* 0x000fe2000380010a */
[----:B------:R-:W-:Y:S01]  /*0280*/  UIADD3 UR11, UPT, UPT, UR4, 0x17a8, URZ ;  /* 0x000017a8040b7890 */ /* 0x000fe2000fffe0ff */
[----:B------:R-:W-:Y:S01]  /*0290*/  VIMNMX R7, PT, PT, R5, UR9, PT ;  /* 0x0000000905077c48 */ /* 0x000fe2000bfe0100 */
[----:B------:R-:W-:Y:S01]  /*02a0*/  IMAD R5, R3, 0x4, R58 ;  /* 0x0000000403057824 */ /* 0x000fe200078e023a */
[----:B------:R-:W-:Y:S01]  /*02b0*/  LOP3.LUT R9, R12, 0x1f, RZ, 0xc0, !PT ;  /* 0x0000001f0c097812 */ /* 0x000fe200078ec0ff */
[----:B------:R-:W-:Y:S01]  /*02c0*/  IMAD R44, R27, UR5, RZ ;  /* 0x000000051b2c7c24 */ /* 0x000fe2000f8e02ff */
[C---:B------:R-:W-:Y:S01]  /*02d0*/  VIMNMX R13, PT, PT, R10.reuse, R3, PT ;  /* 0x000000030a0d7248 */ /* 0x040fe20003fe0100 */
[----:B------:R-:W-:Y:S01]  /*02e0*/  IMAD R4, R7, UR6, R6 ;  /* 0x0000000607047c24 */ /* 0x000fe2000f8e0206 */
[C---:B------:R-:W-:Y:S01]  /*02f0*/  VIMNMX R33, PT, PT, R10.reuse, R5, PT ;  /* 0x000000050a217248 */ /* 0x040fe20003fe0100 */
[----:B------:R-:W-:Y:S01]  /*0300*/  IMAD R18, R27, 0x21, R2 ;  /* 0x000000211b127824 */ /* 0x000fe200078e0202 */
[--C-:B------:R-:W-:Y:S01]  /*0310*/  VIADDMNMX R37, R5, 0x10, R10.reuse, PT ;  /* 0x0000001005257846 */ /* 0x100fe2000380010a */
[----:B------:R-:W-:Y:S01]  /*0320*/  IMAD R26, R13, UR5, RZ ;  /* 0x000000050d1a7c24 */ /* 0x000fe2000f8e02ff */
[----:B------:R-:W-:Y:S01]  /*0330*/  SHF.R.S32.HI R6, RZ, 0x1f, R33 ;  /* 0x0000001fff067819 */ /* 0x000fe20000011421 */
[----:B---3--:R-:W-:Y:S01]  /*0340*/  ULEA UR13, UR12, UR4, 0x18 ;  /* 0x000000040c0d7291 */ /* 0x008fe2000f8ec0ff */
[----:B------:R-:W-:Y:S01]  /*0350*/  SHF.R.S32.HI R8, RZ, 0x1f, R37 ;  /* 0x0000001fff087819 */ /* 0x000fe20000011425 */
[----:B------:R-:W-:Y:S01]  /*0360*/  UIADD3 UR4, UPT, UPT, UR4, 0x1188, URZ ;  /* 0x0000118804047890 */ /* 0x000fe2000fffe0ff */
[----:B------:R-:W-:Y:S01]  /*0370*/  VIMNMX R30, PT, PT, R10, R9, PT ;  /* 0x000000090a1e7248 */ /* 0x000fe20003fe0100 */
[C---:B------:R-:W-:Y:S01]  /*0380*/  IMAD R9, R2.reuse, 0x8, R11 ;  /* 0x0000000802097824 */ /* 0x040fe200078e020b */
[----:B------:R-:W-:Y:S01]  /*0390*/  LOP3.LUT R5, R2, 0x7, RZ, 0xc0, !PT ;  /* 0x0000000702057812 */ /* 0x000fe200078ec0ff */
[----:B------:R-:W-:Y:S01]  /*03a0*/  ULEA UR7, UR12, UR7, 0x18 ;  /* 0x000000070c077291 */ /* 0x000fe2000f8ec0ff */
[----:B------:R-:W-:Y:S01]  /*03b0*/  LEA.HI R6, R6, R33, RZ, 0x2 ;  /* 0x0000002106067211 */ /* 0x000fe200078f10ff */
[----:B------:R-:W-:Y:S01]  /*03c0*/  IMAD R41, R30, UR5, RZ ;  /* 0x000000051e297c24 */ /* 0x000fe2000f8e02ff */
[C-C-:B------:R-:W-:Y:S01]  /*03d0*/  VIADDMNMX R15, R3.reuse, 0x4, R10.reuse, PT ;  /* 0x00000004030f7846 */ /* 0x140fe2000380010a */
[----:B------:R-:W-:Y:S01]  /*03e0*/  ULEA UR10, UR12, UR10, 0x18 ;  /* 0x0000000a0c0a7291 */ /* 0x000fe2000f8ec0ff */
[--C-:B------:R-:W-:Y:S01]  /*03f0*/  VIADDMNMX R19, R3, 0xc, R10.reuse, PT ;  /* 0x0000000c03137846 */ /* 0x100fe2000380010a */
[----:B------:R-:W-:Y:S01]  /*0400*/  ULEA UR4, UR12, UR4, 0x18 ;  /* 0x000000040c047291 */ /* 0x000fe2000f8ec0ff */
[----:B------:R-:W-:Y:S01]  /*0410*/  LEA.HI R8, R8, R37, RZ, 0x2 ;  /* 0x0000002508087211 */ /* 0x000fe200078f10ff */
[----:B------:R-:W-:Y:S01]  /*0420*/  IMAD R28, R15, UR5, RZ ;  /* 0x000000050f1c7c24 */ /* 0x000fe2000f8e02ff */
[----:B------:R-:W-:Y:S01]  /*0430*/  VIADDMNMX R21, R3, 0x10, R10, PT ;  /* 0x0000001003157846 */ /* 0x000fe2000380010a */
[C---:B------:R-:W-:Y:S01]  /*0440*/  IMAD R34, R19.reuse, UR5, RZ ;  /* 0x0000000513227c24 */ /* 0x040fe2000f8e02ff */
[----:B------:R-:W-:Y:S01]  /*0450*/  SHF.R.S32.HI R27, RZ, 0x1f, R30 ;  /* 0x0000001fff1b7819 */ /* 0x000fe2000001141e */
[----:B------:R-:W-:Y:S01]  /*0460*/  IMAD R14, R19, 0x21, R2 ;  /* 0x00000021130e7824 */ /* 0x000fe200078e0202 */
[----:B------:R-:W-:Y:S01]  /*0470*/  VIADDMNMX R17, R3, 0x8, R10, PT ;  /* 0x0000000803117846 */ /* 0x000fe2000380010a */
[----:B------:R-:W-:Y:S01]  /*0480*/  IMAD R38, R21, UR5, RZ ;  /* 0x0000000515267c24 */ /* 0x000fe2000f8e02ff */
[----:B------:R-:W-:Y:S01]  /*0490*/  LOP3.LUT R70, R56, 0x1c, RZ, 0xc0, !PT ;  /* 0x0000001c38467812 */ /* 0x000fe200078ec0ff */
[--C-:B------:R-:W-:Y:S01]  /*04a0*/  IMAD R12, R15, 0x21, R2.reuse ;  /* 0x000000210f0c7824 */ /* 0x100fe200078e0202 */
[-C--:B------:R-:W-:Y:S01]  /*04b0*/  LEA.HI R46, R6, R5.reuse, RZ, 0x1e ;  /* 0x00000005062e7211 */ /* 0x080fe200078ff0ff */
[----:B------:R-:W-:Y:S01]  /*04c0*/  IMAD R32, R17, UR5, RZ ;  /* 0x0000000511207c24 */ /* 0x000fe2000f8e02ff */
[----:B------:R-:W-:Y:S01]  /*04d0*/  LEA.HI R48, R8, R5, RZ, 0x1e ;  /* 0x0000000508307211 */ /* 0x000fe200078ff0ff */
[----:B------:R-:W-:Y:S01]  /*04e0*/  IMAD R15, R21, 0x21, R2 ;  /* 0x00000021150f7824 */ /* 0x000fe200078e0202 */
[----:B------:R-:W-:Y:S01]  /*04f0*/  LOP3.LUT R36, R2, 0x1, RZ, 0xc0, !PT ;  /* 0x0000000102247812 */ /* 0x000fe200078ec0ff */
[----:B------:R-:W-:Y:S01]  /*0500*/  IMAD R43, R33, 0x8, R46 ;  /* 0x00000008212b7824 */ /* 0x000fe200078e022e */
[--C-:B------:R-:W-:Y:S01]  /*0510*/  VIADDMNMX R23, R3, 0x14, R10.reuse, PT ;  /* 0x0000001403177846 */ /* 0x100fe2000380010a */
[----:B------:R-:W-:Y:S01]  /*0520*/  IMAD R46, R33, UR5, RZ ;  /* 0x00000005212e7c24 */ /* 0x000fe2000f8e02ff */
[----:B------:R-:W-:Y:S01]  /*0530*/  VIADDMNMX R25, R3, 0x18, R10, PT ;  /* 0x0000001803197846 */ /* 0x000fe2000380010a */
[----:B------:R-:W-:Y:S01]  /*0540*/  IMAD R52, R37, 0x8, R48 ;  /* 0x0000000825347824 */ /* 0x000fe200078e0230 */
[----:B------:R-:W-:Y:S01]  /*0550*/  LEA.HI R31, R27, R30, RZ, 0x4 ;  /* 0x0000001e1b1f7211 */ /* 0x000fe200078f20ff */
[C---:B------:R-:W-:Y:S01]  /*0560*/  IMAD R40, R23.reuse, UR5, RZ ;  /* 0x0000000517287c24 */ /* 0x040fe2000f8e02ff */
[--C-:B------:R-:W-:Y:S01]  /*0570*/  SHF.R.U32.HI R29, RZ, 0x4, R2.reuse ;  /* 0x00000004ff1d7819 */ /* 0x100fe20000011602 */
[--C-:B------:R-:W-:Y:S01]  /*0580*/  IMAD R16, R23, 0x21, R2.reuse ;  /* 0x0000002117107824 */ /* 0x100fe200078e0202 */
[----:B-----5:R-:W-:Y:S01]  /*0590*/  IADD3 R70, P0, PT, R70, UR18, RZ ;  /* 0x0000001246467c10 */ /* 0x020fe2000ff1e0ff */
[----:B------:R-:W-:Y:S01]  /*05a0*/  IMAD R42, R25, UR5, RZ ;  /* 0x00000005192a7c24 */ /* 0x000fe2000f8e02ff */
[----:B------:R-:W-:Y:S01]  /*05b0*/  LEA.HI.SX32 R31, R31, R36, 0x1c ;  /* 0x000000241f1f7211 */ /* 0x000fe200078fe2ff */
[----:B------:R-:W-:Y:S01]  /*05c0*/  IMAD R48, R37, UR5, RZ ;  /* 0x0000000525307c24 */ /* 0x000fe2000f8e02ff */
[----:B------:R-:W-:Y:S01]  /*05d0*/  LOP3.LUT R35, R11, 0x1, RZ, 0xc0, !PT ;  /* 0x000000010b237812 */ /* 0x000fe200078ec0ff */
[--C-:B------:R-:W-:Y:S01]  /*05e0*/  IMAD R11, R13, 0x21, R2.reuse ;  /* 0x000000210d0b7824 */ /* 0x100fe200078e0202 */
[----:B------:R-:W-:Y:S01]  /*05f0*/  IADD3 R19, P4, PT, R29, R26, RZ ;  /* 0x0000001a1d137210 */ /* 0x000fe20007f9e0ff */
[--C-:B------:R-:W-:Y:S01]  /*0600*/  IMAD R13, R17, 0x21, R2.reuse ;  /* 0x00000021110d7824 */ /* 0x100fe200078e0202 */
[----:B------:R-:W-:Y:S01]  /*0610*/  IADD3 R20, P5, PT, R29, R28, RZ ;  /* 0x0000001c1d147210 */ /* 0x000fe20007fbe0ff */
[----:B------:R-:W-:Y:S01]  /*0620*/  IMAD R17, R25, 0x21, R2 ;  /* 0x0000002119117824 */ /* 0x000fe200078e0202 */
[C---:B------:R-:W-:Y:S01]  /*0630*/  IADD3 R22, P1, PT, R29.reuse, R34, RZ ;  /* 0x000000221d167210 */ /* 0x040fe20007f3e0ff */
[C---:B------:R-:W-:Y:S01]  /*0640*/  IMAD R5, R2.reuse, 0x21, RZ ;  /* 0x0000002102057824 */ /* 0x040fe200078e02ff */
[----:B------:R-:W-:Y:S01]  /*0650*/  IADD3.X R71, PT, PT, RZ, UR19, RZ, P0, !PT ;  /* 0x00000013ff477c10 */ /* 0x000fe200087fe4ff */
[C---:B------:R-:W-:Y:S01]  /*0660*/  VIADD R6, R2.reuse, 0x20 ;  /* 0x0000002002067836 */ /* 0x040fe20000000000 */
[----:B------:R-:W-:Y:S01]  /*0670*/  IADD3 R23, P2, PT, R29, R38, RZ ;  /* 0x000000261d177210 */ /* 0x000fe20007f5e0ff */
[----:B------:R-:W-:Y:S01]  /*0680*/  VIADD R7, R2, 0x40 ;  /* 0x0000004002077836 */ /* 0x000fe20000000000 */
[----:B------:R-:W-:Y:S01]  /*0690*/  SHF.L.U32 R55, R3, 0x5, RZ ;  /* 0x0000000503377819 */ /* 0x000fe200000006ff */
[----:B------:R-:W-:Y:S01]  /*06a0*/  IMAD R54, R54, UR6, RZ ;  /* 0x0000000636367c24 */ /* 0x000fe2000f8e02ff */
[----:B------:R-:W-:Y:S01]  /*06b0*/  IADD3 R21, P0, PT, R29, R32, RZ ;  /* 0x000000201d157210 */ /* 0x000fe20007f1e0ff */
[----:B------:R-:W-:Y:S01]  /*06c0*/  UIMAD UR18, UR5, UR8, URZ ;  /* 0x00000008051272a4 */ /* 0x000fe2000f8e02ff */
[----:B------:R-:W-:Y:S01]  /*06d0*/  LEA R57, R30, R31, 0x1 ;  /* 0x0000001f1e397211 */ /* 0x000fe200078e08ff */
[----:B------:R-:W-:Y:S01]  /*06e0*/  ULEA UR11, UR12, UR11, 0x18 ;  /* 0x0000000b0c0b7291 */ /* 0x000fe2000f8ec0ff */
[----:B------:R-:W-:-:S02]  /*06f0*/  LEA.HI.X.SX32 R25, R26, RZ, 0x1, P4 ;  /* 0x000000ff1a197211 */ /* 0x000fc400020f0eff */
[----:B------:R-:W-:Y:S02]  /*0700*/  LEA.HI.X.SX32 R27, R28, RZ, 0x1, P5 ;  /* 0x000000ff1c1b7211 */ /* 0x000fe400028f0eff */
[----:B------:R-:W-:Y:S02]  /*0710*/  LEA.HI.X.SX32 R30, R34, RZ, 0x1, P1 ;  /* 0x000000ff221e7211 */ /* 0x000fe400008f0eff */
[----:B------:R-:W-:Y:S02]  /*0720*/  LEA R10, R2, R29, 0x1 ;  /* 0x0000001d020a7211 */ /* 0x000fe400078e08ff */
[C---:B------:R-:W-:Y:S02]  /*0730*/  IADD3 R24, P3, PT, R29.reuse, R40, RZ ;  /* 0x000000281d187210 */ /* 0x040fe40007f7e0ff */
[C---:B------:R-:W-:Y:S02]  /*0740*/  IADD3 R26, P4, PT, R29.reuse, R42, RZ ;  /* 0x0000002a1d1a7210 */ /* 0x040fe40007f9e0ff */
[----:B------:R-:W-:-:S02]  /*0750*/  IADD3 R28, P5, PT, R29, R44, RZ ;  /* 0x0000002c1d1c7210 */ /* 0x000fc40007fbe0ff */
[----:B------:R-:W-:Y:S02]  /*0760*/  LEA.HI.X.SX32 R31, R38, RZ, 0x1, P2 ;  /* 0x000000ff261f7211 */ /* 0x000fe400010f0eff */
[----:B------:R-:W-:Y:S02]  /*0770*/  IADD3 R34, P1, PT, R35, R46, RZ ;  /* 0x0000002e23227210 */ /* 0x000fe40007f3e0ff */
[----:B------:R-:W-:Y:S02]  /*0780*/  LOP3.LUT R53, R55, 0x1f, R2, 0xf8, !PT ;  /* 0x0000001f37357812 */ /* 0x000fe400078ef802 */
[----:B------:R-:W-:Y:S02]  /*0790*/  LEA.HI.X.SX32 R29, R32, RZ, 0x1, P0 ;  /* 0x000000ff201d7211 */ /* 0x000fe400000f0eff */
[----:B------:R-:W-:Y:S02]  /*07a0*/  IADD3 R35, P2, PT, R35, R48, RZ ;  /* 0x0000003023237210 */ /* 0x000fe40007f5e0ff */
[----:B------:R-:W-:-:S02]  /*07b0*/  IADD3 R36, P0, PT, R36, R41, RZ ;  /* 0x0000002924247210 */ /* 0x000fc40007f1e0ff */
[----:B------:R-:W-:Y:S02]  /*07c0*/  LOP3.LUT R59, R56, 0x3c, RZ, 0xc0, !PT ;  /* 0x0000003c383b7812 */ /* 0x000fe400078ec0ff */
[----:B------:R-:W-:Y:S02]  /*07d0*/  IADD3 R8, PT, PT, R2, 0x60, RZ ;  /* 0x0000006002087810 */ /* 0x000fe40007ffe0ff */
[----:B------:R-:W-:Y:S02]  /*07e0*/  LOP3.LUT R56, R56, 0xc, RZ, 0xc0, !PT ;  /* 0x0000000c38387812 */ /* 0x000fe400078ec0ff */
        /* <DEDUP_REMOVED lines=9> */
[----:B------:R-:W-:Y:S02]  /*0880*/  LEA.HI.X.SX32 R32, R40, RZ, 0x1, P3 ;  /* 0x000000ff28207211 */ /* 0x000fe400018f0eff */
[----:B------:R-:W-:Y:S02]  /*0890*/  LEA.HI.X.SX32 R33, R42, RZ, 0x1, P4 ;  /* 0x000000ff2a217211 */ /* 0x000fe400020f0eff */
[----:B------:R-:W-:Y:S02]  /*08a0*/  LEA.HI.X.SX32 R37, R44, RZ, 0x1, P5 ;  /* 0x000000ff2c257211 */ /* 0x000fe400028f0eff */
[----:B------:R-:W-:Y:S02]  /*08b0*/  LEA.HI.X.SX32 R38, R46, RZ, 0x1, P1 ;  /* 0x000000ff2e267211 */ /* 0x000fe400008f0eff */
[----:B------:R-:W-:Y:S02]  /*08c0*/  LEA.HI.X.SX32 R39, R48, RZ, 0x1, P2 ;  /* 0x000000ff30277211 */ /* 0x000fe400010f0eff */
[----:B------:R-:W-:-:S02]  /*08d0*/  LEA R57, R57, UR7, 0x2 ;  /* 0x0000000739397c11 */ /* 0x000fc4000f8e10ff */
[----:B------:R-:W-:Y:S02]  /*08e0*/  LEA.HI.X.SX32 R40, R41, RZ, 0x1, P0 ;  /* 0x000000ff29287211 */ /* 0x000fe400000f0eff */
[----:B------:R-:W-:Y:S02]  /*08f0*/  LEA R41, R43, UR4, 0x2 ;  /* 0x000000042b297c11 */ /* 0x000fe4000f8e10ff */
[----:B------:R-:W-:Y:S01]  /*0900*/  LEA R52, R52, UR4, 0x2 ;  /* 0x0000000434347c11 */ /* 0x000fe2000f8e10ff */
[----:B------:R-:W-:-:S06]  /*0910*/  UMOV UR4, URZ ;  /* 0x000000ff00047c82 */ /* 0x000fcc0008000000 */
.L_x_588:
[----:B------:R-:W-:Y:S01]  /*0920*/  UIADD3 UR6, UP0, UPT, UR18, UR4, URZ ;  /* 0x0000000412067290 */ /* 0x000fe2000ff1e0ff */
[----:B0-----:R-:W-:Y:S02]  /*0930*/  IMAD R45, R27, 0x54, RZ ;  /* 0x000000541b2d7824 */ /* 0x001fe400078e02ff */
[----:B------:R-:W-:Y:S01]  /*0940*/  IMAD R77, R31, 0x54, RZ ;  /* 0x000000541f4d7824 */ /* 0x000fe200078e02ff */
        /* <DEDUP_REMOVED lines=9> */
[----:B------:R-:W-:-:S02]  /*09e0*/  IMAD.U32 R47, RZ, RZ, UR7 ;  /* 0x00000007ff2f7e24 */ /* 0x000fc4000f8e00ff */
[----:B------:R-:W-:Y:S02]  /*09f0*/  IMAD.U32 R46, RZ, RZ, UR6 ;  /* 0x00000006ff2e7e24 */ /* 0x000fe4000f8e00ff */
[----:B------:R-:W-:Y:S01]  /*0a00*/  IMAD.X R49, RZ, RZ, UR9, P0 ;  /* 0x00000009ff317e24 */ /* 0x000fe200080e06ff */
[----:B------:R-:W-:Y:S01]  /*0a10*/  IADD3 R44, P0, PT, R56, UR6, RZ ;  /* 0x00000006382c7c10 */ /* 0x000fe2000ff1e0ff */
[----:B------:R-:W-:Y:S01]  /*0a20*/  IMAD R81, R37, 0x54, RZ ;  /* 0x0000005425517824 */ /* 0x000fe200078e02ff */
[----:B------:R-:W-:Y:S01]  /*0a30*/  MOV R47, UR9 ;  /* 0x00000009002f7c02 */ /* 0x000fe20008000f00 */
[----:B------:R-:W-:-:S04]  /*0a40*/  IMAD.WIDE.U32 R72, R20, 0x54, R48 ;  /* 0x0000005414487825 */ /* 0x000fc800078e0030 */
[----:B------:R-:W-:Y:S01]  /*0a50*/  IMAD.WIDE.U32 R62, R23, 0x54, R48 ;  /* 0x00000054173e7825 */ /* 0x000fe200078e0030 */
[----:B------:R-:W-:-:S03]  /*0a60*/  IADD3 R73, PT, PT, R73, R45, RZ ;  /* 0x0000002d49497210 */ /* 0x000fc60007ffe0ff */
[--C-:B------:R-:W-:Y:S01]  /*0a70*/  IMAD.WIDE.U32 R66, R21, 0x54, R48.reuse ;  /* 0x0000005415427825 */ /* 0x100fe200078e0030 */
[----:B------:R-:W-:Y:S02]  /*0a80*/  IADD3 R63, PT, PT, R63, R77, RZ ;  /* 0x0000004d3f3f7210 */ /* 0x000fe40007ffe0ff */
[----:B------:R-:W2:Y:S01]  /*0a90*/  LDG.E.CONSTANT R73, desc[UR14][R72.64+0x10] ;  /* 0x0000100e48497981 */ /* 0x000ea2000c1e9900 */
[----:B------:R-:W-:-:S03]  /*0aa0*/  IMAD.WIDE.U32 R64, R22, 0x54, R48 ;  /* 0x0000005416407825 */ /* 0x000fc600078e0030 */
[----:B------:R-:W3:Y:S01]  /*0ab0*/  LDG.E.CONSTANT R62, desc[UR14][R62.64+0x10] ;  /* 0x0000100e3e3e7981 */ /* 0x000ee2000c1e9900 */
[----:B------:R-:W-:-:S04]  /*0ac0*/  IMAD.WIDE.U32 R74, R19, 0x54, R48 ;  /* 0x00000054134a7825 */ /* 0x000fc800078e0030 */
[----:B------:R-:W-:Y:S02]  /*0ad0*/  IMAD.IADD R67, R67, 0x1, R51 ;  /* 0x0000000143437824 */ /* 0x000fe400078e0233 */
[----:B------:R-:W-:Y:S02]  /*0ae0*/  IMAD.IADD R65, R65, 0x1, R61 ;  /* 0x0000000141417824 */ /* 0x000fe400078e023d */
[----:B------:R-:W-:Y:S01]  /*0af0*/  IMAD.IADD R75, R75, 0x1, R43 ;  /* 0x000000014b4b7824 */ /* 0x000fe200078e022b */
[----:B------:R-:W4:Y:S01]  /*0b00*/  LDG.E.CONSTANT R66, desc[UR14][R66.64+0x10] ;  /* 0x0000100e42427981 */ /* 0x000f22000c1e9900 */
[----:B------:R-:W-:Y:S02]  /*0b10*/  IMAD R77, R32, 0x54, RZ ;  /* 0x00000054204d7824 */ /* 0x000fe400078e02ff */
[----:B------:R-:W-:Y:S01]  /*0b20*/  IMAD.X R45, RZ, RZ, UR9, P0 ;  /* 0x00000009ff2d7e24 */ /* 0x000fe200080e06ff */
[----:B------:R-:W5:Y:S01]  /*0b30*/  LDG.E.CONSTANT R74, desc[UR14][R74.64+0x10] ;  /* 0x0000100e4a4a7981 */ /* 0x000f62000c1e9900 */
[----:B------:R-:W-:-:S03]  /*0b40*/  IMAD.WIDE.U32 R60, R24, 0x54, R48 ;  /* 0x00000054183c7825 */ /* 0x000fc600078e0030 */
[----:B------:R-:W3:Y:S01]  /*0b50*/  LDG.E.CONSTANT R65, desc[UR14][R64.64+0x10] ;  /* 0x0000100e40417981 */ /* 0x000ee2000c1e9900 */
[----:B------:R-:W-:-:S04]  /*0b60*/  IMAD.WIDE.U32 R50, R26, 0x54, R48 ;  /* 0x000000541a327825 */ /* 0x000fc800078e0030 */
[----:B------:R-:W-:Y:S01]  /*0b70*/  IMAD.WIDE.U32 R48, R28, 0x54, R48 ;  /* 0x000000541c307825 */ /* 0x000fe200078e0030 */
[----:B------:R-:W-:-:S03]  /*0b80*/  IADD3 R51, PT, PT, R51, R79, RZ ;  /* 0x0000004f33337210 */ /* 0x000fc60007ffe0ff */
[----:B------:R-:W-:Y:S01]  /*0b90*/  IMAD R83, R40, 0x54, RZ ;  /* 0x0000005428537824 */ /* 0x000fe200078e02ff */
[----:B------:R-:W-:Y:S01]  /*0ba0*/  IADD3 R49, PT, PT, R49, R81, RZ ;  /* 0x0000005131317210 */ /* 0x000fe20007ffe0ff */
[----:B------:R-:W-:Y:S01]  /*0bb0*/  IMAD.WIDE.U32 R46, R36, 0x54, R46 ;  /* 0x00000054242e7825 */ /* 0x000fe200078e002e */
[----:B------:R-:W3:Y:S03]  /*0bc0*/  LDG.E.CONSTANT R50, desc[UR14][R50.64+0x10] ;  /* 0x0000100e32327981 */ /* 0x000ee6000c1e9900 */
[----:B------:R-:W-:Y:S01]  /*0bd0*/  IMAD.WIDE.U32 R42, R34, 0x54, R44 ;  /* 0x00000054222a7825 */ /* 0x000fe200078e002c */
[----:B------:R-:W3:Y:S03]  /*0be0*/  LDG.E.CONSTANT R49, desc[UR14][R48.64+0x10] ;  /* 0x0000100e30317981 */ /* 0x000ee6000c1e9900 */
[----:B------:R-:W-:-:S02]  /*0bf0*/  IMAD.IADD R61, R61, 0x1, R77 ;  /* 0x000000013d3d7824 */ /* 0x000fc400078e024d */
[----:B------:R-:W-:Y:S02]  /*0c00*/  IMAD R85, R38, 0x54, RZ ;  /* 0x0000005426557824 */ /* 0x000fe400078e02ff */
[----:B------:R-:W-:Y:S02]  /*0c10*/  IMAD R77, R39, 0x54, RZ ;  /* 0x00000054274d7824 */ /* 0x000fe400078e02ff */
[----:B------:R-:W-:Y:S01]  /*0c20*/  IMAD.WIDE.U32 R44, R35, 0x54, R44 ;  /* 0x00000054232c7825 */ /* 0x000fe200078e002c */
[----:B------:R-:W3:Y:S03]  /*0c30*/  LDG.E.CONSTANT R61, desc[UR14][R60.64+0x10] ;  /* 0x0000100e3c3d7981 */ /* 0x000ee6000c1e9900 */
[----:B------:R-:W-:Y:S02]  /*0c40*/  IMAD.IADD R47, R47, 0x1, R83 ;  /* 0x000000012f2f7824 */ /* 0x000fe400078e0253 */
[----:B------:R-:W-:-:S02]  /*0c50*/  IMAD.IADD R43, R43, 0x1, R85 ;  /* 0x000000012b2b7824 */ /* 0x000fc400078e0255 */
[----:B------:R-:W-:Y:S01]  /*0c60*/  IMAD.IADD R45, R45, 0x1, R77 ;  /* 0x000000012d2d7824 */ /* 0x000fe200078e024d */
[----:B------:R-:W3:Y:S04]  /*0c70*/  LDG.E.CONSTANT R46, desc[UR14][R46.64+0x50] ;  /* 0x0000500e2e2e7981 */ /* 0x000ee8000c1e9900 */
[----:B------:R-:W3:Y:S04]  /*0c80*/  LDG.E.CONSTANT R42, desc[UR14][R42.64] ;  /* 0x0000000e2a2a7981 */ /* 0x000ee8000c1e9900 */
[----:B------:R-:W3:Y:S01]  /*0c90*/  LDG.E.CONSTANT R45, desc[UR14][R44.64] ;  /* 0x0000000e2c2d7981 */ /* 0x000ee2000c1e9900 */
[----:B------:R-:W-:-:S03]  /*0ca0*/  UISETP.GE.AND UP0, UPT, UR4, UR5, UPT ;  /* 0x000000050400728c */ /* 0x000fc6000bf06270 */
[----:B-----5:R0:W-:Y:S04]  /*0cb0*/  STS [R11], R74 ;  /* 0x0000004a0b007388 */ /* 0x0201e80000000800 */
        /* <DEDUP_REMOVED lines=11> */
[----:B0-----:R-:W0:Y:S01]  /*0d70*/  LDC.64 R72, c[0x0][0x388] ;  /* 0x0000e200ff487b82 */ /* 0x001e220000000a00 */
[----:B------:R-:W-:Y:S01]  /*0d80*/  MOV R43, UR4 ;  /* 0x00000004002b7c02 */ /* 0x000fe20008000f00 */
[----:B------:R-:W-:-:S03]  /*0d90*/  IMAD.U32 R51, RZ, RZ, UR4 ;  /* 0x00000004ff337e24 */ /* 0x000fc6000f8e00ff */
[----:B------:R-:W-:Y:S01]  /*0da0*/  LEA R68, R43, R4, 0x3 ;  /* 0x000000042b447211 */ /* 0x000fe200078e18ff */
[----:B------:R-:W-:-:S04]  /*0db0*/  IMAD R51, R51, 0x8, R54 ;  /* 0x0000000833337824 */ /* 0x000fc800078e0236 */
        /* <DEDUP_REMOVED lines=15> */
[----:B------:R-:W-:Y:S01]  /*0eb0*/  LEA R50, R3, UR10, 0x7 ;  /* 0x0000000a03327c11 */ /* 0x000fe2000f8e38ff */
[----:B------:R-:W-:Y:S01]  /*0ec0*/  VIADD R81, R68, 0x4 ;  /* 0x0000000444517836 */ /* 0x000fe20000000000 */
[----:B------:R-:W-:-:S03]  /*0ed0*/  LEA.HI R75, R6, R51, RZ, 0x1d ;  /* 0x00000033064b7211 */ /* 0x000fc600078fe8ff */
[----:B------:R-:W-:-:S04]  /*0ee0*/  IMAD.WIDE.U32 R80, R81, 0x24, R72 ;  /* 0x0000002451507825 */ /* 0x000fc800078e0048 */
[----:B------:R-:W-:Y:S01]  /*0ef0*/  IMAD.WIDE R74, R75, 0x24, R70 ;  /* 0x000000244b4a7825 */ /* 0x000fe200078e0246 */
[----:B------:R0:W4:Y:S05]  /*0f00*/  LDG.E.U16.CONSTANT R67, desc[UR14][R80.64] ;  /* 0x0000000e50437981 */ /* 0x00012a000c1e9500 */
[----:B------:R1:W5:Y:S04]  /*0f10*/  LDG.E.CONSTANT R74, desc[UR14][R74.64+0x4] ;  /* 0x0000040e4a4a7981 */ /* 0x000368000c1e9900 */
[----:B--2---:R-:W-:Y:S01]  /*0f20*/  STS [R53], R44 ;  /* 0x0000002c35007388 */ /* 0x004fe20000000800 */
[----:B---3--:R-:W-:-:S05]  /*0f30*/  HADD2.F32 R46, -RZ, R42.H0_H0 ;  /* 0x2000002aff2e7230 */ /* 0x008fca0000004100 */
[----:B------:R-:W-:Y:S01]  /*0f40*/  STS [R59+UR11], R46 ;  /* 0x0000002e3b007988 */ /* 0x000fe2000800080b */
[----:B------:R-:W-:Y:S06]  /*0f50*/  BAR.SYNC.DEFER_BLOCKING 0x0 ;  /* 0x0000000000007b1d */ /* 0x000fec0000010000 */
[----:B------:R-:W2:Y:S04]  /*0f60*/  LDS.U8 R76, [R61] ;  /* 0x000000003d4c7984 */ /* 0x000ea80000000000 */
[----:B------:R-:W3:Y:S04]  /*0f70*/  LDS R79, [R83] ;  /* 0x00000000534f7984 */ /* 0x000ee80000000800 */
[----:B------:R-:W1:Y:S04]  /*0f80*/  LDS R78, [R83+0x4] ;  /* 0x00000400534e7984 */ /* 0x000e680000000800 */
[----:B------:R-:W4:Y:S04]  /*0f90*/  LDS.64 R44, [R50] ;  /* 0x00000000322c7984 */ /* 0x000f280000000a00 */
[----:B------:R-:W5:Y:S04]  /*0fa0*/  LDS R77, [R83+0x8] ;  /* 0x00000800534d7984 */ /* 0x000f680000000800 */
[----:B------:R-:W-:Y:S04]  /*0fb0*/  LDS R66, [R83+0xc] ;  /* 0x00000c0053427984 */ /* 0x000fe80000000800 */
[----:B------:R-:W5:Y:S04]  /*0fc0*/  LDS.64 R46, [R50+0x8] ;  /* 0x00000800322e7984 */ /* 0x000f680000000a00 */
[----:B------:R-:W5:Y:S04]  /*0fd0*/  LDS.U8 R82, [R61+0x1] ;  /* 0x000001003d527984 */ /* 0x000f680000000000 */
[----:B------:R-:W5:Y:S04]  /*0fe0*/  LDS R65, [R83+0x10] ;  /* 0x0000100053417984 */ /* 0x000f680000000800 */
[----:B------:R-:W5:Y:S04]  /*0ff0*/  LDS R64, [R83+0x14] ;  /* 0x0000140053407984 */ /* 0x000f680000000800 */
[----:B------:R-:W5:Y:S04]  /*1000*/  LDS.64 R42, [R50+0x10] ;  /* 0x00001000322a7984 */ /* 0x000f680000000a00 */
[----:B------:R-:W5:Y:S01]  /*1010*/  LDS R63, [R83+0x18] ;  /* 0x00001800533f7984 */ /* 0x000f620000000800 */
[----:B--2---:R-:W-:-:S03]  /*1020*/  SHF.R.U32.HI R60, RZ, 0x4, R76 ;  /* 0x00000004ff3c7819 */ /* 0x004fc6000001164c */
[----:B------:R2:W2:Y:S01]  /*1030*/  LDS R62, [R83+0x1c] ;  /* 0x00001c00533e7984 */ /* 0x0004a20000000800 */
[----:B------:R-:W-:-:S03]  /*1040*/  LEA R60, R60, R60, 0x8 ;  /* 0x0000003c3c3c7211 */ /* 0x000fc600078e40ff */
[----:B------:R-:W2:Y:S01]  /*1050*/  LDS.64 R48, [R50+0x18] ;  /* 0x0000180032307984 */ /* 0x000ea20000000a00 */
[----:B---3--:R-:W-:Y:S01]  /*1060*/  LOP3.LUT R85, R79, 0x3030303, RZ, 0xc0, !PT ;  /* 0x030303034f557812 */ /* 0x008fe200078ec0ff */
[----:B0-----:R-:W-:Y:S01]  /*1070*/  IMAD R81, R60, 0x10000, R60 ;  /* 0x000100003c517824 */ /* 0x001fe200078e023c */
[----:B-1----:R-:W-:Y:S01]  /*1080*/  LOP3.LUT R60, R78, 0x3030303, RZ, 0xc0, !PT ;  /* 0x030303034e3c7812 */ /* 0x002fe200078ec0ff */
[----:B------:R-:W0:Y:S02]  /*1090*/  LDS.U8 R80, [R61+0x2] ;  /* 0x000002003d507984 */ /* 0x000e240000000000 */
[-C--:B----4-:R-:W-:Y:S02]  /*10a0*/  IDP.4A.S8.S8 R85, R85, R44.reuse, RZ ;  /* 0x0000002c55557226 */ /* 0x090fe400000006ff */
[----:B------:R-:W-:Y:S02]  /*10b0*/  IDP.4A.S8.S8 R44, R81, R44, RZ ;  /* 0x0000002c512c7226 */ /* 0x000fe400000006ff */
[----:B------:R-:W-:-:S02]  /*10c0*/  IDP.4A.S8.S8 R85, R60, R45, R85 ;  /* 0x0000002d3c557226 */ /* 0x000fc40000000655 */
[----:B------:R-:W-:Y:S01]  /*10d0*/  IDP.4A.S8.S8 R44, R81, R45, R44 ;  /* 0x0000002d512c7226 */ /* 0x000fe2000000062c */
[----:B-----5:R-:W-:Y:S02]  /*10e0*/  LOP3.LUT R45, R77, 0x3030303, RZ, 0xc0, !PT ;  /* 0x030303034d2d7812 */ /* 0x020fe400078ec0ff */
[----:B------:R-:W-:Y:S01]  /*10f0*/  LEA R60, R55, UR10, 0x2 ;  /* 0x0000000a373c7c11 */ /* 0x000fe2000f8e10ff */
[-C--:B------:R-:W-:Y:S01]  /*1100*/  IDP.4A.S8.S8 R86, R81, R46.reuse, R44 ;  /* 0x0000002e51567226 */ /* 0x080fe2000000062c */
[----:B------:R-:W-:Y:S01]  /*1110*/  LOP3.LUT R84, R66, 0x3030303, RZ, 0xc0, !PT ;  /* 0x0303030342547812 */ /* 0x000fe200078ec0ff */
[----:B------:R-:W-:Y:S01]  /*1120*/  IDP.4A.S8.S8 R75, R45, R46, R85 ;  /* 0x0000002e2d4b7226 */ /* 0x000fe20000000655 */
[----:B------:R-:W-:Y:S01]  /*1130*/  SHF.R.U32.HI R46, RZ, 0x4, R82 ;  /* 0x00000004ff2e7819 */ /* 0x000fe20000011652 */
[----:B------:R-:W1:Y:S01]  /*1140*/  LDS.64 R44, [R60+0x20] ;  /* 0x000020003c2c7984 */ /* 0x000e620000000a00 */
[-C--:B------:R-:W-:Y:S02]  /*1150*/  IDP.4A.S8.S8 R86, R81, R47.reuse, R86 ;  /* 0x0000002f51567226 */ /* 0x080fe40000000656 */
[----:B------:R-:W-:Y:S01]  /*1160*/  IDP.4A.S8.S8 R75, R84, R47, R75 ;  /* 0x0000002f544b7226 */ /* 0x000fe2000000064b */
[----:B------:R-:W-:-:S02]  /*1170*/  LOP3.LUT R47, R65, 0x3030303, RZ, 0xc0, !PT ;  /* 0x03030303412f7812 */ /* 0x000fc400078ec0ff */
[----:B------:R-:W-:Y:S02]  /*1180*/  LEA R81, R46, R46, 0x8 ;  /* 0x0000002e2e517211 */ /* 0x000fe400078e40ff */
[----:B------:R-:W-:Y:S01]  /*1190*/  LOP3.LUT R46, R64, 0x3030303, RZ, 0xc0, !PT ;  /* 0x03030303402e7812 */ /* 0x000fe200078ec0ff */
[-C--:B------:R-:W-:Y:S02]  /*11a0*/  IDP.4A.S8.S8 R47, R47, R42.reuse, RZ ;  /* 0x0000002a2f2f7226 */ /* 0x080fe400000006ff */
[----:B------:R-:W-:Y:S01]  /*11b0*/  IMAD R81, R81, 0x10000, R81 ;  /* 0x0001000051517824 */ /* 0x000fe200078e0251 */
[----:B--2---:R-:W-:Y:S01]  /*11c0*/  LOP3.LUT R83, R63, 0x3030303, RZ, 0xc0, !PT ;  /* 0x030303033f537812 */ /* 0x004fe200078ec0ff */
[----:B------:R-:W-:Y:S02]  /*11d0*/  IDP.4A.S8.S8 R84, R46, R43, R47 ;  /* 0x0000002b2e547226 */ /* 0x000fe4000000062f */
[----:B------:R-:W-:Y:S01]  /*11e0*/  IDP.4A.S8.S8 R86, R81, R42, R86 ;  /* 0x0000002a51567226 */ /* 0x000fe20000000656 */
[----:B------:R-:W-:Y:S01]  /*11f0*/  LOP3.LUT R42, R62, 0x3030303, RZ, 0xc0, !PT ;  /* 0x030303033e2a7812 */ /* 0x000fe200078ec0ff */
[----:B------:R-:W2:Y:S01]  /*1200*/  LDS.64 R46, [R60+0x28] ;  /* 0x000028003c2e7984 */ /* 0x000ea20000000a00 */
[----:B------:R-:W-:Y:S01]  /*1210*/  LOP3.LUT R76, R76, 0xf, RZ, 0xc0, !PT ;  /* 0x0000000f4c4c7812 */ /* 0x000fe200078ec0ff */
[----:B------:R-:W-:Y:S01]  /*1220*/  IDP.4A.S8.S8 R83, R83, R48, R84 ;  /* 0x0000003053537226 */ /* 0x000fe20000000654 */
[----:B------:R-:W-:-:S03]  /*1230*/  LOP3.LUT R82, R82, 0xf, RZ, 0xc0, !PT ;  /* 0x0000000f52527812 */ /* 0x000fc600078ec0ff */
[----:B------:R-:W-:Y:S02]  /*1240*/  IMAD R75, R75, R76, RZ ;  /* 0x0000004c4b4b7224 */ /* 0x000fe400078e02ff */
[----:B------:R-:W-:Y:S02]  /*1250*/  IDP.4A.S8.S8 R42, R42, R49, R83 ;  /* 0x000000312a2a7226 */ /* 0x000fe40000000653 */
[C---:B------:R-:W-:Y:S02]  /*1260*/  IDP.4A.S8.S8 R86, R81.reuse, R43, R86 ;  /* 0x0000002b51567226 */ /* 0x040fe40000000656 */
[----:B------:R-:W-:Y:S02]  /*1270*/  IMAD R75, R42, R82, R75 ;  /* 0x000000522a4b7224 */ /* 0x000fe400078e024b */
[----:B------:R-:W3:Y:S01]  /*1280*/  LDS.64 R42, [R60+0x30] ;  /* 0x000030003c2a7984 */ /* 0x000ee20000000a00 */
[----:B------:R-:W-:Y:S01]  /*1290*/  IDP.4A.S8.S8 R76, R81, R48, R86 ;  /* 0x00000030514c7226 */ /* 0x000fe20000000656 */
[----:B------:R-:W-:-:S02]  /*12a0*/  SHF.R.S32.HI R48, RZ, 0x2, R79 ;  /* 0x00000002ff307819 */ /* 0x000fc4000001144f */
[----:B0-----:R-:W-:Y:S01]  /*12b0*/  SHF.R.U32.HI R83, RZ, 0x4, R80 ;  /* 0x00000004ff537819 */ /* 0x001fe20000011650 */
[----:B------:R-:W-:Y:S02]  /*12c0*/  IDP.4A.S8.S8 R76, R81, R49, R76 ;  /* 0x00000031514c7226 */ /* 0x000fe4000000064c */
[----:B------:R-:W0:Y:S01]  /*12d0*/  LDS.U8 R81, [R61+0x3] ;  /* 0x000003003d517984 */ /* 0x000e220000000000 */
[----:B------:R-:W-:Y:S02]  /*12e0*/  SHF.R.S32.HI R82, RZ, 0x2, R78 ;  /* 0x00000002ff527819 */ /* 0x000fe4000001144e */
[----:B------:R-:W-:Y:S02]  /*12f0*/  LOP3.LUT R49, R48, 0x3030303, RZ, 0xc0, !PT ;  /* 0x0303030330317812 */ /* 0x000fe400078ec0ff */
[----:B------:R-:W-:Y:S02]  /*1300*/  LEA R83, R83, R83, 0x8 ;  /* 0x0000005353537211 */ /* 0x000fe400078e40ff */
[----:B------:R-:W-:Y:S01]  /*1310*/  LOP3.LUT R82, R82, 0x3030303, RZ, 0xc0, !PT ;  /* 0x0303030352527812 */ /* 0x000fe200078ec0ff */
[----:B-1----:R-:W-:-:S02]  /*1320*/  IDP.4A.S8.S8 R84, R49, R44, RZ ;  /* 0x0000002c31547226 */ /* 0x002fc400000006ff */
[----:B------:R-:W-:Y:S01]  /*1330*/  IMAD R83, R83, 0x10000, R83 ;  /* 0x0001000053537824 */ /* 0x000fe200078e0253 */
[----:B------:R-:W1:Y:S01]  /*1340*/  LDS.64 R48, [R60+0x38] ;  /* 0x000038003c307984 */ /* 0x000e620000000a00 */
[----:B------:R-:W-:Y:S02]  /*1350*/  IDP.4A.S8.S8 R84, R82, R45, R84 ;  /* 0x0000002d52547226 */ /* 0x000fe40000000654 */
[----:B------:R-:W-:Y:S01]  /*1360*/  IDP.4A.S8.S8 R82, R83, R44, RZ ;  /* 0x0000002c53527226 */ /* 0x000fe200000006ff */
[----:B------:R-:W-:-:S03]  /*1370*/  SHF.R.S32.HI R44, RZ, 0x2, R77 ;  /* 0x00000002ff2c7819 */ /* 0x000fc6000001144d */
[----:B------:R-:W-:Y:S01]  /*1380*/  IDP.4A.S8.S8 R82, R83, R45, R82 ;  /* 0x0000002d53527226 */ /* 0x000fe20000000652 */
[----:B------:R-:W-:Y:S02]  /*1390*/  LOP3.LUT R45, R44, 0x3030303, RZ, 0xc0, !PT ;  /* 0x030303032c2d7812 */ /* 0x000fe400078ec0ff */
[----:B------:R-:W-:-:S03]  /*13a0*/  SHF.R.S32.HI R44, RZ, 0x2, R66 ;  /* 0x00000002ff2c7819 */ /* 0x000fc60000011442 */
[-C--:B--2---:R-:W-:Y:S01]  /*13b0*/  IDP.4A.S8.S8 R84, R45, R46.reuse, R84 ;  /* 0x0000002e2d547226 */ /* 0x084fe20000000654 */
[----:B------:R-:W-:Y:S02]  /*13c0*/  LOP3.LUT R44, R44, 0x3030303, RZ, 0xc0, !PT ;  /* 0x030303032c2c7812 */ /* 0x000fe400078ec0ff */
[----:B------:R-:W-:Y:S01]  /*13d0*/  SHF.R.S32.HI R45, RZ, 0x2, R65 ;  /* 0x00000002ff2d7819 */ /* 0x000fe20000011441 */
[----:B------:R-:W-:Y:S02]  /*13e0*/  IDP.4A.S8.S8 R46, R83, R46, R82 ;  /* 0x0000002e532e7226 */ /* 0x000fe40000000652 */
[----:B------:R-:W2:Y:S01]  /*13f0*/  LDS.U8 R82, [R61+0x4] ;  /* 0x000004003d527984 */ /* 0x000ea20000000000 */
[-C--:B------:R-:W-:Y:S01]  /*1400*/  IDP.4A.S8.S8 R84, R44, R47.reuse, R84 ;  /* 0x0000002f2c547226 */ /* 0x080fe20000000654 */
[----:B------:R-:W-:Y:S02]  /*1410*/  LOP3.LUT R45, R45, 0x3030303, RZ, 0xc0, !PT ;  /* 0x030303032d2d7812 */ /* 0x000fe400078ec0ff */
[----:B------:R-:W-:Y:S01]  /*1420*/  SHF.R.S32.HI R44, RZ, 0x2, R64 ;  /* 0x00000002ff2c7819 */ /* 0x000fe20000011440 */
[----:B------:R-:W-:Y:S01]  /*1430*/  IDP.4A.S8.S8 R47, R83, R47, R46 ;  /* 0x0000002f532f7226 */ /* 0x000fe2000000062e */
[----:B------:R-:W-:Y:S01]  /*1440*/  LOP3.LUT R83, R80, 0xf, RZ, 0xc0, !PT ;  /* 0x0000000f50537812 */ /* 0x000fe200078ec0ff */
[----:B---3--:R-:W-:Y:S01]  /*1450*/  IDP.4A.S8.S8 R45, R45, R42, RZ ;  /* 0x0000002a2d2d7226 */ /* 0x008fe200000006ff */
[----:B------:R-:W-:-:S02]  /*1460*/  LOP3.LUT R44, R44, 0x3030303, RZ, 0xc0, !PT ;  /* 0x030303032c2c7812 */ /* 0x000fc400078ec0ff */
[----:B------:R-:W-:Y:S01]  /*1470*/  SHF.R.S32.HI R46, RZ, 0x2, R63 ;  /* 0x00000002ff2e7819 */ /* 0x000fe2000001143f */
[----:B------:R-:W-:Y:S02]  /*1480*/  IMAD R80, R84, R83, RZ ;  /* 0x0000005354507224 */ /* 0x000fe400078e02ff */
[----:B------:R-:W-:Y:S01]  /*1490*/  IDP.4A.S8.S8 R85, R44, R43, R45 ;  /* 0x0000002b2c557226 */ /* 0x000fe2000000062d */
[----:B------:R-:W-:Y:S01]  /*14a0*/  LOP3.LUT R83, R46, 0x3030303, RZ, 0xc0, !PT ;  /* 0x030303032e537812 */ /* 0x000fe200078ec0ff */
[----:B------:R-:W3:Y:S01]  /*14b0*/  LDS.64 R44, [R60+0x40] ;  /* 0x000040003c2c7984 */ /* 0x000ee20000000a00 */
[----:B0-----:R-:W-:-:S04]  /*14c0*/  SHF.R.U32.HI R46, RZ, 0x4, R81 ;  /* 0x00000004ff2e7819 */ /* 0x001fc80000011651 */
[----:B------:R-:W-:Y:S02]  /*14d0*/  LEA R84, R46, R46, 0x8 ;  /* 0x0000002e2e547211 */ /* 0x000fe400078e40ff */
[----:B------:R-:W-:-:S03]  /*14e0*/  SHF.R.S32.HI R46, RZ, 0x2, R62 ;  /* 0x00000002ff2e7819 */ /* 0x000fc6000001143e */
[----:B------:R-:W-:Y:S01]  /*14f0*/  IMAD R84, R84, 0x10000, R84 ;  /* 0x0001000054547824 */ /* 0x000fe200078e0254 */
[----:B------:R-:W-:Y:S01]  /*1500*/  LOP3.LUT R46, R46, 0x3030303, RZ, 0xc0, !PT ;  /* 0x030303032e2e7812 */ /* 0x000fe200078ec0ff */
[----:B-1----:R-:W-:Y:S02]  /*1510*/  IDP.4A.S8.S8 R83, R83, R48, R85 ;  /* 0x0000003053537226 */ /* 0x002fe40000000655 */
[----:B------:R-:W-:Y:S01]  /*1520*/  IDP.4A.S8.S8 R47, R84, R42, R47 ;  /* 0x0000002a542f7226 */ /* 0x000fe2000000062f */
[----:B------:R-:W-:Y:S01]  /*1530*/  LOP3.LUT R85, R81, 0xf, RZ, 0xc0, !PT ;  /* 0x0000000f51557812 */ /* 0x000fe200078ec0ff */
[----:B------:R-:W-:Y:S02]  /*1540*/  IDP.4A.S8.S8 R83, R46, R49, R83 ;  /* 0x000000312e537226 */ /* 0x000fe40000000653 */
[C---:B------:R-:W-:Y:S02]  /*1550*/  IDP.4A.S8.S8 R81, R84.reuse, R43, R47 ;  /* 0x0000002b54517226 */ /* 0x040fe4000000062f */
[----:B------:R-:W0:Y:S02]  /*1560*/  LDS.64 R46, [R60+0x48] ;  /* 0x000048003c2e7984 */ /* 0x000e240000000a00 */
[----:B------:R-:W-:-:S02]  /*1570*/  IDP.4A.S8.S8 R81, R84, R48, R81 ;  /* 0x0000003054517226 */ /* 0x000fc40000000651 */
[----:B------:R-:W1:Y:S01]  /*1580*/  LDS.64 R42, [R60+0x50] ;  /* 0x000050003c2a7984 */ /* 0x000e620000000a00 */
[----:B------:R-:W-:Y:S01]  /*1590*/  SHF.R.S32.HI R48, RZ, 0x4, R79 ;  /* 0x00000004ff307819 */ /* 0x000fe2000001144f */
[----:B------:R-:W-:Y:S01]  /*15a0*/  IMAD R80, R83, R85, R80 ;  /* 0x0000005553507224 */ /* 0x000fe200078e0250 */
[----:B--2---:R-:W-:Y:S01]  /*15b0*/  SHF.R.U32.HI R83, RZ, 0x4, R82 ;  /* 0x00000004ff537819 */ /* 0x004fe20000011652 */
[----:B------:R-:W-:Y:S01]  /*15c0*/  IDP.4A.S8.S8 R81, R84, R49, R81 ;  /* 0x0000003154517226 */ /* 0x000fe20000000651 */
[----:B------:R-:W-:Y:S02]  /*15d0*/  LOP3.LUT R85, R48, 0x3030303, RZ, 0xc0, !PT ;  /* 0x0303030330557812 */ /* 0x000fe400078ec0ff */
[----:B------:R-:W2:Y:S01]  /*15e0*/  LDS.64 R48, [R60+0x58] ;  /* 0x000058003c307984 */ /* 0x000ea20000000a00 */
[----:B------:R-:W-:-:S03]  /*15f0*/  LEA R84, R83, R83, 0x8 ;  /* 0x0000005353547211 */ /* 0x000fc600078e40ff */
[----:B------:R-:W4:Y:S02]  /*1600*/  LDS.U8 R83, [R61+0x5] ;  /* 0x000005003d537984 */ /* 0x000f240000000000 */
[----:B------:R-:W-:Y:S01]  /*1610*/  IMAD R84, R84, 0x10000, R84 ;  /* 0x0001000054547824 */ /* 0x000fe200078e0254 */
[----:B------:R-:W-:Y:S01]  /*1620*/  SHF.R.S32.HI R86, RZ, 0x4, R78 ;  /* 0x00000004ff567819 */ /* 0x000fe2000001144e */
[-C--:B---3--:R-:W-:Y:S02]  /*1630*/  IDP.4A.S8.S8 R85, R85, R44.reuse, RZ ;  /* 0x0000002c55557226 */ /* 0x088fe400000006ff */
[----:B------:R-:W-:Y:S01]  /*1640*/  IDP.4A.S8.S8 R44, R84, R44, RZ ;  /* 0x0000002c542c7226 */ /* 0x000fe200000006ff */
[----:B------:R-:W-:-:S03]  /*1650*/  LOP3.LUT R86, R86, 0x3030303, RZ, 0xc0, !PT ;  /* 0x0303030356567812 */ /* 0x000fc600078ec0ff */
[-C--:B------:R-:W-:Y:S01]  /*1660*/  IDP.4A.S8.S8 R89, R84, R45.reuse, R44 ;  /* 0x0000002d54597226 */ /* 0x080fe2000000062c */
[----:B------:R-:W-:Y:S01]  /*1670*/  SHF.R.S32.HI R44, RZ, 0x4, R65 ;  /* 0x00000004ff2c7819 */ /* 0x000fe20000011441 */
[----:B------:R-:W-:-:S03]  /*1680*/  IDP.4A.S8.S8 R87, R86, R45, R85 ;  /* 0x0000002d56577226 */ /* 0x000fc60000000655 */
[----:B------:R-:W-:Y:S02]  /*1690*/  LOP3.LUT R85, R44, 0x3030303, RZ, 0xc0, !PT ;  /* 0x030303032c557812 */ /* 0x000fe400078ec0ff */
[----:B------:R-:W-:Y:S02]  /*16a0*/  SHF.R.S32.HI R44, RZ, 0x4, R77 ;  /* 0x00000004ff2c7819 */ /* 0x000fe4000001144d */
[----:B------:R-:W-:Y:S02]  /*16b0*/  SHF.R.S32.HI R86, RZ, 0x4, R64 ;  /* 0x00000004ff567819 */ /* 0x000fe40000011440 */
[----:B------:R-:W-:Y:S02]  /*16c0*/  LOP3.LUT R45, R44, 0x3030303, RZ, 0xc0, !PT ;  /* 0x030303032c2d7812 */ /* 0x000fe400078ec0ff */
[----:B------:R-:W-:Y:S02]  /*16d0*/  LOP3.LUT R86, R86, 0x3030303, RZ, 0xc0, !PT ;  /* 0x0303030356567812 */ /* 0x000fe400078ec0ff */
[----:B------:R-:W-:Y:S01]  /*16e0*/  SHF.R.S32.HI R44, RZ, 0x4, R66 ;  /* 0x00000004ff2c7819 */ /* 0x000fe20000011442 */
[----:B0-----:R-:W-:Y:S01]  /*16f0*/  IDP.4A.S8.S8 R87, R45, R46, R87 ;  /* 0x0000002e2d577226 */ /* 0x001fe20000000657 */
[----:B------:R-:W-:Y:S01]  /*1700*/  SHF.R.S32.HI R45, RZ, 0x4, R63 ;  /* 0x00000004ff2d7819 */ /* 0x000fe2000001143f */
[----:B-1----:R-:W-:Y:S01]  /*1710*/  IDP.4A.S8.S8 R85, R85, R42, RZ ;  /* 0x0000002a55557226 */ /* 0x002fe200000006ff */
[----:B------:R-:W-:-:S02]  /*1720*/  LOP3.LUT R44, R44, 0x3030303, RZ, 0xc0, !PT ;  /* 0x030303032c2c7812 */ /* 0x000fc400078ec0ff */
[----:B------:R-:W-:Y:S01]  /*1730*/  LOP3.LUT R45, R45, 0x3030303, RZ, 0xc0, !PT ;  /* 0x030303032d2d7812 */ /* 0x000fe200078ec0ff */
[----:B------:R-:W-:Y:S02]  /*1740*/  IDP.4A.S8.S8 R85, R86, R43, R85 ;  /* 0x0000002b56557226 */ /* 0x000fe40000000655 */
[----:B------:R-:W-:Y:S02]  /*1750*/  IDP.4A.S8.S8 R89, R84, R46, R89 ;  /* 0x0000002e54597226 */ /* 0x000fe40000000659 */
[-C--:B------:R-:W-:Y:S02]  /*1760*/  IDP.4A.S8.S8 R46, R44, R47.reuse, R87 ;  /* 0x0000002f2c2e7226 */ /* 0x080fe40000000657 */
[----:B--2---:R-:W-:Y:S02]  /*1770*/  IDP.4A.S8.S8 R88, R45, R48, R85 ;  /* 0x000000302d587226 */ /* 0x004fe40000000655 */
[----:B------:R-:W0:Y:S01]  /*1780*/  LDS.64 R44, [R60+0x60] ;  /* 0x000060003c2c7984 */ /* 0x000e220000000a00 */
[----:B------:R-:W-:Y:S01]  /*1790*/  IDP.4A.S8.S8 R47, R84, R47, R89 ;  /* 0x0000002f542f7226 */ /* 0x000fe20000000659 */
[----:B----4-:R-:W-:-:S02]  /*17a0*/  SHF.R.U32.HI R84, RZ, 0x4, R83 ;  /* 0x00000004ff547819 */ /* 0x010fc40000011653 */
[----:B------:R-:W1:Y:S02]  /*17b0*/  LDS.U8 R85, [R61+0x6] ;  /* 0x000006003d557984 */ /* 0x000e640000000000 */
[----:B------:R-:W-:Y:S02]  /*17c0*/  LEA R86, R84, R84, 0x8 ;  /* 0x0000005454567211 */ /* 0x000fe400078e40ff */
[----:B------:R-:W-:-:S03]  /*17d0*/  SHF.R.S32.HI R84, RZ, 0x4, R62 ;  /* 0x00000004ff547819 */ /* 0x000fc6000001143e */
[----:B------:R-:W-:Y:S01]  /*17e0*/  IMAD R86, R86, 0x10000, R86 ;  /* 0x0001000056567824 */ /* 0x000fe200078e0256 */
[----:B------:R-:W-:Y:S02]  /*17f0*/  LOP3.LUT R87, R82, 0xf, RZ, 0xc0, !PT ;  /* 0x0000000f52577812 */ /* 0x000fe400078ec0ff */
[----:B------:R-:W-:Y:S01]  /*1800*/  LOP3.LUT R84, R84, 0x3030303, RZ, 0xc0, !PT ;  /* 0x0303030354547812 */ /* 0x000fe200078ec0ff */
[----:B------:R-:W-:Y:S02]  /*1810*/  IDP.4A.S8.S8 R42, R86, R42, R47 ;  /* 0x0000002a562a7226 */ /* 0x000fe4000000062f */
[----:B------:R-:W-:Y:S02]  /*1820*/  IMAD R82, R46, R87, RZ ;  /* 0x000000572e527224 */ /* 0x000fe400078e02ff */
[----:B------:R-:W-:Y:S01]  /*1830*/  IDP.4A.S8.S8 R43, R86, R43, R42 ;  /* 0x0000002b562b7226 */ /* 0x000fe2000000062a */
[----:B------:R-:W-:Y:S01]  /*1840*/  LOP3.LUT R83, R83, 0xf, RZ, 0xc0, !PT ;  /* 0x0000000f53537812 */ /* 0x000fe200078ec0ff */
[----:B------:R-:W-:Y:S01]  /*1850*/  IDP.4A.S8.S8 R87, R84, R49, R88 ;  /* 0x0000003154577226 */ /* 0x000fe20000000658 */
[----:B------:R-:W-:Y:S01]  /*1860*/  LDS.64 R46, [R60+0x68] ;  /* 0x000068003c2e7984 */ /* 0x000fe20000000a00 */
[----:B------:R-:W-:-:S03]  /*1870*/  IDP.4A.S8.S8 R43, R86, R48, R43 ;  /* 0x00000030562b7226 */ /* 0x000fc6000000062b */
[----:B------:R-:W2:Y:S01]  /*1880*/  LDS.U8 R84, [R61+0x7] ;  /* 0x000007003d547984 */ /* 0x000ea20000000000 */
[----:B------:R-:W-:Y:S01]  /*1890*/  IMAD R82, R87, R83, R82 ;  /* 0x0000005357527224 */ /* 0x000fe200078e0252 */
[----:B------:R-:W-:Y:S01]  /*18a0*/  SHF.R.S32.HI R79, RZ, 0x6, R79 ;  /* 0x00000006ff4f7819 */ /* 0x000fe2000001144f */
[----:B------:R-:W-:Y:S02]  /*18b0*/  IDP.4A.S8.S8 R83, R86, R49, R43 ;  /* 0x0000003156537226 */ /* 0x000fe4000000062b */
[----:B------:R-:W3:Y:S01]  /*18c0*/  LDS.64 R42, [R60+0x70] ;  /* 0x000070003c2a7984 */ /* 0x000ee20000000a00 */
[----:B------:R-:W-:Y:S02]  /*18d0*/  SHF.R.S32.HI R78, RZ, 0x6, R78 ;  /* 0x00000006ff4e7819 */ /* 0x000fe4000001144e */
[----:B------:R-:W-:Y:S01]  /*18e0*/  LOP3.LUT R79, R79, 0x3030303, RZ, 0xc0, !PT ;  /* 0x030303034f4f7812 */ /* 0x000fe200078ec0ff */
[----:B------:R-:W4:Y:S01]  /*18f0*/  LDS.64 R48, [R60+0x78] ;  /* 0x000078003c307984 */ /* 0x000f220000000a00 */
[----:B------:R-:W-:-:S03]  /*1900*/  LOP3.LUT R78, R78, 0x3030303, RZ, 0xc0, !PT ;  /* 0x030303034e4e7812 */ /* 0x000fc600078ec0ff */
[----:B0-----:R-:W-:-:S04]  /*1910*/  IDP.4A.S8.S8 R79, R79, R44, RZ ;  /* 0x0000002c4f4f7226 */ /* 0x001fc800000006ff */
[----:B------:R-:W-:Y:S01]  /*1920*/  IDP.4A.S8.S8 R86, R78, R45, R79 ;  /* 0x0000002d4e567226 */ /* 0x000fe2000000064f */
[----:B-1----:R-:W-:Y:S02]  /*1930*/  SHF.R.U32.HI R78, RZ, 0x4, R85 ;  /* 0x00000004ff4e7819 */ /* 0x002fe40000011655 */
[----:B------:R-:W-:Y:S02]  /*1940*/  SHF.R.S32.HI R77, RZ, 0x6, R77 ;  /* 0x00000006ff4d7819 */ /* 0x000fe4000001144d */
[----:B------:R-:W-:Y:S02]  /*1950*/  LEA R78, R78, R78, 0x8 ;  /* 0x0000004e4e4e7211 */ /* 0x000fe400078e40ff */
[----:B------:R-:W-:-:S03]  /*1960*/  LOP3.LUT R79, R77, 0x3030303, RZ, 0xc0, !PT ;  /* 0x030303034d4f7812 */ /* 0x000fc600078ec0ff */
[----:B------:R-:W-:-:S04]  /*1970*/  IMAD R77, R78, 0x10000, R78 ;  /* 0x000100004e4d7824 */ /* 0x000fc800078e024e */
[----:B------:R-:W-:Y:S01]  /*1980*/  IDP.4A.S8.S8 R78, R77, R44, RZ ;  /* 0x0000002c4d4e7226 */ /* 0x000fe200000006ff */
[----:B------:R-:W-:-:S03]  /*1990*/  SHF.R.S32.HI R65, RZ, 0x6, R65 ;  /* 0x00000006ff417819 */ /* 0x000fc60000011441 */
[----:B------:R-:W-:Y:S01]  /*19a0*/  IDP.4A.S8.S8 R78, R77, R45, R78 ;  /* 0x0000002d4d4e7226 */ /* 0x000fe2000000064e */
[----:B------:R-:W-:Y:S02]  /*19b0*/  SHF.R.S32.HI R66, RZ, 0x6, R66 ;  /* 0x00000006ff427819 */ /* 0x000fe40000011442 */
[----:B--2---:R-:W-:Y:S02]  /*19c0*/  SHF.R.U32.HI R45, RZ, 0x4, R84 ;  /* 0x00000004ff2d7819 */ /* 0x004fe40000011654 */
[----:B------:R-:W-:Y:S02]  /*19d0*/  SHF.R.S32.HI R64, RZ, 0x6, R64 ;  /* 0x00000006ff407819 */ /* 0x000fe40000011440 */
[----:B------:R-:W-:Y:S01]  /*19e0*/  LOP3.LUT R65, R65, 0x3030303, RZ, 0xc0, !PT ;  /* 0x0303030341417812 */ /* 0x000fe200078ec0ff */
[-C--:B------:R-:W-:Y:S01]  /*19f0*/  IDP.4A.S8.S8 R78, R77, R46.reuse, R78 ;  /* 0x0000002e4d4e7226 */ /* 0x080fe2000000064e */
[----:B------:R-:W-:Y:S01]  /*1a00*/  LEA R45, R45, R45, 0x8 ;  /* 0x0000002d2d2d7211 */ /* 0x000fe200078e40ff */
[----:B------:R-:W-:Y:S01]  /*1a10*/  IDP.4A.S8.S8 R79, R79, R46, R86 ;  /* 0x0000002e4f4f7226 */ /* 0x000fe20000000656 */
[----:B------:R-:W-:Y:S01]  /*1a20*/  LOP3.LUT R44, R66, 0x3030303, RZ, 0xc0, !PT ;  /* 0x03030303422c7812 */ /* 0x000fe200078ec0ff */
[----:B---3--:R-:W-:Y:S01]  /*1a30*/  IDP.4A.S8.S8 R65, R65, R42, RZ ;  /* 0x0000002a41417226 */ /* 0x008fe200000006ff */
[----:B------:R-:W-:-:S02]  /*1a40*/  SHF.R.S32.HI R63, RZ, 0x6, R63 ;  /* 0x00000006ff3f7819 */ /* 0x000fc4000001143f */
[----:B------:R-:W-:Y:S01]  /*1a50*/  LOP3.LUT R64, R64, 0x3030303, RZ, 0xc0, !PT ;  /* 0x0303030340407812 */ /* 0x000fe200078ec0ff */
[-C--:B------:R-:W-:Y:S02]  /*1a60*/  IDP.4A.S8.S8 R78, R77, R47.reuse, R78 ;  /* 0x0000002f4d4e7226 */ /* 0x080fe4000000064e */
[----:B------:R-:W-:Y:S01]  /*1a70*/  IMAD R45, R45, 0x10000, R45 ;  /* 0x000100002d2d7824 */ /* 0x000fe200078e022d */
[----:B------:R-:W-:Y:S01]  /*1a80*/  LOP3.LUT R63, R63, 0x3030303, RZ, 0xc0, !PT ;  /* 0x030303033f3f7812 */ /* 0x000fe200078ec0ff */
[----:B------:R-:W-:Y:S01]  /*1a90*/  IDP.4A.S8.S8 R44, R44, R47, R79 ;  /* 0x0000002f2c2c7226 */ /* 0x000fe2000000064f */
[----:B------:R-:W-:Y:S01]  /*1aa0*/  LOP3.LUT R47, R85, 0xf, RZ, 0xc0, !PT ;  /* 0x0000000f552f7812 */ /* 0x000fe200078ec0ff */
[----:B------:R-:W-:Y:S02]  /*1ab0*/  IDP.4A.S8.S8 R64, R64, R43, R65 ;  /* 0x0000002b40407226 */ /* 0x000fe40000000641 */
[----:B------:R-:W-:Y:S01]  /*1ac0*/  IDP.4A.S8.S8 R78, R45, R42, R78 ;  /* 0x0000002a2d4e7226 */ /* 0x000fe2000000064e */
[----:B------:R-:W-:Y:S01]  /*1ad0*/  LOP3.LUT R42, R55, 0xffff, RZ, 0xc0, !PT ;  /* 0x0000ffff372a7812 */ /* 0x000fe200078ec0ff */
[----:B----4-:R-:W-:-:S02]  /*1ae0*/  IDP.4A.S8.S8 R63, R63, R48, R64 ;  /* 0x000000303f3f7226 */ /* 0x010fc40000000640 */
[C---:B------:R-:W-:Y:S01]  /*1af0*/  VIADD R64, R55.reuse, 0x10 ;  /* 0x0000001037407836 */ /* 0x040fe20000000000 */
[----:B------:R-:W-:Y:S01]  /*1b00*/  SHF.R.U32.HI R65, RZ, 0x1, R42 ;  /* 0x00000001ff417819 */ /* 0x000fe2000001162a */
[----:B------:R-:W-:Y:S01]  /*1b10*/  IMAD R47, R44, R47, RZ ;  /* 0x0000002f2c2f7224 */ /* 0x000fe200078e02ff */
[C---:B------:R-:W-:Y:S02]  /*1b20*/  IADD3 R44, PT, PT, R55.reuse, 0x8, RZ ;  /* 0x00000008372c7810 */ /* 0x040fe40007ffe0ff */
[----:B------:R-:W-:Y:S01]  /*1b30*/  IADD3 R42, PT, PT, R55, 0x18, RZ ;  /* 0x00000018372a7810 */ /* 0x000fe20007ffe0ff */
[----:B------:R-:W-:Y:S01]  /*1b40*/  UIADD3 UR9, UPT, UPT, UR6, 0x1080, URZ ;  /* 0x0000108006097890 */ /* 0x000fe2000fffe0ff */
[----:B------:R-:W-:Y:S01]  /*1b50*/  SHF.R.S32.HI R62, RZ, 0x6, R62 ;  /* 0x00000006ff3e7819 */ /* 0x000fe2000001143e */
[----:B------:R-:W-:Y:S01]  /*1b60*/  UIADD3 UR6, UPT, UPT, UR6, 0x17a8, URZ ;  /* 0x000017a806067890 */ /* 0x000fe2000fffe0ff */
[----:B------:R-:W-:Y:S02]  /*1b70*/  LOP3.LUT R64, R64, 0xffff, RZ, 0xc0, !PT ;  /* 0x0000ffff40407812 */ /* 0x000fe400078ec0ff */
[----:B------:R-:W-:-:S02]  /*1b80*/  LOP3.LUT R44, R44, 0xffff, RZ, 0xc0, !PT ;  /* 0x0000ffff2c2c7812 */ /* 0x000fc400078ec0ff */
[----:B------:R-:W-:Y:S01]  /*1b90*/  LOP3.LUT R42, R42, 0xffff, RZ, 0xc0, !PT ;  /* 0x0000ffff2a2a7812 */ /* 0x000fe200078ec0ff */
[----:B------:R-:W-:Y:S01]  /*1ba0*/  ULEA UR9, UR7, UR9, 0x18 ;  /* 0x0000000907097291 */ /* 0x000fe2000f8ec0ff */
[----:B------:R-:W-:Y:S01]  /*1bb0*/  LOP3.LUT R62, R62, 0x3030303, RZ, 0xc0, !PT ;  /* 0x030303033e3e7812 */ /* 0x000fe200078ec0ff */
[----:B------:R-:W-:Y:S01]  /*1bc0*/  ULEA UR6, UR7, UR6, 0x18 ;  /* 0x0000000607067291 */ /* 0x000fe2000f8ec0ff */
[----:B------:R-:W-:Y:S02]  /*1bd0*/  SHF.R.U32.HI R79, RZ, 0x1, R64 ;  /* 0x00000001ff4f7819 */ /* 0x000fe40000011640 */
[----:B------:R-:W-:Y:S02]  /*1be0*/  SHF.R.U32.HI R77, RZ, 0x1, R44 ;  /* 0x00000001ff4d7819 */ /* 0x000fe4000001162c */
[----:B------:R-:W-:Y:S01]  /*1bf0*/  SHF.R.U32.HI R64, RZ, 0x1, R42 ;  /* 0x00000001ff407819 */ /* 0x000fe2000001162a */
[----:B------:R-:W-:Y:S01]  /*1c00*/  IDP.4A.S8.S8 R43, R45, R43, R78 ;  /* 0x0000002b2d2b7226 */ /* 0x000fe2000000064e */
[----:B------:R-:W-:Y:S01]  /*1c10*/  LEA R66, R10, UR9, 0x2 ;  /* 0x000000090a427c11 */ /* 0x000fe2000f8e10ff */
[----:B------:R-:W-:Y:S01]  /*1c20*/  IDP.4A.S8.S8 R78, R62, R49, R63 ;  /* 0x000000313e4e7226 */ /* 0x000fe2000000063f */
[----:B------:R-:W-:-:S02]  /*1c30*/  LOP3.LUT R65, R65, 0xffff, RZ, 0xc0, !PT ;  /* 0x0000ffff41417812 */ /* 0x000fc400078ec0ff */
[----:B------:R-:W-:Y:S02]  /*1c40*/  LOP3.LUT R63, R77, 0xffff, RZ, 0xc0, !PT ;  /* 0x0000ffff4d3f7812 */ /* 0x000fe400078ec0ff */
[----:B------:R-:W-:Y:S01]  /*1c50*/  LOP3.LUT R64, R64, 0xffff, RZ, 0xc0, !PT ;  /* 0x0000ffff40407812 */ /* 0x000fe200078ec0ff */
[----:B------:R-:W-:Y:S01]  /*1c60*/  IDP.4A.S8.S8 R86, R45, R48, R43 ;  /* 0x000000302d567226 */ /* 0x000fe2000000062b */
[----:B------:R-:W-:Y:S01]  /*1c70*/  LOP3.LUT R62, R79, 0xffff, RZ, 0xc0, !PT ;  /* 0x0000ffff4f3e7812 */ /* 0x000fe200078ec0ff */
[----:B------:R-:W0:Y:S04]  /*1c80*/  LDS R46, [R66] ;  /* 0x00000000422e7984 */ /* 0x000e280000000800 */
[----:B------:R-:W1:Y:S04]  /*1c90*/  LDS R44, [R65+UR6] ;  /* 0x00000006412c7984 */ /* 0x000e680008000800 */
[----:B------:R-:W2:Y:S04]  /*1ca0*/  LDS R42, [R63+UR6] ;  /* 0x000000063f2a7984 */ /* 0x000ea80008000800 */
[----:B------:R-:W-:Y:S04]  /*1cb0*/  LDS R48, [R62+UR6] ;  /* 0x000000063e307984 */ /* 0x000fe80008000800 */
[----:B------:R-:W-:Y:S01]  /*1cc0*/  LDS R85, [R64+UR6] ;  /* 0x0000000640557984 */ /* 0x000fe20008000800 */
[----:B------:R-:W-:Y:S01]  /*1cd0*/  BAR.SYNC.DEFER_BLOCKING 0x0 ;  /* 0x0000000000007b1d */ /* 0x000fe20000010000 */
[----:B------:R-:W-:-:S05]  /*1ce0*/  HADD2.F32 R88, -RZ, R67.H0_H0 ;  /* 0x20000043ff587230 */ /* 0x000fca0000004100 */
[----:B------:R3:W-:Y:S04]  /*1cf0*/  STS [R53], R74 ;  /* 0x0000004a35007388 */ /* 0x0007e80000000800 */
[----:B------:R-:W-:Y:S01]  /*1d00*/  STS [R59+UR11], R88 ;  /* 0x000000583b007988 */ /* 0x000fe2000800080b */
[----:B------:R-:W-:Y:S01]  /*1d10*/  LOP3.LUT R43, R84, 0xf, RZ, 0xc0, !PT ;  /* 0x0000000f542b7812 */ /* 0x000fe200078ec0ff */
[----:B------:R-:W-:Y:S01]  /*1d20*/  BAR.SYNC.DEFER_BLOCKING 0x0 ;  /* 0x0000000000007b1d */ /* 0x000fe20000010000 */
[----:B------:R-:W-:Y:S01]  /*1d30*/  LEA R67, R5, UR12, 0x2 ;  /* 0x0000000c05437c11 */ /* 0x000fe2000f8e10ff */
[----:B------:R-:W-:Y:S01]  /*1d40*/  IDP.4A.S8.S8 R86, R45, R49, R86 ;  /* 0x000000312d567226 */ /* 0x000fe20000000656 */
[----:B------:R-:W-:Y:S01]  /*1d50*/  I2FP.F32.S32 R76, R76 ;  /* 0x0000004c004c7245 */ /* 0x000fe20000201400 */
[----:B0-----:R-:W-:-:S02]  /*1d60*/  HADD2.F32 R49, -RZ, R46.H1_H1 ;  /* 0x3000002eff317230 */ /* 0x001fc40000004100 */
[----:B------:R-:W-:Y:S02]  /*1d70*/  IMAD R43, R78, R43, R47 ;  /* 0x0000002b4e2b7224 */ /* 0x000fe400078e022f */
[----:B---3--:R-:W-:Y:S01]  /*1d80*/  HADD2.F32 R74, -RZ, R46.H0_H0 ;  /* 0x2000002eff4a7230 */ /* 0x008fe20000004100 */
[----:B------:R-:W-:Y:S01]  /*1d90*/  I2FP.F32.S32 R75, R75 ;  /* 0x0000004b004b7245 */ /* 0x000fe20000201400 */
[----:B------:R-:W0:Y:S04]  /*1da0*/  LDS.U8 R84, [R61+0x8] ;  /* 0x000008003d547984 */ /* 0x000e280000000000 */
[----:B------:R-:W3:Y:S01]  /*1db0*/  LDS R79, [R67+0x20] ;  /* 0x00002000434f7984 */ /* 0x000ee20000000800 */
[----:B------:R-:W-:-:S03]  /*1dc0*/  FMUL.FTZ R45, R49, R76 ;  /* 0x0000004c312d7220 */ /* 0x000fc60000410000 */
[----:B------:R-:W4:Y:S04]  /*1dd0*/  LDS.64 R46, [R50] ;  /* 0x00000000322e7984 */ /* 0x000f280000000a00 */
[----:B------:R-:W5:Y:S01]  /*1de0*/  LDS R78, [R67+0x24] ;  /* 0x00002400434e7984 */ /* 0x000f620000000800 */
[----:B------:R-:W-:Y:S01]  /*1df0*/  I2FP.F32.S32 R76, R81 ;  /* 0x00000051004c7245 */ /* 0x000fe20000201400 */
[----:B------:R-:W-:Y:S02]  /*1e00*/  FFMA.FTZ R45, R74, R75, -R45 ;  /* 0x0000004b4a2d7223 */ /* 0x000fe4000001082d */
[----:B------:R-:W5:Y:S01]  /*1e10*/  LDS R75, [R67+0x28] ;  /* 0x00002800434b7984 */ /* 0x000f620000000800 */
[----:B------:R-:W-:Y:S01]  /*1e20*/  I2FP.F32.S32 R81, R80 ;  /* 0x0000005000517245 */ /* 0x000fe20000201400 */
[----:B------:R-:W-:Y:S01]  /*1e30*/  FMUL.FTZ R77, R49, R76 ;  /* 0x0000004c314d7220 */ /* 0x000fe20000410000 */
[----:B-1----:R-:W-:Y:S01]  /*1e40*/  FFMA.FTZ R69, R44, R45, R69 ;  /* 0x0000002d2c457223 */ /* 0x002fe20000010045 */
[----:B------:R-:W-:Y:S04]  /*1e50*/  LDS.U8 R80, [R61+0x9] ;  /* 0x000009003d507984 */ /* 0x000fe80000000000 */
[----:B------:R-:W1:Y:S01]  /*1e60*/  LDS.64 R44, [R50+0x8] ;  /* 0x00000800322c7984 */ /* 0x000e620000000a00 */
[----:B------:R-:W-:-:S03]  /*1e70*/  FFMA.FTZ R81, R74, R81, -R77 ;  /* 0x000000514a517223 */ /* 0x000fc6000001084d */
[----:B------:R-:W1:Y:S01]  /*1e80*/  LDS R77, [R67+0x2c] ;  /* 0x00002c00434d7984 */ /* 0x000e620000000800 */
[----:B------:R-:W-:Y:S01]  /*1e90*/  I2FP.F32.S32 R76, R83 ;  /* 0x00000053004c7245 */ /* 0x000fe20000201400 */
[----:B--2---:R-:W-:Y:S01]  /*1ea0*/  FFMA.FTZ R81, R42, R81, R69 ;  /* 0x000000512a517223 */ /* 0x004fe20000010045 */
[----:B------:R-:W-:Y:S02]  /*1eb0*/  I2FP.F32.S32 R86, R86 ;  /* 0x0000005600567245 */ /* 0x000fe40000201400 */
[----:B------:R-:W-:Y:S01]  /*1ec0*/  I2FP.F32.S32 R83, R82 ;  /* 0x0000005200537245 */ /* 0x000fe20000201400 */
[----:B------:R-:W-:Y:S01]  /*1ed0*/  FMUL.FTZ R87, R49, R76 ;  /* 0x0000004c31577220 */ /* 0x000fe20000410000 */
[----:B------:R-:W-:Y:S01]  /*1ee0*/  I2FP.F32.S32 R43, R43 ;  /* 0x0000002b002b7245 */ /* 0x000fe20000201400 */
[----:B------:R-:W-:Y:S01]  /*1ef0*/  FMUL.FTZ R86, R86, R49 ;  /* 0x0000003156567220 */ /* 0x000fe20000410000 */
[----:B0-----:R-:W-:Y:S01]  /*1f00*/  SHF.R.U32.HI R69, RZ, 0x4, R84 ;  /* 0x00000004ff457819 */ /* 0x001fe20000011654 */
[----:B------:R-:W-:Y:S01]  /*1f10*/  FFMA.FTZ R83, R74, R83, -R87 ;  /* 0x000000534a537223 */ /* 0x000fe20000010857 */
[----:B------:R-:W0:Y:S01]  /*1f20*/  LDS R49, [R67+0x30] ;  /* 0x0000300043317984 */ /* 0x000e220000000800 */
[----:B------:R-:W-:-:S02]  /*1f30*/  FFMA.FTZ R86, R43, R74, -R86 ;  /* 0x0000004a2b567223 */ /* 0x000fc40000010856 */
[----:B------:R-:W-:Y:S02]  /*1f40*/  IMAD R69, R69, 0x100, R69 ;  /* 0x0000010045457824 */ /* 0x000fe400078e0245 */
[----:B------:R-:W-:Y:S01]  /*1f50*/  FFMA.FTZ R74, R48, R83, R81 ;  /* 0x00000053304a7223 */ /* 0x000fe20000010051 */
[----:B------:R-:W2:Y:S01]  /*1f60*/  LDS.64 R42, [R50+0x10] ;  /* 0x00001000322a7984 */ /* 0x000ea20000000a00 */
[----:B---3--:R-:W-:Y:S02]  /*1f70*/  LOP3.LUT R83, R79, 0x3030303, RZ, 0xc0, !PT ;  /* 0x030303034f537812 */ /* 0x008fe400078ec0ff */
[----:B------:R-:W-:Y:S01]  /*1f80*/  LEA R81, R69, R69, 0x10 ;  /* 0x0000004545517211 */ /* 0x000fe200078e80ff */
[----:B------:R-:W3:Y:S01]  /*1f90*/  LDS R48, [R67+0x34] ;  /* 0x0000340043307984 */ /* 0x000ee20000000800 */
[----:B------:R-:W-:Y:S01]  /*1fa0*/  FFMA.FTZ R69, R85, R86, R74 ;  /* 0x0000005655457223 */ /* 0x000fe2000001004a */
[-C--:B----4-:R-:W-:Y:S01]  /*1fb0*/  IDP.4A.S8.S8 R83, R83, R46.reuse, RZ ;  /* 0x0000002e53537226 */ /* 0x090fe200000006ff */
[----:B-----5:R-:W-:Y:S01]  /*1fc0*/  LOP3.LUT R76, R78, 0x3030303, RZ, 0xc0, !PT ;  /* 0x030303034e4c7812 */ /* 0x020fe200078ec0ff */
[----:B------:R-:W-:Y:S01]  /*1fd0*/  IDP.4A.S8.S8 R46, R81, R46, RZ ;  /* 0x0000002e512e7226 */ /* 0x000fe200000006ff */
[----:B------:R-:W4:Y:S03]  /*1fe0*/  LDS R74, [R67+0x38] ;  /* 0x00003800434a7984 */ /* 0x000f260000000800 */
[-C--:B------:R-:W-:Y:S01]  /*1ff0*/  IDP.4A.S8.S8 R82, R76, R47.reuse, R83 ;  /* 0x0000002f4c527226 */ /* 0x080fe20000000653 */
[----:B------:R-:W-:Y:S01]  /*2000*/  LOP3.LUT R83, R75, 0x3030303, RZ, 0xc0, !PT ;  /* 0x030303034b537812 */ /* 0x000fe200078ec0ff */
[----:B------:R-:W-:Y:S01]  /*2010*/  IDP.4A.S8.S8 R85, R81, R47, R46 ;  /* 0x0000002f51557226 */ /* 0x000fe2000000062e */
[----:B------:R-:W-:Y:S04]  /*2020*/  LDS R76, [R67+0x3c] ;  /* 0x00003c00434c7984 */ /* 0x000fe80000000800 */
[----:B------:R-:W5:Y:S01]  /*2030*/  LDS.64 R46, [R50+0x18] ;  /* 0x00001800322e7984 */ /* 0x000f620000000a00 */
[----:B-1----:R-:W-:-:S02]  /*2040*/  IDP.4A.S8.S8 R83, R83, R44, R82 ;  /* 0x0000002c53537226 */ /* 0x002fc40000000652 */
[----:B------:R-:W-:Y:S01]  /*2050*/  IDP.4A.S8.S8 R82, R81, R44, R85 ;  /* 0x0000002c51527226 */ /* 0x000fe20000000655 */
[----:B------:R-:W-:-:S03]  /*2060*/  LOP3.LUT R44, R77, 0x3030303, RZ, 0xc0, !PT ;  /* 0x030303034d2c7812 */ /* 0x000fc600078ec0ff */
[-C--:B------:R-:W-:Y:S01]  /*2070*/  IDP.4A.S8.S8 R86, R81, R45.reuse, R82 ;  /* 0x0000002d51567226 */ /* 0x080fe20000000652 */
[----:B------:R-:W-:Y:S01]  /*2080*/  SHF.R.U32.HI R81, RZ, 0x4, R80 ;  /* 0x00000004ff517819 */ /* 0x000fe20000011650 */
[----:B------:R-:W1:Y:S01]  /*2090*/  LDS.U8 R82, [R61+0xa] ;  /* 0x00000a003d527984 */ /* 0x000e620000000000 */
[----:B------:R-:W-:-:S03]  /*20a0*/  IDP.4A.S8.S8 R83, R44, R45, R83 ;  /* 0x0000002d2c537226 */ /* 0x000fc60000000653 */
[----:B------:R-:W1:Y:S01]  /*20b0*/  LDS.64 R44, [R60+0x20] ;  /* 0x000020003c2c7984 */ /* 0x000e620000000a00 */
[----:B------:R-:W-:Y:S01]  /*20c0*/  IMAD R81, R81, 0x100, R81 ;  /* 0x0000010051517824 */ /* 0x000fe200078e0251 */
[----:B0-----:R-:W-:-:S04]  /*20d0*/  LOP3.LUT R85, R49, 0x3030303, RZ, 0xc0, !PT ;  /* 0x0303030331557812 */ /* 0x001fc800078ec0ff */
[----:B------:R-:W-:Y:S01]  /*20e0*/  LEA R81, R81, R81, 0x10 ;  /* 0x0000005151517211 */ /* 0x000fe200078e80ff */
[----:B--2---:R-:W-:-:S04]  /*20f0*/  IDP.4A.S8.S8 R85, R85, R42, RZ ;  /* 0x0000002a55557226 */ /* 0x004fc800000006ff */
[C---:B------:R-:W-:Y:S01]  /*2100*/  IDP.4A.S8.S8 R86, R81.reuse, R42, R86 ;  /* 0x0000002a51567226 */ /* 0x040fe20000000656 */
[----:B---3--:R-:W-:Y:S02]  /*2110*/  LOP3.LUT R42, R48, 0x3030303, RZ, 0xc0, !PT ;  /* 0x03030303302a7812 */ /* 0x008fe400078ec0ff */
[----:B------:R-:W-:Y:S01]  /*2120*/  LOP3.LUT R84, R84, 0xf, RZ, 0xc0, !PT ;  /* 0x0000000f54547812 */ /* 0x000fe200078ec0ff */
[-C--:B------:R-:W-:Y:S02]  /*2130*/  IDP.4A.S8.S8 R86, R81, R43.reuse, R86 ;  /* 0x0000002b51567226 */ /* 0x080fe40000000656 */
[----:B------:R-:W-:Y:S01]  /*2140*/  IDP.4A.S8.S8 R42, R42, R43, R85 ;  /* 0x0000002b2a2a7226 */ /* 0x000fe20000000655 */
[----:B----4-:R-:W-:Y:S01]  /*2150*/  LOP3.LUT R43, R74, 0x3030303, RZ, 0xc0, !PT ;  /* 0x030303034a2b7812 */ /* 0x010fe200078ec0ff */
[----:B------:R-:W-:Y:S01]  /*2160*/  IMAD R83, R83, R84, RZ ;  /* 0x0000005453537224 */ /* 0x000fe200078e02ff */
[----:B------:R-:W-:-:S03]  /*2170*/  LOP3.LUT R80, R80, 0xf, RZ, 0xc0, !PT ;  /* 0x0000000f50507812 */ /* 0x000fc600078ec0ff */
[-C--:B-----5:R-:W-:Y:S02]  /*2180*/  IDP.4A.S8.S8 R84, R43, R46.reuse, R42 ;  /* 0x0000002e2b547226 */ /* 0x0a0fe4000000062a */
[C---:B------:R-:W-:Y:S01]  /*2190*/  IDP.4A.S8.S8 R86, R81.reuse, R46, R86 ;  /* 0x0000002e51567226 */ /* 0x040fe20000000656 */
[----:B------:R-:W-:Y:S01]  /*21a0*/  LOP3.LUT R46, R76, 0x3030303, RZ, 0xc0, !PT ;  /* 0x030303034c2e7812 */ /* 0x000fe200078ec0ff */
[----:B------:R-:W0:Y:S02]  /*21b0*/  LDS.64 R42, [R60+0x28] ;  /* 0x000028003c2a7984 */ /* 0x000e240000000a00 */
[-C--:B------:R-:W-:Y:S02]  /*21c0*/  IDP.4A.S8.S8 R81, R81, R47.reuse, R86 ;  /* 0x0000002f51517226 */ /* 0x080fe40000000656 */
[----:B------:R-:W-:Y:S01]  /*21d0*/  IDP.4A.S8.S8 R46, R46, R47, R84 ;  /* 0x0000002f2e2e7226 */ /* 0x000fe20000000654 */
[----:B------:R-:W-:-:S03]  /*21e0*/  SHF.R.S32.HI R47, RZ, 0x2, R79 ;  /* 0x00000002ff2f7819 */ /* 0x000fc6000001144f */
[----:B------:R-:W-:Y:S01]  /*21f0*/  IMAD R80, R46, R80, R83 ;  /* 0x000000502e507224 */ /* 0x000fe200078e0253 */
[----:B------:R-:W-:Y:S02]  /*2200*/  LOP3.LUT R47, R47, 0x3030303, RZ, 0xc0, !PT ;  /* 0x030303032f2f7812 */ /* 0x000fe400078ec0ff */
[----:B-1----:R-:W-:Y:S02]  /*2210*/  SHF.R.U32.HI R83, RZ, 0x4, R82 ;  /* 0x00000004ff537819 */ /* 0x002fe40000011652 */
[----:B------:R-:W-:Y:S01]  /*2220*/  SHF.R.S32.HI R46, RZ, 0x2, R78 ;  /* 0x00000002ff2e7819 */ /* 0x000fe2000001144e */
[----:B------:R-:W-:Y:S02]  /*2230*/  IDP.4A.S8.S8 R47, R47, R44, RZ ;  /* 0x0000002c2f2f7226 */ /* 0x000fe400000006ff */
[----:B------:R-:W-:Y:S01]  /*2240*/  IMAD R83, R83, 0x100, R83 ;  /* 0x0000010053537824 */ /* 0x000fe200078e0253 */
[----:B------:R-:W-:-:S04]  /*2250*/  LOP3.LUT R46, R46, 0x3030303, RZ, 0xc0, !PT ;  /* 0x030303032e2e7812 */ /* 0x000fc800078ec0ff */
[----:B------:R-:W-:Y:S01]  /*2260*/  LEA R84, R83, R83, 0x10 ;  /* 0x0000005353547211 */ /* 0x000fe200078e80ff */
[----:B------:R-:W-:Y:S01]  /*2270*/  IDP.4A.S8.S8 R85, R46, R45, R47 ;  /* 0x0000002d2e557226 */ /* 0x000fe2000000062f */
[----:B------:R-:W-:Y:S04]  /*2280*/  LDS.U8 R83, [R61+0xb] ;  /* 0x00000b003d537984 */ /* 0x000fe80000000000 */
[----:B------:R-:W1:Y:S01]  /*2290*/  LDS.64 R46, [R60+0x30] ;  /* 0x000030003c2e7984 */ /* 0x000e620000000a00 */
[----:B------:R-:W-:-:S04]  /*22a0*/  IDP.4A.S8.S8 R44, R84, R44, RZ ;  /* 0x0000002c542c7226 */ /* 0x000fc800000006ff */
[----:B------:R-:W-:Y:S01]  /*22b0*/  IDP.4A.S8.S8 R87, R84, R45, R44 ;  /* 0x0000002d54577226 */ /* 0x000fe2000000062c */
[----:B------:R-:W-:-:S04]  /*22c0*/  SHF.R.S32.HI R44, RZ, 0x2, R75 ;  /* 0x00000002ff2c7819 */ /* 0x000fc8000001144b */
[----:B------:R-:W-:Y:S01]  /*22d0*/  LOP3.LUT R45, R44, 0x3030303, RZ, 0xc0, !PT ;  /* 0x030303032c2d7812 */ /* 0x000fe200078ec0ff */
[----:B0-----:R-:W-:-:S04]  /*22e0*/  IDP.4A.S8.S8 R87, R84, R42, R87 ;  /* 0x0000002a54577226 */ /* 0x001fc80000000657 */
[----:B------:R-:W-:Y:S01]  /*22f0*/  IDP.4A.S8.S8 R85, R45, R42, R85 ;  /* 0x0000002a2d557226 */ /* 0x000fe20000000655 */
[----:B------:R-:W-:Y:S01]  /*2300*/  SHF.R.S32.HI R42, RZ, 0x2, R77 ;  /* 0x00000002ff2a7819 */ /* 0x000fe2000001144d */
[----:B------:R-:W0:Y:S03]  /*2310*/  LDS.64 R44, [R60+0x38] ;  /* 0x000038003c2c7984 */ /* 0x000e260000000a00 */
[----:B------:R-:W-:-:S05]  /*2320*/  LOP3.LUT R42, R42, 0x3030303, RZ, 0xc0, !PT ;  /* 0x030303032a2a7812 */ /* 0x000fca00078ec0ff */
[-C--:B------:R-:W-:Y:S01]  /*2330*/  IDP.4A.S8.S8 R85, R42, R43.reuse, R85 ;  /* 0x0000002b2a557226 */ /* 0x080fe20000000655 */
[----:B------:R-:W-:Y:S01]  /*2340*/  SHF.R.S32.HI R42, RZ, 0x2, R49 ;  /* 0x00000002ff2a7819 */ /* 0x000fe20000011431 */
[----:B------:R-:W-:Y:S02]  /*2350*/  IDP.4A.S8.S8 R43, R84, R43, R87 ;  /* 0x0000002b542b7226 */ /* 0x000fe40000000657 */
[----:B------:R-:W2:Y:S01]  /*2360*/  LDS.U8 R84, [R61+0xc] ;  /* 0x00000c003d547984 */ /* 0x000ea20000000000 */
[----:B------:R-:W-:Y:S02]  /*2370*/  LOP3.LUT R87, R42, 0x3030303, RZ, 0xc0, !PT ;  /* 0x030303032a577812 */ /* 0x000fe400078ec0ff */
[----:B------:R-:W-:-:S04]  /*2380*/  SHF.R.S32.HI R42, RZ, 0x2, R48 ;  /* 0x00000002ff2a7819 */ /* 0x000fc80000011430 */
[----:B------:R-:W-:Y:S01]  /*2390*/  LOP3.LUT R42, R42, 0x3030303, RZ, 0xc0, !PT ;  /* 0x030303032a2a7812 */ /* 0x000fe200078ec0ff */
[----:B-1----:R-:W-:-:S04]  /*23a0*/  IDP.4A.S8.S8 R87, R87, R46, RZ ;  /* 0x0000002e57577226 */ /* 0x002fc800000006ff */
[----:B------:R-:W-:Y:S01]  /*23b0*/  IDP.4A.S8.S8 R89, R42, R47, R87 ;  /* 0x0000002f2a597226 */ /* 0x000fe20000000657 */
[----:B------:R-:W-:-:S05]  /*23c0*/  SHF.R.U32.HI R42, RZ, 0x4, R83 ;  /* 0x00000004ff2a7819 */ /* 0x000fca0000011653 */
[----:B------:R-:W-:Y:S01]  /*23d0*/  IMAD R86, R42, 0x100, R42 ;  /* 0x000001002a567824 */ /* 0x000fe200078e022a */
[----:B------:R-:W-:-:S04]  /*23e0*/  SHF.R.S32.HI R42, RZ, 0x2, R74 ;  /* 0x00000002ff2a7819 */ /* 0x000fc8000001144a */
[----:B------:R-:W-:Y:S02]  /*23f0*/  LEA R86, R86, R86, 0x10 ;  /* 0x0000005656567211 */ /* 0x000fe400078e80ff */
[----:B------:R-:W-:-:S03]  /*2400*/  LOP3.LUT R87, R42, 0x3030303, RZ, 0xc0, !PT ;  /* 0x030303032a577812 */ /* 0x000fc600078ec0ff */
[----:B------:R-:W-:Y:S02]  /*2410*/  IDP.4A.S8.S8 R88, R86, R46, R43 ;  /* 0x0000002e56587226 */ /* 0x000fe4000000062b */
[----:B------:R-:W1:Y:S01]  /*2420*/  LDS.64 R42, [R60+0x40] ;  /* 0x000040003c2a7984 */ /* 0x000e620000000a00 */
[----:B------:R-:W-:Y:S01]  /*2430*/  SHF.R.S32.HI R46, RZ, 0x2, R76 ;  /* 0x00000002ff2e7819 */ /* 0x000fe2000001144c */
[----:B0-----:R-:W-:Y:S01]  /*2440*/  IDP.4A.S8.S8 R87, R87, R44, R89 ;  /* 0x0000002c57577226 */ /* 0x001fe20000000659 */
[----:B------:R-:W-:Y:S02]  /*2450*/  LOP3.LUT R82, R82, 0xf, RZ, 0xc0, !PT ;  /* 0x0000000f52527812 */ /* 0x000fe400078ec0ff */
[----:B------:R-:W-:Y:S01]  /*2460*/  LOP3.LUT R46, R46, 0x3030303, RZ, 0xc0, !PT ;  /* 0x030303032e2e7812 */ /* 0x000fe200078ec0ff */
[----:B------:R-:W-:Y:S01]  /*2470*/  IDP.4A.S8.S8 R47, R86, R47, R88 ;  /* 0x0000002f562f7226 */ /* 0x000fe20000000658 */
[----:B------:R-:W-:Y:S01]  /*2480*/  LOP3.LUT R83, R83, 0xf, RZ, 0xc0, !PT ;  /* 0x0000000f53537812 */ /* 0x000fe200078ec0ff */
[----:B------:R-:W-:-:S02]  /*2490*/  IMAD R82, R85, R82, RZ ;  /* 0x0000005255527224 */ /* 0x000fc400078e02ff */
[----:B------:R-:W-:-:S04]  /*24a0*/  IDP.4A.S8.S8 R87, R46, R45, R87 ;  /* 0x0000002d2e577226 */ /* 0x000fc80000000657 */
[----:B------:R-:W-:Y:S02]  /*24b0*/  IMAD R82, R87, R83, R82 ;  /* 0x0000005357527224 */ /* 0x000fe400078e0252 */
[C---:B------:R-:W-:Y:S02]  /*24c0*/  IDP.4A.S8.S8 R83, R86.reuse, R44, R47 ;  /* 0x0000002c56537226 */ /* 0x040fe4000000062f */
[----:B------:R-:W0:Y:S02]  /*24d0*/  LDS.64 R46, [R60+0x48] ;  /* 0x000048003c2e7984 */ /* 0x000e240000000a00 */
[----:B------:R-:W-:Y:S01]  /*24e0*/  IDP.4A.S8.S8 R83, R86, R45, R83 ;  /* 0x0000002d56537226 */ /* 0x000fe20000000653 */
[----:B--2---:R-:W-:Y:S01]  /*24f0*/  SHF.R.U32.HI R45, RZ, 0x4, R84 ;  /* 0x00000004ff2d7819 */ /* 0x004fe20000011654 */
[----:B------:R-:W2:Y:S01]  /*2500*/  LDS.U8 R86, [R61+0xd] ;  /* 0x00000d003d567984 */ /* 0x000ea20000000000 */
[----:B------:R-:W-:-:S03]  /*2510*/  SHF.R.S32.HI R44, RZ, 0x4, R79 ;  /* 0x00000004ff2c7819 */ /* 0x000fc6000001144f */
[----:B------:R-:W-:Y:S01]  /*2520*/  IMAD R85, R45, 0x100, R45 ;  /* 0x000001002d557824 */ /* 0x000fe200078e022d */
[----:B------:R-:W-:-:S04]  /*2530*/  LOP3.LUT R45, R44, 0x3030303, RZ, 0xc0, !PT ;  /* 0x030303032c2d7812 */ /* 0x000fc800078ec0ff */
[----:B------:R-:W-:Y:S02]  /*2540*/  LEA R44, R85, R85, 0x10 ;  /* 0x00000055552c7211 */ /* 0x000fe400078e80ff */
[----:B------:R-:W-:-:S04]  /*2550*/  SHF.R.S32.HI R85, RZ, 0x4, R78 ;  /* 0x00000004ff557819 */ /* 0x000fc8000001144e */
[----:B------:R-:W-:Y:S01]  /*2560*/  LOP3.LUT R88, R85, 0x3030303, RZ, 0xc0, !PT ;  /* 0x0303030355587812 */ /* 0x000fe200078ec0ff */
[-C--:B-1----:R-:W-:Y:S02]  /*2570*/  IDP.4A.S8.S8 R45, R45, R42.reuse, RZ ;  /* 0x0000002a2d2d7226 */ /* 0x082fe400000006ff */
[----:B------:R-:W-:Y:S02]  /*2580*/  IDP.4A.S8.S8 R42, R44, R42, RZ ;  /* 0x0000002a2c2a7226 */ /* 0x000fe400000006ff */
[-C--:B------:R-:W-:Y:S02]  /*2590*/  IDP.4A.S8.S8 R88, R88, R43.reuse, R45 ;  /* 0x0000002b58587226 */ /* 0x080fe4000000062d */
[----:B------:R-:W-:Y:S02]  /*25a0*/  IDP.4A.S8.S8 R85, R44, R43, R42 ;  /* 0x0000002b2c557226 */ /* 0x000fe4000000062a */
[----:B------:R-:W1:Y:S01]  /*25b0*/  LDS.64 R42, [R60+0x50] ;  /* 0x000050003c2a7984 */ /* 0x000e620000000a00 */
[----:B------:R-:W-:-:S04]  /*25c0*/  SHF.R.S32.HI R45, RZ, 0x4, R75 ;  /* 0x00000004ff2d7819 */ /* 0x000fc8000001144b */
[----:B------:R-:W-:-:S05]  /*25d0*/  LOP3.LUT R45, R45, 0x3030303, RZ, 0xc0, !PT ;  /* 0x030303032d2d7812 */ /* 0x000fca00078ec0ff */
[-C--:B0-----:R-:W-:Y:S01]  /*25e0*/  IDP.4A.S8.S8 R88, R45, R46.reuse, R88 ;  /* 0x0000002e2d587226 */ /* 0x081fe20000000658 */
[----:B------:R-:W-:Y:S01]  /*25f0*/  SHF.R.S32.HI R45, RZ, 0x4, R77 ;  /* 0x00000004ff2d7819 */ /* 0x000fe2000001144d */
[----:B------:R-:W-:-:S03]  /*2600*/  IDP.4A.S8.S8 R85, R44, R46, R85 ;  /* 0x0000002e2c557226 */ /* 0x000fc60000000655 */
[----:B------:R-:W-:Y:S01]  /*2610*/  LOP3.LUT R46, R45, 0x3030303, RZ, 0xc0, !PT ;  /* 0x030303032d2e7812 */ /* 0x000fe200078ec0ff */
[-C--:B------:R-:W-:Y:S02]  /*2620*/  IDP.4A.S8.S8 R87, R44, R47.reuse, R85 ;  /* 0x0000002f2c577226 */ /* 0x080fe40000000655 */
[----:B------:R-:W0:Y:S02]  /*2630*/  LDS.64 R44, [R60+0x58] ;  /* 0x000058003c2c7984 */ /* 0x000e240000000a00 */
[----:B------:R-:W-:Y:S01]  /*2640*/  IDP.4A.S8.S8 R46, R46, R47, R88 ;  /* 0x0000002f2e2e7226 */ /* 0x000fe20000000658 */
[----:B--2---:R-:W-:-:S05]  /*2650*/  SHF.R.U32.HI R47, RZ, 0x4, R86 ;  /* 0x00000004ff2f7819 */ /* 0x004fca0000011656 */
[----:B------:R-:W-:Y:S01]  /*2660*/  IMAD R88, R47, 0x100, R47 ;  /* 0x000001002f587824 */ /* 0x000fe200078e022f */
[----:B------:R-:W-:-:S04]  /*2670*/  SHF.R.S32.HI R47, RZ, 0x4, R49 ;  /* 0x00000004ff2f7819 */ /* 0x000fc80000011431 */
[----:B------:R-:W-:Y:S02]  /*2680*/  LOP3.LUT R85, R47, 0x3030303, RZ, 0xc0, !PT ;  /* 0x030303032f557812 */ /* 0x000fe400078ec0ff */
[----:B------:R-:W-:-:S03]  /*2690*/  LEA R47, R88, R88, 0x10 ;  /* 0x00000058582f7211 */ /* 0x000fc600078e80ff */
[-C--:B-1----:R-:W-:Y:S02]  /*26a0*/  IDP.4A.S8.S8 R85, R85, R42.reuse, RZ ;  /* 0x0000002a55557226 */ /* 0x082fe400000006ff */
[----:B------:R-:W-:Y:S01]  /*26b0*/  IDP.4A.S8.S8 R88, R47, R42, R87 ;  /* 0x0000002a2f587226 */ /* 0x000fe20000000657 */
[----:B------:R-:W-:-:S04]  /*26c0*/  SHF.R.S32.HI R42, RZ, 0x4, R48 ;  /* 0x00000004ff2a7819 */ /* 0x000fc80000011430 */
[----:B------:R-:W-:-:S05]  /*26d0*/  LOP3.LUT R42, R42, 0x3030303, RZ, 0xc0, !PT ;  /* 0x030303032a2a7812 */ /* 0x000fca00078ec0ff */
[-C--:B------:R-:W-:Y:S01]  /*26e0*/  IDP.4A.S8.S8 R90, R42, R43.reuse, R85 ;  /* 0x0000002b2a5a7226 */ /* 0x080fe20000000655 */
[----:B------:R-:W-:Y:S01]  /*26f0*/  SHF.R.S32.HI R85, RZ, 0x4, R74 ;  /* 0x00000004ff557819 */ /* 0x000fe2000001144a */
[----:B------:R-:W-:Y:S02]  /*2700*/  IDP.4A.S8.S8 R87, R47, R43, R88 ;  /* 0x0000002b2f577226 */ /* 0x000fe40000000658 */
[----:B------:R-:W1:Y:S01]  /*2710*/  LDS.64 R42, [R60+0x60] ;  /* 0x000060003c2a7984 */ /* 0x000e620000000a00 */
[----:B------:R-:W-:-:S03]  /*2720*/  LOP3.LUT R89, R85, 0x3030303, RZ, 0xc0, !PT ;  /* 0x0303030355597812 */ /* 0x000fc600078ec0ff */
[----:B------:R-:W2:Y:S01]  /*2730*/  LDS.U8 R85, [R61+0xe] ;  /* 0x00000e003d557984 */ /* 0x000ea20000000000 */
[----:B------:R-:W-:Y:S01]  /*2740*/  SHF.R.S32.HI R88, RZ, 0x4, R76 ;  /* 0x00000004ff587819 */ /* 0x000fe2000001144c */
[-C--:B0-----:R-:W-:Y:S01]  /*2750*/  IDP.4A.S8.S8 R90, R89, R44.reuse, R90 ;  /* 0x0000002c595a7226 */ /* 0x081fe2000000065a */
[----:B------:R-:W-:Y:S01]  /*2760*/  LOP3.LUT R89, R84, 0xf, RZ, 0xc0, !PT ;  /* 0x0000000f54597812 */ /* 0x000fe200078ec0ff */
[----:B------:R-:W-:Y:S01]  /*2770*/  IDP.4A.S8.S8 R44, R47, R44, R87 ;  /* 0x0000002c2f2c7226 */ /* 0x000fe20000000657 */
[----:B------:R-:W-:Y:S02]  /*2780*/  LOP3.LUT R88, R88, 0x3030303, RZ, 0xc0, !PT ;  /* 0x0303030358587812 */ /* 0x000fe400078ec0ff */
[----:B------:R-:W-:Y:S01]  /*2790*/  LOP3.LUT R84, R86, 0xf, RZ, 0xc0, !PT ;  /* 0x0000000f56547812 */ /* 0x000fe200078ec0ff */
[----:B------:R-:W-:Y:S02]  /*27a0*/  IMAD R46, R46, R89, RZ ;  /* 0x000000592e2e7224 */ /* 0x000fe400078e02ff */
[----:B------:R-:W-:-:S02]  /*27b0*/  IDP.4A.S8.S8 R89, R88, R45, R90 ;  /* 0x0000002d58597226 */ /* 0x000fc4000000065a */
[----:B------:R-:W-:Y:S02]  /*27c0*/  IDP.4A.S8.S8 R86, R47, R45, R44 ;  /* 0x0000002d2f567226 */ /* 0x000fe4000000062c */
[----:B------:R-:W0:Y:S01]  /*27d0*/  LDS.64 R44, [R60+0x68] ;  /* 0x000068003c2c7984 */ /* 0x000e220000000a00 */
[----:B------:R-:W-:Y:S02]  /*27e0*/  SHF.R.S32.HI R79, RZ, 0x6, R79 ;  /* 0x00000006ff4f7819 */ /* 0x000fe4000001144f */
[----:B------:R-:W-:Y:S02]  /*27f0*/  SHF.R.S32.HI R78, RZ, 0x6, R78 ;  /* 0x00000006ff4e7819 */ /* 0x000fe4000001144e */
[----:B------:R-:W-:Y:S01]  /*2800*/  LOP3.LUT R79, R79, 0x3030303, RZ, 0xc0, !PT ;  /* 0x030303034f4f7812 */ /* 0x000fe200078ec0ff */
[----:B------:R-:W-:Y:S01]  /*2810*/  IMAD R84, R89, R84, R46 ;  /* 0x0000005459547224 */ /* 0x000fe200078e022e */
[----:B------:R-:W-:-:S03]  /*2820*/  LOP3.LUT R78, R78, 0x3030303, RZ, 0xc0, !PT ;  /* 0x030303034e4e7812 */ /* 0x000fc600078ec0ff */
[----:B-1----:R-:W-:Y:S01]  /*2830*/  IDP.4A.S8.S8 R79, R79, R42, RZ ;  /* 0x0000002a4f4f7226 */ /* 0x002fe200000006ff */
[----:B--2---:R-:W-:-:S03]  /*2840*/  SHF.R.U32.HI R46, RZ, 0x4, R85 ;  /* 0x00000004ff2e7819 */ /* 0x004fc60000011655 */
[----:B------:R-:W-:Y:S02]  /*2850*/  IDP.4A.S8.S8 R87, R78, R43, R79 ;  /* 0x0000002b4e577226 */ /* 0x000fe4000000064f */
[----:B------:R-:W1:Y:S01]  /*2860*/  LDS.U8 R78, [R61+0xf] ;  /* 0x00000f003d4e7984 */ /* 0x000e620000000000 */
[----:B------:R-:W-:-:S05]  /*2870*/  IMAD R46, R46, 0x100, R46 ;  /* 0x000001002e2e7824 */ /* 0x000fca00078e022e */
[----:B------:R-:W-:Y:S02]  /*2880*/  LEA R79, R46, R46, 0x10 ;  /* 0x0000002e2e4f7211 */ /* 0x000fe400078e80ff */
[----:B------:R-:W2:Y:S03]  /*2890*/  LDS.64 R46, [R60+0x70] ;  /* 0x000070003c2e7984 */ /* 0x000ea60000000a00 */
[----:B------:R-:W-:-:S04]  /*28a0*/  IDP.4A.S8.S8 R42, R79, R42, RZ ;  /* 0x0000002a4f2a7226 */ /* 0x000fc800000006ff */
[----:B------:R-:W-:Y:S01]  /*28b0*/  IDP.4A.S8.S8 R42, R79, R43, R42 ;  /* 0x0000002b4f2a7226 */ /* 0x000fe2000000062a */
[----:B------:R-:W-:-:S03]  /*28c0*/  SHF.R.S32.HI R75, RZ, 0x6, R75 ;  /* 0x00000006ff4b7819 */ /* 0x000fc6000001144b */
[----:B0-----:R-:W-:Y:S02]  /*28d0*/  IDP.4A.S8.S8 R88, R79, R44, R42 ;  /* 0x0000002c4f587226 */ /* 0x001fe4000000062a */
[----:B------:R-:W0:Y:S01]  /*28e0*/  LDS.64 R42, [R60+0x78] ;  /* 0x000078003c2a7984 */ /* 0x000e220000000a00 */
[----:B------:R-:W-:Y:S02]  /*28f0*/  LOP3.LUT R75, R75, 0x3030303, RZ, 0xc0, !PT ;  /* 0x030303034b4b7812 */ /* 0x000fe400078ec0ff */
[----:B------:R-:W-:-:S03]  /*2900*/  SHF.R.S32.HI R77, RZ, 0x6, R77 ;  /* 0x00000006ff4d7819 */ /* 0x000fc6000001144d */
[----:B------:R-:W-:Y:S01]  /*2910*/  IDP.4A.S8.S8 R75, R75, R44, R87 ;  /* 0x0000002c4b4b7226 */ /* 0x000fe20000000657 */
[----:B------:R-:W-:Y:S02]  /*2920*/  LOP3.LUT R44, R77, 0x3030303, RZ, 0xc0, !PT ;  /* 0x030303034d2c7812 */ /* 0x000fe400078ec0ff */
[----:B------:R-:W-:Y:S02]  /*2930*/  SHF.R.S32.HI R49, RZ, 0x6, R49 ;  /* 0x00000006ff317819 */ /* 0x000fe40000011431 */
[----:B------:R-:W-:Y:S01]  /*2940*/  SHF.R.S32.HI R48, RZ, 0x6, R48 ;  /* 0x00000006ff307819 */ /* 0x000fe20000011430 */
[-C--:B------:R-:W-:Y:S01]  /*2950*/  IDP.4A.S8.S8 R44, R44, R45.reuse, R75 ;  /* 0x0000002d2c2c7226 */ /* 0x080fe2000000064b */
[----:B------:R-:W-:Y:S01]  /*2960*/  LOP3.LUT R49, R49, 0x3030303, RZ, 0xc0, !PT ;  /* 0x0303030331317812 */ /* 0x000fe200078ec0ff */
[----:B------:R-:W-:Y:S01]  /*2970*/  IDP.4A.S8.S8 R79, R79, R45, R88 ;  /* 0x0000002d4f4f7226 */ /* 0x000fe20000000658 */
[----:B------:R-:W-:Y:S01]  /*2980*/  LOP3.LUT R48, R48, 0x3030303, RZ, 0xc0, !PT ;  /* 0x0303030330307812 */ /* 0x000fe200078ec0ff */
[----:B------:R-:W3:Y:S01]  /*2990*/  LDS R45, [R66] ;  /* 0x00000000422d7984 */ /* 0x000ee20000000800 */
[----:B-1----:R-:W-:-:S05]  /*29a0*/  SHF.R.U32.HI R75, RZ, 0x4, R78 ;  /* 0x00000004ff4b7819 */ /* 0x002fca000001164e */
[----:B------:R-:W-:Y:S02]  /*29b0*/  IMAD R75, R75, 0x100, R75 ;  /* 0x000001004b4b7824 */ /* 0x000fe400078e024b */
[----:B--2---:R-:W-:-:S04]  /*29c0*/  IDP.4A.S8.S8 R49, R49, R46, RZ ;  /* 0x0000002e31317226 */ /* 0x004fc800000006ff */
[----:B------:R-:W-:Y:S01]  /*29d0*/  IDP.4A.S8.S8 R77, R48, R47, R49 ;  /* 0x0000002f304d7226 */ /* 0x000fe20000000631 */
[----:B------:R-:W-:Y:S02]  /*29e0*/  LEA R48, R75, R75, 0x10 ;  /* 0x0000004b4b307211 */ /* 0x000fe400078e80ff */
[----:B------:R-:W-:-:S03]  /*29f0*/  SHF.R.S32.HI R74, RZ, 0x6, R74 ;  /* 0x00000006ff4a7819 */ /* 0x000fc6000001144a */
[----:B------:R-:W-:Y:S02]  /*2a00*/  IDP.4A.S8.S8 R79, R48, R46, R79 ;  /* 0x0000002e304f7226 */ /* 0x000fe4000000064f */
[----:B------:R-:W1:Y:S01]  /*2a10*/  LDS R46, [R65+UR6] ;  /* 0x00000006412e7984 */ /* 0x000e620008000800 */
[----:B------:R-:W-:Y:S01]  /*2a20*/  LOP3.LUT R49, R74, 0x3030303, RZ, 0xc0, !PT ;  /* 0x030303034a317812 */ /* 0x000fe200078ec0ff */
[C---:B------:R-:W-:Y:S02]  /*2a30*/  IDP.4A.S8.S8 R79, R48.reuse, R47, R79 ;  /* 0x0000002f304f7226 */ /* 0x040fe4000000064f */
[----:B------:R-:W2:Y:S02]  /*2a40*/  LDS R47, [R63+UR6] ;  /* 0x000000063f2f7984 */ /* 0x000ea40008000800 */
[-C--:B0-----:R-:W-:Y:S02]  /*2a50*/  IDP.4A.S8.S8 R77, R49, R42.reuse, R77 ;  /* 0x0000002a314d7226 */ /* 0x081fe4000000064d */
[----:B------:R-:W0:Y:S04]  /*2a60*/  LDS R49, [R62+UR6] ;  /* 0x000000063e317984 */ /* 0x000e280008000800 */
[----:B------:R-:W4:Y:S01]  /*2a70*/  LDS R74, [R64+UR6] ;  /* 0x00000006404a7984 */ /* 0x000f220008000800 */
[----:B------:R-:W-:Y:S01]  /*2a80*/  SHF.R.S32.HI R76, RZ, 0x6, R76 ;  /* 0x00000006ff4c7819 */ /* 0x000fe2000001144c */
[----:B------:R-:W-:Y:S01]  /*2a90*/  IDP.4A.S8.S8 R79, R48, R42, R79 ;  /* 0x0000002a304f7226 */ /* 0x000fe2000000064f */
[----:B------:R-:W-:-:S02]  /*2aa0*/  I2FP.F32.S32 R81, R81 ;  /* 0x0000005100517245 */ /* 0x000fc40000201400 */
[----:B------:R-:W-:Y:S01]  /*2ab0*/  LOP3.LUT R76, R76, 0x3030303, RZ, 0xc0, !PT ;  /* 0x030303034c4c7812 */ /* 0x000fe200078ec0ff */
[--C-:B---3--:R-:W-:Y:S01]  /*2ac0*/  HADD2.F32 R42, -RZ, R45.reuse.H1_H1 ;  /* 0x3000002dff2a7230 */ /* 0x108fe20000004100 */
[----:B------:R-:W-:Y:S01]  /*2ad0*/  LOP3.LUT R85, R85, 0xf, RZ, 0xc0, !PT ;  /* 0x0000000f55557812 */ /* 0x000fe200078ec0ff */
[----:B------:R-:W-:Y:S01]  /*2ae0*/  HADD2.F32 R45, -RZ, R45.H0_H0 ;  /* 0x2000002dff2d7230 */ /* 0x000fe20000004100 */
[----:B------:R-:W-:Y:S01]  /*2af0*/  I2FP.F32.S32 R80, R80 ;  /* 0x0000005000507245 */ /* 0x000fe20000201400 */
[----:B------:R-:W-:Y:S01]  /*2b00*/  IDP.4A.S8.S8 R77, R76, R43, R77 ;  /* 0x0000002b4c4d7226 */ /* 0x000fe2000000064d */
[----:B------:R-:W-:Y:S01]  /*2b10*/  I2FP.F32.S32 R83, R83 ;  /* 0x0000005300537245 */ /* 0x000fe20000201400 */
[----:B------:R-:W-:Y:S01]  /*2b20*/  FMUL.FTZ R76, R42, R81 ;  /* 0x000000512a4c7220 */ /* 0x000fe20000410000 */
[----:B------:R-:W-:Y:S01]  /*2b30*/  LOP3.LUT R78, R78, 0xf, RZ, 0xc0, !PT ;  /* 0x0000000f4e4e7812 */ /* 0x000fe200078ec0ff */
[----:B------:R-:W-:Y:S01]  /*2b40*/  IMAD R44, R44, R85, RZ ;  /* 0x000000552c2c7224 */ /* 0x000fe200078e02ff */
[----:B------:R-:W-:Y:S01]  /*2b50*/  I2FP.F32.S32 R82, R82 ;  /* 0x0000005200527245 */ /* 0x000fe20000201400 */
[----:B------:R-:W-:Y:S01]  /*2b60*/  IDP.4A.S8.S8 R79, R48, R43, R79 ;  /* 0x0000002b304f7226 */ /* 0x000fe2000000064f */
[----:B------:R-:W-:Y:S01]  /*2b70*/  I2FP.F32.S32 R43, R86 ;  /* 0x00000056002b7245 */ /* 0x000fe20000201400 */
[----:B------:R-:W-:Y:S01]  /*2b80*/  FFMA.FTZ R76, R45, R80, -R76 ;  /* 0x000000502d4c7223 */ /* 0x000fe2000001084c */
[C---:B------:R-:W-:Y:S01]  /*2b90*/  FMUL.FTZ R48, R42.reuse, R83 ;  /* 0x000000532a307220 */ /* 0x040fe20000410000 */
[----:B------:R-:W-:Y:S01]  /*2ba0*/  UIADD3 UR7, UPT, UPT, UR5, -0x1, URZ ;  /* 0xffffffff05077890 */ /* 0x000fe2000fffe0ff */
[----:B------:R-:W-:Y:S01]  /*2bb0*/  IMAD R44, R77, R78, R44 ;  /* 0x0000004e4d2c7224 */ /* 0x000fe200078e022c */
[----:B------:R-:W-:Y:S01]  /*2bc0*/  I2FP.F32.S32 R79, R79 ;  /* 0x0000004f004f7245 */ /* 0x000fe20000201400 */
[----:B------:R-:W-:Y:S01]  /*2bd0*/  FFMA.FTZ R48, R45, R82, -R48 ;  /* 0x000000522d307223 */ /* 0x000fe20000010830 */
[----:B------:R-:W-:Y:S01]  /*2be0*/  I2FP.F32.S32 R84, R84 ;  /* 0x0000005400547245 */ /* 0x000fe20000201400 */
[----:B------:R-:W-:Y:S01]  /*2bf0*/  FMUL.FTZ R78, R42, R43 ;  /* 0x0000002b2a4e7220 */ /* 0x000fe20000410000 */
[----:B------:R-:W-:Y:S01]  /*2c00*/  UISETP.GE.AND UP0, UPT, UR4, UR7, UPT ;  /* 0x000000070400728c */ /* 0x000fe2000bf06270 */
[----:B-1----:R-:W-:Y:S01]  /*2c10*/  FFMA.FTZ R46, R46, R76, R69 ;  /* 0x0000004c2e2e7223 */ /* 0x002fe20000010045 */
[----:B------:R-:W-:Y:S01]  /*2c20*/  I2FP.F32.S32 R44, R44 ;  /* 0x0000002c002c7245 */ /* 0x000fe20000201400 */
[----:B------:R-:W-:Y:S01]  /*2c30*/  FMUL.FTZ R79, R79, R42 ;  /* 0x0000002a4f4f7220 */ /* 0x000fe20000410000 */
[----:B------:R-:W-:Y:S01]  /*2c40*/  FFMA.FTZ R78, R45, R84, -R78 ;  /* 0x000000542d4e7223 */ /* 0x000fe2000001084e */
[----:B--2---:R-:W-:-:S02]  /*2c50*/  FFMA.FTZ R46, R47, R48, R46 ;  /* 0x000000302f2e7223 */ /* 0x004fc4000001002e */
[----:B------:R-:W-:Y:S02]  /*2c60*/  FFMA.FTZ R79, R44, R45, -R79 ;  /* 0x0000002d2c4f7223 */ /* 0x000fe4000001084f */
[----:B0-----:R-:W-:-:S04]  /*2c70*/  FFMA.FTZ R49, R49, R78, R46 ;  /* 0x0000004e31317223 */ /* 0x001fc8000001002e */
[----:B----4-:R-:W-:Y:S01]  /*2c80*/  FFMA.FTZ R69, R74, R79, R49 ;  /* 0x0000004f4a457223 */ /* 0x010fe20000010031 */
[----:B------:R-:W-:Y:S06]  /*2c90*/  BAR.SYNC.DEFER_BLOCKING 0x0 ;  /* 0x0000000000007b1d */ /* 0x000fec0000010000 */
[----:B------:R-:W-:Y:S05]  /*2ca0*/  BRA.U UP0, `(.L_x_587) ;  /* 0x0000001d00307547 */ /* 0x000fea000b800000 */
[----:B------:R-:W-:Y:S01]  /*2cb0*/  VIADD R43, R68, 0x8 ;  /* 0x00000008442b7836 */ /* 0x000fe20000000000 */
[----:B------:R-:W-:-:S03]  /*2cc0*/  LEA.HI R45, R7, R51, RZ, 0x1d ;  /* 0x00000033072d7211 */ /* 0x000fc600078fe8ff */
[----:B------:R-:W-:-:S04]  /*2cd0*/  IMAD.WIDE.U32 R42, R43, 0x24, R72 ;  /* 0x000000242b2a7825 */ /* 0x000fc800078e0048 */
[----:B------:R-:W-:Y:S02]  /*2ce0*/  IMAD.WIDE R44, R45, 0x24, R70 ;  /* 0x000000242d2c7825 */ /* 0x000fe400078e0246 */
[----:B------:R-:W2:Y:S04]  /*2cf0*/  LDG.E.U16.CONSTANT R42, desc[UR14][R42.64] ;  /* 0x0000000e2a2a7981 */ /* 0x000ea8000c1e9500 */
[----:B------:R-:W3:Y:S01]  /*2d00*/  LDG.E.CONSTANT R44, desc[UR14][R44.64+0x4] ;  /* 0x0000040e2c2c7981 */ /* 0x000ee2000c1e9900 */
[----:B--2---:R-:W-:-:S03]  /*2d10*/  HADD2.F32 R74, -RZ, R42.H0_H0 ;  /* 0x2000002aff4a7230 */ /* 0x004fc60000004100 */
[----:B---3--:R-:W-:Y:S04]  /*2d20*/  STS [R53], R44 ;  /* 0x0000002c35007388 */ /* 0x008fe80000000800 */
[----:B------:R-:W-:Y:S01]  /*2d30*/  STS [R59+UR11], R74 ;  /* 0x0000004a3b007988 */ /* 0x000fe2000800080b */
        /* <DEDUP_REMOVED lines=10> */
[----:B------:R-:W5:Y:S01]  /*2de0*/  LDS.64 R44, [R50+0x10] ;  /* 0x00001000322c7984 */ /* 0x000f620000000a00 */
[----:B0-----:R-:W-:-:S03]  /*2df0*/  SHF.R.U32.HI R74, RZ, 0x4, R81 ;  /* 0x00000004ff4a7819 */ /* 0x001fc60000011651 */
[----:B------:R-:W-:Y:S01]  /*2e00*/  LDS R76, [R67+0x58] ;  /* 0x00005800434c7984 */ /* 0x000fe20000000800 */
[----:B------:R-:W-:Y:S02]  /*2e10*/  LEA R82, R74, R74, 0x8 ;  /* 0x0000004a4a527211 */ /* 0x000fe400078e40ff */
[----:B-1----:R-:W-:Y:S01]  /*2e20*/  LOP3.LUT R77, R79, 0x3030303, RZ, 0xc0, !PT ;  /* 0x030303034f4d7812 */ /* 0x002fe200078ec0ff */
[----:B------:R-:W0:Y:S01]  /*2e30*/  LDS R74, [R67+0x54] ;  /* 0x00005400434a7984 */ /* 0x000e220000000800 */
[----:B--2---:R-:W-:Y:S01]  /*2e40*/  LOP3.LUT R84, R78, 0x3030303, RZ, 0xc0, !PT ;  /* 0x030303034e547812 */ /* 0x004fe200078ec0ff */
[----:B------:R-:W-:Y:S02]  /*2e50*/  IMAD R82, R82, 0x10000, R82 ;  /* 0x0001000052527824 */ /* 0x000fe400078e0252 */
[-C--:B---3--:R-:W-:Y:S02]  /*2e60*/  IDP.4A.S8.S8 R83, R77, R46.reuse, RZ ;  /* 0x0000002e4d537226 */ /* 0x088fe400000006ff */
[----:B------:R-:W-:Y:S01]  /*2e70*/  IDP.4A.S8.S8 R46, R82, R46, RZ ;  /* 0x0000002e522e7226 */ /* 0x000fe200000006ff */
[----:B----4-:R-:W-:Y:S01]  /*2e80*/  LOP3.LUT R77, R49, 0x3030303, RZ, 0xc0, !PT ;  /* 0x03030303314d7812 */ /* 0x010fe200078ec0ff */
[----:B------:R-:W-:-:S02]  /*2e90*/  IDP.4A.S8.S8 R83, R84, R47, R83 ;  /* 0x0000002f54537226 */ /* 0x000fc40000000653 */
[----:B------:R-:W-:Y:S02]  /*2ea0*/  IDP.4A.S8.S8 R85, R82, R47, R46 ;  /* 0x0000002f52557226 */ /* 0x000fe4000000062e */
[----:B------:R-:W1:Y:S01]  /*2eb0*/  LDS.64 R46, [R50+0x18] ;  /* 0x00001800322e7984 */ /* 0x000e620000000a00 */
[-C--:B-----5:R-:W-:Y:S01]  /*2ec0*/  IDP.4A.S8.S8 R84, R77, R42.reuse, R83 ;  /* 0x0000002a4d547226 */ /* 0x0a0fe20000000653 */
[----:B------:R-:W-:Y:S01]  /*2ed0*/  IADD3 R83, PT, PT, R68, 0xc, RZ ;  /* 0x0000000c44537810 */ /* 0x000fe20007ffe0ff */
[----:B------:R-:W-:Y:S01]  /*2ee0*/  IDP.4A.S8.S8 R85, R82, R42, R85 ;  /* 0x0000002a52557226 */ /* 0x000fe20000000655 */
[----:B------:R-:W2:Y:S01]  /*2ef0*/  LDS R77, [R67+0x5c] ;  /* 0x00005c00434d7984 */ /* 0x000ea20000000800 */
[----:B------:R-:W-:Y:S02]  /*2f00*/  LOP3.LUT R68, R48, 0x3030303, RZ, 0xc0, !PT ;  /* 0x0303030330447812 */ /* 0x000fe400078ec0ff */
[----:B------:R-:W-:Y:S01]  /*2f10*/  IMAD.WIDE.U32 R72, R83, 0x24, R72 ;  /* 0x0000002453487825 */ /* 0x000fe200078e0048 */
[----:B------:R-:W-:-:S03]  /*2f20*/  SHF.R.U32.HI R83, RZ, 0x4, R80 ;  /* 0x00000004ff537819 */ /* 0x000fc60000011650 */
[-C--:B------:R-:W-:Y:S02]  /*2f30*/  IDP.4A.S8.S8 R68, R68, R43.reuse, R84 ;  /* 0x0000002b44447226 */ /* 0x080fe40000000654 */
[----:B------:R-:W-:Y:S01]  /*2f40*/  IDP.4A.S8.S8 R84, R82, R43, R85 ;  /* 0x0000002b52547226 */ /* 0x000fe20000000655 */
[----:B------:R-:W-:Y:S01]  /*2f50*/  LOP3.LUT R85, R75, 0x3030303, RZ, 0xc0, !PT ;  /* 0x030303034b557812 */ /* 0x000fe200078ec0ff */
[----:B------:R-:W3:Y:S01]  /*2f60*/  LDS.U8 R82, [R61+0x12] ;  /* 0x000012003d527984 */ /* 0x000ee20000000000 */
[----:B------:R-:W-:-:S03]  /*2f70*/  IMAD R83, R83, 0x100, R83 ;  /* 0x0000010053537824 */ /* 0x000fc600078e0253 */
[----:B------:R-:W4:Y:S01]  /*2f80*/  LDS.64 R42, [R60+0x20] ;  /* 0x000020003c2a7984 */ /* 0x000f220000000a00 */
[-C--:B------:R-:W-:Y:S01]  /*2f90*/  IDP.4A.S8.S8 R85, R85, R44.reuse, RZ ;  /* 0x0000002c55557226 */ /* 0x080fe200000006ff */
[----:B------:R-:W-:Y:S02]  /*2fa0*/  LEA R83, R83, R83, 0x10 ;  /* 0x0000005353537211 */ /* 0x000fe400078e80ff */
[----:B------:R-:W-:Y:S01]  /*2fb0*/  LOP3.LUT R81, R81, 0xf, RZ, 0xc0, !PT ;  /* 0x0000000f51517812 */ /* 0x000fe200078ec0ff */
[----:B------:R5:W4:Y:S02]  /*2fc0*/  LDG.E.U16.CONSTANT R72, desc[UR14][R72.64] ;  /* 0x0000000e48487981 */ /* 0x000b24000c1e9500 */
[----:B------:R-:W-:Y:S01]  /*2fd0*/  IDP.4A.S8.S8 R84, R83, R44, R84 ;  /* 0x0000002c53547226 */ /* 0x000fe20000000654 */
[----:B0-----:R-:W-:-:S03]  /*2fe0*/  LOP3.LUT R44, R74, 0x3030303, RZ, 0xc0, !PT ;  /* 0x030303034a2c7812 */ /* 0x001fc600078ec0ff */
[-C--:B------:R-:W-:Y:S02]  /*2ff0*/  IDP.4A.S8.S8 R84, R83, R45.reuse, R84 ;  /* 0x0000002d53547226 */ /* 0x080fe40000000654 */
[----:B------:R-:W-:Y:S01]  /*3000*/  IDP.4A.S8.S8 R86, R44, R45, R85 ;  /* 0x0000002d2c567226 */ /* 0x000fe20000000655 */
[----:B------:R-:W-:Y:S01]  /*3010*/  LOP3.LUT R85, R76, 0x3030303, RZ, 0xc0, !PT ;  /* 0x030303034c557812 */ /* 0x000fe200078ec0ff */
[----:B------:R-:W0:Y:S01]  /*3020*/  LDS.64 R44, [R60+0x28] ;  /* 0x000028003c2c7984 */ /* 0x000e220000000a00 */
[----:B------:R-:W-:-:S03]  /*3030*/  IMAD R81, R68, R81, RZ ;  /* 0x0000005144517224 */ /* 0x000fc600078e02ff */
[-C--:B-1----:R-:W-:Y:S02]  /*3040*/  IDP.4A.S8.S8 R85, R85, R46.reuse, R86 ;  /* 0x0000002e55557226 */ /* 0x082fe40000000656 */
[----:B------:R-:W-:Y:S01]  /*3050*/  IDP.4A.S8.S8 R84, R83, R46, R84 ;  /* 0x0000002e53547226 */ /* 0x000fe20000000654 */
[----:B--2---:R-:W-:-:S03]  /*3060*/  LOP3.LUT R46, R77, 0x3030303, RZ, 0xc0, !PT ;  /* 0x030303034d2e7812 */ /* 0x004fc600078ec0ff */
[-C--:B------:R-:W-:Y:S01]  /*3070*/  IDP.4A.S8.S8 R68, R83, R47.reuse, R84 ;  /* 0x0000002f53447226 */ /* 0x080fe20000000654 */
[----:B------:R-:W-:Y:S02]  /*3080*/  SHF.R.S32.HI R83, RZ, 0x2, R79 ;  /* 0x00000002ff537819 */ /* 0x000fe4000001144f */
[----:B-----5:R-:W-:Y:S01]  /*3090*/  LOP3.LUT R73, R80, 0xf, RZ, 0xc0, !PT ;  /* 0x0000000f50497812 */ /* 0x020fe200078ec0ff */
[----:B------:R-:W-:Y:S01]  /*30a0*/  IDP.4A.S8.S8 R46, R46, R47, R85 ;  /* 0x0000002f2e2e7226 */ /* 0x000fe20000000655 */
[----:B------:R-:W-:Y:S02]  /*30b0*/  LOP3.LUT R85, R83, 0x3030303, RZ, 0xc0, !PT ;  /* 0x0303030353557812 */ /* 0x000fe400078ec0ff */
[----:B------:R-:W1:Y:S01]  /*30c0*/  LDS.U8 R83, [R61+0x13] ;  /* 0x000013003d537984 */ /* 0x000e620000000000 */
[----:B------:R-:W-:-:S03]  /*30d0*/  IMAD R73, R46, R73, R81 ;  /* 0x000000492e497224 */ /* 0x000fc600078e0251 */
[----:B------:R-:W2:Y:S01]  /*30e0*/  LDS.64 R46, [R60+0x30] ;  /* 0x000030003c2e7984 */ /* 0x000ea20000000a00 */
[----:B------:R-:W-:Y:S02]  /*30f0*/  SHF.R.S32.HI R80, RZ, 0x2, R78 ;  /* 0x00000002ff507819 */ /* 0x000fe4000001144e */
[----:B---3--:R-:W-:Y:S01]  /*3100*/  SHF.R.U32.HI R84, RZ, 0x4, R82 ;  /* 0x00000004ff547819 */ /* 0x008fe20000011652 */
[----:B----4-:R-:W-:Y:S01]  /*3110*/  IDP.4A.S8.S8 R85, R85, R42, RZ ;  /* 0x0000002a55557226 */ /* 0x010fe200000006ff */
[----:B------:R-:W-:Y:S02]  /*3120*/  LOP3.LUT R80, R80, 0x3030303, RZ, 0xc0, !PT ;  /* 0x0303030350507812 */ /* 0x000fe400078ec0ff */
[----:B------:R-:W-:Y:S01]  /*3130*/  LEA.HI R81, R8, R51, RZ, 0x1d ;  /* 0x0000003308517211 */ /* 0x000fe200078fe8ff */
[----:B------:R-:W-:Y:S02]  /*3140*/  IMAD R51, R84, 0x100, R84 ;  /* 0x0000010054337824 */ /* 0x000fe400078e0254 */
[----:B------:R-:W-:Y:S01]  /*3150*/  IDP.4A.S8.S8 R86, R80, R43, R85 ;  /* 0x0000002b50567226 */ /* 0x000fe20000000655 */
[----:B------:R-:W-:-:S02]  /*3160*/  SHF.R.S32.HI R80, RZ, 0x2, R49 ;  /* 0x00000002ff507819 */ /* 0x000fc40000011431 */
[----:B------:R-:W-:Y:S02]  /*3170*/  LEA R51, R51, R51, 0x10 ;  /* 0x0000003333337211 */ /* 0x000fe400078e80ff */
[----:B------:R-:W-:-:S03]  /*3180*/  LOP3.LUT R85, R80, 0x3030303, RZ, 0xc0, !PT ;  /* 0x0303030350557812 */ /* 0x000fc600078ec0ff */
[----:B------:R-:W-:Y:S02]  /*3190*/  IDP.4A.S8.S8 R42, R51, R42, RZ ;  /* 0x0000002a332a7226 */ /* 0x000fe400000006ff */
[----:B0-----:R-:W-:Y:S01]  /*31a0*/  IDP.4A.S8.S8 R86, R85, R44, R86 ;  /* 0x0000002c55567226 */ /* 0x001fe20000000656 */
[----:B------:R-:W-:Y:S01]  /*31b0*/  SHF.R.S32.HI R84, RZ, 0x2, R48 ;  /* 0x00000002ff547819 */ /* 0x000fe20000011430 */
[----:B------:R-:W-:Y:S02]  /*31c0*/  IDP.4A.S8.S8 R85, R51, R43, R42 ;  /* 0x0000002b33557226 */ /* 0x000fe4000000062a */
[----:B------:R-:W0:Y:S01]  /*31d0*/  LDS.64 R42, [R60+0x38] ;  /* 0x000038003c2a7984 */ /* 0x000e220000000a00 */
[----:B------:R-:W-:Y:S01]  /*31e0*/  IMAD.WIDE R80, R81, 0x24, R70 ;  /* 0x0000002451507825 */ /* 0x000fe200078e0246 */
[----:B------:R-:W-:-:S03]  /*31f0*/  LOP3.LUT R84, R84, 0x3030303, RZ, 0xc0, !PT ;  /* 0x0303030354547812 */ /* 0x000fc600078ec0ff */
[C---:B------:R-:W-:Y:S01]  /*3200*/  IDP.4A.S8.S8 R88, R51.reuse, R44, R85 ;  /* 0x0000002c33587226 */ /* 0x040fe20000000655 */
[----:B------:R-:W-:Y:S01]  /*3210*/  SHF.R.S32.HI R44, RZ, 0x2, R75 ;  /* 0x00000002ff2c7819 */ /* 0x000fe2000001144b */
[----:B------:R1:W3:Y:S01]  /*3220*/  LDG.E.CONSTANT R80, desc[UR14][R80.64+0x4] ;  /* 0x0000040e50507981 */ /* 0x0002e2000c1e9900 */
[-C--:B------:R-:W-:Y:S02]  /*3230*/  IDP.4A.S8.S8 R84, R84, R45.reuse, R86 ;  /* 0x0000002d54547226 */ /* 0x080fe40000000656 */
[----:B------:R-:W-:Y:S01]  /*3240*/  IDP.4A.S8.S8 R88, R51, R45, R88 ;  /* 0x0000002d33587226 */ /* 0x000fe20000000658 */
[----:B------:R-:W-:Y:S02]  /*3250*/  SHF.R.S32.HI R51, RZ, 0x2, R74 ;  /* 0x00000002ff337819 */ /* 0x000fe4000001144a */
[----:B------:R-:W-:Y:S02]  /*3260*/  LOP3.LUT R45, R44, 0x3030303, RZ, 0xc0, !PT ;  /* 0x030303032c2d7812 */ /* 0x000fe400078ec0ff */
[----:B------:R-:W-:-:S02]  /*3270*/  LOP3.LUT R44, R51, 0x3030303, RZ, 0xc0, !PT ;  /* 0x03030303332c7812 */ /* 0x000fc400078ec0ff */
[----:B-1----:R-:W-:Y:S01]  /*3280*/  SHF.R.U32.HI R81, RZ, 0x4, R83 ;  /* 0x00000004ff517819 */ /* 0x002fe20000011653 */
[----:B--2---:R-:W-:Y:S01]  /*3290*/  IDP.4A.S8.S8 R45, R45, R46, RZ ;  /* 0x0000002e2d2d7226 */ /* 0x004fe200000006ff */
[----:B------:R-:W1:Y:S03]  /*32a0*/  LDS.U8 R51, [R61+0x14] ;  /* 0x000014003d337984 */ /* 0x000e660000000000 */
[----:B------:R-:W-:Y:S02]  /*32b0*/  IMAD R81, R81, 0x100, R81 ;  /* 0x0000010051517824 */ /* 0x000fe400078e0251 */
[----:B------:R-:W-:Y:S01]  /*32c0*/  IDP.4A.S8.S8 R86, R44, R47, R45 ;  /* 0x0000002f2c567226 */ /* 0x000fe2000000062d */
[----:B------:R-:W-:Y:S02]  /*32d0*/  SHF.R.S32.HI R44, RZ, 0x2, R76 ;  /* 0x00000002ff2c7819 */ /* 0x000fe4000001144c */
[----:B------:R-:W-:-:S02]  /*32e0*/  LEA R85, R81, R81, 0x10 ;  /* 0x0000005151557211 */ /* 0x000fc400078e80ff */
[----:B------:R-:W-:Y:S02]  /*32f0*/  LOP3.LUT R81, R44, 0x3030303, RZ, 0xc0, !PT ;  /* 0x030303032c517812 */ /* 0x000fe400078ec0ff */
[----:B------:R-:W2:Y:S01]  /*3300*/  LDS.64 R44, [R60+0x40] ;  /* 0x000040003c2c7984 */ /* 0x000ea20000000a00 */
[----:B------:R-:W-:Y:S01]  /*3310*/  IDP.4A.S8.S8 R88, R85, R46, R88 ;  /* 0x0000002e55587226 */ /* 0x000fe20000000658 */
[----:B------:R-:W-:-:S04]  /*3320*/  SHF.R.S32.HI R46, RZ, 0x2, R77 ;  /* 0x00000002ff2e7819 */ /* 0x000fc8000001144d */
[----:B------:R-:W-:Y:S01]  /*3330*/  LOP3.LUT R46, R46, 0x3030303, RZ, 0xc0, !PT ;  /* 0x030303032e2e7812 */ /* 0x000fe200078ec0ff */
[-C--:B0-----:R-:W-:Y:S02]  /*3340*/  IDP.4A.S8.S8 R86, R81, R42.reuse, R86 ;  /* 0x0000002a51567226 */ /* 0x081fe40000000656 */
[C---:B------:R-:W-:Y:S02]  /*3350*/  IDP.4A.S8.S8 R88, R85.reuse, R47, R88 ;  /* 0x0000002f55587226 */ /* 0x040fe40000000658 */
[----:B------:R-:W-:Y:S02]  /*3360*/  IDP.4A.S8.S8 R86, R46, R43, R86 ;  /* 0x0000002b2e567226 */ /* 0x000fe40000000656 */
[----:B------:R-:W0:Y:S01]  /*3370*/  LDS.64 R46, [R60+0x48] ;  /* 0x000048003c2e7984 */ /* 0x000e220000000a00 */
[----:B------:R-:W-:Y:S01]  /*3380*/  LOP3.LUT R81, R82, 0xf, RZ, 0xc0, !PT ;  /* 0x0000000f52517812 */ /* 0x000fe200078ec0ff */
[----:B------:R-:W-:Y:S01]  /*3390*/  IDP.4A.S8.S8 R82, R85, R42, R88 ;  /* 0x0000002a55527226 */ /* 0x000fe20000000658 */
[----:B------:R-:W-:-:S03]  /*33a0*/  LOP3.LUT R83, R83, 0xf, RZ, 0xc0, !PT ;  /* 0x0000000f53537812 */ /* 0x000fc600078ec0ff */
[----:B------:R-:W-:Y:S02]  /*33b0*/  IDP.4A.S8.S8 R82, R85, R43, R82 ;  /* 0x0000002b55527226 */ /* 0x000fe40000000652 */
[----:B------:R-:W-:Y:S01]  /*33c0*/  IMAD R81, R84, R81, RZ ;  /* 0x0000005154517224 */ /* 0x000fe200078e02ff */
[----:B------:R-:W-:Y:S02]  /*33d0*/  SHF.R.S32.HI R42, RZ, 0x4, R79 ;  /* 0x00000004ff2a7819 */ /* 0x000fe4000001144f */
[----:B-1----:R-:W-:Y:S01]  /*33e0*/  SHF.R.U32.HI R43, RZ, 0x4, R51 ;  /* 0x00000004ff2b7819 */ /* 0x002fe20000011633 */
[----:B------:R-:W-:Y:S01]  /*33f0*/  IMAD R81, R86, R83, R81 ;  /* 0x0000005356517224 */ /* 0x000fe200078e0251 */
[----:B------:R-:W-:-:S03]  /*3400*/  SHF.R.S32.HI R84, RZ, 0x4, R78 ;  /* 0x00000004ff547819 */ /* 0x000fc6000001144e */
[----:B------:R-:W-:Y:S01]  /*3410*/  IMAD R83, R43, 0x100, R43 ;  /* 0x000001002b537824 */ /* 0x000fe200078e022b */
[----:B------:R-:W-:Y:S02]  /*3420*/  LOP3.LUT R43, R42, 0x3030303, RZ, 0xc0, !PT ;  /* 0x030303032a2b7812 */ /* 0x000fe400078ec0ff */
[----:B------:R-:W-:Y:S02]  /*3430*/  LOP3.LUT R84, R84, 0x3030303, RZ, 0xc0, !PT ;  /* 0x0303030354547812 */ /* 0x000fe400078ec0ff */
[----:B------:R-:W-:Y:S01]  /*3440*/  LEA R83, R83, R83, 0x10 ;  /* 0x0000005353537211 */ /* 0x000fe200078e80ff */
[----:B--2---:R-:W-:-:S04]  /*3450*/  IDP.4A.S8.S8 R43, R43, R44, RZ ;  /* 0x0000002c2b2b7226 */ /* 0x004fc800000006ff */
[C---:B------:R-:W-:Y:S02]  /*3460*/  IDP.4A.S8.S8 R44, R83.reuse, R44, RZ ;  /* 0x0000002c532c7226 */ /* 0x040fe400000006ff */
[-C--:B------:R-:W-:Y:S02]  /*3470*/  IDP.4A.S8.S8 R84, R84, R45.reuse, R43 ;  /* 0x0000002d54547226 */ /* 0x080fe4000000062b */
[----:B------:R-:W1:Y:S01]  /*3480*/  LDS.64 R42, [R60+0x50] ;  /* 0x000050003c2a7984 */ /* 0x000e620000000a00 */
[----:B------:R-:W-:Y:S01]  /*3490*/  IDP.4A.S8.S8 R85, R83, R45, R44 ;  /* 0x0000002d53557226 */ /* 0x000fe2000000062c */
[----:B------:R-:W-:-:S04]  /*34a0*/  SHF.R.S32.HI R44, RZ, 0x4, R49 ;  /* 0x00000004ff2c7819 */ /* 0x000fc80000011431 */
[----:B------:R-:W-:-:S05]  /*34b0*/  LOP3.LUT R45, R44, 0x3030303, RZ, 0xc0, !PT ;  /* 0x030303032c2d7812 */ /* 0x000fca00078ec0ff */
[-C--:B0-----:R-:W-:Y:S02]  /*34c0*/  IDP.4A.S8.S8 R84, R45, R46.reuse, R84 ;  /* 0x0000002e2d547226 */ /* 0x081fe40000000654 */
[----:B------:R-:W0:Y:S01]  /*34d0*/  LDS.64 R44, [R60+0x58] ;  /* 0x000058003c2c7984 */ /* 0x000e220000000a00 */
[C---:B------:R-:W-:Y:S01]  /*34e0*/  IDP.4A.S8.S8 R86, R83.reuse, R46, R85 ;  /* 0x0000002e53567226 */ /* 0x040fe20000000655 */
[----:B------:R-:W-:Y:S02]  /*34f0*/  SHF.R.S32.HI R46, RZ, 0x4, R48 ;  /* 0x00000004ff2e7819 */ /* 0x000fe40000011430 */
[----:B------:R-:W2:Y:S02]  /*3500*/  LDS.U8 R85, [R61+0x15] ;  /* 0x000015003d557984 */ /* 0x000ea40000000000 */
[----:B------:R-:W-:Y:S01]  /*3510*/  LOP3.LUT R46, R46, 0x3030303, RZ, 0xc0, !PT ;  /* 0x030303032e2e7812 */ /* 0x000fe200078ec0ff */
[----:B------:R-:W-:-:S04]  /*3520*/  IDP.4A.S8.S8 R83, R83, R47, R86 ;  /* 0x0000002f53537226 */ /* 0x000fc80000000656 */
[----:B------:R-:W-:Y:S01]  /*3530*/  IDP.4A.S8.S8 R84, R46, R47, R84 ;  /* 0x0000002f2e547226 */ /* 0x000fe20000000654 */
[----:B------:R-:W-:-:S04]  /*3540*/  SHF.R.S32.HI R46, RZ, 0x4, R75 ;  /* 0x00000004ff2e7819 */ /* 0x000fc8000001144b */
[----:B------:R-:W-:Y:S02]  /*3550*/  LOP3.LUT R47, R46, 0x3030303, RZ, 0xc0, !PT ;  /* 0x030303032e2f7812 */ /* 0x000fe400078ec0ff */
[----:B------:R-:W-:Y:S02]  /*3560*/  SHF.R.S32.HI R46, RZ, 0x4, R74 ;  /* 0x00000004ff2e7819 */ /* 0x000fe4000001144a */
[----:B------:R-:W-:Y:S02]  /*3570*/  LOP3.LUT R51, R51, 0xf, RZ, 0xc0, !PT ;  /* 0x0000000f33337812 */ /* 0x000fe400078ec0ff */
[----:B------:R-:W-:Y:S01]  /*3580*/  LOP3.LUT R46, R46, 0x3030303, RZ, 0xc0, !PT ;  /* 0x030303032e2e7812 */ /* 0x000fe200078ec0ff */
[----:B-1----:R-:W-:Y:S02]  /*3590*/  IDP.4A.S8.S8 R47, R47, R42, RZ ;  /* 0x0000002a2f2f7226 */ /* 0x002fe400000006ff */
[----:B------:R-:W-:Y:S02]  /*35a0*/  IMAD R51, R84, R51, RZ ;  /* 0x0000003354337224 */ /* 0x000fe400078e02ff */
[----:B------:R-:W-:Y:S01]  /*35b0*/  IDP.4A.S8.S8 R84, R46, R43, R47 ;  /* 0x0000002b2e547226 */ /* 0x000fe2000000062f */
[----:B------:R-:W-:-:S04]  /*35c0*/  SHF.R.S32.HI R46, RZ, 0x4, R76 ;  /* 0x00000004ff2e7819 */ /* 0x000fc8000001144c */
[----:B------:R-:W-:Y:S02]  /*35d0*/  LOP3.LUT R47, R46, 0x3030303, RZ, 0xc0, !PT ;  /* 0x030303032e2f7812 */ /* 0x000fe400078ec0ff */
[----:B------:R-:W-:-:S03]  /*35e0*/  SHF.R.S32.HI R46, RZ, 0x4, R77 ;  /* 0x00000004ff2e7819 */ /* 0x000fc6000001144d */
[----:B0-----:R-:W-:Y:S02]  /*35f0*/  IDP.4A.S8.S8 R47, R47, R44, R84 ;  /* 0x0000002c2f2f7226 */ /* 0x001fe40000000654 */
[----:B------:R-:W0:Y:S01]  /*3600*/  LDS.U8 R84, [R61+0x16] ;  /* 0x000016003d547984 */ /* 0x000e220000000000 */
[----:B------:R-:W-:-:S05]  /*3610*/  LOP3.LUT R46, R46, 0x3030303, RZ, 0xc0, !PT ;  /* 0x030303032e2e7812 */ /* 0x000fca00078ec0ff */
[----:B------:R-:W-:Y:S01]  /*3620*/  IDP.4A.S8.S8 R46, R46, R45, R47 ;  /* 0x0000002d2e2e7226 */ /* 0x000fe2000000062f */
[----:B--2---:R-:W-:-:S05]  /*3630*/  LOP3.LUT R47, R85, 0xf, RZ, 0xc0, !PT ;  /* 0x0000000f552f7812 */ /* 0x004fca00078ec0ff */
[----:B------:R-:W-:Y:S02]  /*3640*/  IMAD R51, R46, R47, R51 ;  /* 0x0000002f2e337224 */ /* 0x000fe400078e0233 */
[----:B------:R-:W1:Y:S01]  /*3650*/  LDS.64 R46, [R60+0x60] ;  /* 0x000060003c2e7984 */ /* 0x000e620000000a00 */
[----:B------:R-:W-:-:S04]  /*3660*/  SHF.R.S32.HI R79, RZ, 0x6, R79 ;  /* 0x00000006ff4f7819 */ /* 0x000fc8000001144f */
[----:B------:R-:W-:Y:S02]  /*3670*/  LOP3.LUT R79, R79, 0x3030303, RZ, 0xc0, !PT ;  /* 0x030303034f4f7812 */ /* 0x000fe400078ec0ff */
[----:B0-----:R-:W-:-:S05]  /*3680*/  SHF.R.U32.HI R86, RZ, 0x4, R84 ;  /* 0x00000004ff567819 */ /* 0x001fca0000011654 */
[----:B------:R-:W-:Y:S01]  /*3690*/  IMAD R87, R86, 0x100, R86 ;  /* 0x0000010056577824 */ /* 0x000fe200078e0256 */
[----:B------:R-:W-:-:S04]  /*36a0*/  SHF.R.S32.HI R86, RZ, 0x6, R78 ;  /* 0x00000006ff567819 */ /* 0x000fc8000001144e */
[----:B------:R-:W-:Y:S02]  /*36b0*/  LEA R78, R87, R87, 0x10 ;  /* 0x00000057574e7211 */ /* 0x000fe400078e80ff */
[----:B------:R-:W-:Y:S01]  /*36c0*/  LOP3.LUT R86, R86, 0x3030303, RZ, 0xc0, !PT ;  /* 0x0303030356567812 */ /* 0x000fe200078ec0ff */
[-C--:B-1----:R-:W-:Y:S02]  /*36d0*/  IDP.4A.S8.S8 R79, R79, R46.reuse, RZ ;  /* 0x0000002e4f4f7226 */ /* 0x082fe400000006ff */
[----:B------:R-:W-:Y:S02]  /*36e0*/  IDP.4A.S8.S8 R46, R78, R46, RZ ;  /* 0x0000002e4e2e7226 */ /* 0x000fe400000006ff */
[-C--:B------:R-:W-:Y:S02]  /*36f0*/  IDP.4A.S8.S8 R79, R86, R47.reuse, R79 ;  /* 0x0000002f564f7226 */ /* 0x080fe4000000064f */
[----:B------:R-:W-:Y:S01]  /*3700*/  IDP.4A.S8.S8 R87, R78, R47, R46 ;  /* 0x0000002f4e577226 */ /* 0x000fe2000000062e */
[----:B------:R-:W-:Y:S01]  /*3710*/  SHF.R.S32.HI R49, RZ, 0x6, R49 ;  /* 0x00000006ff317819 */ /* 0x000fe20000011431 */
[----:B------:R-:W0:Y:S01]  /*3720*/  LDS.64 R46, [R60+0x68] ;  /* 0x000068003c2e7984 */ /* 0x000e220000000a00 */
[----:B------:R-:W-:-:S02]  /*3730*/  SHF.R.S32.HI R48, RZ, 0x6, R48 ;  /* 0x00000006ff307819 */ /* 0x000fc40000011430 */
[----:B------:R-:W-:Y:S01]  /*3740*/  LOP3.LUT R49, R49, 0x3030303, RZ, 0xc0, !PT ;  /* 0x0303030331317812 */ /* 0x000fe200078ec0ff */
[----:B------:R-:W1:Y:S01]  /*3750*/  LDS.U8 R86, [R61+0x17] ;  /* 0x000017003d567984 */ /* 0x000e620000000000 */
[----:B------:R-:W-:Y:S02]  /*3760*/  LOP3.LUT R48, R48, 0x3030303, RZ, 0xc0, !PT ;  /* 0x0303030330307812 */ /* 0x000fe400078ec0ff */
[----:B------:R-:W-:-:S05]  /*3770*/  SHF.R.U32.HI R85, RZ, 0x4, R85 ;  /* 0x00000004ff557819 */ /* 0x000fca0000011655 */
[----:B------:R-:W-:-:S05]  /*3780*/  IMAD R85, R85, 0x100, R85 ;  /* 0x0000010055557824 */ /* 0x000fca00078e0255 */
[----:B------:R-:W-:Y:S01]  /*3790*/  LEA R88, R85, R85, 0x10 ;  /* 0x0000005555587211 */ /* 0x000fe200078e80ff */
[-C--:B0-----:R-:W-:Y:S02]  /*37a0*/  IDP.4A.S8.S8 R49, R49, R46.reuse, R79 ;  /* 0x0000002e31317226 */ /* 0x081fe4000000064f */
[----:B------:R-:W-:Y:S02]  /*37b0*/  IDP.4A.S8.S8 R79, R78, R46, R87 ;  /* 0x0000002e4e4f7226 */ /* 0x000fe40000000657 */
[-C--:B------:R-:W-:Y:S02]  /*37c0*/  IDP.4A.S8.S8 R87, R48, R47.reuse, R49 ;  /* 0x0000002f30577226 */ /* 0x080fe40000000631 */
[----:B------:R-:W-:Y:S01]  /*37d0*/  IDP.4A.S8.S8 R79, R78, R47, R79 ;  /* 0x0000002f4e4f7226 */ /* 0x000fe2000000064f */
[----:B------:R-:W-:Y:S04]  /*37e0*/  LDS.64 R48, [R60+0x78] ;  /* 0x000078003c307984 */ /* 0x000fe80000000a00 */
[----:B------:R-:W0:Y:S01]  /*37f0*/  LDS.64 R46, [R60+0x70] ;  /* 0x000070003c2e7984 */ /* 0x000e220000000a00 */
[----:B------:R-:W-:Y:S01]  /*3800*/  IDP.4A.S8.S8 R83, R88, R42, R83 ;  /* 0x0000002a58537226 */ /* 0x000fe20000000653 */
[----:B------:R-:W-:-:S02]  /*3810*/  SHF.R.S32.HI R75, RZ, 0x6, R75 ;  /* 0x00000006ff4b7819 */ /* 0x000fc4000001144b */
[----:B------:R-:W-:Y:S01]  /*3820*/  SHF.R.S32.HI R74, RZ, 0x6, R74 ;  /* 0x00000006ff4a7819 */ /* 0x000fe2000001144a */
[C---:B------:R-:W-:Y:S01]  /*3830*/  IDP.4A.S8.S8 R43, R88.reuse, R43, R83 ;  /* 0x0000002b582b7226 */ /* 0x040fe20000000653 */
[----:B------:R-:W-:Y:S01]  /*3840*/  LOP3.LUT R75, R75, 0x3030303, RZ, 0xc0, !PT ;  /* 0x030303034b4b7812 */ /* 0x000fe200078ec0ff */
[----:B------:R-:W2:Y:S02]  /*3850*/  LDS R42, [R66+0x4] ;  /* 0x00000400422a7984 */ /* 0x000ea40000000800 */
[----:B------:R-:W-:Y:S01]  /*3860*/  IDP.4A.S8.S8 R43, R88, R44, R43 ;  /* 0x0000002c582b7226 */ /* 0x000fe2000000062b */
[----:B-1----:R-:W-:Y:S01]  /*3870*/  SHF.R.U32.HI R44, RZ, 0x4, R86 ;  /* 0x00000004ff2c7819 */ /* 0x002fe20000011656 */
[----:B------:R-:W-:Y:S04]  /*3880*/  LDS R83, [R62+UR6] ;  /* 0x000000063e537984 */ /* 0x000fe80008000800 */
[----:B------:R-:W-:Y:S01]  /*3890*/  IMAD R44, R44, 0x100, R44 ;  /* 0x000001002c2c7824 */ /* 0x000fe200078e022c */
[----:B------:R-:W-:Y:S01]  /*38a0*/  LOP3.LUT R74, R74, 0x3030303, RZ, 0xc0, !PT ;  /* 0x030303034a4a7812 */ /* 0x000fe200078ec0ff */
[----:B------:R-:W-:Y:S01]  /*38b0*/  LDS R78, [R64+UR6] ;  /* 0x00000006404e7984 */ /* 0x000fe20008000800 */
[----:B------:R-:W-:-:S02]  /*38c0*/  SHF.R.S32.HI R76, RZ, 0x6, R76 ;  /* 0x00000006ff4c7819 */ /* 0x000fc4000001144c */
[----:B------:R-:W-:Y:S01]  /*38d0*/  LEA R90, R44, R44, 0x10 ;  /* 0x0000002c2c5a7211 */ /* 0x000fe200078e80ff */
[----:B0-----:R-:W-:Y:S01]  /*38e0*/  IDP.4A.S8.S8 R44, R75, R46, RZ ;  /* 0x0000002e4b2c7226 */ /* 0x001fe200000006ff */
[----:B------:R-:W-:Y:S02]  /*38f0*/  LOP3.LUT R75, R76, 0x3030303, RZ, 0xc0, !PT ;  /* 0x030303034c4b7812 */ /* 0x000fe400078ec0ff */
[----:B------:R-:W0:Y:S01]  /*3900*/  LDS R76, [R65+UR6] ;  /* 0x00000006414c7984 */ /* 0x000e220008000800 */
[----:B------:R-:W-:-:S04]  /*3910*/  IDP.4A.S8.S8 R44, R74, R47, R44 ;  /* 0x0000002f4a2c7226 */ /* 0x000fc8000000062c */
[----:B------:R-:W-:Y:S02]  /*3920*/  IDP.4A.S8.S8 R75, R75, R48, R44 ;  /* 0x000000304b4b7226 */ /* 0x000fe4000000062c */
[----:B------:R-:W1:Y:S01]  /*3930*/  LDS R44, [R63+UR6] ;  /* 0x000000063f2c7984 */ /* 0x000e620008000800 */
[----:B------:R-:W-:Y:S01]  /*3940*/  BAR.SYNC.DEFER_BLOCKING 0x0 ;  /* 0x0000000000007b1d */ /* 0x000fe20000010000 */
[----:B------:R-:W-:Y:S02]  /*3950*/  HADD2.F32 R72, -RZ, R72.H0_H0 ;  /* 0x20000048ff487230 */ /* 0x000fe40000004100 */
[----:B------:R-:W-:-:S03]  /*3960*/  IDP.4A.S8.S8 R79, R90, R46, R79 ;  /* 0x0000002e5a4f7226 */ /* 0x000fc6000000064f */
[----:B---3--:R3:W-:Y:S04]  /*3970*/  STS [R53], R80 ;  /* 0x0000005035007388 */ /* 0x0087e80000000800 */
[----:B------:R-:W-:Y:S01]  /*3980*/  STS [R59+UR11], R72 ;  /* 0x000000483b007988 */ /* 0x000fe2000800080b */
[----:B------:R-:W-:Y:S01]  /*3990*/  BAR.SYNC.DEFER_BLOCKING 0x0 ;  /* 0x0000000000007b1d */ /* 0x000fe20000010000 */
[----:B------:R-:W-:Y:S01]  /*39a0*/  IDP.4A.S8.S8 R47, R90, R47, R79 ;  /* 0x0000002f5a2f7226 */ /* 0x000fe2000000064f */
[----:B------:R-:W-:-:S03]  /*39b0*/  SHF.R.S32.HI R77, RZ, 0x6, R77 ;  /* 0x00000006ff4d7819 */ /* 0x000fc6000001144d */
[----:B------:R-:W-:Y:S01]  /*39c0*/  IDP.4A.S8.S8 R47, R90, R48, R47 ;  /* 0x000000305a2f7226 */ /* 0x000fe2000000062f */
[----:B------:R-:W-:Y:S02]  /*39d0*/  LOP3.LUT R46, R77, 0x3030303, RZ, 0xc0, !PT ;  /* 0x030303034d2e7812 */ /* 0x000fe400078ec0ff */
[----:B------:R-:W-:Y:S01]  /*39e0*/  LOP3.LUT R84, R84, 0xf, RZ, 0xc0, !PT ;  /* 0x0000000f54547812 */ /* 0x000fe200078ec0ff */
[-C--:B------:R-:W-:Y:S01]  /*39f0*/  IDP.4A.S8.S8 R90, R90, R49.reuse, R47 ;  /* 0x000000315a5a7226 */ /* 0x080fe2000000062f */
[----:B------:R-:W-:Y:S01]  /*3a00*/  LOP3.LUT R86, R86, 0xf, RZ, 0xc0, !PT ;  /* 0x0000000f56567812 */ /* 0x000fe200078ec0ff */
[----:B------:R-:W-:Y:S01]  /*3a10*/  IDP.4A.S8.S8 R75, R46, R49, R75 ;  /* 0x000000312e4b7226 */ /* 0x000fe2000000064b */
[----:B------:R-:W4:Y:S04]  /*3a20*/  LDS.U8 R79, [R61+0x18] ;  /* 0x000018003d4f7984 */ /* 0x000f280000000000 */
[----:B------:R-:W5:Y:S01]  /*3a30*/  LDS R74, [R67+0x60] ;  /* 0x00006000434a7984 */ /* 0x000f620000000800 */
[----:B------:R-:W-:Y:S01]  /*3a40*/  IMAD R84, R87, R84, RZ ;  /* 0x0000005457547224 */ /* 0x000fe200078e02ff */
[----:B------:R-:W-:Y:S01]  /*3a50*/  I2FP.F32.S32 R48, R68 ;  /* 0x0000004400307245 */ /* 0x000fe20000201400 */
[----:B--2---:R-:W-:Y:S01]  /*3a60*/  HADD2.F32 R77, -RZ, R42.H1_H1 ;  /* 0x3000002aff4d7230 */ /* 0x004fe20000004100 */
[----:B------:R-:W2:Y:S01]  /*3a70*/  LDS.64 R46, [R50] ;  /* 0x00000000322e7984 */ /* 0x000ea20000000a00 */
[----:B------:R-:W-:-:S03]  /*3a80*/  IDP.4A.S8.S8 R43, R88, R45, R43 ;  /* 0x0000002d582b7226 */ /* 0x000fc6000000062b */
[----:B------:R-:W2:Y:S01]  /*3a90*/  LDS R72, [R67+0x64] ;  /* 0x0000640043487984 */ /* 0x000ea20000000800 */
[----:B------:R-:W-:Y:S01]  /*3aa0*/  IMAD R45, R75, R86, R84 ;  /* 0x000000564b2d7224 */ /* 0x000fe200078e0254 */
[----:B------:R-:W-:Y:S01]  /*3ab0*/  I2FP.F32.S32 R82, R82 ;  /* 0x0000005200527245 */ /* 0x000fe20000201400 */
[----:B---3--:R-:W-:Y:S01]  /*3ac0*/  HADD2.F32 R80, -RZ, R42.H0_H0 ;  /* 0x2000002aff507230 */ /* 0x008fe20000004100 */
[----:B------:R-:W3:Y:S01]  /*3ad0*/  LDS R68, [R67+0x68] ;  /* 0x0000680043447984 */ /* 0x000ee20000000800 */
[----:B------:R-:W-:Y:S01]  /*3ae0*/  I2FP.F32.S32 R73, R73 ;  /* 0x0000004900497245 */ /* 0x000fe20000201400 */
[C---:B------:R-:W-:Y:S01]  /*3af0*/  FMUL.FTZ R75, R77.reuse, R48 ;  /* 0x000000304d4b7220 */ /* 0x040fe20000410000 */
[----:B------:R-:W-:Y:S01]  /*3b00*/  I2FP.F32.S32 R81, R81 ;  /* 0x0000005100517245 */ /* 0x000fe20000201400 */
[----:B------:R-:W-:Y:S01]  /*3b10*/  FMUL.FTZ R82, R77, R82 ;  /* 0x000000524d527220 */ /* 0x000fe20000410000 */
[----:B------:R-:W3:Y:S01]  /*3b20*/  LDS.64 R48, [R50+0x8] ;  /* 0x0000080032307984 */ /* 0x000ee20000000a00 */
[----:B------:R-:W-:-:S03]  /*3b30*/  FFMA.FTZ R42, R80, R73, -R75 ;  /* 0x00000049502a7223 */ /* 0x000fc6000001084b */
[----:B------:R-:W3:Y:S01]  /*3b40*/  LDS R75, [R67+0x6c] ;  /* 0x00006c00434b7984 */ /* 0x000ee20000000800 */
[----:B------:R-:W-:Y:S01]  /*3b50*/  FFMA.FTZ R81, R80, R81, -R82 ;  /* 0x0000005150517223 */ /* 0x000fe20000010852 */
[----:B------:R-:W-:Y:S01]  /*3b60*/  I2FP.F32.S32 R82, R43 ;  /* 0x0000002b00527245 */ /* 0x000fe20000201400 */
[----:B0-----:R-:W-:Y:S01]  /*3b70*/  FFMA.FTZ R69, R76, R42, R69 ;  /* 0x0000002a4c457223 */ /* 0x001fe20000010045 */
[----:B------:R-:W0:Y:S01]  /*3b80*/  LDS R73, [R67+0x70] ;  /* 0x0000700043497984 */ /* 0x000e220000000800 */
[----:B------:R-:W-:Y:S02]  /*3b90*/  I2FP.F32.S32 R51, R51 ;  /* 0x0000003300337245 */ /* 0x000fe40000201400 */
[----:B------:R-:W-:Y:S01]  /*3ba0*/  FMUL.FTZ R87, R77, R82 ;  /* 0x000000524d577220 */ /* 0x000fe20000410000 */
[----:B------:R-:W0:Y:S01]  /*3bb0*/  LDS R76, [R67+0x74] ;  /* 0x00007400434c7984 */ /* 0x000e220000000800 */
[----:B-1----:R-:W-:-:S03]  /*3bc0*/  FFMA.FTZ R84, R44, R81, R69 ;  /* 0x000000512c547223 */ /* 0x002fc60000010045 */
[----:B------:R-:W1:Y:S01]  /*3bd0*/  LDS.64 R42, [R50+0x10] ;  /* 0x00001000322a7984 */ /* 0x000e620000000a00 */
[----:B------:R-:W-:-:S03]  /*3be0*/  FFMA.FTZ R86, R80, R51, -R87 ;  /* 0x0000003350567223 */ /* 0x000fc60000010857 */
[----:B------:R-:W1:Y:S01]  /*3bf0*/  LDS.U8 R81, [R61+0x19] ;  /* 0x000019003d517984 */ /* 0x000e620000000000 */
[----:B------:R-:W-:Y:S02]  /*3c00*/  I2FP.F32.S32 R90, R90 ;  /* 0x0000005a005a7245 */ /* 0x000fe40000201400 */
[----:B----4-:R-:W-:Y:S01]  /*3c10*/  SHF.R.U32.HI R51, RZ, 0x4, R79 ;  /* 0x00000004ff337819 */ /* 0x010fe2000001164f */
[----:B------:R-:W4:Y:S01]  /*3c20*/  LDS R69, [R67+0x78] ;  /* 0x0000780043457984 */ /* 0x000f220000000800 */
[----:B------:R-:W-:Y:S01]  /*3c30*/  I2FP.F32.S32 R82, R45 ;  /* 0x0000002d00527245 */ /* 0x000fe20000201400 */
[----:B------:R-:W-:Y:S02]  /*3c40*/  FMUL.FTZ R85, R90, R77 ;  /* 0x0000004d5a557220 */ /* 0x000fe40000410000 */
[----:B------:R3:W-:Y:S01]  /*3c50*/  LDS.64 R44, [R50+0x18] ;  /* 0x00001800322c7984 */ /* 0x0007e20000000a00 */
[----:B------:R-:W-:-:S03]  /*3c60*/  IMAD R51, R51, 0x100, R51 ;  /* 0x0000010033337824 */ /* 0x000fc600078e0233 */
[----:B------:R0:W4:Y:S01]  /*3c70*/  LDS R77, [R67+0x7c] ;  /* 0x00007c00434d7984 */ /* 0x0001220000000800 */
[----:B-----5:R-:W-:Y:S02]  /*3c80*/  LOP3.LUT R87, R74, 0x3030303, RZ, 0xc0, !PT ;  /* 0x030303034a577812 */ /* 0x020fe400078ec0ff */
[----:B------:R-:W-:Y:S01]  /*3c90*/  LEA R51, R51, R51, 0x10 ;  /* 0x0000003333337211 */ /* 0x000fe200078e80ff */
[----:B------:R-:W-:Y:S01]  /*3ca0*/  FFMA.FTZ R83, R83, R86, R84 ;  /* 0x0000005653537223 */ /* 0x000fe20000010054 */
[----:B------:R-:W-:Y:S01]  /*3cb0*/  FFMA.FTZ R85, R82, R80, -R85 ;  /* 0x0000005052557223 */ /* 0x000fe20000010855 */
[-C--:B--2---:R-:W-:Y:S01]  /*3cc0*/  IDP.4A.S8.S8 R84, R87, R46.reuse, RZ ;  /* 0x0000002e57547226 */ /* 0x084fe200000006ff */
[----:B------:R-:W2:Y:S01]  /*3cd0*/  LDS.U8 R80, [R61+0x1a] ;  /* 0x00001a003d507984 */ /* 0x000ea20000000000 */
[----:B------:R-:W-:Y:S01]  /*3ce0*/  LOP3.LUT R82, R72, 0x3030303, RZ, 0xc0, !PT ;  /* 0x0303030348527812 */ /* 0x000fe200078ec0ff */
[----:B------:R-:W-:Y:S01]  /*3cf0*/  IDP.4A.S8.S8 R46, R51, R46, RZ ;  /* 0x0000002e332e7226 */ /* 0x000fe200000006ff */
[----:B---3--:R-:W-:Y:S01]  /*3d00*/  LOP3.LUT R87, R68, 0x3030303, RZ, 0xc0, !PT ;  /* 0x0303030344577812 */ /* 0x008fe200078ec0ff */
[----:B------:R-:W-:Y:S02]  /*3d10*/  LDS R65, [R65+UR6] ;  /* 0x0000000641417984 */ /* 0x000fe40008000800 */
[----:B------:R-:W-:-:S02]  /*3d20*/  IDP.4A.S8.S8 R82, R82, R47, R84 ;  /* 0x0000002f52527226 */ /* 0x000fc40000000654 */
[----:B------:R-:W-:Y:S01]  /*3d30*/  IDP.4A.S8.S8 R50, R51, R47, R46 ;  /* 0x0000002f33327226 */ /* 0x000fe2000000062e */
[----:B------:R-:W-:Y:S04]  /*3d40*/  LDS R62, [R62+UR6] ;  /* 0x000000063e3e7984 */ /* 0x000fe80008000800 */
[----:B------:R-:W3:Y:S01]  /*3d50*/  LDS.64 R46, [R60+0x20] ;  /* 0x000020003c2e7984 */ /* 0x000ee20000000a00 */
[-C--:B------:R-:W-:Y:S02]  /*3d60*/  IDP.4A.S8.S8 R82, R87, R48.reuse, R82 ;  /* 0x0000003057527226 */ /* 0x080fe40000000652 */
[----:B------:R-:W-:Y:S01]  /*3d70*/  IDP.4A.S8.S8 R84, R51, R48, R50 ;  /* 0x0000003033547226 */ /* 0x000fe20000000632 */
[----:B------:R-:W-:Y:S01]  /*3d80*/  LOP3.LUT R48, R75, 0x3030303, RZ, 0xc0, !PT ;  /* 0x030303034b307812 */ /* 0x000fe200078ec0ff */
[----:B------:R-:W-:Y:S01]  /*3d90*/  LDS R64, [R64+UR6] ;  /* 0x0000000640407984 */ /* 0x000fe20008000800 */
[----:B0-----:R-:W-:-:S02]  /*3da0*/  LOP3.LUT R67, R73, 0x3030303, RZ, 0xc0, !PT ;  /* 0x0303030349437812 */ /* 0x001fc400078ec0ff */
[----:B------:R-:W-:Y:S01]  /*3db0*/  LOP3.LUT R79, R79, 0xf, RZ, 0xc0, !PT ;  /* 0x0000000f4f4f7812 */ /* 0x000fe200078ec0ff */
[----:B------:R-:W-:Y:S01]  /*3dc0*/  IDP.4A.S8.S8 R48, R48, R49, R82 ;  /* 0x0000003130307226 */ /* 0x000fe20000000652 */
[----:B------:R-:W-:Y:S01]  /*3dd0*/  LOP3.LUT R50, R76, 0x3030303, RZ, 0xc0, !PT ;  /* 0x030303034c327812 */ /* 0x000fe200078ec0ff */
[----:B-1----:R-:W-:Y:S02]  /*3de0*/  IDP.4A.S8.S8 R67, R67, R42, RZ ;  /* 0x0000002a43437226 */ /* 0x002fe400000006ff */
[----:B------:R-:W-:Y:S01]  /*3df0*/  IMAD R48, R48, R79, RZ ;  /* 0x0000004f30307224 */ /* 0x000fe200078e02ff */
[----:B------:R-:W-:Y:S01]  /*3e00*/  SHF.R.U32.HI R79, RZ, 0x4, R81 ;  /* 0x00000004ff4f7819 */ /* 0x000fe20000011651 */
[----:B------:R-:W-:Y:S01]  /*3e10*/  IDP.4A.S8.S8 R82, R50, R43, R67 ;  /* 0x0000002b32527226 */ /* 0x000fe20000000643 */
[----:B----4-:R-:W-:Y:S01]  /*3e20*/  LOP3.LUT R67, R69, 0x3030303, RZ, 0xc0, !PT ;  /* 0x0303030345437812 */ /* 0x010fe200078ec0ff */
[----:B------:R-:W-:Y:S02]  /*3e30*/  IDP.4A.S8.S8 R49, R51, R49, R84 ;  /* 0x0000003133317226 */ /* 0x000fe40000000654 */
[----:B------:R-:W0:Y:S01]  /*3e40*/  LDS.64 R50, [R60+0x28] ;  /* 0x000028003c327984 */ /* 0x000e220000000a00 */
[----:B------:R-:W-:Y:S01]  /*3e50*/  IMAD R79, R79, 0x100, R79 ;  /* 0x000001004f4f7824 */ /* 0x000fe200078e024f */
[----:B------:R-:W-:Y:S01]  /*3e60*/  LOP3.LUT R84, R77, 0x3030303, RZ, 0xc0, !PT ;  /* 0x030303034d547812 */ /* 0x000fe200078ec0ff */
[----:B------:R-:W-:-:S02]  /*3e70*/  IDP.4A.S8.S8 R86, R67, R44, R82 ;  /* 0x0000002c43567226 */ /* 0x000fc40000000652 */
[----:B------:R1:W4:Y:S01]  /*3e80*/  LDS R67, [R66+0x4] ;  /* 0x0000040042437984 */ /* 0x0003220000000800 */
[----:B------:R-:W-:Y:S01]  /*3e90*/  LEA R82, R79, R79, 0x10 ;  /* 0x0000004f4f527211 */ /* 0x000fe200078e80ff */
[----:B------:R-:W-:Y:S01]  /*3ea0*/  IDP.4A.S8.S8 R79, R84, R45, R86 ;  /* 0x0000002d544f7226 */ /* 0x000fe20000000656 */
[----:B------:R-:W-:-:S03]  /*3eb0*/  LOP3.LUT R81, R81, 0xf, RZ, 0xc0, !PT ;  /* 0x0000000f51517812 */ /* 0x000fc600078ec0ff */
[----:B------:R-:W-:Y:S01]  /*3ec0*/  IDP.4A.S8.S8 R42, R82, R42, R49 ;  /* 0x0000002a522a7226 */ /* 0x000fe20000000631 */
[----:B------:R-:W-:Y:S01]  /*3ed0*/  SHF.R.S32.HI R49, RZ, 0x2, R74 ;  /* 0x00000002ff317819 */ /* 0x000fe2000001144a */
[----:B------:R-:W-:Y:S01]  /*3ee0*/  FFMA.FTZ R78, R78, R85, R83 ;  /* 0x000000554e4e7223 */ /* 0x000fe20000010053 */
[----:B------:R-:W-:Y:S01]  /*3ef0*/  IMAD R83, R79, R81, R48 ;  /* 0x000000514f537224 */ /* 0x000fe200078e0230 */
[----:B--2---:R-:W-:Y:S02]  /*3f00*/  SHF.R.U32.HI R84, RZ, 0x4, R80 ;  /* 0x00000004ff547819 */ /* 0x004fe40000011650 */
[----:B------:R-:W-:Y:S02]  /*3f10*/  SHF.R.S32.HI R81, RZ, 0x2, R72 ;  /* 0x00000002ff517819 */ /* 0x000fe40000011448 */
[----:B------:R-:W-:Y:S01]  /*3f20*/  LOP3.LUT R79, R49, 0x3030303, RZ, 0xc0, !PT ;  /* 0x03030303314f7812 */ /* 0x000fe200078ec0ff */
[----:B------:R-:W-:Y:S01]  /*3f30*/  IDP.4A.S8.S8 R43, R82, R43, R42 ;  /* 0x0000002b522b7226 */ /* 0x000fe2000000062a */
[----:B------:R-:W2:Y:S01]  /*3f40*/  LDS.64 R48, [R60+0x30] ;  /* 0x000030003c307984 */ /* 0x000ea20000000a00 */
[----:B-1----:R-:W-:Y:S01]  /*3f50*/  IMAD R66, R84, 0x100, R84 ;  /* 0x0000010054427824 */ /* 0x002fe200078e0254 */
[----:B------:R-:W-:Y:S01]  /*3f60*/  LOP3.LUT R42, R81, 0x3030303, RZ, 0xc0, !PT ;  /* 0x03030303512a7812 */ /* 0x000fe200078ec0ff */
[----:B---3--:R-:W-:-:S02]  /*3f70*/  IDP.4A.S8.S8 R81, R79, R46, RZ ;  /* 0x0000002e4f517226 */ /* 0x008fc400000006ff */
[----:B------:R-:W1:Y:S01]  /*3f80*/  LDS.U8 R79, [R61+0x1b] ;  /* 0x00001b003d4f7984 */ /* 0x000e620000000000 */
[----:B------:R-:W-:Y:S01]  /*3f90*/  LEA R66, R66, R66, 0x10 ;  /* 0x0000004242427211 */ /* 0x000fe200078e80ff */
[----:B------:R-:W-:Y:S02]  /*3fa0*/  IDP.4A.S8.S8 R44, R82, R44, R43 ;  /* 0x0000002c522c7226 */ /* 0x000fe4000000062b */
[----:B------:R-:W-:Y:S02]  /*3fb0*/  IDP.4A.S8.S8 R84, R42, R47, R81 ;  /* 0x0000002f2a547226 */ /* 0x000fe40000000651 */
[----:B------:R-:W3:Y:S01]  /*3fc0*/  LDS.64 R42, [R60+0x38] ;  /* 0x000038003c2a7984 */ /* 0x000ee20000000a00 */
[----:B------:R-:W-:Y:S01]  /*3fd0*/  IDP.4A.S8.S8 R81, R66, R46, RZ ;  /* 0x0000002e42517226 */ /* 0x000fe200000006ff */
[----:B------:R-:W-:-:S03]  /*3fe0*/  SHF.R.S32.HI R46, RZ, 0x2, R68 ;  /* 0x00000002ff2e7819 */ /* 0x000fc60000011444 */
[----:B------:R-:W-:Y:S01]  /*3ff0*/  IDP.4A.S8.S8 R81, R66, R47, R81 ;  /* 0x0000002f42517226 */ /* 0x000fe20000000651 */
[----:B------:R-:W-:Y:S02]  /*4000*/  LOP3.LUT R47, R46, 0x3030303, RZ, 0xc0, !PT ;  /* 0x030303032e2f7812 */ /* 0x000fe400078ec0ff */
[----:B------:R-:W-:Y:S01]  /*4010*/  SHF.R.S32.HI R46, RZ, 0x2, R75 ;  /* 0x00000002ff2e7819 */ /* 0x000fe2000001144b */
[-C--:B0-----:R-:W-:Y:S02]  /*4020*/  IDP.4A.S8.S8 R81, R66, R50.reuse, R81 ;  /* 0x0000003242517226 */ /* 0x081fe40000000651 */
[----:B------:R-:W-:Y:S01]  /*4030*/  IDP.4A.S8.S8 R47, R47, R50, R84 ;  /* 0x000000322f2f7226 */ /* 0x000fe20000000654 */
[----:B------:R-:W-:Y:S01]  /*4040*/  LOP3.LUT R46, R46, 0x3030303, RZ, 0xc0, !PT ;  /* 0x030303032e2e7812 */ /* 0x000fe200078ec0ff */
[----:B------:R-:W-:-:S04]  /*4050*/  IDP.4A.S8.S8 R44, R82, R45, R44 ;  /* 0x0000002d522c7226 */ /* 0x000fc8000000062c */
[-C--:B------:R-:W-:Y:S01]  /*4060*/  IDP.4A.S8.S8 R46, R46, R51.reuse, R47 ;  /* 0x000000332e2e7226 */ /* 0x080fe2000000062f */
[----:B------:R-:W-:Y:S01]  /*4070*/  I2FP.F32.S32 R47, R44 ;  /* 0x0000002c002f7245 */ /* 0x000fe20000201400 */
[----:B------:R-:W-:Y:S01]  /*4080*/  IDP.4A.S8.S8 R51, R66, R51, R81 ;  /* 0x0000003342337226 */ /* 0x000fe20000000651 */
[----:B------:R-:W-:Y:S01]  /*4090*/  SHF.R.S32.HI R84, RZ, 0x2, R73 ;  /* 0x00000002ff547819 */ /* 0x000fe20000011449 */
[--C-:B----4-:R-:W-:Y:S01]  /*40a0*/  HADD2.F32 R66, -RZ, R67.reuse.H1_H1 ;  /* 0x30000043ff427230 */ /* 0x110fe20000004100 */
[----:B------:R-:W0:Y:S01]  /*40b0*/  LDS.U8 R81, [R61+0x1c] ;  /* 0x00001c003d517984 */ /* 0x000e220000000000 */
[----:B------:R-:W-:Y:S01]  /*40c0*/  HADD2.F32 R67, -RZ, R67.H0_H0 ;  /* 0x20000043ff437230 */ /* 0x000fe20000004100 */
[----:B------:R-:W-:Y:S02]  /*40d0*/  I2FP.F32.S32 R50, R83 ;  /* 0x0000005300327245 */ /* 0x000fe40000201400 */
[----:B------:R-:W-:Y:S01]  /*40e0*/  FMUL.FTZ R82, R66, R47 ;  /* 0x0000002f42527220 */ /* 0x000fe20000410000 */
[----:B------:R-:W4:Y:S01]  /*40f0*/  LDS.64 R44, [R60+0x40] ;  /* 0x000040003c2c7984 */ /* 0x000f220000000a00 */
[----:B------:R-:W-:-:S02]  /*4100*/  SHF.R.S32.HI R83, RZ, 0x2, R76 ;  /* 0x00000002ff537819 */ /* 0x000fc4000001144c */
[----:B------:R-:W-:Y:S01]  /*4110*/  LOP3.LUT R47, R84, 0x3030303, RZ, 0xc0, !PT ;  /* 0x03030303542f7812 */ /* 0x000fe200078ec0ff */
[----:B------:R-:W-:Y:S01]  /*4120*/  FFMA.FTZ R50, R67, R50, -R82 ;  /* 0x0000003243327223 */ /* 0x000fe20000010852 */
[----:B------:R-:W-:Y:S02]  /*4130*/  SHF.R.S32.HI R84, RZ, 0x2, R69 ;  /* 0x00000002ff547819 */ /* 0x000fe40000011445 */
[----:B------:R-:W-:Y:S01]  /*4140*/  LOP3.LUT R82, R83, 0x3030303, RZ, 0xc0, !PT ;  /* 0x0303030353527812 */ /* 0x000fe200078ec0ff */
[----:B--2---:R-:W-:Y:S01]  /*4150*/  IDP.4A.S8.S8 R85, R47, R48, RZ ;  /* 0x000000302f557226 */ /* 0x004fe200000006ff */
[----:B------:R-:W-:Y:S02]  /*4160*/  LOP3.LUT R83, R80, 0xf, RZ, 0xc0, !PT ;  /* 0x0000000f50537812 */ /* 0x000fe400078ec0ff */
[----:B------:R-:W-:Y:S01]  /*4170*/  LOP3.LUT R47, R84, 0x3030303, RZ, 0xc0, !PT ;  /* 0x03030303542f7812 */ /* 0x000fe200078ec0ff */
[----:B------:R-:W-:Y:S01]  /*4180*/  IDP.4A.S8.S8 R85, R82, R49, R85 ;  /* 0x0000003152557226 */ /* 0x000fe20000000655 */
[----:B-1----:R-:W-:Y:S01]  /*4190*/  SHF.R.U32.HI R80, RZ, 0x4, R79 ;  /* 0x00000004ff507819 */ /* 0x002fe2000001164f */
[----:B------:R-:W-:-:S02]  /*41a0*/  IMAD R82, R46, R83, RZ ;  /* 0x000000532e527224 */ /* 0x000fc400078e02ff */
[----:B---3--:R-:W-:Y:S02]  /*41b0*/  IDP.4A.S8.S8 R85, R47, R42, R85 ;  /* 0x0000002a2f557226 */ /* 0x008fe40000000655 */
[----:B------:R-:W-:Y:S01]  /*41c0*/  IMAD R80, R80, 0x100, R80 ;  /* 0x0000010050507824 */ /* 0x000fe200078e0250 */
[----:B------:R-:W1:Y:S01]  /*41d0*/  LDS.64 R46, [R60+0x48] ;  /* 0x000048003c2e7984 */ /* 0x000e620000000a00 */
[----:B------:R-:W-:-:S03]  /*41e0*/  SHF.R.S32.HI R83, RZ, 0x2, R77 ;  /* 0x00000002ff537819 */ /* 0x000fc6000001144d */
[----:B------:R-:W-:Y:S02]  /*41f0*/  LEA R80, R80, R80, 0x10 ;  /* 0x0000005050507211 */ /* 0x000fe400078e80ff */
[----:B------:R-:W-:-:S03]  /*4200*/  LOP3.LUT R84, R83, 0x3030303, RZ, 0xc0, !PT ;  /* 0x0303030353547812 */ /* 0x000fc600078ec0ff */
[----:B------:R-:W-:Y:S01]  /*4210*/  IDP.4A.S8.S8 R51, R80, R48, R51 ;  /* 0x0000003050337226 */ /* 0x000fe20000000633 */
[----:B------:R-:W-:Y:S01]  /*4220*/  LOP3.LUT R79, R79, 0xf, RZ, 0xc0, !PT ;  /* 0x0000000f4f4f7812 */ /* 0x000fe200078ec0ff */
[----:B------:R-:W-:Y:S01]  /*4230*/  FFMA.FTZ R65, R65, R50, R78 ;  /* 0x0000003241417223 */ /* 0x000fe2000001004e */
[----:B------:R-:W-:Y:S02]  /*4240*/  IDP.4A.S8.S8 R85, R84, R43, R85 ;  /* 0x0000002b54557226 */ /* 0x000fe40000000655 */
[----:B------:R-:W-:Y:S01]  /*4250*/  IDP.4A.S8.S8 R49, R80, R49, R51 ;  /* 0x0000003150317226 */ /* 0x000fe20000000633 */
[----:B------:R-:W-:Y:S01]  /*4260*/  SHF.R.S32.HI R48, RZ, 0x4, R74 ;  /* 0x00000004ff307819 */ /* 0x000fe2000001144a */
[----:B------:R-:W2:Y:S01]  /*4270*/  LDS.64 R50, [R60+0x50] ;  /* 0x000050003c327984 */ /* 0x000ea20000000a00 */
[----:B------:R-:W-:Y:S01]  /*4280*/  IMAD R78, R85, R79, R82 ;  /* 0x0000004f554e7224 */ /* 0x000fe200078e0252 */
[----:B------:R-:W-:Y:S02]  /*4290*/  SHF.R.S32.HI R83, RZ, 0x4, R72 ;  /* 0x00000004ff537819 */ /* 0x000fe40000011448 */
[----:B------:R-:W-:Y:S01]  /*42a0*/  LOP3.LUT R79, R48, 0x3030303, RZ, 0xc0, !PT ;  /* 0x03030303304f7812 */ /* 0x000fe200078ec0ff */
[----:B------:R-:W-:Y:S01]  /*42b0*/  IDP.4A.S8.S8 R82, R80, R42, R49 ;  /* 0x0000002a50527226 */ /* 0x000fe20000000631 */
[----:B0-----:R-:W-:Y:S01]  /*42c0*/  SHF.R.U32.HI R85, RZ, 0x4, R81 ;  /* 0x00000004ff557819 */ /* 0x001fe20000011651 */
[----:B------:R-:W0:Y:S01]  /*42d0*/  LDS.64 R48, [R60+0x58] ;  /* 0x000058003c307984 */ /* 0x000e220000000a00 */
[----:B------:R-:W-:Y:S01]  /*42e0*/  LOP3.LUT R84, R83, 0x3030303, RZ, 0xc0, !PT ;  /* 0x0303030353547812 */ /* 0x000fe200078ec0ff */
[----:B----4-:R-:W-:-:S02]  /*42f0*/  IDP.4A.S8.S8 R79, R79, R44, RZ ;  /* 0x0000002c4f4f7226 */ /* 0x010fc400000006ff */
[----:B------:R-:W3:Y:S01]  /*4300*/  LDS.U8 R42, [R61+0x1d] ;  /* 0x00001d003d2a7984 */ /* 0x000ee20000000000 */
[----:B------:R-:W-:Y:S02]  /*4310*/  IMAD R83, R85, 0x100, R85 ;  /* 0x0000010055537824 */ /* 0x000fe400078e0255 */
[----:B------:R-:W-:Y:S01]  /*4320*/  IDP.4A.S8.S8 R84, R84, R45, R79 ;  /* 0x0000002d54547226 */ /* 0x000fe2000000064f */
[----:B------:R-:W-:Y:S02]  /*4330*/  SHF.R.S32.HI R79, RZ, 0x4, R68 ;  /* 0x00000004ff4f7819 */ /* 0x000fe40000011444 */
[----:B------:R-:W-:Y:S02]  /*4340*/  LEA R83, R83, R83, 0x10 ;  /* 0x0000005353537211 */ /* 0x000fe400078e80ff */
[----:B------:R-:W-:-:S03]  /*4350*/  LOP3.LUT R79, R79, 0x3030303, RZ, 0xc0, !PT ;  /* 0x030303034f4f7812 */ /* 0x000fc600078ec0ff */
[----:B------:R-:W-:Y:S02]  /*4360*/  IDP.4A.S8.S8 R44, R83, R44, RZ ;  /* 0x0000002c532c7226 */ /* 0x000fe400000006ff */
[-C--:B-1----:R-:W-:Y:S02]  /*4370*/  IDP.4A.S8.S8 R84, R79, R46.reuse, R84 ;  /* 0x0000002e4f547226 */ /* 0x082fe40000000654 */
[----:B------:R-:W1:Y:S01]  /*4380*/  LDS.U8 R79, [R61+0x1e] ;  /* 0x00001e003d4f7984 */ /* 0x000e620000000000 */
[C---:B------:R-:W-:Y:S01]  /*4390*/  IDP.4A.S8.S8 R45, R83.reuse, R45, R44 ;  /* 0x0000002d532d7226 */ /* 0x040fe2000000062c */
[----:B------:R-:W-:Y:S01]  /*43a0*/  SHF.R.S32.HI R44, RZ, 0x4, R75 ;  /* 0x00000004ff2c7819 */ /* 0x000fe2000001144b */
[----:B------:R-:W-:Y:S01]  /*43b0*/  IDP.4A.S8.S8 R80, R80, R43, R82 ;  /* 0x0000002b50507226 */ /* 0x000fe20000000652 */
[----:B------:R-:W-:Y:S01]  /*43c0*/  SHF.R.S32.HI R43, RZ, 0x4, R73 ;  /* 0x00000004ff2b7819 */ /* 0x000fe20000011449 */
[----:B------:R-:W-:Y:S01]  /*43d0*/  IDP.4A.S8.S8 R46, R83, R46, R45 ;  /* 0x0000002e532e7226 */ /* 0x000fe2000000062d */
[----:B------:R-:W-:Y:S01]  /*43e0*/  LOP3.LUT R44, R44, 0x3030303, RZ, 0xc0, !PT ;  /* 0x030303032c2c7812 */ /* 0x000fe200078ec0ff */
[----:B------:R-:W-:Y:S01]  /*43f0*/  LDS.U8 R61, [R61+0x1f] ;  /* 0x00001f003d3d7984 */ /* 0x000fe20000000000 */
[----:B------:R-:W-:Y:S01]  /*4400*/  LOP3.LUT R43, R43, 0x3030303, RZ, 0xc0, !PT ;  /* 0x030303032b2b7812 */ /* 0x000fe200078ec0ff */
[-C--:B------:R-:W-:Y:S01]  /*4410*/  IDP.4A.S8.S8 R83, R83, R47.reuse, R46 ;  /* 0x0000002f53537226 */ /* 0x080fe2000000062e */
[----:B------:R-:W-:Y:S01]  /*4420*/  SHF.R.S32.HI R46, RZ, 0x4, R76 ;  /* 0x00000004ff2e7819 */ /* 0x000fe2000001144c */
[----:B------:R-:W-:Y:S01]  /*4430*/  IDP.4A.S8.S8 R84, R44, R47, R84 ;  /* 0x0000002f2c547226 */ /* 0x000fe20000000654 */
[----:B------:R-:W-:Y:S01]  /*4440*/  LOP3.LUT R81, R81, 0xf, RZ, 0xc0, !PT ;  /* 0x0000000f51517812 */ /* 0x000fe200078ec0ff */
[----:B------:R-:W4:Y:S01]  /*4450*/  LDS.64 R44, [R60+0x60] ;  /* 0x000060003c2c7984 */ /* 0x000f220000000a00 */
[----:B------:R-:W-:Y:S01]  /*4460*/  SHF.R.S32.HI R47, RZ, 0x4, R69 ;  /* 0x00000004ff2f7819 */ /* 0x000fe20000011445 */
[----:B--2---:R-:W-:Y:S01]  /*4470*/  IDP.4A.S8.S8 R82, R43, R50, RZ ;  /* 0x000000322b527226 */ /* 0x004fe200000006ff */
[----:B------:R-:W-:Y:S01]  /*4480*/  LOP3.LUT R46, R46, 0x3030303, RZ, 0xc0, !PT ;  /* 0x030303032e2e7812 */ /* 0x000fe200078ec0ff */
[----:B------:R-:W-:Y:S01]  /*4490*/  IMAD R81, R84, R81, RZ ;  /* 0x0000005154517224 */ /* 0x000fe200078e02ff */
[----:B------:R-:W-:-:S03]  /*44a0*/  LOP3.LUT R43, R47, 0x3030303, RZ, 0xc0, !PT ;  /* 0x030303032f2b7812 */ /* 0x000fc600078ec0ff */
[----:B------:R-:W-:Y:S01]  /*44b0*/  IDP.4A.S8.S8 R84, R46, R51, R82 ;  /* 0x000000332e547226 */ /* 0x000fe20000000652 */
[----:B------:R-:W-:Y:S01]  /*44c0*/  SHF.R.S32.HI R82, RZ, 0x4, R77 ;  /* 0x00000004ff527819 */ /* 0x000fe2000001144d */
[----:B------:R-:W2:Y:S02]  /*44d0*/  LDS.64 R46, [R60+0x68] ;  /* 0x000068003c2e7984 */ /* 0x000ea40000000a00 */
[----:B0-----:R-:W-:Y:S01]  /*44e0*/  IDP.4A.S8.S8 R84, R43, R48, R84 ;  /* 0x000000302b547226 */ /* 0x001fe20000000654 */
[----:B---3--:R-:W-:Y:S02]  /*44f0*/  SHF.R.U32.HI R43, RZ, 0x4, R42 ;  /* 0x00000004ff2b7819 */ /* 0x008fe4000001162a */
[----:B------:R-:W-:-:S03]  /*4500*/  LOP3.LUT R82, R82, 0x3030303, RZ, 0xc0, !PT ;  /* 0x0303030352527812 */ /* 0x000fc600078ec0ff */
[----:B------:R-:W-:Y:S02]  /*4510*/  IMAD R43, R43, 0x100, R43 ;  /* 0x000001002b2b7824 */ /* 0x000fe400078e022b */
[----:B------:R-:W-:-:S03]  /*4520*/  IDP.4A.S8.S8 R84, R82, R49, R84 ;  /* 0x0000003152547226 */ /* 0x000fc60000000654 */
[----:B------:R-:W-:Y:S02]  /*4530*/  LEA R82, R43, R43, 0x10 ;  /* 0x0000002b2b527211 */ /* 0x000fe400078e80ff */
[----:B------:R-:W-:Y:S02]  /*4540*/  LOP3.LUT R85, R42, 0xf, RZ, 0xc0, !PT ;  /* 0x0000000f2a557812 */ /* 0x000fe400078ec0ff */
[----:B------:R-:W0:Y:S01]  /*4550*/  LDS.64 R42, [R60+0x70] ;  /* 0x000070003c2a7984 */ /* 0x000e220000000a00 */
[----:B------:R-:W-:Y:S01]  /*4560*/  IDP.4A.S8.S8 R83, R82, R50, R83 ;  /* 0x0000003252537226 */ /* 0x000fe20000000653 */
[----:B-1----:R-:W-:Y:S01]  /*4570*/  SHF.R.U32.HI R50, RZ, 0x4, R79 ;  /* 0x00000004ff327819 */ /* 0x002fe2000001164f */
[----:B------:R-:W-:Y:S01]  /*4580*/  IMAD R81, R84, R85, R81 ;  /* 0x0000005554517224 */ /* 0x000fe200078e0251 */
[----:B------:R-:W-:Y:S01]  /*4590*/  SHF.R.S32.HI R74, RZ, 0x6, R74 ;  /* 0x00000006ff4a7819 */ /* 0x000fe2000001144a */
[----:B------:R-:W-:Y:S02]  /*45a0*/  IDP.4A.S8.S8 R85, R82, R51, R83 ;  /* 0x0000003352557226 */ /* 0x000fe40000000653 */
[----:B------:R-:W-:-:S02]  /*45b0*/  IMAD R84, R50, 0x100, R50 ;  /* 0x0000010032547824 */ /* 0x000fc400078e0232 */
[----:B------:R-:W1:Y:S01]  /*45c0*/  LDS.64 R50, [R60+0x78] ;  /* 0x000078003c327984 */ /* 0x000e620000000a00 */
[----:B------:R-:W-:Y:S02]  /*45d0*/  LOP3.LUT R83, R74, 0x3030303, RZ, 0xc0, !PT ;  /* 0x030303034a537812 */ /* 0x000fe400078ec0ff */
[----:B------:R-:W-:Y:S02]  /*45e0*/  LEA R74, R84, R84, 0x10 ;  /* 0x00000054544a7211 */ /* 0x000fe400078e80ff */
[----:B------:R-:W-:Y:S01]  /*45f0*/  SHF.R.S32.HI R72, RZ, 0x6, R72 ;  /* 0x00000006ff487819 */ /* 0x000fe20000011448 */
[-C--:B----4-:R-:W-:Y:S02]  /*4600*/  IDP.4A.S8.S8 R84, R83, R44.reuse, RZ ;  /* 0x0000002c53547226 */ /* 0x090fe400000006ff */
[----:B------:R-:W-:Y:S01]  /*4610*/  IDP.4A.S8.S8 R44, R74, R44, RZ ;  /* 0x0000002c4a2c7226 */ /* 0x000fe200000006ff */
[----:B------:R-:W-:Y:S01]  /*4620*/  LOP3.LUT R72, R72, 0x3030303, RZ, 0xc0, !PT ;  /* 0x0303030348487812 */ /* 0x000fe200078ec0ff */
[----:B------:R-:W-:-:S02]  /*4630*/  IDP.4A.S8.S8 R48, R82, R48, R85 ;  /* 0x0000003052307226 */ /* 0x000fc40000000655 */
[-C--:B------:R-:W-:Y:S02]  /*4640*/  IDP.4A.S8.S8 R85, R74, R45.reuse, R44 ;  /* 0x0000002d4a557226 */ /* 0x080fe4000000062c */
[----:B------:R-:W3:Y:S01]  /*4650*/  LDS R44, [R63+UR6] ;  /* 0x000000063f2c7984 */ /* 0x000ee20008000800 */
[----:B------:R-:W-:Y:S01]  /*4660*/  IDP.4A.S8.S8 R72, R72, R45, R84 ;  /* 0x0000002d48487226 */ /* 0x000fe20000000654 */
[----:B------:R-:W-:Y:S01]  /*4670*/  SHF.R.U32.HI R45, RZ, 0x4, R61 ;  /* 0x00000004ff2d7819 */ /* 0x000fe2000001163d */
[----:B--2---:R-:W-:Y:S01]  /*4680*/  IDP.4A.S8.S8 R85, R74, R46, R85 ;  /* 0x0000002e4a557226 */ /* 0x004fe20000000655 */
[----:B------:R-:W-:-:S03]  /*4690*/  SHF.R.S32.HI R73, RZ, 0x6, R73 ;  /* 0x00000006ff497819 */ /* 0x000fc60000011449 */
[----:B------:R-:W-:Y:S01]  /*46a0*/  IMAD R45, R45, 0x100, R45 ;  /* 0x000001002d2d7824 */ /* 0x000fe200078e022d */
[----:B------:R-:W-:Y:S01]  /*46b0*/  SHF.R.S32.HI R68, RZ, 0x6, R68 ;  /* 0x00000006ff447819 */ /* 0x000fe20000011444 */
[----:B------:R-:W-:Y:S01]  /*46c0*/  IDP.4A.S8.S8 R49, R82, R49, R48 ;  /* 0x0000003152317226 */ /* 0x000fe20000000630 */
[----:B------:R-:W-:Y:S01]  /*46d0*/  SHF.R.S32.HI R76, RZ, 0x6, R76 ;  /* 0x00000006ff4c7819 */ /* 0x000fe2000001144c */
[----:B------:R-:W-:Y:S01]  /*46e0*/  IDP.4A.S8.S8 R85, R74, R47, R85 ;  /* 0x0000002f4a557226 */ /* 0x000fe20000000655 */
[----:B------:R-:W-:Y:S02]  /*46f0*/  LOP3.LUT R73, R73, 0x3030303, RZ, 0xc0, !PT ;  /* 0x0303030349497812 */ /* 0x000fe400078ec0ff */
[----:B------:R-:W-:Y:S02]  /*4700*/  LEA R48, R45, R45, 0x10 ;  /* 0x0000002d2d307211 */ /* 0x000fe400078e80ff */
[----:B------:R-:W-:Y:S01]  /*4710*/  LOP3.LUT R83, R68, 0x3030303, RZ, 0xc0, !PT ;  /* 0x0303030344537812 */ /* 0x000fe200078ec0ff */
[-C--:B0-----:R-:W-:Y:S01]  /*4720*/  IDP.4A.S8.S8 R73, R73, R42.reuse, RZ ;  /* 0x0000002a49497226 */ /* 0x081fe200000006ff */
[----:B------:R-:W-:Y:S01]  /*4730*/  LOP3.LUT R76, R76, 0x3030303, RZ, 0xc0, !PT ;  /* 0x030303034c4c7812 */ /* 0x000fe200078ec0ff */
[----:B------:R-:W-:Y:S01]  /*4740*/  IDP.4A.S8.S8 R85, R48, R42, R85 ;  /* 0x0000002a30557226 */ /* 0x000fe20000000655 */
[----:B------:R-:W-:-:S02]  /*4750*/  SHF.R.S32.HI R75, RZ, 0x6, R75 ;  /* 0x00000006ff4b7819 */ /* 0x000fc4000001144b */
[----:B------:R-:W-:Y:S01]  /*4760*/  SHF.R.S32.HI R69, RZ, 0x6, R69 ;  /* 0x00000006ff457819 */ /* 0x000fe20000011445 */
[----:B------:R-:W-:Y:S01]  /*4770*/  IDP.4A.S8.S8 R46, R83, R46, R72 ;  /* 0x0000002e532e7226 */ /* 0x000fe20000000648 */
[----:B------:R-:W-:Y:S01]  /*4780*/  LOP3.LUT R75, R75, 0x3030303, RZ, 0xc0, !PT ;  /* 0x030303034b4b7812 */ /* 0x000fe200078ec0ff */
[-C--:B------:R-:W-:Y:S01]  /*4790*/  IDP.4A.S8.S8 R73, R76, R43.reuse, R73 ;  /* 0x0000002b4c497226 */ /* 0x080fe20000000649 */
[----:B------:R-:W-:Y:S01]  /*47a0*/  SHF.R.S32.HI R77, RZ, 0x6, R77 ;  /* 0x00000006ff4d7819 */ /* 0x000fe2000001144d */
[C---:B------:R-:W-:Y:S01]  /*47b0*/  IDP.4A.S8.S8 R85, R48.reuse, R43, R85 ;  /* 0x0000002b30557226 */ /* 0x040fe20000000655 */
[----:B------:R-:W-:Y:S01]  /*47c0*/  LOP3.LUT R69, R69, 0x3030303, RZ, 0xc0, !PT ;  /* 0x0303030345457812 */ /* 0x000fe200078ec0ff */
[----:B------:R-:W-:Y:S01]  /*47d0*/  IDP.4A.S8.S8 R46, R75, R47, R46 ;  /* 0x0000002f4b2e7226 */ /* 0x000fe2000000062e */
[----:B------:R-:W-:Y:S01]  /*47e0*/  LOP3.LUT R79, R79, 0xf, RZ, 0xc0, !PT ;  /* 0x0000000f4f4f7812 */ /* 0x000fe200078ec0ff */
[-C--:B-1----:R-:W-:Y:S01]  /*47f0*/  IDP.4A.S8.S8 R85, R48, R50.reuse, R85 ;  /* 0x0000003230557226 */ /* 0x082fe20000000655 */
[----:B------:R-:W-:Y:S01]  /*4800*/  LOP3.LUT R42, R77, 0x3030303, RZ, 0xc0, !PT ;  /* 0x030303034d2a7812 */ /* 0x000fe200078ec0ff */
[----:B------:R-:W-:Y:S01]  /*4810*/  IDP.4A.S8.S8 R69, R69, R50, R73 ;  /* 0x0000003245457226 */ /* 0x000fe20000000649 */
[----:B------:R-:W-:Y:S01]  /*4820*/  I2FP.F32.S32 R43, R80 ;  /* 0x00000050002b7245 */ /* 0x000fe20000201400 */
[----:B------:R-:W-:Y:S01]  /*4830*/  IMAD R46, R46, R79, RZ ;  /* 0x0000004f2e2e7224 */ /* 0x000fe200078e02ff */
[----:B------:R-:W-:Y:S01]  /*4840*/  LOP3.LUT R61, R61, 0xf, RZ, 0xc0, !PT ;  /* 0x0000000f3d3d7812 */ /* 0x000fe200078ec0ff */
[-C--:B------:R-:W-:Y:S01]  /*4850*/  IDP.4A.S8.S8 R69, R42, R51.reuse, R69 ;  /* 0x000000332a457226 */ /* 0x080fe20000000645 */
[----:B------:R-:W-:Y:S01]  /*4860*/  I2FP.F32.S32 R78, R78 ;  /* 0x0000004e004e7245 */ /* 0x000fe20000201400 */
[----:B------:R-:W-:Y:S01]  /*4870*/  IDP.4A.S8.S8 R85, R48, R51, R85 ;  /* 0x0000003330557226 */ /* 0x000fe20000000655 */
[----:B------:R-:W-:Y:S01]  /*4880*/  I2FP.F32.S32 R49, R49 ;  /* 0x0000003100317245 */ /* 0x000fe20000201400 */
[----:B------:R-:W-:Y:S01]  /*4890*/  FMUL.FTZ R42, R66, R43 ;  /* 0x0000002b422a7220 */ /* 0x000fe20000410000 */
[----:B------:R-:W-:Y:S01]  /*48a0*/  IMAD R46, R69, R61, R46 ;  /* 0x0000003d452e7224 */ /* 0x000fe200078e022e */
[----:B------:R-:W-:-:S02]  /*48b0*/  I2FP.F32.S32 R48, R81 ;  /* 0x0000005100307245 */ /* 0x000fc40000201400 */
[----:B------:R-:W-:Y:S01]  /*48c0*/  I2FP.F32.S32 R85, R85 ;  /* 0x0000005500557245 */ /* 0x000fe20000201400 */
[----:B------:R-:W-:Y:S01]  /*48d0*/  FFMA.FTZ R42, R67, R78, -R42 ;  /* 0x0000004e432a7223 */ /* 0x000fe2000001082a */
[----:B------:R-:W-:Y:S01]  /*48e0*/  FMUL.FTZ R50, R66, R49 ;  /* 0x0000003142327220 */ /* 0x000fe20000410000 */
[----:B------:R-:W-:Y:S02]  /*48f0*/  I2FP.F32.S32 R46, R46 ;  /* 0x0000002e002e7245 */ /* 0x000fe40000201400 */
[----:B---3--:R-:W-:Y:S01]  /*4900*/  FFMA.FTZ R65, R44, R42, R65 ;  /* 0x0000002a2c417223 */ /* 0x008fe20000010041 */
[----:B------:R-:W-:Y:S01]  /*4910*/  FMUL.FTZ R85, R85, R66 ;  /* 0x0000004255557220 */ /* 0x000fe20000410000 */
[----:B------:R-:W-:-:S03]  /*4920*/  FFMA.FTZ R48, R67, R48, -R50 ;  /* 0x0000003043307223 */ /* 0x000fc60000010832 */
[----:B------:R-:W-:Y:S01]  /*4930*/  FFMA.FTZ R85, R46, R67, -R85 ;  /* 0x000000432e557223 */ /* 0x000fe20000010855 */
[----:B------:R-:W-:-:S04]  /*4940*/  FFMA.FTZ R65, R62, R48, R65 ;  /* 0x000000303e417223 */ /* 0x000fc80000010041 */
[----:B------:R-:W-:Y:S01]  /*4950*/  FFMA.FTZ R69, R64, R85, R65 ;  /* 0x0000005540457223 */ /* 0x000fe20000010041 */
[----:B------:R-:W-:Y:S06]  /*4960*/  BAR.SYNC.DEFER_BLOCKING 0x0 ;  /* 0x0000000000007b1d */ /* 0x000fec0000010000 */
.L_x_587:
[----:B------:R-:W-:-:S04]  /*4970*/  UIADD3 UR4, UPT, UPT, UR4, 0x2, URZ ;  /* 0x0000000204047890 */ /* 0x000fc8000fffe0ff */
[----:B------:R-:W-:-:S09]  /*4980*/  UISETP.GE.AND UP0, UPT, UR4, UR5, UPT ;  /* 0x000000050400728c */ /* 0x000fd2000bf06270 */
[----:B------:R-:W-:Y:S05]  /*4990*/  BRA.U !UP0, `(.L_x_588) ;  /* 0xffffffbd08e07547 */ /* 0x000fea000b83ffff */
.L_x_586:
[----:B------:R-:W2:Y:S01]  /*49a0*/  S2R R3, SR_TID.Y ;  /* 0x0000000000037919 */ /* 0x000ea20000002200 */
[----:B------:R-:W1:Y:S01]  /*49b0*/  LDCU UR4, c[0x0][0x3a0] ;  /* 0x00007400ff0477ac */ /* 0x000e620008000800 */
[----:B--2---:R-:W-:-:S05]  /*49c0*/  IMAD R5, R0, 0x4, R3 ;  /* 0x0000000400057824 */ /* 0x004fca00078e0203 */
[----:B-1----:R-:W-:-:S13]  /*49d0*/  ISETP.GE.U32.AND P0, PT, R5, UR4, PT ;  /* 0x0000000405007c0c */ /* 0x002fda000bf06070 */
        /* <DEDUP_REMOVED lines=12> */
.L_x_589:
        /* <DEDUP_REMOVED lines=14> */
.L_x_1261:


//--------------------- .text._Z12mul_mat_q2_KIN3c108BFloat16ELb0EEvPKvS3_PT_iiiii --------------------------
	.section	.text._Z12mul_mat_q2_KIN3c108BFloat16ELb0EEvPKvS3_PT_iiiii,"ax",@progbits
	.align	128
.text._Z12mul_mat_q2_KIN3c108BFloat16ELb0EEvPKvS3_PT_iiiii:
        .type           _Z12mul_mat_q2_KIN3c108BFloat16ELb0EEvPKvS3_PT_iiiii,@function
        .size           _Z12mul_mat_q2_KIN3c108BFloat16ELb0EEvPKvS3_PT_iiiii,(.L_x_1262 - _Z12mul_mat_q2_KIN3c108BFloat16ELb0EEvPKvS3_PT_iiiii)
        .other          _Z12mul_mat_q2_KIN3c108BFloat16ELb0EEvPKvS3_PT_iiiii,@"STO_CUDA_ENTRY STV_DEFAULT"
_Z12mul_mat_q2_KIN3c108BFloat16ELb0EEvPKvS3_PT_iiiii:
        /* <DEDUP_REMOVED lines=18> */
[----:B------:R-:W0:Y:S01]  /*0120*/  LDCU.64 UR16, c[0x0][0x380] ;  /* 0x00007000ff1077ac */ /* 0x000e220008000a00 */
[----:B-1----:R-:W-:Y:S02]  /*0130*/  USHF.R.S32.HI UR4, URZ, 0x1f, UR7 ;  /* 0x0000001fff047899 */ /* 0x002fe40008011407 */
[----:B------:R-:W-:-:S02]  /*0140*/  UIADD3 UR9, UPT, UPT, UR6, -0x1, URZ ;  /* 0xffffffff06097890 */ /* 0x000fc4000fffe0ff */
[----:B------:R-:W-:Y:S01]  /*0150*/  ULEA.HI UR4, UR4, UR7, URZ, 0x5 ;  /* 0x0000000704047291 */ /* 0x000fe2000f8f28ff */
[----:B------:R-:W-:-:S03]  /*0160*/  UMOV UR6, 0x400 ;  /* 0x0000040000067882 */ /* 0x000fc60000000000 */
[----:B------:R-:W-:Y:S02]  /*0170*/  USHF.R.S32.HI UR4, URZ, 0x5, UR4 ;  /* 0x00000005ff047899 */ /* 0x000fe40008011404 */
[----:B------:R-:W-:Y:S02]  /*0180*/  UIADD3 UR7, UPT, UPT, UR6, 0x1080, URZ ;  /* 0x0000108006077890 */ /* 0x000fe4000fffe0ff */
[----:B------:R-:W-:Y:S01]  /*0190*/  UIADD3 UR10, UPT, UPT, UR6, 0x15a8, URZ ;  /* 0x000015a8060a7890 */ /* 0x000fe2000fffe0ff */
[----:B0-----:R-:W-:Y:S01]  /*01a0*/  SHF.R.U32.HI R5, RZ, 0x1, R3 ;  /* 0x00000001ff057819 */ /* 0x001fe20000011603 */
[----:B------:R-:W-:Y:S01]  /*01b0*/  UIADD3 UR11, UPT, UPT, UR6, 0x17a8, URZ ;  /* 0x000017a8060b7890 */ /* 0x000fe2000fffe0ff */
[C---:B------:R-:W-:Y:S01]  /*01c0*/  LOP3.LUT R8, R3.reuse, 0x7, RZ, 0xc0, !PT ;  /* 0x0000000703087812 */ /* 0x040fe200078ec0ff */
[----:B---3--:R-:W-:Y:S01]  /*01d0*/  ULEA UR13, UR12, UR6, 0x18 ;  /* 0x000000060c0d7291 */ /* 0x008fe2000f8ec0ff */
[C---:B------:R-:W-:Y:S01]  /*01e0*/  LOP3.LUT R10, R3.reuse, 0x3, RZ, 0xc0, !PT ;  /* 0x00000003030a7812 */ /* 0x040fe200078ec0ff */
[----:B----4-:R-:W-:Y:S01]  /*01f0*/  IMAD R2, R4, 0x10, R5 ;  /* 0x0000001004027824 */ /* 0x010fe200078e0205 */
[C---:B------:R-:W-:Y:S01]  /*0200*/  LOP3.LUT R5, R3.reuse, 0x1, RZ, 0xc0, !PT ;  /* 0x0000000103057812 */ /* 0x040fe200078ec0ff */
[----:B------:R-:W-:Y:S01]  /*0210*/  UIADD3 UR6, UPT, UPT, UR6, 0x1188, URZ ;  /* 0x0000118806067890 */ /* 0x000fe2000fffe0ff */
[----:B------:R-:W-:Y:S01]  /*0220*/  SHF.L.U32 R32, R3, 0x2, RZ ;  /* 0x0000000203207819 */ /* 0x000fe200000006ff */
[----:B------:R-:W-:Y:S01]  /*0230*/  ULEA UR7, UR12, UR7, 0x18 ;  /* 0x000000070c077291 */ /* 0x000fe2000f8ec0ff */
[C---:B------:R-:W-:Y:S01]  /*0240*/  SHF.L.U32 R6, R2.reuse, 0x1, RZ ;  /* 0x0000000102067819 */ /* 0x040fe200000006ff */
[----:B------:R-:W-:Y:S01]  /*0250*/  ULEA UR10, UR12, UR10, 0x18 ;  /* 0x0000000a0c0a7291 */ /* 0x000fe2000f8ec0ff */
[----:B------:R-:W-:Y:S01]  /*0260*/  LOP3.LUT R2, R2, 0x1f, RZ, 0xc0, !PT ;  /* 0x0000001f02027812 */ /* 0x000fe200078ec0ff */
[----:B------:R-:W-:Y:S01]  /*0270*/  ULEA UR6, UR12, UR6, 0x18 ;  /* 0x000000060c067291 */ /* 0x000fe2000f8ec0ff */
[----:B------:R-:W-:Y:S01]  /*0280*/  LOP3.LUT R6, R6, 0x3e, RZ, 0xc0, !PT ;  /* 0x0000003e06067812 */ /* 0x000fe200078ec0ff */
[----:B------:R-:W-:Y:S01]  /*0290*/  ULEA UR11, UR12, UR11, 0x18 ;  /* 0x0000000b0c0b7291 */ /* 0x000fe2000f8ec0ff */
[C---:B------:R-:W-:Y:S01]  /*02a0*/  LEA.HI R7, R2.reuse, R5, RZ, 0x1c ;  /* 0x0000000502077211 */ /* 0x040fe200078fe0ff */
[----:B------:R-:W-:Y:S01]  /*02b0*/  IMAD R5, R2, UR5, R5 ;  /* 0x0000000502057c24 */ /* 0x000fe2000f8e0205 */
[----:B------:R-:W-:-:S02]  /*02c0*/  SHF.R.U32.HI R2, RZ, 0x2, R3 ;  /* 0x00000002ff027819 */ /* 0x000fc40000011603 */
[----:B------:R-:W-:Y:S01]  /*02d0*/  LOP3.LUT R34, R32, 0x1c, RZ, 0xc0, !PT ;  /* 0x0000001c20227812 */ /* 0x000fe200078ec0ff */
[----:B------:R-:W-:Y:S01]  /*02e0*/  IMAD.IADD R12, R6, 0x1, R7 ;  /* 0x00000001060c7824 */ /* 0x000fe200078e0207 */
[----:B------:R-:W-:Y:S02]  /*02f0*/  SHF.R.U32.HI R7, RZ, 0x3, R3 ;  /* 0x00000003ff077819 */ /* 0x000fe40000011603 */
[----:B------:R-:W-:Y:S02]  /*0300*/  LOP3.LUT R9, R2, 0x3, RZ, 0xc0, !PT ;  /* 0x0000000302097812 */ /* 0x000fe400078ec0ff */
[----:B------:R-:W-:Y:S02]  /*0310*/  LEA R7, R4, R7, 0x2 ;  /* 0x0000000704077211 */ /* 0x000fe400078e10ff */
[----:B------:R-:W-:Y:S01]  /*0320*/  LOP3.LUT R6, R2, 0x1, RZ, 0xc0, !PT ;  /* 0x0000000102067812 */ /* 0x000fe200078ec0ff */
[----:B--2---:R-:W-:Y:S01]  /*0330*/  IMAD R9, R0, 0x4, R9 ;  /* 0x0000000400097824 */ /* 0x004fe200078e0209 */
[----:B------:R-:W-:-:S02]  /*0340*/  IADD3 R13, PT, PT, R7, 0x10, RZ ;  /* 0x00000010070d7810 */ /* 0x000fc40007ffe0ff */
[CC--:B------:R-:W-:Y:S01]  /*0350*/  LEA.HI R2, R7.reuse, R8.reuse, RZ, 0x1e ;  /* 0x0000000807027211 */ /* 0x0c0fe200078ff0ff */
[----:B------:R-:W-:Y:S01]  /*0360*/  IMAD R6, R7, UR5, R6 ;  /* 0x0000000507067c24 */ /* 0x000fe2000f8e0206 */
[----:B------:R-:W-:Y:S02]  /*0370*/  LEA.HI R8, R13, R8, RZ, 0x1e ;  /* 0x000000080d087211 */ /* 0x000fe400078ff0ff */
[----:B------:R-:W-:Y:S01]  /*0380*/  VIMNMX R9, PT, PT, R9, UR9, PT ;  /* 0x0000000909097c48 */ /* 0x000fe2000bfe0100 */
[----:B------:R-:W-:Y:S01]  /*0390*/  IMAD R11, R7, 0x8, R2 ;  /* 0x00000008070b7824 */ /* 0x000fe200078e0202 */
[----:B------:R-:W-:Y:S01]  /*03a0*/  LEA R2, R0, R4, 0x2 ;  /* 0x0000000400027211 */ /* 0x000fe200078e10ff */
[----:B------:R-:W-:Y:S01]  /*03b0*/  IMAD R13, R13, 0x8, R8 ;  /* 0x000000080d0d7824 */ /* 0x000fe200078e0208 */
[----:B-----5:R-:W-:Y:S01]  /*03c0*/  IADD3 R34, P0, PT, R34, UR18, RZ ;  /* 0x0000001222227c10 */ /* 0x020fe2000ff1e0ff */
[----:B------:R-:W-:Y:S01]  /*03d0*/  IMAD.SHL.U32 R8, R4, 0x20, RZ ;  /* 0x0000002004087824 */ /* 0x000fe200078e00ff */
[----:B------:R-:W-:Y:S01]  /*03e0*/  VIMNMX.U32 R2, PT, PT, R2, UR9, PT ;  /* 0x0000000902027c48 */ /* 0x000fe2000bfe0000 */
[----:B------:R-:W-:Y:S01]  /*03f0*/  IMAD R7, R9, UR4, R10 ;  /* 0x0000000409077c24 */ /* 0x000fe2000f8e020a */
[----:B------:R-:W-:Y:S01]  /*0400*/  IADD3.X R35, PT, PT, RZ, UR19, RZ, P0, !PT ;  /* 0x00000013ff237c10 */ /* 0x000fe200087fe4ff */
[--C-:B------:R-:W-:Y:S01]  /*0410*/  IMAD R10, R4, 0x21, R3.reuse ;  /* 0x00000021040a7824 */ /* 0x100fe200078e0203 */
[----:B------:R-:W-:-:S02]  /*0420*/  LOP3.LUT R9, R8, 0x1f, R3, 0xf8, !PT ;  /* 0x0000001f08097812 */ /* 0x000fc400078ef803 */
[----:B------:R-:W-:Y:S02]  /*0430*/  LOP3.LUT R32, R32, 0x3c, RZ, 0xc0, !PT ;  /* 0x0000003c20207812 */ /* 0x000fe400078ec0ff */
[----:B------:R-:W-:Y:S01]  /*0440*/  LEA R8, R10, UR13, 0x2 ;  /* 0x0000000d0a087c11 */ /* 0x000fe2000f8e10ff */
[----:B------:R-:W-:Y:S01]  /*0450*/  IMAD R10, R2, UR4, RZ ;  /* 0x00000004020a7c24 */ /* 0x000fe2000f8e02ff */
[----:B------:R-:W-:Y:S01]  /*0460*/  LEA R9, R9, UR10, 0x2 ;  /* 0x0000000a09097c11 */ /* 0x000fe2000f8e10ff */
[----:B------:R-:W-:Y:S01]  /*0470*/  UMOV UR4, URZ ;  /* 0x000000ff00047c82 */ /* 0x000fe20008000000 */
[----:B------:R-:W-:Y:S02]  /*0480*/  LEA R11, R11, UR6, 0x2 ;  /* 0x000000060b0b7c11 */ /* 0x000fe4000f8e10ff */
[----:B------:R-:W-:Y:S02]  /*0490*/  LEA R12, R12, UR7, 0x2 ;  /* 0x000000070c0c7c11 */ /* 0x000fe4000f8e10ff */
[----:B------:R-:W-:-:S07]  /*04a0*/  LEA R2, R13, UR6, 0x2 ;  /* 0x000000060d027c11 */ /* 0x000fce000f8e10ff */
.L_x_592:
[----:B------:R-:W-:Y:S01]  /*04b0*/  UIMAD UR9, UR5, UR8, URZ ;  /* 0x00000008050972a4 */ /* 0x000fe2000f8e02ff */
[----:B------:R-:W-:Y:S01]  /*04c0*/  SHF.R.U32.HI R22, RZ, 0x4, R3 ;  /* 0x00000004ff167819 */ /* 0x000fe20000011603 */
[----:B0-----:R-:W-:Y:S01]  /*04d0*/  IMAD.SHL.U32 R13, R3, 0x4, RZ ;  /* 0x00000004030d7824 */ /* 0x001fe200078e00ff */
[----:B------:R-:W-:Y:S01]  /*04e0*/  MOV R30, UR5 ;  /* 0x00000005001e7c02 */ /* 0x000fe20008000f00 */
[----:B------:R-:W-:Y:S01]  /*04f0*/  UIADD3 UR6, UP0, UPT, UR9, UR4, URZ ;  /* 0x0000000409067290 */ /* 0x000fe2000ff1e0ff */
[----:B------:R-:W-:Y:S01]  /*0500*/  IMAD.U32 R14, RZ, RZ, UR5 ;  /* 0x00000005ff0e7e24 */ /* 0x000fe2000f8e00ff */
[----:B------:R-:W-:Y:S01]  /*0510*/  MOV R38, UR5 ;  /* 0x0000000500267c02 */ /* 0x000fe20008000f00 */
[----:B------:R-:W-:Y:S01]  /*0520*/  IMAD R29, R4, UR5, R22 ;  /* 0x00000005041d7c24 */ /* 0x000fe2000f8e0216 */
[----:B------:R-:W-:Y:S01]  /*0530*/  ULEA.HI.X.SX32 UR9, UR9, URZ, 0x1, UP0 ;  /* 0x000000ff09097291 */ /* 0x000fe200080f0eff */
[C---:B------:R-:W-:Y:S01]  /*0540*/  LOP3.LUT R16, R13.reuse, 0x3c, RZ, 0xc0, !PT ;  /* 0x0000003c0d107812 */ /* 0x040fe200078ec0ff */
[----:B------:R-:W-:Y:S01]  /*0550*/  UIMAD.WIDE.U32 UR6, UR6, 0x54, UR16 ;  /* 0x00000054060678a5 */ /* 0x000fe2000f8e0010 */
[----:B------:R-:W-:Y:S01]  /*0560*/  IMAD.U32 R24, RZ, RZ, UR5 ;  /* 0x00000005ff187e24 */ /* 0x000fe2000f8e00ff */
[----:B------:R-:W-:Y:S01]  /*0570*/  UIMAD UR9, UR9, 0x54, URZ ;  /* 0x00000054090978a4 */ /* 0x000fe2000f8e02ff */
[----:B------:R-:W-:Y:S01]  /*0580*/  IMAD R37, R14, 0x10, R29 ;  /* 0x000000100e257824 */ /* 0x000fe200078e021d */
[----:B------:R-:W-:Y:S01]  /*0590*/  LOP3.LUT R18, R13, 0xc, RZ, 0xc0, !PT ;  /* 0x0000000c0d127812 */ /* 0x000fe200078ec0ff */
[----:B------:R-:W-:Y:S01]  /*05a0*/  IMAD.U32 R36, RZ, RZ, UR5 ;  /* 0x00000005ff247e24 */ /* 0x000fe2000f8e00ff */
[----:B------:R-:W-:Y:S01]  /*05b0*/  UIADD3 UR9, UPT, UPT, UR7, UR9, URZ ;  /* 0x0000000907097290 */ /* 0x000fe2000fffe0ff */
[----:B------:R-:W-:Y:S01]  /*05c0*/  IADD3 R16, P0, PT, R16, UR6, RZ ;  /* 0x0000000610107c10 */ /* 0x000fe2000ff1e0ff */
[----:B------:R-:W-:Y:S01]  /*05d0*/  IMAD R15, R24, 0x8, R37 ;  /* 0x00000008180f7824 */ /* 0x000fe200078e0225 */
[----:B------:R-:W-:-:S02]  /*05e0*/  MOV R28, UR5 ;  /* 0x00000005001c7c02 */ /* 0x000fc40008000f00 */
[----:B------:R-:W-:Y:S01]  /*05f0*/  MOV R26, UR5 ;  /* 0x00000005001a7c02 */ /* 0x000fe20008000f00 */
[----:B------:R-:W-:Y:S01]  /*0600*/  IMAD.U32 R23, RZ, RZ, UR5 ;  /* 0x00000005ff177e24 */ /* 0x000fe2000f8e00ff */
[----:B------:R-:W-:Y:S01]  /*0610*/  LEA R39, R30, R29, 0x3 ;  /* 0x0000001d1e277211 */ /* 0x000fe200078e18ff */
[----:B------:R-:W-:Y:S01]  /*0620*/  IMAD R27, R38, 0x4, R29 ;  /* 0x00000004261b7824 */ /* 0x000fe200078e021d */
[----:B------:R-:W-:Y:S01]  /*0630*/  IADD3.X R17, PT, PT, RZ, UR9, RZ, P0, !PT ;  /* 0x00000009ff117c10 */ /* 0x000fe200087fe4ff */
[----:B------:R-:W-:Y:S01]  /*0640*/  IMAD R31, R28, 0x4, R37 ;  /* 0x000000041c1f7824 */ /* 0x000fe200078e0225 */
[----:B------:R-:W-:Y:S01]  /*0650*/  IADD3 R18, P0, PT, R18, UR6, RZ ;  /* 0x0000000612127c10 */ /* 0x000fe2000ff1e0ff */
[----:B------:R-:W-:Y:S01]  /*0660*/  IMAD.U32 R21, RZ, RZ, UR7 ;  /* 0x00000007ff157e24 */ /* 0x000fe2000f8e00ff */
[----:B------:R-:W-:Y:S01]  /*0670*/  LEA R25, R36, R39, 0x2 ;  /* 0x0000002724197211 */ /* 0x000fe200078e10ff */
[----:B------:R-:W-:Y:S01]  /*0680*/  IMAD.WIDE.U32 R38, R39, 0x54, R16 ;  /* 0x0000005427267825 */ /* 0x000fe200078e0010 */
[----:B------:R-:W-:-:S02]  /*0690*/  LEA R13, R26, R15, 0x2 ;  /* 0x0000000f1a0d7211 */ /* 0x000fc400078e10ff */
[----:B------:R-:W-:Y:S01]  /*06a0*/  MOV R20, UR6 ;  /* 0x0000000600147c02 */ /* 0x000fe20008000f00 */
[----:B------:R-:W-:Y:S01]  /*06b0*/  IMAD R23, R23, 0x10, R6 ;  /* 0x0000001017177824 */ /* 0x000fe200078e0206 */
[----:B------:R-:W-:Y:S01]  /*06c0*/  MOV R21, UR9 ;  /* 0x0000000900157c02 */ /* 0x000fe20008000f00 */
[----:B------:R-:W-:Y:S01]  /*06d0*/  IMAD.WIDE.U32 R24, R25, 0x54, R16 ;  /* 0x0000005419187825 */ /* 0x000fe200078e0010 */
[----:B------:R-:W-:-:S03]  /*06e0*/  IADD3.X R19, PT, PT, RZ, UR9, RZ, P0, !PT ;  /* 0x00000009ff137c10 */ /* 0x000fc600087fe4ff */
[--C-:B------:R-:W-:Y:S02]  /*06f0*/  IMAD.WIDE.U32 R26, R27, 0x54, R16.reuse ;  /* 0x000000541b1a7825 */ /* 0x100fe400078e0010 */
[----:B------:R-:W2:Y:S02]  /*0700*/  LDG.E.CONSTANT R25, desc[UR14][R24.64+0x10] ;  /* 0x0000100e18197981 */ /* 0x000ea4000c1e9900 */
[--C-:B------:R-:W-:Y:S02]  /*0710*/  IMAD.WIDE.U32 R28, R29, 0x54, R16.reuse ;  /* 0x000000541d1c7825 */ /* 0x100fe400078e0010 */
[----:B------:R-:W3:Y:S02]  /*0720*/  LDG.E.CONSTANT R27, desc[UR14][R26.64+0x10] ;  /* 0x0000100e1a1b7981 */ /* 0x000ee4000c1e9900 */
[--C-:B------:R-:W-:Y:S02]  /*0730*/  IMAD.WIDE.U32 R30, R31, 0x54, R16.reuse ;  /* 0x000000541f1e7825 */ /* 0x100fe400078e0010 */
[----:B------:R-:W4:Y:S02]  /*0740*/  LDG.E.CONSTANT R29, desc[UR14][R28.64+0x10] ;  /* 0x0000100e1c1d7981 */ /* 0x000f24000c1e9900 */
[----:B------:R-:W-:-:S02]  /*0750*/  IMAD.WIDE.U32 R36, R37, 0x54, R16 ;  /* 0x0000005425247825 */ /* 0x000fc400078e0010 */
[----:B------:R-:W5:Y:S02]  /*0760*/  LDG.E.CONSTANT R31, desc[UR14][R30.64+0x10] ;  /* 0x0000100e1e1f7981 */ /* 0x000f64000c1e9900 */
[--C-:B------:R-:W-:Y:S02]  /*0770*/  IMAD.WIDE.U32 R14, R15, 0x54, R16.reuse ;  /* 0x000000540f0e7825 */ /* 0x100fe400078e0010 */
[----:B------:R-:W5:Y:S02]  /*0780*/  LDG.E.CONSTANT R37, desc[UR14][R36.64+0x10] ;  /* 0x0000100e24257981 */ /* 0x000f64000c1e9900 */
[----:B------:R-:W-:Y:S02]  /*0790*/  IMAD.WIDE.U32 R16, R13, 0x54, R16 ;  /* 0x000000540d107825 */ /* 0x000fe400078e0010 */
[----:B------:R0:W5:Y:S02]  /*07a0*/  LDG.E.CONSTANT R13, desc[UR14][R38.64+0x10] ;  /* 0x0000100e260d7981 */ /* 0x000164000c1e9900 */
[----:B------:R-:W-:-:S02]  /*07b0*/  IMAD.WIDE.U32 R20, R5, 0x54, R20 ;  /* 0x0000005405147825 */ /* 0x000fc400078e0014 */
[----:B------:R-:W5:Y:S04]  /*07c0*/  LDG.E.CONSTANT R15, desc[UR14][R14.64+0x10] ;  /* 0x0000100e0e0f7981 */ /* 0x000f68000c1e9900 */
[----:B------:R-:W5:Y:S01]  /*07d0*/  LDG.E.CONSTANT R17, desc[UR14][R16.64+0x10] ;  /* 0x0000100e10117981 */ /* 0x000f62000c1e9900 */
[----:B0-----:R-:W-:-:S03]  /*07e0*/  IMAD.WIDE.U32 R38, R23, 0x54, R18 ;  /* 0x0000005417267825 */ /* 0x001fc600078e0012 */
[----:B------:R-:W5:Y:S01]  /*07f0*/  LDG.E.CONSTANT R21, desc[UR14][R20.64+0x50] ;  /* 0x0000500e14157981 */ /* 0x000f62000c1e9900 */
[----:B------:R-:W-:-:S03]  /*0800*/  IMAD.WIDE.U32 R18, R6, 0x54, R18 ;  /* 0x0000005406127825 */ /* 0x000fc600078e0012 */
[----:B------:R-:W5:Y:S04]  /*0810*/  LDG.E.CONSTANT R39, desc[UR14][R38.64] ;  /* 0x0000000e26277981 */ /* 0x000f68000c1e9900 */
[----:B------:R-:W5:Y:S01]  /*0820*/  LDG.E.CONSTANT R18, desc[UR14][R18.64] ;  /* 0x0000000e12127981 */ /* 0x000f62000c1e9900 */
[----:B------:R-:W-:-:S03]  /*0830*/  UISETP.GE.AND UP0, UPT, UR4, UR5, UPT ;  /* 0x000000050400728c */ /* 0x000fc6000bf06270 */
[----:B--2---:R0:W-:Y:S04]  /*0840*/  STS [R8+0x630], R25 ;  /* 0x0006301908007388 */ /* 0x0041e80000000800 */
[----:B---3--:R0:W-:Y:S04]  /*0850*/  STS [R8+0x210], R27 ;  /* 0x0002101b08007388 */ /* 0x0081e80000000800 */
[----:B----4-:R0:W-:Y:S04]  /*0860*/  STS [R8], R29 ;  /* 0x0000001d08007388 */ /* 0x0101e80000000800 */
[----:B-----5:R0:W-:Y:S04]  /*0870*/  STS [R8+0xa50], R31 ;  /* 0x000a501f08007388 */ /* 0x0201e80000000800 */
        /* <DEDUP_REMOVED lines=8> */
[----:B0-----:R-:W0:Y:S01]  /*0900*/  LDC.64 R36, c[0x0][0x388] ;  /* 0x0000e200ff247b82 */ /* 0x001e220000000a00 */
[----:B------:R-:W-:Y:S01]  /*0910*/  MOV R19, UR4 ;  /* 0x0000000400137c02 */ /* 0x000fe20008000f00 */
[----:B------:R-:W-:Y:S01]  /*0920*/  IMAD.U32 R16, RZ, RZ, UR4 ;  /* 0x00000004ff107e24 */ /* 0x000fe2000f8e00ff */
[----:B------:R-:W-:Y:S02]  /*0930*/  SHF.R.U32.HI R14, RZ, 0x3, R3 ;  /* 0x00000003ff0e7819 */ /* 0x000fe40000011603 */
[----:B------:R-:W-:Y:S01]  /*0940*/  LEA R19, R19, R10, 0x3 ;  /* 0x0000000a13137211 */ /* 0x000fe200078e18ff */
[----:B------:R-:W-:-:S03]  /*0950*/  IMAD R23, R16, 0x8, R7 ;  /* 0x0000000810177824 */ /* 0x000fc600078e0207 */
[----:B------:R-:W-:-:S05]  /*0960*/  IADD3 R15, PT, PT, R14, R19, RZ ;  /* 0x000000130e0f7210 */ /* 0x000fca0007ffe0ff */
[----:B------:R-:W-:-:S06]  /*0970*/  IMAD.WIDE R14, R15, 0x24, R34 ;  /* 0x000000240f0e7825 */ /* 0x000fcc00078e0222 */
[----:B------:R-:W2:Y:S01]  /*0980*/  LDG.E.CONSTANT R14, desc[UR14][R14.64+0x4] ;  /* 0x0000040e0e0e7981 */ /* 0x000ea2000c1e9900 */
[----:B0-----:R-:W-:-:S06]  /*0990*/  IMAD.WIDE.U32 R16, R23, 0x24, R36 ;  /* 0x0000002417107825 */ /* 0x001fcc00078e0024 */
[----:B------:R0:W3:Y:S01]  /*09a0*/  LDG.E.U16.CONSTANT R16, desc[UR14][R16.64] ;  /* 0x0000000e10107981 */ /* 0x0000e2000c1e9500 */
[----:B------:R-:W1:Y:S01]  /*09b0*/  S2UR UR7, SR_CgaCtaId ;  /* 0x00000000000779c3 */ /* 0x000e620000008800 */
[----:B------:R-:W-:Y:S01]  /*09c0*/  UMOV UR6, 0x400 ;  /* 0x0000040000067882 */ /* 0x000fe20000000000 */
[----:B------:R-:W-:Y:S01]  /*09d0*/  SHF.R.U32.HI R18, RZ, 0x2, R3 ;  /* 0x00000002ff127819 */ /* 0x000fe20000011603 */
[----:B------:R-:W-:-:S04]  /*09e0*/  UIADD3 UR9, UPT, UPT, UR6, 0x1188, URZ ;  /* 0x0000118806097890 */ /* 0x000fc8000fffe0ff */
[----:B------:R-:W-:Y:S01]  /*09f0*/  IMAD R18, R3, 0x8, R18 ;  /* 0x0000000803127824 */ /* 0x000fe200078e0212 */
[----:B-1----:R-:W-:Y:S02]  /*0a00*/  ULEA UR9, UR7, UR9, 0x18 ;  /* 0x0000000907097291 */ /* 0x002fe4000f8ec0ff */
[----:B------:R-:W-:-:S04]  /*0a10*/  ULEA UR10, UR7, UR6, 0x18 ;  /* 0x00000006070a7291 */ /* 0x000fc8000f8ec0ff */
[----:B------:R-:W-:Y:S01]  /*0a20*/  LEA R18, R18, UR9, 0x2 ;  /* 0x0000000912127c11 */ /* 0x000fe2000f8e10ff */
[----:B------:R-:W-:-:S04]  /*0a30*/  UIADD3 UR9, UPT, UPT, UR6, 0x15a8, URZ ;  /* 0x000015a806097890 */ /* 0x000fc8000fffe0ff */
[----:B------:R-:W-:-:S06]  /*0a40*/  ULEA UR9, UR7, UR9, 0x18 ;  /* 0x0000000907097291 */ /* 0x000fcc000f8ec0ff */
[----:B0-----:R-:W-:Y:S01]  /*0a50*/  LEA R17, R4, UR9, 0x7 ;  /* 0x0000000904117c11 */ /* 0x001fe2000f8e38ff */
[----:B------:R-:W-:Y:S01]  /*0a60*/  VIADD R49, R23, 0x4 ;  /* 0x0000000417317836 */ /* 0x000fe20000000000 */
[----:B--2---:R-:W-:Y:S01]  /*0a70*/  STS [R9], R14 ;  /* 0x0000000e09007388 */ /* 0x004fe20000000800 */
[----:B---3--:R-:W-:-:S05]  /*0a80*/  HADD2.F32 R13, -RZ, R16.H0_H0 ;  /* 0x20000010ff0d7230 */ /* 0x008fca0000004100 */
[----:B------:R-:W-:Y:S01]  /*0a90*/  STS [R32+UR11], R13 ;  /* 0x0000000d20007988 */ /* 0x000fe2000800080b */
[----:B------:R-:W-:Y:S01]  /*0aa0*/  BAR.SYNC.DEFER_BLOCKING 0x0 ;  /* 0x0000000000007b1d */ /* 0x000fe20000010000 */
[----:B------:R-:W-:-:S05]  /*0ab0*/  MOV R16, UR10 ;  /* 0x0000000a00107c02 */ /* 0x000fca0008000f00 */
[----:B------:R-:W-:Y:S01]  /*0ac0*/  IMAD R41, R3, 0x84, R16 ;  /* 0x0000008403297824 */ /* 0x000fe200078e0210 */
[----:B------:R-:W0:Y:S04]  /*0ad0*/  LDS.U8 R44, [R18] ;  /* 0x00000000122c7984 */ /* 0x000e280000000000 */
[----:B------:R-:W1:Y:S04]  /*0ae0*/  LDS R43, [R41] ;  /* 0x00000000292b7984 */ /* 0x000e680000000800 */
[----:B------:R-:W2:Y:S04]  /*0af0*/  LDS.64 R20, [R17] ;  /* 0x0000000011147984 */ /* 0x000ea80000000a00 */
[----:B------:R-:W3:Y:S04]  /*0b00*/  LDS R42, [R41+0x4] ;  /* 0x00000400292a7984 */ /* 0x000ee80000000800 */
[----:B------:R-:W4:Y:S04]  /*0b10*/  LDS R39, [R41+0x8] ;  /* 0x0000080029277984 */ /* 0x000f280000000800 */
[----:B------:R-:W5:Y:S04]  /*0b20*/  LDS.64 R28, [R17+0x8] ;  /* 0x00000800111c7984 */ /* 0x000f680000000a00 */
[----:B------:R-:W5:Y:S04]  /*0b30*/  LDS R38, [R41+0xc] ;  /* 0x00000c0029267984 */ /* 0x000f680000000800 */
[----:B------:R-:W5:Y:S04]  /*0b40*/  LDS.U8 R40, [R18+0x1] ;  /* 0x0000010012287984 */ /* 0x000f680000000000 */
[----:B------:R-:W5:Y:S04]  /*0b50*/  LDS R31, [R41+0x10] ;  /* 0x00001000291f7984 */ /* 0x000f680000000800 */
[----:B------:R-:W5:Y:S01]  /*0b60*/  LDS R16, [R41+0x14] ;  /* 0x0000140029107984 */ /* 0x000f620000000800 */
[----:B0-----:R-:W-:-:S03]  /*0b70*/  SHF.R.U32.HI R13, RZ, 0x4, R44 ;  /* 0x00000004ff0d7819 */ /* 0x001fc6000001162c */
[----:B------:R-:W0:Y:S02]  /*0b80*/  LDS.64 R26, [R17+0x10] ;  /* 0x00001000111a7984 */ /* 0x000e240000000a00 */
[----:B------:R-:W-:Y:S02]  /*0b90*/  IMAD R14, R13, 0x100, R13 ;  /* 0x000001000d0e7824 */ /* 0x000fe400078e020d */
[----:B------:R-:W0:Y:S03]  /*0ba0*/  LDS R15, [R41+0x18] ;  /* 0x00001800290f7984 */ /* 0x000e260000000800 */
[----:B------:R-:W-:Y:S01]  /*0bb0*/  LEA R46, R14, R14, 0x10 ;  /* 0x0000000e0e2e7211 */ /* 0x000fe200078e80ff */
[----:B------:R-:W0:Y:S01]  /*0bc0*/  LDS R13, [R41+0x1c] ;  /* 0x00001c00290d7984 */ /* 0x000e220000000800 */
[----:B-1----:R-:W-:-:S03]  /*0bd0*/  LOP3.LUT R45, R43, 0x3030303, RZ, 0xc0, !PT ;  /* 0x030303032b2d7812 */ /* 0x002fc600078ec0ff */
[----:B------:R-:W1:Y:S01]  /*0be0*/  LDS.64 R24, [R17+0x18] ;  /* 0x0000180011187984 */ /* 0x000e620000000a00 */
[-C--:B--2---:R-:W-:Y:S01]  /*0bf0*/  IDP.4A.S8.S8 R30, R46, R20.reuse, RZ ;  /* 0x000000142e1e7226 */ /* 0x084fe200000006ff */
[----:B---3--:R-:W-:Y:S01]  /*0c00*/  LOP3.LUT R14, R42, 0x3030303, RZ, 0xc0, !PT ;  /* 0x030303032a0e7812 */ /* 0x008fe200078ec0ff */
[----:B------:R-:W-:Y:S01]  /*0c10*/  IDP.4A.S8.S8 R45, R45, R20, RZ ;  /* 0x000000142d2d7226 */ /* 0x000fe200000006ff */
[----:B------:R-:W2:Y:S01]  /*0c20*/  LDS.U8 R41, [R18+0x2] ;  /* 0x0000020012297984 */ /* 0x000ea20000000000 */
[-C--:B------:R-:W-:Y:S02]  /*0c30*/  IDP.4A.S8.S8 R47, R46, R21.reuse, R30 ;  /* 0x000000152e2f7226 */ /* 0x080fe4000000061e */
[----:B------:R-:W-:Y:S02]  /*0c40*/  IMAD.SHL.U32 R30, R4, 0x20, RZ ;  /* 0x00000020041e7824 */ /* 0x000fe400078e00ff */
[----:B------:R-:W-:Y:S01]  /*0c50*/  IDP.4A.S8.S8 R20, R14, R21, R45 ;  /* 0x000000150e147226 */ /* 0x000fe2000000062d */
[----:B----4-:R-:W-:-:S02]  /*0c60*/  LOP3.LUT R21, R39, 0x3030303, RZ, 0xc0, !PT ;  /* 0x0303030327157812 */ /* 0x010fc400078ec0ff */
[----:B------:R-:W-:Y:S01]  /*0c70*/  LEA R14, R30, UR9, 0x2 ;  /* 0x000000091e0e7c11 */ /* 0x000fe2000f8e10ff */
[CC--:B-----5:R-:W-:Y:S02]  /*0c80*/  IDP.4A.S8.S8 R45, R46.reuse, R28.reuse, R47 ;  /* 0x0000001c2e2d7226 */ /* 0x0e0fe4000000062f */
[----:B------:R-:W-:Y:S02]  /*0c90*/  IDP.4A.S8.S8 R28, R21, R28, R20 ;  /* 0x0000001c151c7226 */ /* 0x000fe40000000614 */
[----:B------:R-:W3:Y:S01]  /*0ca0*/  LDS.64 R20, [R14+0x20] ;  /* 0x000020000e147984 */ /* 0x000ee20000000a00 */
[----:B------:R-:W-:Y:S01]  /*0cb0*/  IDP.4A.S8.S8 R45, R46, R29, R45 ;  /* 0x0000001d2e2d7226 */ /* 0x000fe2000000062d */
[----:B------:R-:W-:Y:S02]  /*0cc0*/  LOP3.LUT R46, R38, 0x3030303, RZ, 0xc0, !PT ;  /* 0x03030303262e7812 */ /* 0x000fe400078ec0ff */
[----:B------:R-:W-:-:S03]  /*0cd0*/  SHF.R.U32.HI R47, RZ, 0x4, R40 ;  /* 0x00000004ff2f7819 */ /* 0x000fc60000011628 */
[----:B------:R-:W-:Y:S01]  /*0ce0*/  IDP.4A.S8.S8 R28, R46, R29, R28 ;  /* 0x0000001d2e1c7226 */ /* 0x000fe2000000061c */
[----:B------:R-:W-:Y:S02]  /*0cf0*/  LEA R29, R47, R47, 0x8 ;  /* 0x0000002f2f1d7211 */ /* 0x000fe400078e40ff */
[----:B------:R-:W-:Y:S02]  /*0d00*/  LOP3.LUT R47, R31, 0x3030303, RZ, 0xc0, !PT ;  /* 0x030303031f2f7812 */ /* 0x000fe400078ec0ff */
[----:B------:R-:W-:Y:S01]  /*0d10*/  LOP3.LUT R46, R16, 0x3030303, RZ, 0xc0, !PT ;  /* 0x03030303102e7812 */ /* 0x000fe200078ec0ff */
[----:B------:R-:W-:Y:S02]  /*0d20*/  IMAD R29, R29, 0x10000, R29 ;  /* 0x000100001d1d7824 */ /* 0x000fe400078e021d */
[-C--:B0-----:R-:W-:Y:S02]  /*0d30*/  IDP.4A.S8.S8 R47, R47, R26.reuse, RZ ;  /* 0x0000001a2f2f7226 */ /* 0x081fe400000006ff */
[----:B------:R-:W-:Y:S01]  /*0d40*/  IDP.4A.S8.S8 R48, R29, R26, R45 ;  /* 0x0000001a1d307226 */ /* 0x000fe2000000062d */
[----:B------:R-:W-:Y:S01]  /*0d50*/  LOP3.LUT R45, R15, 0x3030303, RZ, 0xc0, !PT ;  /* 0x030303030f2d7812 */ /* 0x000fe200078ec0ff */
[----:B------:R-:W-:Y:S01]  /*0d60*/  IDP.4A.S8.S8 R46, R46, R27, R47 ;  /* 0x0000001b2e2e7226 */ /* 0x000fe2000000062f */
[----:B------:R-:W-:-:S03]  /*0d70*/  LOP3.LUT R26, R13, 0x3030303, RZ, 0xc0, !PT ;  /* 0x030303030d1a7812 */ /* 0x000fc600078ec0ff */
[-C--:B-1----:R-:W-:Y:S01]  /*0d80*/  IDP.4A.S8.S8 R45, R45, R24.reuse, R46 ;  /* 0x000000182d2d7226 */ /* 0x082fe2000000062e */
[----:B------:R-:W-:Y:S01]  /*0d90*/  LOP3.LUT R47, R44, 0xf, RZ, 0xc0, !PT ;  /* 0x0000000f2c2f7812 */ /* 0x000fe200078ec0ff */
[C---:B------:R-:W-:Y:S02]  /*0da0*/  IDP.4A.S8.S8 R48, R29.reuse, R27, R48 ;  /* 0x0000001b1d307226 */ /* 0x040fe40000000630 */
[----:B------:R-:W-:Y:S02]  /*0db0*/  IDP.4A.S8.S8 R45, R26, R25, R45 ;  /* 0x000000191a2d7226 */ /* 0x000fe4000000062d */
[----:B------:R-:W0:Y:S01]  /*0dc0*/  LDS.64 R26, [R14+0x28] ;  /* 0x000028000e1a7984 */ /* 0x000e220000000a00 */
[----:B------:R-:W-:Y:S01]  /*0dd0*/  LOP3.LUT R40, R40, 0xf, RZ, 0xc0, !PT ;  /* 0x0000000f28287812 */ /* 0x000fe200078ec0ff */
[----:B------:R-:W-:Y:S01]  /*0de0*/  IDP.4A.S8.S8 R48, R29, R24, R48 ;  /* 0x000000181d307226 */ /* 0x000fe20000000630 */
[----:B------:R-:W-:Y:S01]  /*0df0*/  SHF.R.S32.HI R24, RZ, 0x2, R43 ;  /* 0x00000002ff187819 */ /* 0x000fe2000001142b */
[----:B------:R-:W-:Y:S01]  /*0e00*/  IMAD R28, R28, R47, RZ ;  /* 0x0000002f1c1c7224 */ /* 0x000fe200078e02ff */
[----:B------:R-:W-:Y:S01]  /*0e10*/  IADD3 R46, PT, PT, R3, 0x20, RZ ;  /* 0x00000020032e7810 */ /* 0x000fe20007ffe0ff */
[----:B------:R-:W-:Y:S01]  /*0e20*/  IDP.4A.S8.S8 R29, R29, R25, R48 ;  /* 0x000000191d1d7226 */ /* 0x000fe20000000630 */
[----:B------:R-:W-:Y:S01]  /*0e30*/  LOP3.LUT R25, R24, 0x3030303, RZ, 0xc0, !PT ;  /* 0x0303030318197812 */ /* 0x000fe200078ec0ff */
[----:B------:R-:W-:Y:S01]  /*0e40*/  IMAD R28, R45, R40, R28 ;  /* 0x000000282d1c7224 */ /* 0x000fe200078e021c */
[----:B------:R-:W-:-:S02]  /*0e50*/  SHF.R.S32.HI R40, RZ, 0x2, R42 ;  /* 0x00000002ff287819 */ /* 0x000fc4000001142a */
[----:B--2---:R-:W-:Y:S01]  /*0e60*/  SHF.R.U32.HI R44, RZ, 0x4, R41 ;  /* 0x00000004ff2c7819 */ /* 0x004fe20000011629 */
[----:B---3--:R-:W-:Y:S01]  /*0e70*/  IDP.4A.S8.S8 R25, R25, R20, RZ ;  /* 0x0000001419197226 */ /* 0x008fe200000006ff */
[----:B------:R-:W-:Y:S02]  /*0e80*/  LEA.HI R45, R46, R19, RZ, 0x1d ;  /* 0x000000132e2d7211 */ /* 0x000fe400078fe8ff */
[----:B------:R-:W-:Y:S01]  /*0e90*/  LOP3.LUT R24, R40, 0x3030303, RZ, 0xc0, !PT ;  /* 0x0303030328187812 */ /* 0x000fe200078ec0ff */
[----:B------:R-:W1:Y:S01]  /*0ea0*/  LDS.U8 R46, [R18+0x3] ;  /* 0x00000300122e7984 */ /* 0x000e620000000000 */
[----:B------:R-:W-:Y:S01]  /*0eb0*/  LEA R44, R44, R44, 0x8 ;  /* 0x0000002c2c2c7211 */ /* 0x000fe200078e40ff */
[----:B------:R-:W-:-:S04]  /*0ec0*/  IMAD.WIDE.U32 R48, R49, 0x24, R36 ;  /* 0x0000002431307825 */ /* 0x000fc800078e0024 */
[----:B------:R-:W-:Y:S01]  /*0ed0*/  IDP.4A.S8.S8 R51, R24, R21, R25 ;  /* 0x0000001518337226 */ /* 0x000fe20000000619 */
[----:B------:R-:W2:Y:S01]  /*0ee0*/  LDG.E.U16.CONSTANT R40, desc[UR14][R48.64] ;  /* 0x0000000e30287981 */ /* 0x000ea2000c1e9500 */
[----:B------:R-:W-:-:S03]  /*0ef0*/  IMAD R47, R44, 0x10000, R44 ;  /* 0x000100002c2f7824 */ /* 0x000fc600078e022c */
[----:B------:R-:W3:Y:S01]  /*0f00*/  LDS.64 R24, [R14+0x30] ;  /* 0x000030000e187984 */ /* 0x000ee20000000a00 */
[----:B------:R-:W-:-:S04]  /*0f10*/  IMAD.WIDE R44, R45, 0x24, R34 ;  /* 0x000000242d2c7825 */ /* 0x000fc800078e0222 */
[C---:B------:R-:W-:Y:S02]  /*0f20*/  IDP.4A.S8.S8 R20, R47.reuse, R20, RZ ;  /* 0x000000142f147226 */ /* 0x040fe400000006ff */
[----:B------:R4:W5:Y:S02]  /*0f30*/  LDG.E.CONSTANT R44, desc[UR14][R44.64+0x4] ;  /* 0x0000040e2c2c7981 */ /* 0x000964000c1e9900 */
[----:B------:R-:W-:Y:S01]  /*0f40*/  IDP.4A.S8.S8 R21, R47, R21, R20 ;  /* 0x000000152f157226 */ /* 0x000fe20000000614 */
[----:B------:R-:W-:-:S04]  /*0f50*/  SHF.R.S32.HI R20, RZ, 0x2, R39 ;  /* 0x00000002ff147819 */ /* 0x000fc80000011427 */
[----:B------:R-:W-:Y:S01]  /*0f60*/  LOP3.LUT R20, R20, 0x3030303, RZ, 0xc0, !PT ;  /* 0x0303030314147812 */ /* 0x000fe200078ec0ff */
[----:B0-----:R-:W-:-:S04]  /*0f70*/  IDP.4A.S8.S8 R50, R47, R26, R21 ;  /* 0x0000001a2f327226 */ /* 0x001fc80000000615 */
[----:B------:R-:W-:Y:S02]  /*0f80*/  IDP.4A.S8.S8 R51, R20, R26, R51 ;  /* 0x0000001a14337226 */ /* 0x000fe40000000633 */
[----:B------:R-:W0:Y:S01]  /*0f90*/  LDS.64 R20, [R14+0x38] ;  /* 0x000038000e147984 */ /* 0x000e220000000a00 */
[----:B------:R-:W-:Y:S02]  /*0fa0*/  SHF.R.S32.HI R26, RZ, 0x2, R38 ;  /* 0x00000002ff1a7819 */ /* 0x000fe40000011426 */
[----:B----4-:R-:W-:Y:S02]  /*0fb0*/  SHF.R.S32.HI R45, RZ, 0x2, R31 ;  /* 0x00000002ff2d7819 */ /* 0x010fe4000001141f */
[----:B------:R-:W-:Y:S02]  /*0fc0*/  LOP3.LUT R26, R26, 0x3030303, RZ, 0xc0, !PT ;  /* 0x030303031a1a7812 */ /* 0x000fe400078ec0ff */
[----:B------:R-:W-:Y:S02]  /*0fd0*/  LOP3.LUT R45, R45, 0x3030303, RZ, 0xc0, !PT ;  /* 0x030303032d2d7812 */ /* 0x000fe400078ec0ff */
[----:B-1----:R-:W-:Y:S01]  /*0fe0*/  SHF.R.U32.HI R48, RZ, 0x4, R46 ;  /* 0x00000004ff307819 */ /* 0x002fe2000001162e */
[----:B------:R-:W-:-:S02]  /*0ff0*/  IDP.4A.S8.S8 R26, R26, R27, R51 ;  /* 0x0000001b1a1a7226 */ /* 0x000fc40000000633 */
[----:B------:R-:W-:Y:S01]  /*1000*/  IDP.4A.S8.S8 R27, R47, R27, R50 ;  /* 0x0000001b2f1b7226 */ /* 0x000fe20000000632 */
[----:B------:R-:W-:Y:S02]  /*1010*/  SHF.R.S32.HI R47, RZ, 0x2, R16 ;  /* 0x00000002ff2f7819 */ /* 0x000fe40000011410 */
[----:B------:R-:W-:Y:S02]  /*1020*/  LEA R49, R48, R48, 0x8 ;  /* 0x0000003030317211 */ /* 0x000fe400078e40ff */
[----:B------:R-:W-:Y:S01]  /*1030*/  LOP3.LUT R48, R47, 0x3030303, RZ, 0xc0, !PT ;  /* 0x030303032f307812 */ /* 0x000fe200078ec0ff */
[----:B---3--:R-:W-:Y:S01]  /*1040*/  IDP.4A.S8.S8 R45, R45, R24, RZ ;  /* 0x000000182d2d7226 */ /* 0x008fe200000006ff */
[----:B------:R-:W-:-:S03]  /*1050*/  LOP3.LUT R41, R41, 0xf, RZ, 0xc0, !PT ;  /* 0x0000000f29297812 */ /* 0x000fc600078ec0ff */
[----:B------:R-:W-:Y:S02]  /*1060*/  IDP.4A.S8.S8 R50, R48, R25, R45 ;  /* 0x0000001930327226 */ /* 0x000fe4000000062d */
[----:B------:R-:W1:Y:S01]  /*1070*/  LDS.U8 R45, [R18+0x4] ;  /* 0x00000400122d7984 */ /* 0x000e620000000000 */
[----:B------:R-:W-:Y:S02]  /*1080*/  IMAD R47, R49, 0x10000, R49 ;  /* 0x00010000312f7824 */ /* 0x000fe400078e0231 */
[----:B------:R-:W-:Y:S02]  /*1090*/  IMAD R41, R26, R41, RZ ;  /* 0x000000291a297224 */ /* 0x000fe400078e02ff */
[----:B------:R-:W-:Y:S01]  /*10a0*/  IDP.4A.S8.S8 R48, R47, R24, R27 ;  /* 0x000000182f307226 */ /* 0x000fe2000000061b */
[----:B------:R-:W-:Y:S01]  /*10b0*/  SHF.R.S32.HI R24, RZ, 0x2, R15 ;  /* 0x00000002ff187819 */ /* 0x000fe2000001140f */
[----:B------:R-:W3:Y:S03]  /*10c0*/  LDS.64 R26, [R14+0x40] ;  /* 0x000040000e1a7984 */ /* 0x000ee60000000a00 */
[----:B------:R-:W-:-:S02]  /*10d0*/  LOP3.LUT R49, R24, 0x3030303, RZ, 0xc0, !PT ;  /* 0x0303030318317812 */ /* 0x000fc400078ec0ff */
[----:B------:R-:W-:-:S03]  /*10e0*/  SHF.R.S32.HI R24, RZ, 0x2, R13 ;  /* 0x00000002ff187819 */ /* 0x000fc6000001140d */
[----:B0-----:R-:W-:Y:S01]  /*10f0*/  IDP.4A.S8.S8 R49, R49, R20, R50 ;  /* 0x0000001431317226 */ /* 0x001fe20000000632 */
[----:B------:R-:W-:Y:S01]  /*1100*/  LOP3.LUT R24, R24, 0x3030303, RZ, 0xc0, !PT ;  /* 0x0303030318187812 */ /* 0x000fe200078ec0ff */
[----:B------:R-:W-:-:S04]  /*1110*/  IDP.4A.S8.S8 R48, R47, R25, R48 ;  /* 0x000000192f307226 */ /* 0x000fc80000000630 */
[----:B------:R-:W-:Y:S02]  /*1120*/  IDP.4A.S8.S8 R50, R24, R21, R49 ;  /* 0x0000001518327226 */ /* 0x000fe40000000631 */
[----:B------:R-:W0:Y:S01]  /*1130*/  LDS.64 R24, [R14+0x48] ;  /* 0x000048000e187984 */ /* 0x000e220000000a00 */
[----:B------:R-:W-:-:S05]  /*1140*/  LOP3.LUT R46, R46, 0xf, RZ, 0xc0, !PT ;  /* 0x0000000f2e2e7812 */ /* 0x000fca00078ec0ff */
[----:B------:R-:W-:Y:S02]  /*1150*/  IMAD R41, R50, R46, R41 ;  /* 0x0000002e32297224 */ /* 0x000fe400078e0229 */
[----:B------:R-:W-:Y:S01]  /*1160*/  IDP.4A.S8.S8 R46, R47, R20, R48 ;  /* 0x000000142f2e7226 */ /* 0x000fe20000000630 */
[----:B------:R-:W-:-:S03]  /*1170*/  SHF.R.S32.HI R20, RZ, 0x4, R43 ;  /* 0x00000004ff147819 */ /* 0x000fc6000001142b */
[----:B------:R-:W-:Y:S01]  /*1180*/  IDP.4A.S8.S8 R46, R47, R21, R46 ;  /* 0x000000152f2e7226 */ /* 0x000fe2000000062e */
[----:B------:R-:W-:Y:S02]  /*1190*/  LOP3.LUT R21, R20, 0x3030303, RZ, 0xc0, !PT ;  /* 0x0303030314157812 */ /* 0x000fe400078ec0ff */
[----:B-1----:R-:W-:Y:S02]  /*11a0*/  SHF.R.U32.HI R47, RZ, 0x4, R45 ;  /* 0x00000004ff2f7819 */ /* 0x002fe4000001162d */
[----:B------:R-:W-:Y:S02]  /*11b0*/  SHF.R.S32.HI R20, RZ, 0x4, R42 ;  /* 0x00000004ff147819 */ /* 0x000fe4000001142a */
[----:B------:R-:W-:Y:S02]  /*11c0*/  LEA R47, R47, R47, 0x8 ;  /* 0x0000002f2f2f7211 */ /* 0x000fe400078e40ff */
[----:B------:R-:W-:Y:S01]  /*11d0*/  LOP3.LUT R20, R20, 0x3030303, RZ, 0xc0, !PT ;  /* 0x0303030314147812 */ /* 0x000fe200078ec0ff */
[----:B---3--:R-:W-:-:S02]  /*11e0*/  IDP.4A.S8.S8 R21, R21, R26, RZ ;  /* 0x0000001a15157226 */ /* 0x008fc400000006ff */
[----:B------:R-:W-:Y:S02]  /*11f0*/  IMAD R48, R47, 0x10000, R47 ;  /* 0x000100002f307824 */ /* 0x000fe400078e022f */
[----:B------:R-:W-:Y:S01]  /*1200*/  IDP.4A.S8.S8 R49, R20, R27, R21 ;  /* 0x0000001b14317226 */ /* 0x000fe20000000615 */
[----:B------:R-:W-:Y:S01]  /*1210*/  SHF.R.S32.HI R20, RZ, 0x4, R39 ;  /* 0x00000004ff147819 */ /* 0x000fe20000011427 */
[----:B------:R-:W-:-:S03]  /*1220*/  IDP.4A.S8.S8 R21, R48, R26, RZ ;  /* 0x0000001a30157226 */ /* 0x000fc600000006ff */
[----:B------:R-:W-:Y:S01]  /*1230*/  LOP3.LUT R47, R20, 0x3030303, RZ, 0xc0, !PT ;  /* 0x03030303142f7812 */ /* 0x000fe200078ec0ff */
[----:B------:R-:W-:Y:S02]  /*1240*/  IDP.4A.S8.S8 R21, R48, R27, R21 ;  /* 0x0000001b30157226 */ /* 0x000fe40000000615 */
[----:B------:R-:W1:Y:S02]  /*1250*/  LDS.64 R26, [R14+0x50] ;  /* 0x000050000e1a7984 */ /* 0x000e640000000a00 */
[----:B0-----:R-:W-:Y:S02]  /*1260*/  IDP.4A.S8.S8 R49, R47, R24, R49 ;  /* 0x000000182f317226 */ /* 0x001fe40000000631 */
[----:B------:R-:W0:Y:S01]  /*1270*/  LDS.U8 R47, [R18+0x5] ;  /* 0x00000500122f7984 */ /* 0x000e220000000000 */
[----:B------:R-:W-:-:S04]  /*1280*/  SHF.R.S32.HI R20, RZ, 0x4, R38 ;  /* 0x00000004ff147819 */ /* 0x000fc80000011426 */
[----:B------:R-:W-:Y:S01]  /*1290*/  LOP3.LUT R20, R20, 0x3030303, RZ, 0xc0, !PT ;  /* 0x0303030314147812 */ /* 0x000fe200078ec0ff */
[----:B------:R-:W-:-:S04]  /*12a0*/  IDP.4A.S8.S8 R24, R48, R24, R21 ;  /* 0x0000001830187226 */ /* 0x000fc80000000615 */
[-C--:B------:R-:W-:Y:S02]  /*12b0*/  IDP.4A.S8.S8 R49, R20, R25.reuse, R49 ;  /* 0x0000001914317226 */ /* 0x080fe40000000631 */
[----:B------:R-:W3:Y:S01]  /*12c0*/  LDS.64 R20, [R14+0x58] ;  /* 0x000058000e147984 */ /* 0x000ee20000000a00 */
[----:B------:R-:W-:Y:S01]  /*12d0*/  IDP.4A.S8.S8 R25, R48, R25, R24 ;  /* 0x0000001930197226 */ /* 0x000fe20000000618 */
[----:B------:R-:W-:-:S04]  /*12e0*/  SHF.R.S32.HI R24, RZ, 0x4, R31 ;  /* 0x00000004ff187819 */ /* 0x000fc8000001141f */
[----:B------:R-:W-:Y:S02]  /*12f0*/  LOP3.LUT R51, R24, 0x3030303, RZ, 0xc0, !PT ;  /* 0x0303030318337812 */ /* 0x000fe400078ec0ff */
[----:B------:R-:W-:-:S04]  /*1300*/  SHF.R.S32.HI R24, RZ, 0x4, R16 ;  /* 0x00000004ff187819 */ /* 0x000fc80000011410 */
[----:B------:R-:W-:Y:S02]  /*1310*/  LOP3.LUT R24, R24, 0x3030303, RZ, 0xc0, !PT ;  /* 0x0303030318187812 */ /* 0x000fe400078ec0ff */
[----:B------:R-:W-:Y:S01]  /*1320*/  LOP3.LUT R48, R45, 0xf, RZ, 0xc0, !PT ;  /* 0x0000000f2d307812 */ /* 0x000fe200078ec0ff */
[----:B-1----:R-:W-:-:S04]  /*1330*/  IDP.4A.S8.S8 R51, R51, R26, RZ ;  /* 0x0000001a33337226 */ /* 0x002fc800000006ff */
[----:B------:R-:W-:Y:S01]  /*1340*/  IDP.4A.S8.S8 R51, R24, R27, R51 ;  /* 0x0000001b18337226 */ /* 0x000fe20000000633 */
[----:B0-----:R-:W-:-:S04]  /*1350*/  SHF.R.U32.HI R24, RZ, 0x4, R47 ;  /* 0x00000004ff187819 */ /* 0x001fc8000001162f */
[----:B------:R-:W-:Y:S02]  /*1360*/  LEA R50, R24, R24, 0x8 ;  /* 0x0000001818327211 */ /* 0x000fe400078e40ff */
[----:B------:R-:W-:Y:S01]  /*1370*/  SHF.R.S32.HI R24, RZ, 0x4, R15 ;  /* 0x00000004ff187819 */ /* 0x000fe2000001140f */
[----:B------:R-:W-:Y:S02]  /*1380*/  IMAD R45, R49, R48, RZ ;  /* 0x00000030312d7224 */ /* 0x000fe400078e02ff */
[----:B------:R-:W-:Y:S01]  /*1390*/  IMAD R50, R50, 0x10000, R50 ;  /* 0x0001000032327824 */ /* 0x000fe200078e0232 */
[----:B------:R-:W-:Y:S01]  /*13a0*/  LOP3.LUT R49, R24, 0x3030303, RZ, 0xc0, !PT ;  /* 0x0303030318317812 */ /* 0x000fe200078ec0ff */
[----:B------:R-:W0:Y:S01]  /*13b0*/  LDS.U8 R48, [R18+0x6] ;  /* 0x0000060012307984 */ /* 0x000e220000000000 */
[----:B------:R-:W-:Y:S01]  /*13c0*/  SHF.R.S32.HI R24, RZ, 0x4, R13 ;  /* 0x00000004ff187819 */ /* 0x000fe2000001140d */
[----:B------:R-:W-:Y:S02]  /*13d0*/  IDP.4A.S8.S8 R25, R50, R26, R25 ;  /* 0x0000001a32197226 */ /* 0x000fe40000000619 */
[----:B---3--:R-:W-:Y:S01]  /*13e0*/  IDP.4A.S8.S8 R49, R49, R20, R51 ;  /* 0x0000001431317226 */ /* 0x008fe20000000633 */
[----:B------:R-:W-:Y:S01]  /*13f0*/  LOP3.LUT R24, R24, 0x3030303, RZ, 0xc0, !PT ;  /* 0x0303030318187812 */ /* 0x000fe200078ec0ff */
[----:B------:R-:W-:-:S04]  /*1400*/  IDP.4A.S8.S8 R27, R50, R27, R25 ;  /* 0x0000001b321b7226 */ /* 0x000fc80000000619 */
[----:B------:R-:W-:Y:S02]  /*1410*/  IDP.4A.S8.S8 R26, R24, R21, R49 ;  /* 0x00000015181a7226 */ /* 0x000fe40000000631 */
[----:B------:R-:W1:Y:S01]  /*1420*/  LDS.64 R24, [R14+0x60] ;  /* 0x000060000e187984 */ /* 0x000e620000000a00 */
[----:B------:R-:W-:-:S05]  /*1430*/  LOP3.LUT R47, R47, 0xf, RZ, 0xc0, !PT ;  /* 0x0000000f2f2f7812 */ /* 0x000fca00078ec0ff */
[----:B------:R-:W-:Y:S02]  /*1440*/  IMAD R45, R26, R47, R45 ;  /* 0x0000002f1a2d7224 */ /* 0x000fe400078e022d */
[C---:B------:R-:W-:Y:S02]  /*1450*/  IDP.4A.S8.S8 R47, R50.reuse, R20, R27 ;  /* 0x00000014322f7226 */ /* 0x040fe4000000061b */
[----:B------:R-:W3:Y:S01]  /*1460*/  LDS.64 R26, [R14+0x68] ;  /* 0x000068000e1a7984 */ /* 0x000ee20000000a00 */
[----:B------:R-:W-:Y:S01]  /*1470*/  SHF.R.S32.HI R43, RZ, 0x6, R43 ;  /* 0x00000006ff2b7819 */ /* 0x000fe2000001142b */
[----:B------:R-:W-:Y:S01]  /*1480*/  IDP.4A.S8.S8 R47, R50, R21, R47 ;  /* 0x00000015322f7226 */ /* 0x000fe2000000062f */
[----:B------:R-:W-:Y:S02]  /*1490*/  SHF.R.S32.HI R20, RZ, 0x6, R42 ;  /* 0x00000006ff147819 */ /* 0x000fe4000001142a */
[----:B------:R-:W4:Y:S01]  /*14a0*/  LDS.U8 R42, [R18+0x7] ;  /* 0x00000700122a7984 */ /* 0x000f220000000000 */
[----:B------:R-:W-:-:S02]  /*14b0*/  LOP3.LUT R43, R43, 0x3030303, RZ, 0xc0, !PT ;  /* 0x030303032b2b7812 */ /* 0x000fc400078ec0ff */
[----:B------:R-:W-:Y:S02]  /*14c0*/  LOP3.LUT R20, R20, 0x3030303, RZ, 0xc0, !PT ;  /* 0x0303030314147812 */ /* 0x000fe400078ec0ff */
[----:B0-----:R-:W-:-:S04]  /*14d0*/  SHF.R.U32.HI R21, RZ, 0x4, R48 ;  /* 0x00000004ff157819 */ /* 0x001fc80000011630 */
[----:B------:R-:W-:Y:S01]  /*14e0*/  LEA R21, R21, R21, 0x8 ;  /* 0x0000001515157211 */ /* 0x000fe200078e40ff */
[----:B-1----:R-:W-:-:S04]  /*14f0*/  IDP.4A.S8.S8 R49, R43, R24, RZ ;  /* 0x000000182b317226 */ /* 0x002fc800000006ff */
[----:B------:R-:W-:Y:S02]  /*1500*/  IMAD R43, R21, 0x10000, R21 ;  /* 0x00010000152b7824 */ /* 0x000fe400078e0215 */
[-C--:B------:R-:W-:Y:S02]  /*1510*/  IDP.4A.S8.S8 R49, R20, R25.reuse, R49 ;  /* 0x0000001914317226 */ /* 0x080fe40000000631 */
[C---:B------:R-:W-:Y:S01]  /*1520*/  IDP.4A.S8.S8 R24, R43.reuse, R24, RZ ;  /* 0x000000182b187226 */ /* 0x040fe200000006ff */
[----:B------:R-:W0:Y:S03]  /*1530*/  LDS.64 R20, [R14+0x70] ;  /* 0x000070000e147984 */ /* 0x000e260000000a00 */
[----:B------:R-:W-:-:S04]  /*1540*/  IDP.4A.S8.S8 R24, R43, R25, R24 ;  /* 0x000000192b187226 */ /* 0x000fc80000000618 */
[----:B---3--:R-:W-:Y:S02]  /*1550*/  IDP.4A.S8.S8 R50, R43, R26, R24 ;  /* 0x0000001a2b327226 */ /* 0x008fe40000000618 */
[----:B------:R-:W1:Y:S01]  /*1560*/  LDS.64 R24, [R14+0x78] ;  /* 0x000078000e187984 */ /* 0x000e620000000a00 */
[----:B------:R-:W-:Y:S02]  /*1570*/  SHF.R.S32.HI R39, RZ, 0x6, R39 ;  /* 0x00000006ff277819 */ /* 0x000fe40000011427 */
[----:B------:R-:W-:Y:S02]  /*1580*/  SHF.R.S32.HI R38, RZ, 0x6, R38 ;  /* 0x00000006ff267819 */ /* 0x000fe40000011426 */
[----:B------:R-:W-:-:S05]  /*1590*/  LOP3.LUT R39, R39, 0x3030303, RZ, 0xc0, !PT ;  /* 0x0303030327277812 */ /* 0x000fca00078ec0ff */
[----:B------:R-:W-:Y:S01]  /*15a0*/  IDP.4A.S8.S8 R39, R39, R26, R49 ;  /* 0x0000001a27277226 */ /* 0x000fe20000000631 */
[----:B------:R-:W-:Y:S01]  /*15b0*/  LOP3.LUT R26, R38, 0x3030303, RZ, 0xc0, !PT ;  /* 0x03030303261a7812 */ /* 0x000fe200078ec0ff */
[----:B------:R-:W-:-:S04]  /*15c0*/  IDP.4A.S8.S8 R43, R43, R27, R50 ;  /* 0x0000001b2b2b7226 */ /* 0x000fc80000000632 */
[----:B------:R-:W-:Y:S01]  /*15d0*/  IDP.4A.S8.S8 R26, R26, R27, R39 ;  /* 0x0000001b1a1a7226 */ /* 0x000fe20000000627 */
[----:B----4-:R-:W-:Y:S02]  /*15e0*/  SHF.R.U32.HI R27, RZ, 0x4, R42 ;  /* 0x00000004ff1b7819 */ /* 0x010fe4000001162a */
[----:B------:R-:W-:Y:S02]  /*15f0*/  SHF.R.S32.HI R31, RZ, 0x6, R31 ;  /* 0x00000006ff1f7819 */ /* 0x000fe4000001141f */
[----:B------:R-:W-:Y:S02]  /*1600*/  LEA R27, R27, R27, 0x8 ;  /* 0x0000001b1b1b7211 */ /* 0x000fe400078e40ff */
[----:B------:R-:W-:Y:S02]  /*1610*/  LOP3.LUT R31, R31, 0x3030303, RZ, 0xc0, !PT ;  /* 0x030303031f1f7812 */ /* 0x000fe400078ec0ff */
[----:B------:R-:W-:Y:S02]  /*1620*/  SHF.R.S32.HI R16, RZ, 0x6, R16 ;  /* 0x00000006ff107819 */ /* 0x000fe40000011410 */
[----:B------:R-:W-:-:S02]  /*1630*/  LEA R27, R27, R27, 0x10 ;  /* 0x0000001b1b1b7211 */ /* 0x000fc400078e80ff */
[----:B------:R-:W-:Y:S01]  /*1640*/  LOP3.LUT R16, R16, 0x3030303, RZ, 0xc0, !PT ;  /* 0x0303030310107812 */ /* 0x000fe200078ec0ff */
[-C--:B0-----:R-:W-:Y:S01]  /*1650*/  IDP.4A.S8.S8 R31, R31, R20.reuse, RZ ;  /* 0x000000141f1f7226 */ /* 0x081fe200000006ff */
[----:B------:R-:W-:Y:S01]  /*1660*/  LOP3.LUT R38, R30, 0xffff, RZ, 0xc0, !PT ;  /* 0x0000ffff1e267812 */ /* 0x000fe200078ec0ff */
[C---:B------:R-:W-:Y:S01]  /*1670*/  IDP.4A.S8.S8 R20, R27.reuse, R20, R43 ;  /* 0x000000141b147226 */ /* 0x040fe2000000062b */
[----:B------:R-:W-:Y:S01]  /*1680*/  SHF.R.S32.HI R15, RZ, 0x6, R15 ;  /* 0x00000006ff0f7819 */ /* 0x000fe2000001140f */
[-C--:B------:R-:W-:Y:S01]  /*1690*/  IDP.4A.S8.S8 R31, R16, R21.reuse, R31 ;  /* 0x00000015101f7226 */ /* 0x080fe2000000061f */
[----:B------:R-:W-:Y:S01]  /*16a0*/  SHF.R.U32.HI R38, RZ, 0x1, R38 ;  /* 0x00000001ff267819 */ /* 0x000fe20000011626 */
[----:B------:R-:W-:Y:S01]  /*16b0*/  IDP.4A.S8.S8 R16, R27, R21, R20 ;  /* 0x000000151b107226 */ /* 0x000fe20000000614 */
[----:B------:R-:W-:Y:S01]  /*16c0*/  LOP3.LUT R15, R15, 0x3030303, RZ, 0xc0, !PT ;  /* 0x030303030f0f7812 */ /* 0x000fe200078ec0ff */
[----:B------:R-:W-:Y:S01]  /*16d0*/  VIADD R21, R30, 0x8 ;  /* 0x000000081e157836 */ /* 0x000fe20000000000 */
[----:B------:R-:W-:-:S03]  /*16e0*/  LOP3.LUT R20, R38, 0xffff, RZ, 0xc0, !PT ;  /* 0x0000ffff26147812 */ /* 0x000fc600078ec0ff */
[----:B-1----:R-:W-:Y:S01]  /*16f0*/  IDP.4A.S8.S8 R38, R15, R24, R31 ;  /* 0x000000180f267226 */ /* 0x002fe2000000061f */
[C---:B------:R-:W-:Y:S01]  /*1700*/  IADD3 R15, PT, PT, R30.reuse, 0x10, RZ ;  /* 0x000000101e0f7810 */ /* 0x040fe20007ffe0ff */
[----:B------:R-:W-:Y:S01]  /*1710*/  VIADD R30, R30, 0x18 ;  /* 0x000000181e1e7836 */ /* 0x000fe20000000000 */
[----:B------:R-:W-:Y:S01]  /*1720*/  LOP3.LUT R21, R21, 0xffff, RZ, 0xc0, !PT ;  /* 0x0000ffff15157812 */ /* 0x000fe200078ec0ff */
[----:B------:R-:W-:Y:S01]  /*1730*/  UIADD3 UR9, UPT, UPT, UR6, 0x1080, URZ ;  /* 0x0000108006097890 */ /* 0x000fe2000fffe0ff */
[----:B------:R-:W-:Y:S01]  /*1740*/  SHF.R.S32.HI R13, RZ, 0x6, R13 ;  /* 0x00000006ff0d7819 */ /* 0x000fe2000001140d */
[----:B------:R-:W-:Y:S01]  /*1750*/  UIADD3 UR6, UPT, UPT, UR6, 0x17a8, URZ ;  /* 0x000017a806067890 */ /* 0x000fe2000fffe0ff */
[----:B------:R-:W-:Y:S02]  /*1760*/  SHF.R.U32.HI R21, RZ, 0x1, R21 ;  /* 0x00000001ff157819 */ /* 0x000fe40000011615 */
[----:B------:R-:W-:Y:S02]  /*1770*/  LOP3.LUT R31, R15, 0xffff, RZ, 0xc0, !PT ;  /* 0x0000ffff0f1f7812 */ /* 0x000fe400078ec0ff */
[----:B------:R-:W-:Y:S01]  /*1780*/  LOP3.LUT R30, R30, 0xffff, RZ, 0xc0, !PT ;  /* 0x0000ffff1e1e7812 */ /* 0x000fe200078ec0ff */
[----:B------:R-:W-:Y:S01]  /*1790*/  ULEA UR9, UR7, UR9, 0x18 ;  /* 0x0000000907097291 */ /* 0x000fe2000f8ec0ff */
[----:B------:R-:W-:Y:S01]  /*17a0*/  LOP3.LUT R15, R13, 0x3030303, RZ, 0xc0, !PT ;  /* 0x030303030d0f7812 */ /* 0x000fe200078ec0ff */
[----:B------:R-:W-:Y:S01]  /*17b0*/  IMAD R22, R3, 0x2, R22 ;  /* 0x0000000203167824 */ /* 0x000fe200078e0216 */
[----:B------:R-:W-:Y:S01]  /*17c0*/  LOP3.LUT R13, R21, 0xffff, RZ, 0xc0, !PT ;  /* 0x0000ffff150d7812 */ /* 0x000fe200078ec0ff */
[----:B------:R-:W-:Y:S01]  /*17d0*/  ULEA UR6, UR7, UR6, 0x18 ;  /* 0x0000000607067291 */ /* 0x000fe2000f8ec0ff */
[----:B------:R-:W-:-:S02]  /*17e0*/  SHF.R.U32.HI R21, RZ, 0x1, R31 ;  /* 0x00000001ff157819 */ /* 0x000fc4000001161f */
[----:B------:R-:W-:Y:S01]  /*17f0*/  SHF.R.U32.HI R30, RZ, 0x1, R30 ;  /* 0x00000001ff1e7819 */ /* 0x000fe2000001161e */
[----:B------:R-:W-:Y:S01]  /*1800*/  IDP.4A.S8.S8 R43, R15, R25, R38 ;  /* 0x000000190f2b7226 */ /* 0x000fe20000000626 */
[----:B------:R-:W-:Y:S02]  /*1810*/  LOP3.LUT R39, R48, 0xf, RZ, 0xc0, !PT ;  /* 0x0000000f30277812 */ /* 0x000fe400078ec0ff */
[----:B------:R-:W-:Y:S02]  /*1820*/  LEA R22, R22, UR9, 0x2 ;  /* 0x0000000916167c11 */ /* 0x000fe4000f8e10ff */
[----:B------:R-:W-:Y:S01]  /*1830*/  LOP3.LUT R21, R21, 0xffff, RZ, 0xc0, !PT ;  /* 0x0000ffff15157812 */ /* 0x000fe200078ec0ff */
[----:B------:R-:W-:Y:S01]  /*1840*/  LDS R50, [R20+UR6] ;  /* 0x0000000614327984 */ /* 0x000fe20008000800 */
[----:B------:R-:W-:Y:S01]  /*1850*/  LOP3.LUT R15, R30, 0xffff, RZ, 0xc0, !PT ;  /* 0x0000ffff1e0f7812 */ /* 0x000fe200078ec0ff */
[----:B------:R-:W-:Y:S02]  /*1860*/  IMAD R26, R26, R39, RZ ;  /* 0x000000271a1a7224 */ /* 0x000fe400078e02ff */
[----:B------:R-:W0:Y:S04]  /*1870*/  LDS R39, [R22] ;  /* 0x0000000016277984 */ /* 0x000e280000000800 */
[----:B------:R-:W1:Y:S04]  /*1880*/  LDS R31, [R13+UR6] ;  /* 0x000000060d1f7984 */ /* 0x000e680008000800 */
[----:B------:R-:W-:Y:S04]  /*1890*/  LDS R38, [R21+UR6] ;  /* 0x0000000615267984 */ /* 0x000fe80008000800 */
[----:B------:R-:W-:Y:S01]  /*18a0*/  LDS R30, [R15+UR6] ;  /* 0x000000060f1e7984 */ /* 0x000fe20008000800 */
[----:B------:R-:W-:Y:S01]  /*18b0*/  BAR.SYNC.DEFER_BLOCKING 0x0 ;  /* 0x0000000000007b1d */ /* 0x000fe20000010000 */
[----:B------:R-:W-:-:S05]  /*18c0*/  LOP3.LUT R42, R42, 0xf, RZ, 0xc0, !PT ;  /* 0x0000000f2a2a7812 */ /* 0x000fca00078ec0ff */
[----:B------:R-:W-:Y:S02]  /*18d0*/  IMAD R26, R43, R42, R26 ;  /* 0x0000002a2b1a7224 */ /* 0x000fe400078e021a */
[----:B--2---:R-:W-:Y:S01]  /*18e0*/  HADD2.F32 R43, -RZ, R40.H0_H0 ;  /* 0x20000028ff2b7230 */ /* 0x004fe20000004100 */
[----:B-----5:R2:W-:Y:S04]  /*18f0*/  STS [R9], R44 ;  /* 0x0000002c09007388 */ /* 0x0205e80000000800 */
[----:B------:R-:W-:Y:S01]  /*1900*/  STS [R32+UR11], R43 ;  /* 0x0000002b20007988 */ /* 0x000fe2000800080b */
[----:B------:R-:W-:Y:S01]  /*1910*/  BAR.SYNC.DEFER_BLOCKING 0x0 ;  /* 0x0000000000007b1d */ /* 0x000fe20000010000 */
[----:B------:R-:W-:Y:S02]  /*1920*/  IDP.4A.S8.S8 R24, R27, R24, R16 ;  /* 0x000000181b187226 */ /* 0x000fe40000000610 */
[----:B------:R-:W-:Y:S01]  /*1930*/  IMAD R16, R3, 0x21, RZ ;  /* 0x0000002103107824 */ /* 0x000fe200078e02ff */
[----:B------:R-:W-:Y:S01]  /*1940*/  I2FP.F32.S32 R40, R29 ;  /* 0x0000001d00287245 */ /* 0x000fe20000201400 */
[----:B0-----:R-:W-:-:S03]  /*1950*/  HADD2.F32 R49, -RZ, R39.H1_H1 ;  /* 0x30000027ff317230 */ /* 0x001fc60000004100 */
[----:B------:R-:W-:Y:S01]  /*1960*/  LEA R16, R16, UR10, 0x2 ;  /* 0x0000000a10107c11 */ /* 0x000fe2000f8e10ff */
[----:B------:R-:W-:Y:S01]  /*1970*/  HADD2.F32 R51, -RZ, R39.H0_H0 ;  /* 0x20000027ff337230 */ /* 0x000fe20000004100 */
[----:B------:R-:W-:Y:S01]  /*1980*/  I2FP.F32.S32 R28, R28 ;  /* 0x0000001c001c7245 */ /* 0x000fe20000201400 */
[----:B------:R-:W-:Y:S01]  /*1990*/  FMUL.FTZ R40, R49, R40 ;  /* 0x0000002831287220 */ /* 0x000fe20000410000 */
[----:B--2---:R-:W-:Y:S01]  /*19a0*/  IDP.4A.S8.S8 R44, R27, R25, R24 ;  /* 0x000000191b2c7226 */ /* 0x004fe20000000618 */
[----:B------:R-:W0:Y:S04]  /*19b0*/  LDS.U8 R48, [R18+0x8] ;  /* 0x0000080012307984 */ /* 0x000e280000000000 */
[----:B------:R-:W2:Y:S01]  /*19c0*/  LDS R43, [R16+0x20] ;  /* 0x00002000102b7984 */ /* 0x000ea20000000800 */
[----:B------:R-:W-:Y:S01]  /*19d0*/  FFMA.FTZ R28, R51, R28, -R40 ;  /* 0x0000001c331c7223 */ /* 0x000fe20000010828 */
[----:B------:R-:W-:-:S02]  /*19e0*/  I2FP.F32.S32 R46, R46 ;  /* 0x0000002e002e7245 */ /* 0x000fc40000201400 */
[----:B------:R-:W3:Y:S04]  /*19f0*/  LDS R42, [R16+0x24] ;  /* 0x00002400102a7984 */ /* 0x000ee80000000800 */
[----:B------:R-:W4:Y:S01]  /*1a00*/  LDS.64 R24, [R17] ;  /* 0x0000000011187984 */ /* 0x000f220000000a00 */
[----:B------:R-:W-:Y:S01]  /*1a10*/  FFMA.FTZ R50, R50, R28, R33 ;  /* 0x0000001c32327223 */ /* 0x000fe20000010021 */
[----:B------:R-:W-:Y:S01]  /*1a20*/  I2FP.F32.S32 R28, R41 ;  /* 0x00000029001c7245 */ /* 0x000fe20000201400 */
[----:B------:R-:W-:Y:S01]  /*1a30*/  FMUL.FTZ R46, R49, R46 ;  /* 0x0000002e312e7220 */ /* 0x000fe20000410000 */
[----:B------:R-:W5:Y:S03]  /*1a40*/  LDS R40, [R16+0x28] ;  /* 0x0000280010287984 */ /* 0x000f660000000800 */
[----:B------:R-:W-:Y:S01]  /*1a50*/  FFMA.FTZ R27, R51, R28, -R46 ;  /* 0x0000001c331b7223 */ /* 0x000fe2000001082e */
[----:B------:R-:W-:Y:S04]  /*1a60*/  LDS R39, [R16+0x2c] ;  /* 0x00002c0010277984 */ /* 0x000fe80000000800 */
[----:B------:R-:W5:Y:S01]  /*1a70*/  LDS.64 R28, [R17+0x8] ;  /* 0x00000800111c7984 */ /* 0x000f620000000a00 */
[----:B------:R-:W-:-:S02]  /*1a80*/  I2FP.F32.S32 R46, R47 ;  /* 0x0000002f002e7245 */ /* 0x000fc40000201400 */
[----:B------:R-:W-:Y:S01]  /*1a90*/  I2FP.F32.S32 R44, R44 ;  /* 0x0000002c002c7245 */ /* 0x000fe20000201400 */
[----:B-1----:R-:W-:Y:S02]  /*1aa0*/  FFMA.FTZ R27, R31, R27, R50 ;  /* 0x0000001b1f1b7223 */ /* 0x002fe40000010032 */
[----:B------:R-:W-:Y:S01]  /*1ab0*/  FMUL.FTZ R50, R49, R46 ;  /* 0x0000002e31327220 */ /* 0x000fe20000410000 */
[----:B------:R-:W-:Y:S01]  /*1ac0*/  I2FP.F32.S32 R26, R26 ;  /* 0x0000001a001a7245 */ /* 0x000fe20000201400 */
[----:B------:R-:W-:Y:S01]  /*1ad0*/  FMUL.FTZ R49, R44, R49 ;  /* 0x000000312c317220 */ /* 0x000fe20000410000 */
[----:B------:R-:W-:Y:S01]  /*1ae0*/  LDS R31, [R16+0x30] ;  /* 0x00003000101f7984 */ /* 0x000fe20000000800 */
[----:B------:R-:W-:-:S03]  /*1af0*/  I2FP.F32.S32 R46, R45 ;  /* 0x0000002d002e7245 */ /* 0x000fc60000201400 */
[----:B------:R-:W1:Y:S01]  /*1b00*/  LDS.U8 R44, [R18+0x9] ;  /* 0x00000900122c7984 */ /* 0x000e620000000000 */
[----:B0-----:R-:W-:Y:S01]  /*1b10*/  SHF.R.U32.HI R41, RZ, 0x4, R48 ;  /* 0x00000004ff297819 */ /* 0x001fe20000011630 */
[----:B------:R-:W-:-:S03]  /*1b20*/  FFMA.FTZ R46, R51, R46, -R50 ;  /* 0x0000002e332e7223 */ /* 0x000fc60000010832 */
[----:B------:R-:W-:Y:S01]  /*1b30*/  LEA R45, R41, R41, 0x8 ;  /* 0x00000029292d7211 */ /* 0x000fe200078e40ff */
[----:B------:R-:W-:Y:S01]  /*1b40*/  FFMA.FTZ R33, R26, R51, -R49 ;  /* 0x000000331a217223 */ /* 0x000fe20000010831 */
[----:B--2---:R-:W-:Y:S01]  /*1b50*/  LOP3.LUT R41, R43, 0x3030303, RZ, 0xc0, !PT ;  /* 0x030303032b297812 */ /* 0x004fe200078ec0ff */
[----:B------:R-:W-:Y:S02]  /*1b60*/  FFMA.FTZ R47, R38, R46, R27 ;  /* 0x0000002e262f7223 */ /* 0x000fe4000001001b */
[----:B------:R-:W-:Y:S01]  /*1b70*/  IMAD R45, R45, 0x10000, R45 ;  /* 0x000100002d2d7824 */ /* 0x000fe200078e022d */
[----:B------:R-:W0:Y:S01]  /*1b80*/  LDS.64 R26, [R17+0x10] ;  /* 0x00001000111a7984 */ /* 0x000e220000000a00 */
[----:B------:R-:W-:Y:S01]  /*1b90*/  FFMA.FTZ R33, R30, R33, R47 ;  /* 0x000000211e217223 */ /* 0x000fe2000001002f */
[----:B---3--:R-:W-:Y:S01]  /*1ba0*/  LOP3.LUT R38, R42, 0x3030303, RZ, 0xc0, !PT ;  /* 0x030303032a267812 */ /* 0x008fe200078ec0ff */
[-C--:B----4-:R-:W-:Y:S01]  /*1bb0*/  IDP.4A.S8.S8 R41, R41, R24.reuse, RZ ;  /* 0x0000001829297226 */ /* 0x090fe200000006ff */
[----:B------:R-:W2:Y:S01]  /*1bc0*/  LDS R30, [R16+0x34] ;  /* 0x00003400101e7984 */ /* 0x000ea20000000800 */
[----:B------:R-:W-:-:S02]  /*1bd0*/  IDP.4A.S8.S8 R24, R45, R24, RZ ;  /* 0x000000182d187226 */ /* 0x000fc400000006ff */
[-C--:B------:R-:W-:Y:S02]  /*1be0*/  IDP.4A.S8.S8 R41, R38, R25.reuse, R41 ;  /* 0x0000001926297226 */ /* 0x080fe40000000629 */
[C---:B------:R-:W-:Y:S01]  /*1bf0*/  IDP.4A.S8.S8 R24, R45.reuse, R25, R24 ;  /* 0x000000192d187226 */ /* 0x040fe20000000618 */
[----:B-----5:R-:W-:Y:S01]  /*1c00*/  LOP3.LUT R25, R40, 0x3030303, RZ, 0xc0, !PT ;  /* 0x0303030328197812 */ /* 0x020fe200078ec0ff */
[----:B------:R-:W3:Y:S02]  /*1c10*/  LDS R38, [R16+0x38] ;  /* 0x0000380010267984 */ /* 0x000ee40000000800 */
[-C--:B------:R-:W-:Y:S02]  /*1c20*/  IDP.4A.S8.S8 R50, R45, R28.reuse, R24 ;  /* 0x0000001c2d327226 */ /* 0x080fe40000000618 */
[----:B------:R-:W-:Y:S02]  /*1c30*/  IDP.4A.S8.S8 R47, R25, R28, R41 ;  /* 0x0000001c192f7226 */ /* 0x000fe40000000629 */
[----:B------:R-:W4:Y:S04]  /*1c40*/  LDS.64 R24, [R17+0x18] ;  /* 0x0000180011187984 */ /* 0x000f280000000a00 */
[----:B------:R-:W5:Y:S01]  /*1c50*/  LDS R41, [R16+0x3c] ;  /* 0x00003c0010297984 */ /* 0x000f620000000800 */
[----:B------:R-:W-:Y:S01]  /*1c60*/  LOP3.LUT R46, R39, 0x3030303, RZ, 0xc0, !PT ;  /* 0x03030303272e7812 */ /* 0x000fe200078ec0ff */
[----:B------:R-:W-:-:S04]  /*1c70*/  IDP.4A.S8.S8 R28, R45, R29, R50 ;  /* 0x0000001d2d1c7226 */ /* 0x000fc80000000632 */
[----:B------:R-:W-:Y:S01]  /*1c80*/  IDP.4A.S8.S8 R47, R46, R29, R47 ;  /* 0x0000001d2e2f7226 */ /* 0x000fe2000000062f */
[----:B-1----:R-:W-:Y:S01]  /*1c90*/  SHF.R.U32.HI R29, RZ, 0x4, R44 ;  /* 0x00000004ff1d7819 */ /* 0x002fe2000001162c */
[----:B------:R-:W1:Y:S03]  /*1ca0*/  LDS.U8 R46, [R18+0xa] ;  /* 0x00000a00122e7984 */ /* 0x000e660000000000 */
[----:B------:R-:W-:Y:S02]  /*1cb0*/  LEA R29, R29, R29, 0x8 ;  /* 0x0000001d1d1d7211 */ /* 0x000fe400078e40ff */
[----:B------:R-:W-:-:S03]  /*1cc0*/  LOP3.LUT R48, R48, 0xf, RZ, 0xc0, !PT ;  /* 0x0000000f30307812 */ /* 0x000fc600078ec0ff */
[----:B------:R-:W-:Y:S01]  /*1cd0*/  IMAD R45, R29, 0x10000, R29 ;  /* 0x000100001d2d7824 */ /* 0x000fe200078e021d */
[----:B------:R-:W-:Y:S01]  /*1ce0*/  LOP3.LUT R29, R31, 0x3030303, RZ, 0xc0, !PT ;  /* 0x030303031f1d7812 */ /* 0x000fe200078ec0ff */
[----:B------:R-:W-:Y:S02]  /*1cf0*/  IMAD R47, R47, R48, RZ ;  /* 0x000000302f2f7224 */ /* 0x000fe400078e02ff */
[-C--:B0-----:R-:W-:Y:S02]  /*1d00*/  IDP.4A.S8.S8 R50, R45, R26.reuse, R28 ;  /* 0x0000001a2d327226 */ /* 0x081fe4000000061c */
[----:B------:R-:W-:Y:S01]  /*1d10*/  IDP.4A.S8.S8 R48, R29, R26, RZ ;  /* 0x0000001a1d307226 */ /* 0x000fe200000006ff */
[----:B--2---:R-:W-:Y:S01]  /*1d20*/  LOP3.LUT R26, R30, 0x3030303, RZ, 0xc0, !PT ;  /* 0x030303031e1a7812 */ /* 0x004fe200078ec0ff */
[----:B------:R-:W0:Y:S01]  /*1d30*/  LDS.64 R28, [R14+0x20] ;  /* 0x000020000e1c7984 */ /* 0x000e220000000a00 */
[----:B------:R-:W-:-:S03]  /*1d40*/  IDP.4A.S8.S8 R50, R45, R27, R50 ;  /* 0x0000001b2d327226 */ /* 0x000fc60000000632 */
[----:B------:R-:W-:Y:S01]  /*1d50*/  IDP.4A.S8.S8 R26, R26, R27, R48 ;  /* 0x0000001b1a1a7226 */ /* 0x000fe20000000630 */
[----:B---3--:R-:W-:-:S05]  /*1d60*/  LOP3.LUT R27, R38, 0x3030303, RZ, 0xc0, !PT ;  /* 0x03030303261b7812 */ /* 0x008fca00078ec0ff */
[-C--:B----4-:R-:W-:Y:S01]  /*1d70*/  IDP.4A.S8.S8 R27, R27, R24.reuse, R26 ;  /* 0x000000181b1b7226 */ /* 0x090fe2000000061a */
[----:B-----5:R-:W-:Y:S01]  /*1d80*/  LOP3.LUT R26, R41, 0x3030303, RZ, 0xc0, !PT ;  /* 0x03030303291a7812 */ /* 0x020fe200078ec0ff */
[----:B------:R-:W-:Y:S01]  /*1d90*/  IDP.4A.S8.S8 R50, R45, R24, R50 ;  /* 0x000000182d327226 */ /* 0x000fe20000000632 */
[----:B------:R-:W-:-:S03]  /*1da0*/  LOP3.LUT R44, R44, 0xf, RZ, 0xc0, !PT ;  /* 0x0000000f2c2c7812 */ /* 0x000fc600078ec0ff */
[----:B------:R-:W-:Y:S02]  /*1db0*/  IDP.4A.S8.S8 R24, R26, R25, R27 ;  /* 0x000000191a187226 */ /* 0x000fe4000000061b */
[----:B------:R-:W2:Y:S02]  /*1dc0*/  LDS.64 R26, [R14+0x28] ;  /* 0x000028000e1a7984 */ /* 0x000ea40000000a00 */
[----:B------:R-:W-:Y:S01]  /*1dd0*/  IMAD R44, R24, R44, R47 ;  /* 0x0000002c182c7224 */ /* 0x000fe200078e022f */
[----:B-1----:R-:W-:-:S04]  /*1de0*/  SHF.R.U32.HI R47, RZ, 0x4, R46 ;  /* 0x00000004ff2f7819 */ /* 0x002fc8000001162e */
[----:B------:R-:W-:Y:S02]  /*1df0*/  LEA R47, R47, R47, 0x8 ;  /* 0x0000002f2f2f7211 */ /* 0x000fe400078e40ff */
[----:B------:R-:W-:Y:S01]  /*1e00*/  SHF.R.S32.HI R24, RZ, 0x2, R43 ;  /* 0x00000002ff187819 */ /* 0x000fe2000001142b */
[----:B------:R-:W-:Y:S02]  /*1e10*/  IDP.4A.S8.S8 R45, R45, R25, R50 ;  /* 0x000000192d2d7226 */ /* 0x000fe40000000632 */
[----:B------:R-:W-:Y:S01]  /*1e20*/  IMAD R48, R47, 0x10000, R47 ;  /* 0x000100002f307824 */ /* 0x000fe200078e022f */
[----:B------:R-:W-:Y:S01]  /*1e30*/  LOP3.LUT R25, R24, 0x3030303, RZ, 0xc0, !PT ;  /* 0x0303030318197812 */ /* 0x000fe200078ec0ff */
[----:B------:R-:W1:Y:S01]  /*1e40*/  LDS.U8 R47, [R18+0xb] ;  /* 0x00000b00122f7984 */ /* 0x000e620000000000 */
[----:B------:R-:W-:-:S03]  /*1e50*/  SHF.R.S32.HI R24, RZ, 0x2, R42 ;  /* 0x00000002ff187819 */ /* 0x000fc6000001142a */
[-C--:B0-----:R-:W-:Y:S01]  /*1e60*/  IDP.4A.S8.S8 R25, R25, R28.reuse, RZ ;  /* 0x0000001c19197226 */ /* 0x081fe200000006ff */
[----:B------:R-:W-:Y:S01]  /*1e70*/  LOP3.LUT R24, R24, 0x3030303, RZ, 0xc0, !PT ;  /* 0x0303030318187812 */ /* 0x000fe200078ec0ff */
[----:B------:R-:W-:-:S04]  /*1e80*/  IDP.4A.S8.S8 R28, R48, R28, RZ ;  /* 0x0000001c301c7226 */ /* 0x000fc800000006ff */
[-C--:B------:R-:W-:Y:S01]  /*1e90*/  IDP.4A.S8.S8 R49, R24, R29.reuse, R25 ;  /* 0x0000001d18317226 */ /* 0x080fe20000000619 */
[----:B------:R-:W-:Y:S01]  /*1ea0*/  SHF.R.S32.HI R24, RZ, 0x2, R40 ;  /* 0x00000002ff187819 */ /* 0x000fe20000011428 */
[----:B------:R-:W-:Y:S02]  /*1eb0*/  IDP.4A.S8.S8 R51, R48, R29, R28 ;  /* 0x0000001d30337226 */ /* 0x000fe4000000061c */
[----:B------:R-:W0:Y:S01]  /*1ec0*/  LDS.64 R28, [R14+0x30] ;  /* 0x000030000e1c7984 */ /* 0x000e220000000a00 */
[----:B------:R-:W-:-:S05]  /*1ed0*/  LOP3.LUT R25, R24, 0x3030303, RZ, 0xc0, !PT ;  /* 0x0303030318197812 */ /* 0x000fca00078ec0ff */
[-C--:B--2---:R-:W-:Y:S02]  /*1ee0*/  IDP.4A.S8.S8 R49, R25, R26.reuse, R49 ;  /* 0x0000001a19317226 */ /* 0x084fe40000000631 */
[----:B------:R-:W2:Y:S01]  /*1ef0*/  LDS.64 R24, [R14+0x38] ;  /* 0x000038000e187984 */ /* 0x000ea20000000a00 */
[----:B------:R-:W-:Y:S01]  /*1f00*/  IDP.4A.S8.S8 R51, R48, R26, R51 ;  /* 0x0000001a30337226 */ /* 0x000fe20000000633 */
[----:B------:R-:W-:-:S04]  /*1f10*/  SHF.R.S32.HI R26, RZ, 0x2, R39 ;  /* 0x00000002ff1a7819 */ /* 0x000fc80000011427 */
[----:B------:R-:W-:Y:S02]  /*1f20*/  LOP3.LUT R26, R26, 0x3030303, RZ, 0xc0, !PT ;  /* 0x030303031a1a7812 */ /* 0x000fe400078ec0ff */
[----:B-1----:R-:W-:-:S03]  /*1f30*/  SHF.R.U32.HI R50, RZ, 0x4, R47 ;  /* 0x00000004ff327819 */ /* 0x002fc6000001162f */
[-C--:B------:R-:W-:Y:S02]  /*1f40*/  IDP.4A.S8.S8 R26, R26, R27.reuse, R49 ;  /* 0x0000001b1a1a7226 */ /* 0x080fe40000000631 */
[----:B------:R-:W-:Y:S01]  /*1f50*/  IDP.4A.S8.S8 R49, R48, R27, R51 ;  /* 0x0000001b30317226 */ /* 0x000fe20000000633 */
[----:B------:R-:W-:Y:S02]  /*1f60*/  SHF.R.S32.HI R27, RZ, 0x2, R31 ;  /* 0x00000002ff1b7819 */ /* 0x000fe4000001141f */
[----:B------:R-:W-:Y:S02]  /*1f70*/  SHF.R.S32.HI R48, RZ, 0x2, R30 ;  /* 0x00000002ff307819 */ /* 0x000fe4000001141e */
[----:B------:R-:W-:Y:S02]  /*1f80*/  LEA R51, R50, R50, 0x8 ;  /* 0x0000003232337211 */ /* 0x000fe400078e40ff */
[----:B------:R-:W-:Y:S02]  /*1f90*/  LOP3.LUT R27, R27, 0x3030303, RZ, 0xc0, !PT ;  /* 0x030303031b1b7812 */ /* 0x000fe400078ec0ff */
[----:B------:R-:W-:Y:S01]  /*1fa0*/  LOP3.LUT R50, R48, 0x3030303, RZ, 0xc0, !PT ;  /* 0x0303030330327812 */ /* 0x000fe200078ec0ff */
[----:B------:R-:W-:-:S02]  /*1fb0*/  IMAD R48, R51, 0x10000, R51 ;  /* 0x0001000033307824 */ /* 0x000fc400078e0233 */
[-C--:B0-----:R-:W-:Y:S02]  /*1fc0*/  IDP.4A.S8.S8 R27, R27, R28.reuse, RZ ;  /* 0x0000001c1b1b7226 */ /* 0x081fe400000006ff */
[----:B------:R-:W-:Y:S01]  /*1fd0*/  IDP.4A.S8.S8 R51, R48, R28, R49 ;  /* 0x0000001c30337226 */ /* 0x000fe20000000631 */
[----:B------:R-:W-:Y:S01]  /*1fe0*/  SHF.R.S32.HI R28, RZ, 0x2, R38 ;  /* 0x00000002ff1c7819 */ /* 0x000fe20000011426 */
[-C--:B------:R-:W-:Y:S01]  /*1ff0*/  IDP.4A.S8.S8 R27, R50, R29.reuse, R27 ;  /* 0x0000001d321b7226 */ /* 0x080fe2000000061b */
[----:B------:R-:W-:Y:S02]  /*2000*/  LOP3.LUT R49, R46, 0xf, RZ, 0xc0, !PT ;  /* 0x0000000f2e317812 */ /* 0x000fe400078ec0ff */
[----:B------:R-:W-:Y:S01]  /*2010*/  LOP3.LUT R28, R28, 0x3030303, RZ, 0xc0, !PT ;  /* 0x030303031c1c7812 */ /* 0x000fe200078ec0ff */
[----:B------:R-:W-:Y:S02]  /*2020*/  IDP.4A.S8.S8 R51, R48, R29, R51 ;  /* 0x0000001d30337226 */ /* 0x000fe40000000633 */
[----:B------:R-:W-:-:S02]  /*2030*/  IMAD R46, R26, R49, RZ ;  /* 0x000000311a2e7224 */ /* 0x000fc400078e02ff */
[----:B------:R-:W0:Y:S01]  /*2040*/  LDS.U8 R49, [R18+0xc] ;  /* 0x00000c0012317984 */ /* 0x000e220000000000 */
[----:B--2---:R-:W-:-:S03]  /*2050*/  IDP.4A.S8.S8 R27, R28, R24, R27 ;  /* 0x000000181c1b7226 */ /* 0x004fc6000000061b */
[----:B------:R-:W1:Y:S01]  /*2060*/  LDS.64 R28, [R14+0x40] ;  /* 0x000040000e1c7984 */ /* 0x000e620000000a00 */
[----:B------:R-:W-:-:S04]  /*2070*/  SHF.R.S32.HI R26, RZ, 0x2, R41 ;  /* 0x00000002ff1a7819 */ /* 0x000fc80000011429 */
[----:B------:R-:W-:-:S05]  /*2080*/  LOP3.LUT R26, R26, 0x3030303, RZ, 0xc0, !PT ;  /* 0x030303031a1a7812 */ /* 0x000fca00078ec0ff */
[----:B------:R-:W-:Y:S02]  /*2090*/  IDP.4A.S8.S8 R53, R26, R25, R27 ;  /* 0x000000191a357226 */ /* 0x000fe4000000061b */
[----:B------:R-:W2:Y:S01]  /*20a0*/  LDS.64 R26, [R14+0x48] ;  /* 0x000048000e1a7984 */ /* 0x000ea20000000a00 */
[----:B------:R-:W-:Y:S01]  /*20b0*/  LOP3.LUT R47, R47, 0xf, RZ, 0xc0, !PT ;  /* 0x0000000f2f2f7812 */ /* 0x000fe200078ec0ff */
[----:B------:R-:W-:Y:S01]  /*20c0*/  IDP.4A.S8.S8 R51, R48, R24, R51 ;  /* 0x0000001830337226 */ /* 0x000fe20000000633 */
[----:B------:R-:W-:-:S03]  /*20d0*/  SHF.R.S32.HI R24, RZ, 0x4, R43 ;  /* 0x00000004ff187819 */ /* 0x000fc6000001142b */
[----:B------:R-:W-:Y:S02]  /*20e0*/  IMAD R46, R53, R47, R46 ;  /* 0x0000002f352e7224 */ /* 0x000fe400078e022e */
[----:B------:R-:W-:Y:S01]  /*20f0*/  IDP.4A.S8.S8 R47, R48, R25, R51 ;  /* 0x00000019302f7226 */ /* 0x000fe20000000633 */
[----:B------:R-:W-:Y:S02]  /*2100*/  LOP3.LUT R25, R24, 0x3030303, RZ, 0xc0, !PT ;  /* 0x0303030318197812 */ /* 0x000fe400078ec0ff */
[----:B------:R-:W-:-:S04]  /*2110*/  SHF.R.S32.HI R24, RZ, 0x4, R42 ;  /* 0x00000004ff187819 */ /* 0x000fc8000001142a */
[----:B------:R-:W-:Y:S02]  /*2120*/  LOP3.LUT R24, R24, 0x3030303, RZ, 0xc0, !PT ;  /* 0x0303030318187812 */ /* 0x000fe400078ec0ff */
[----:B0-----:R-:W-:Y:S01]  /*2130*/  SHF.R.U32.HI R48, RZ, 0x4, R49 ;  /* 0x00000004ff307819 */ /* 0x001fe20000011631 */
[----:B-1----:R-:W-:-:S03]  /*2140*/  IDP.4A.S8.S8 R25, R25, R28, RZ ;  /* 0x0000001c19197226 */ /* 0x002fc600000006ff */
[----:B------:R-:W-:Y:S01]  /*2150*/  LEA R48, R48, R48, 0x8 ;  /* 0x0000003030307211 */ /* 0x000fe200078e40ff */
[----:B------:R-:W-:Y:S01]  /*2160*/  IDP.4A.S8.S8 R50, R24, R29, R25 ;  /* 0x0000001d18327226 */ /* 0x000fe20000000619 */
[----:B------:R-:W-:-:S03]  /*2170*/  SHF.R.S32.HI R24, RZ, 0x4, R40 ;  /* 0x00000004ff187819 */ /* 0x000fc60000011428 */
[----:B------:R-:W-:Y:S01]  /*2180*/  IMAD R48, R48, 0x10000, R48 ;  /* 0x0001000030307824 */ /* 0x000fe200078e0230 */
[----:B------:R-:W-:-:S03]  /*2190*/  LOP3.LUT R25, R24, 0x3030303, RZ, 0xc0, !PT ;  /* 0x0303030318197812 */ /* 0x000fc600078ec0ff */
[C---:B------:R-:W-:Y:S02]  /*21a0*/  IDP.4A.S8.S8 R28, R48.reuse, R28, RZ ;  /* 0x0000001c301c7226 */ /* 0x040fe400000006ff */
[----:B--2---:R-:W-:Y:S02]  /*21b0*/  IDP.4A.S8.S8 R50, R25, R26, R50 ;  /* 0x0000001a19327226 */ /* 0x004fe40000000632 */
[----:B------:R-:W0:Y:S01]  /*21c0*/  LDS.64 R24, [R14+0x50] ;  /* 0x000050000e187984 */ /* 0x000e220000000a00 */
[----:B------:R-:W-:-:S03]  /*21d0*/  IDP.4A.S8.S8 R29, R48, R29, R28 ;  /* 0x0000001d301d7226 */ /* 0x000fc6000000061c */
[----:B------:R-:W1:Y:S01]  /*21e0*/  LDS.U8 R28, [R18+0xd] ;  /* 0x00000d00121c7984 */ /* 0x000e620000000000 */
[----:B------:R-:W-:Y:S01]  /*21f0*/  IDP.4A.S8.S8 R29, R48, R26, R29 ;  /* 0x0000001a301d7226 */ /* 0x000fe2000000061d */
[----:B------:R-:W-:-:S04]  /*2200*/  SHF.R.S32.HI R26, RZ, 0x4, R39 ;  /* 0x00000004ff1a7819 */ /* 0x000fc80000011427 */
[----:B------:R-:W-:Y:S02]  /*2210*/  LOP3.LUT R26, R26, 0x3030303, RZ, 0xc0, !PT ;  /* 0x030303031a1a7812 */ /* 0x000fe400078ec0ff */
[----:B------:R-:W-:-:S03]  /*2220*/  LOP3.LUT R49, R49, 0xf, RZ, 0xc0, !PT ;  /* 0x0000000f31317812 */ /* 0x000fc600078ec0ff */
[-C--:B------:R-:W-:Y:S02]  /*2230*/  IDP.4A.S8.S8 R26, R26, R27.reuse, R50 ;  /* 0x0000001b1a1a7226 */ /* 0x080fe40000000632 */
[----:B------:R-:W-:Y:S02]  /*2240*/  IDP.4A.S8.S8 R29, R48, R27, R29 ;  /* 0x0000001b301d7226 */ /* 0x000fe4000000061d */
[----:B------:R-:W-:Y:S02]  /*2250*/  IMAD R49, R26, R49, RZ ;  /* 0x000000311a317224 */ /* 0x000fe400078e02ff */
[----:B------:R-:W2:Y:S01]  /*2260*/  LDS.64 R26, [R14+0x58] ;  /* 0x000058000e1a7984 */ /* 0x000ea20000000a00 */
[----:B------:R-:W-:-:S04]  /*2270*/  SHF.R.S32.HI R48, RZ, 0x4, R31 ;  /* 0x00000004ff307819 */ /* 0x000fc8000001141f */
[----:B------:R-:W-:Y:S02]  /*2280*/  LOP3.LUT R51, R48, 0x3030303, RZ, 0xc0, !PT ;  /* 0x0303030330337812 */ /* 0x000fe400078ec0ff */
[----:B------:R-:W-:-:S04]  /*2290*/  SHF.R.S32.HI R48, RZ, 0x4, R30 ;  /* 0x00000004ff307819 */ /* 0x000fc8000001141e */
[----:B------:R-:W-:Y:S01]  /*22a0*/  LOP3.LUT R48, R48, 0x3030303, RZ, 0xc0, !PT ;  /* 0x0303030330307812 */ /* 0x000fe200078ec0ff */
[----:B0-----:R-:W-:-:S04]  /*22b0*/  IDP.4A.S8.S8 R51, R51, R24, RZ ;  /* 0x0000001833337226 */ /* 0x001fc800000006ff */
[----:B------:R-:W-:Y:S01]  /*22c0*/  IDP.4A.S8.S8 R51, R48, R25, R51 ;  /* 0x0000001930337226 */ /* 0x000fe20000000633 */
[----:B-1----:R-:W-:-:S04]  /*22d0*/  SHF.R.U32.HI R48, RZ, 0x4, R28 ;  /* 0x00000004ff307819 */ /* 0x002fc8000001161c */
[----:B------:R-:W-:-:S05]  /*22e0*/  LEA R48, R48, R48, 0x8 ;  /* 0x0000003030307211 */ /* 0x000fca00078e40ff */
[----:B------:R-:W-:Y:S02]  /*22f0*/  IMAD R50, R48, 0x10000, R48 ;  /* 0x0001000030327824 */ /* 0x000fe400078e0230 */
[----:B------:R-:W0:Y:S02]  /*2300*/  LDS.U8 R48, [R18+0xe] ;  /* 0x00000e0012307984 */ /* 0x000e240000000000 */
[----:B------:R-:W-:Y:S01]  /*2310*/  IDP.4A.S8.S8 R29, R50, R24, R29 ;  /* 0x00000018321d7226 */ /* 0x000fe2000000061d */
[----:B------:R-:W-:-:S04]  /*2320*/  SHF.R.S32.HI R24, RZ, 0x4, R38 ;  /* 0x00000004ff187819 */ /* 0x000fc80000011426 */
[----:B------:R-:W-:-:S05]  /*2330*/  LOP3.LUT R24, R24, 0x3030303, RZ, 0xc0, !PT ;  /* 0x0303030318187812 */ /* 0x000fca00078ec0ff */
[----:B--2---:R-:W-:Y:S01]  /*2340*/  IDP.4A.S8.S8 R51, R24, R26, R51 ;  /* 0x0000001a18337226 */ /* 0x004fe20000000633 */
[----:B------:R-:W-:Y:S01]  /*2350*/  SHF.R.S32.HI R24, RZ, 0x4, R41 ;  /* 0x00000004ff187819 */ /* 0x000fe20000011429 */
[----:B------:R-:W-:-:S03]  /*2360*/  IDP.4A.S8.S8 R25, R50, R25, R29 ;  /* 0x0000001932197226 */ /* 0x000fc6000000061d */
[----:B------:R-:W-:Y:S01]  /*2370*/  LOP3.LUT R24, R24, 0x3030303, RZ, 0xc0, !PT ;  /* 0x0303030318187812 */ /* 0x000fe200078ec0ff */
[----:B------:R-:W-:-:S04]  /*2380*/  IDP.4A.S8.S8 R26, R50, R26, R25 ;  /* 0x0000001a321a7226 */ /* 0x000fc80000000619 */
[-C--:B------:R-:W-:Y:S02]  /*2390*/  IDP.4A.S8.S8 R52, R24, R27.reuse, R51 ;  /* 0x0000001b18347226 */ /* 0x080fe40000000633 */
[----:B------:R-:W1:Y:S01]  /*23a0*/  LDS.64 R24, [R14+0x60] ;  /* 0x000060000e187984 */ /* 0x000e620000000a00 */
[----:B------:R-:W-:-:S03]  /*23b0*/  IDP.4A.S8.S8 R50, R50, R27, R26 ;  /* 0x0000001b32327226 */ /* 0x000fc6000000061a */
[----:B------:R-:W2:Y:S01]  /*23c0*/  LDS.64 R26, [R14+0x68] ;  /* 0x000068000e1a7984 */ /* 0x000ea20000000a00 */
[----:B------:R-:W-:-:S05]  /*23d0*/  LOP3.LUT R28, R28, 0xf, RZ, 0xc0, !PT ;  /* 0x0000000f1c1c7812 */ /* 0x000fca00078ec0ff */
[----:B------:R-:W-:Y:S01]  /*23e0*/  IMAD R49, R52, R28, R49 ;  /* 0x0000001c34317224 */ /* 0x000fe200078e0231 */
[----:B------:R-:W-:Y:S02]  /*23f0*/  SHF.R.S32.HI R43, RZ, 0x6, R43 ;  /* 0x00000006ff2b7819 */ /* 0x000fe4000001142b */
[----:B0-----:R-:W-:-:S04]  /*2400*/  SHF.R.U32.HI R28, RZ, 0x4, R48 ;  /* 0x00000004ff1c7819 */ /* 0x001fc80000011630 */
[----:B------:R-:W-:Y:S02]  /*2410*/  LEA R28, R28, R28, 0x8 ;  /* 0x0000001c1c1c7211 */ /* 0x000fe400078e40ff */
[----:B------:R-:W-:Y:S02]  /*2420*/  SHF.R.S32.HI R42, RZ, 0x6, R42 ;  /* 0x00000006ff2a7819 */ /* 0x000fe4000001142a */
[----:B------:R-:W-:Y:S01]  /*2430*/  LOP3.LUT R29, R43, 0x3030303, RZ, 0xc0, !PT ;  /* 0x030303032b1d7812 */ /* 0x000fe200078ec0ff */
[----:B------:R-:W-:Y:S01]  /*2440*/  IMAD R43, R28, 0x10000, R28 ;  /* 0x000100001c2b7824 */ /* 0x000fe200078e021c */
[----:B------:R-:W-:Y:S02]  /*2450*/  LOP3.LUT R42, R42, 0x3030303, RZ, 0xc0, !PT ;  /* 0x030303032a2a7812 */ /* 0x000fe400078ec0ff */
[----:B------:R-:W-:-:S04]  /*2460*/  SHF.R.S32.HI R40, RZ, 0x6, R40 ;  /* 0x00000006ff287819 */ /* 0x000fc80000011428 */
[----:B------:R-:W-:Y:S01]  /*2470*/  LOP3.LUT R40, R40, 0x3030303, RZ, 0xc0, !PT ;  /* 0x0303030328287812 */ /* 0x000fe200078ec0ff */
[-C--:B-1----:R-:W-:Y:S02]  /*2480*/  IDP.4A.S8.S8 R29, R29, R24.reuse, RZ ;  /* 0x000000181d1d7226 */ /* 0x082fe400000006ff */
[C---:B------:R-:W-:Y:S02]  /*2490*/  IDP.4A.S8.S8 R28, R43.reuse, R24, RZ ;  /* 0x000000182b1c7226 */ /* 0x040fe400000006ff */
[-C--:B------:R-:W-:Y:S02]  /*24a0*/  IDP.4A.S8.S8 R29, R42, R25.reuse, R29 ;  /* 0x000000192a1d7226 */ /* 0x080fe4000000061d */
[----:B------:R-:W-:Y:S01]  /*24b0*/  IDP.4A.S8.S8 R28, R43, R25, R28 ;  /* 0x000000192b1c7226 */ /* 0x000fe2000000061c */
[----:B------:R-:W0:Y:S04]  /*24c0*/  LDS.U8 R42, [R18+0xf] ;  /* 0x00000f00122a7984 */ /* 0x000e280000000000 */
[----:B------:R-:W1:Y:S01]  /*24d0*/  LDS.64 R24, [R14+0x70] ;  /* 0x000070000e187984 */ /* 0x000e620000000a00 */
[----:B--2---:R-:W-:-:S02]  /*24e0*/  IDP.4A.S8.S8 R40, R40, R26, R29 ;  /* 0x0000001a28287226 */ /* 0x004fc4000000061d */
[----:B------:R-:W-:Y:S02]  /*24f0*/  IDP.4A.S8.S8 R52, R43, R26, R28 ;  /* 0x0000001a2b347226 */ /* 0x000fe4000000061c */
[----:B------:R-:W2:Y:S01]  /*2500*/  LDS.64 R28, [R14+0x78] ;  /* 0x000078000e1c7984 */ /* 0x000ea20000000a00 */
[----:B------:R-:W-:-:S04]  /*2510*/  SHF.R.S32.HI R39, RZ, 0x6, R39 ;  /* 0x00000006ff277819 */ /* 0x000fc80000011427 */
[----:B------:R-:W-:Y:S01]  /*2520*/  LOP3.LUT R26, R39, 0x3030303, RZ, 0xc0, !PT ;  /* 0x03030303271a7812 */ /* 0x000fe200078ec0ff */
[----:B------:R-:W-:-:S04]  /*2530*/  IDP.4A.S8.S8 R43, R43, R27, R52 ;  /* 0x0000001b2b2b7226 */ /* 0x000fc80000000634 */
[----:B------:R-:W-:Y:S01]  /*2540*/  IDP.4A.S8.S8 R40, R26, R27, R40 ;  /* 0x0000001b1a287226 */ /* 0x000fe20000000628 */
[----:B------:R-:W-:Y:S02]  /*2550*/  LOP3.LUT R27, R48, 0xf, RZ, 0xc0, !PT ;  /* 0x0000000f301b7812 */ /* 0x000fe400078ec0ff */
[----:B------:R-:W-:-:S03]  /*2560*/  SHF.R.S32.HI R26, RZ, 0x6, R31 ;  /* 0x00000006ff1a7819 */ /* 0x000fc6000001141f */
[----:B------:R-:W-:Y:S01]  /*2570*/  IMAD R31, R40, R27, RZ ;  /* 0x0000001b281f7224 */ /* 0x000fe200078e02ff */
[----:B------:R-:W-:Y:S02]  /*2580*/  LOP3.LUT R27, R26, 0x3030303, RZ, 0xc0, !PT ;  /* 0x030303031a1b7812 */ /* 0x000fe400078ec0ff */
[----:B------:R-:W3:Y:S01]  /*2590*/  LDS R26, [R22] ;  /* 0x00000000161a7984 */ /* 0x000ee20000000800 */
[----:B------:R-:W-:Y:S02]  /*25a0*/  SHF.R.S32.HI R30, RZ, 0x6, R30 ;  /* 0x00000006ff1e7819 */ /* 0x000fe4000001141e */
[----:B------:R-:W-:Y:S02]  /*25b0*/  SHF.R.S32.HI R38, RZ, 0x6, R38 ;  /* 0x00000006ff267819 */ /* 0x000fe40000011426 */
[----:B------:R-:W-:Y:S02]  /*25c0*/  LOP3.LUT R30, R30, 0x3030303, RZ, 0xc0, !PT ;  /* 0x030303031e1e7812 */ /* 0x000fe400078ec0ff */
[----:B------:R-:W-:-:S02]  /*25d0*/  LOP3.LUT R38, R38, 0x3030303, RZ, 0xc0, !PT ;  /* 0x0303030326267812 */ /* 0x000fc400078ec0ff */
[----:B0-----:R-:W-:Y:S01]  /*25e0*/  SHF.R.U32.HI R39, RZ, 0x4, R42 ;  /* 0x00000004ff277819 */ /* 0x001fe2000001162a */
[----:B-1----:R-:W-:-:S03]  /*25f0*/  IDP.4A.S8.S8 R40, R27, R24, RZ ;  /* 0x000000181b287226 */ /* 0x002fc600000006ff */
[----:B------:R-:W-:Y:S02]  /*2600*/  LEA R27, R39, R39, 0x8 ;  /* 0x00000027271b7211 */ /* 0x000fe400078e40ff */
[----:B------:R-:W-:Y:S01]  /*2610*/  SHF.R.S32.HI R41, RZ, 0x6, R41 ;  /* 0x00000006ff297819 */ /* 0x000fe20000011429 */
[----:B------:R-:W-:Y:S02]  /*2620*/  IDP.4A.S8.S8 R39, R30, R25, R40 ;  /* 0x000000191e277226 */ /* 0x000fe40000000628 */
[----:B------:R-:W0:Y:S01]  /*2630*/  LDS R30, [R20+UR6] ;  /* 0x00000006141e7984 */ /* 0x000e220008000800 */
[----:B------:R-:W-:Y:S01]  /*2640*/  LOP3.LUT R40, R41, 0x3030303, RZ, 0xc0, !PT ;  /* 0x0303030329287812 */ /* 0x000fe200078ec0ff */
[----:B--2---:R-:W-:Y:S02]  /*2650*/  IDP.4A.S8.S8 R39, R38, R28, R39 ;  /* 0x0000001c26277226 */ /* 0x004fe40000000627 */
[----:B------:R-:W1:Y:S02]  /*2660*/  LDS R38, [R13+UR6] ;  /* 0x000000060d267984 */ /* 0x000e640008000800 */
[----:B------:R-:W-:-:S02]  /*2670*/  IDP.4A.S8.S8 R48, R40, R29, R39 ;  /* 0x0000001d28307226 */ /* 0x000fc40000000627 */
[----:B------:R-:W2:Y:S04]  /*2680*/  LDS R39, [R21+UR6] ;  /* 0x0000000615277984 */ /* 0x000ea80008000800 */
[----:B------:R-:W4:Y:S01]  /*2690*/  LDS R40, [R15+UR6] ;  /* 0x000000060f287984 */ /* 0x000f220008000800 */
[----:B------:R-:W-:-:S04]  /*26a0*/  IMAD R27, R27, 0x10000, R27 ;  /* 0x000100001b1b7824 */ /* 0x000fc800078e021b */
[----:B------:R-:W-:Y:S01]  /*26b0*/  IDP.4A.S8.S8 R24, R27, R24, R43 ;  /* 0x000000181b187226 */ /* 0x000fe2000000062b */
[----:B------:R-:W-:-:S03]  /*26c0*/  I2FP.F32.S32 R45, R45 ;  /* 0x0000002d002d7245 */ /* 0x000fc60000201400 */
[C---:B------:R-:W-:Y:S02]  /*26d0*/  IDP.4A.S8.S8 R25, R27.reuse, R25, R24 ;  /* 0x000000191b197226 */ /* 0x040fe40000000618 */
[--C-:B---3--:R-:W-:Y:S01]  /*26e0*/  HADD2.F32 R24, -RZ, R26.reuse.H1_H1 ;  /* 0x3000001aff187230 */ /* 0x108fe20000004100 */
[----:B------:R-:W-:Y:S01]  /*26f0*/  I2FP.F32.S32 R47, R47 ;  /* 0x0000002f002f7245 */ /* 0x000fe20000201400 */
[C---:B------:R-:W-:Y:S01]  /*2700*/  IDP.4A.S8.S8 R28, R27.reuse, R28, R25 ;  /* 0x0000001c1b1c7226 */ /* 0x040fe20000000619 */
[----:B------:R-:W-:Y:S01]  /*2710*/  I2FP.F32.S32 R25, R44 ;  /* 0x0000002c00197245 */ /* 0x000fe20000201400 */
[----:B------:R-:W-:Y:S02]  /*2720*/  HADD2.F32 R26, -RZ, R26.H0_H0 ;  /* 0x2000001aff1a7230 */ /* 0x000fe40000004100 */
[----:B------:R-:W-:Y:S01]  /*2730*/  FMUL.FTZ R45, R24, R45 ;  /* 0x0000002d182d7220 */ /* 0x000fe20000410000 */
[----:B------:R-:W-:Y:S01]  /*2740*/  LOP3.LUT R42, R42, 0xf, RZ, 0xc0, !PT ;  /* 0x0000000f2a2a7812 */ /* 0x000fe200078ec0ff */
[----:B------:R-:W-:Y:S01]  /*2750*/  IDP.4A.S8.S8 R28, R27, R29, R28 ;  /* 0x0000001d1b1c7226 */ /* 0x000fe2000000061c */
[----:B------:R-:W-:Y:S01]  /*2760*/  I2FP.F32.S32 R27, R46 ;  /* 0x0000002e001b7245 */ /* 0x000fe20000201400 */
[----:B------:R-:W-:Y:S01]  /*2770*/  FFMA.FTZ R45, R26, R25, -R45 ;  /* 0x000000191a2d7223 */ /* 0x000fe2000001082d */
[----:B------:R-:W-:Y:S01]  /*2780*/  I2FP.F32.S32 R29, R50 ;  /* 0x00000032001d7245 */ /* 0x000fe20000201400 */
[----:B------:R-:W-:Y:S01]  /*2790*/  FMUL.FTZ R47, R24, R47 ;  /* 0x0000002f182f7220 */ /* 0x000fe20000410000 */
[----:B------:R-:W-:Y:S01]  /*27a0*/  UIADD3 UR7, UPT, UPT, UR5, -0x1, URZ ;  /* 0xffffffff05077890 */ /* 0x000fe2000fffe0ff */
[----:B------:R-:W-:Y:S01]  /*27b0*/  IMAD R31, R48, R42, R31 ;  /* 0x0000002a301f7224 */ /* 0x000fe200078e021f */
[----:B------:R-:W-:Y:S01]  /*27c0*/  I2FP.F32.S32 R25, R28 ;  /* 0x0000001c00197245 */ /* 0x000fe20000201400 */
[----:B------:R-:W-:Y:S01]  /*27d0*/  FFMA.FTZ R27, R26, R27, -R47 ;  /* 0x0000001b1a1b7223 */ /* 0x000fe2000001082f */
[----:B------:R-:W-:Y:S01]  /*27e0*/  I2FP.F32.S32 R49, R49 ;  /* 0x0000003100317245 */ /* 0x000fe20000201400 */
[----:B------:R-:W-:Y:S01]  /*27f0*/  FMUL.FTZ R29, R24, R29 ;  /* 0x0000001d181d7220 */ /* 0x000fe20000410000 */
[----:B0-----:R-:W-:Y:S01]  /*2800*/  FFMA.FTZ R33, R30, R45, R33 ;  /* 0x0000002d1e217223 */ /* 0x001fe20000010021 */
[----:B------:R-:W-:Y:S01]  /*2810*/  UISETP.GE.AND UP0, UPT, UR4, UR7, UPT ;  /* 0x000000070400728c */ /* 0x000fe2000bf06270 */
[----:B------:R-:W-:Y:S01]  /*2820*/  I2FP.F32.S32 R31, R31 ;  /* 0x0000001f001f7245 */ /* 0x000fe20000201400 */
[----:B------:R-:W-:Y:S01]  /*2830*/  FMUL.FTZ R24, R25, R24 ;  /* 0x0000001819187220 */ /* 0x000fe20000410000 */
[----:B------:R-:W-:Y:S01]  /*2840*/  FFMA.FTZ R29, R26, R49, -R29 ;  /* 0x000000311a1d7223 */ /* 0x000fe2000001081d */
[----:B-1----:R-:W-:-:S02]  /*2850*/  FFMA.FTZ R38, R38, R27, R33 ;  /* 0x0000001b26267223 */ /* 0x002fc40000010021 */
[----:B------:R-:W-:Y:S02]  /*2860*/  FFMA.FTZ R31, R31, R26, -R24 ;  /* 0x0000001a1f1f7223 */ /* 0x000fe40000010818 */
[----:B--2---:R-:W-:-:S04]  /*2870*/  FFMA.FTZ R29, R39, R29, R38 ;  /* 0x0000001d271d7223 */ /* 0x004fc80000010026 */
[----:B----4-:R-:W-:Y:S01]  /*2880*/  FFMA.FTZ R33, R40, R31, R29 ;  /* 0x0000001f28217223 */ /* 0x010fe2000001001d */
[----:B------:R-:W-:Y:S06]  /*2890*/  BAR.SYNC.DEFER_BLOCKING 0x0 ;  /* 0x0000000000007b1d */ /* 0x000fec0000010000 */
[----:B------:R-:W-:Y:S05]  /*28a0*/  BRA.U UP0, `(.L_x_591) ;  /* 0x0000001d00387547 */ /* 0x000fea000b800000 */
[----:B------:R-:W-:Y:S01]  /*28b0*/  IADD3 R24, PT, PT, R3, 0x40, RZ ;  /* 0x0000004003187810 */ /* 0x000fe20007ffe0ff */
[----:B------:R-:W-:-:S03]  /*28c0*/  VIADD R27, R23, 0x8 ;  /* 0x00000008171b7836 */ /* 0x000fc60000000000 */
[----:B------:R-:W-:Y:S01]  /*28d0*/  LEA.HI R29, R24, R19, RZ, 0x1d ;  /* 0x00000013181d7211 */ /* 0x000fe200078fe8ff */
[----:B------:R-:W-:-:S04]  /*28e0*/  IMAD.WIDE.U32 R26, R27, 0x24, R36 ;  /* 0x000000241b1a7825 */ /* 0x000fc800078e0024 */
[----:B------:R-:W-:Y:S02]  /*28f0*/  IMAD.WIDE R28, R29, 0x24, R34 ;  /* 0x000000241d1c7825 */ /* 0x000fe400078e0222 */
[----:B------:R-:W2:Y:S04]  /*2900*/  LDG.E.U16.CONSTANT R26, desc[UR14][R26.64] ;  /* 0x0000000e1a1a7981 */ /* 0x000ea8000c1e9500 */
[----:B------:R-:W3:Y:S01]  /*2910*/  LDG.E.CONSTANT R28, desc[UR14][R28.64+0x4] ;  /* 0x0000040e1c1c7981 */ /* 0x000ee2000c1e9900 */
[----:B------:R-:W-:-:S05]  /*2920*/  IADD3 R23, PT, PT, R23, 0xc, RZ ;  /* 0x0000000c17177810 */ /* 0x000fca0007ffe0ff */
[----:B------:R-:W-:-:S06]  /*2930*/  IMAD.WIDE.U32 R36, R23, 0x24, R36 ;  /* 0x0000002417247825 */ /* 0x000fcc00078e0024 */
[----:B------:R0:W4:Y:S01]  /*2940*/  LDG.E.U16.CONSTANT R36, desc[UR14][R36.64] ;  /* 0x0000000e24247981 */ /* 0x000122000c1e9500 */
[----:B--2---:R-:W-:-:S03]  /*2950*/  HADD2.F32 R39, -RZ, R26.H0_H0 ;  /* 0x2000001aff277230 */ /* 0x004fc60000004100 */
[----:B---3--:R-:W-:Y:S04]  /*2960*/  STS [R9], R28 ;  /* 0x0000001c09007388 */ /* 0x008fe80000000800 */
[----:B------:R-:W-:Y:S01]  /*2970*/  STS [R32+UR11], R39 ;  /* 0x0000002720007988 */ /* 0x000fe2000800080b */
[----:B------:R-:W-:Y:S06]  /*2980*/  BAR.SYNC.DEFER_BLOCKING 0x0 ;  /* 0x0000000000007b1d */ /* 0x000fec0000010000 */
[----:B------:R-:W1:Y:S04]  /*2990*/  LDS.U8 R45, [R18+0x10] ;  /* 0x00001000122d7984 */ /* 0x000e680000000000 */
[----:B------:R-:W2:Y:S04]  /*29a0*/  LDS R31, [R16+0x40] ;  /* 0x00004000101f7984 */ /* 0x000ea80000000800 */
[----:B------:R-:W3:Y:S04]  /*29b0*/  LDS R30, [R16+0x44] ;  /* 0x00004400101e7984 */ /* 0x000ee80000000800 */
[----:B------:R-:W5:Y:S04]  /*29c0*/  LDS.64 R24, [R17] ;  /* 0x0000000011187984 */ /* 0x000f680000000a00 */
[----:B------:R-:W0:Y:S04]  /*29d0*/  LDS R43, [R16+0x48] ;  /* 0x00004800102b7984 */ /* 0x000e280000000800 */
[----:B------:R-:W4:Y:S04]  /*29e0*/  LDS.64 R26, [R17+0x8] ;  /* 0x00000800111a7984 */ /* 0x000f280000000a00 */
[----:B------:R-:W4:Y:S04]  /*29f0*/  LDS R42, [R16+0x4c] ;  /* 0x00004c00102a7984 */ /* 0x000f280000000800 */
[----:B------:R-:W4:Y:S04]  /*2a00*/  LDS.U8 R44, [R18+0x11] ;  /* 0x00001100122c7984 */ /* 0x000f280000000000 */
[----:B------:R-:W4:Y:S04]  /*2a10*/  LDS R39, [R16+0x50] ;  /* 0x0000500010277984 */ /* 0x000f280000000800 */
[----:B------:R-:W-:Y:S01]  /*2a20*/  LDS R38, [R16+0x54] ;  /* 0x0000540010267984 */ /* 0x000fe20000000800 */
[----:B-1----:R-:W-:-:S03]  /*2a30*/  SHF.R.U32.HI R28, RZ, 0x4, R45 ;  /* 0x00000004ff1c7819 */ /* 0x002fc6000001162d */
[----:B------:R-:W-:Y:S01]  /*2a40*/  LDS R23, [R22+0x4] ;  /* 0x0000040016177984 */ /* 0x000fe20000000800 */
[----:B------:R-:W-:Y:S02]  /*2a50*/  LOP3.LUT R45, R45, 0xf, RZ, 0xc0, !PT ;  /* 0x0000000f2d2d7812 */ /* 0x000fe400078ec0ff */
[----:B------:R-:W-:Y:S02]  /*2a60*/  LEA R46, R28, R28, 0x8 ;  /* 0x0000001c1c2e7211 */ /* 0x000fe400078e40ff */
[----:B--2---:R-:W-:Y:S01]  /*2a70*/  LOP3.LUT R41, R31, 0x3030303, RZ, 0xc0, !PT ;  /* 0x030303031f297812 */ /* 0x004fe200078ec0ff */
[----:B------:R-:W1:Y:S01]  /*2a80*/  LDS.64 R28, [R17+0x10] ;  /* 0x00001000111c7984 */ /* 0x000e620000000a00 */
[----:B---3--:R-:W-:Y:S01]  /*2a90*/  LOP3.LUT R40, R30, 0x3030303, RZ, 0xc0, !PT ;  /* 0x030303031e287812 */ /* 0x008fe200078ec0ff */
[----:B------:R-:W-:Y:S02]  /*2aa0*/  IMAD R46, R46, 0x10000, R46 ;  /* 0x000100002e2e7824 */ /* 0x000fe400078e022e */
[----:B-----5:R-:W-:-:S02]  /*2ab0*/  IDP.4A.S8.S8 R41, R41, R24, RZ ;  /* 0x0000001829297226 */ /* 0x020fc400000006ff */
[----:B------:R-:W-:Y:S02]  /*2ac0*/  IDP.4A.S8.S8 R24, R46, R24, RZ ;  /* 0x000000182e187226 */ /* 0x000fe400000006ff */
[-C--:B------:R-:W-:Y:S01]  /*2ad0*/  IDP.4A.S8.S8 R47, R40, R25.reuse, R41 ;  /* 0x00000019282f7226 */ /* 0x080fe20000000629 */
[----:B0-----:R-:W-:Y:S01]  /*2ae0*/  LOP3.LUT R41, R43, 0x3030303, RZ, 0xc0, !PT ;  /* 0x030303032b297812 */ /* 0x001fe200078ec0ff */
[C---:B------:R-:W-:Y:S01]  /*2af0*/  IDP.4A.S8.S8 R25, R46.reuse, R25, R24 ;  /* 0x000000192e197226 */ /* 0x040fe20000000618 */
[----:B------:R-:W0:Y:S03]  /*2b00*/  LDS R40, [R16+0x58] ;  /* 0x0000580010287984 */ /* 0x000e260000000800 */
[-C--:B----4-:R-:W-:Y:S02]  /*2b10*/  IDP.4A.S8.S8 R48, R46, R26.reuse, R25 ;  /* 0x0000001a2e307226 */ /* 0x090fe40000000619 */
[----:B------:R-:W-:Y:S01]  /*2b20*/  IDP.4A.S8.S8 R47, R41, R26, R47 ;  /* 0x0000001a292f7226 */ /* 0x000fe2000000062f */
[----:B------:R-:W2:Y:S01]  /*2b30*/  LDS.64 R24, [R17+0x18] ;  /* 0x0000180011187984 */ /* 0x000ea20000000a00 */
[----:B------:R-:W-:Y:S01]  /*2b40*/  LOP3.LUT R26, R42, 0x3030303, RZ, 0xc0, !PT ;  /* 0x030303032a1a7812 */ /* 0x000fe200078ec0ff */
[----:B------:R-:W-:-:S02]  /*2b50*/  IDP.4A.S8.S8 R48, R46, R27, R48 ;  /* 0x0000001b2e307226 */ /* 0x000fc40000000630 */
[----:B------:R-:W3:Y:S02]  /*2b60*/  LDS R41, [R16+0x5c] ;  /* 0x00005c0010297984 */ /* 0x000ee40000000800 */
[----:B------:R-:W-:Y:S01]  /*2b70*/  IDP.4A.S8.S8 R26, R26, R27, R47 ;  /* 0x0000001b1a1a7226 */ /* 0x000fe2000000062f */
[----:B------:R-:W-:Y:S01]  /*2b80*/  SHF.R.U32.HI R27, RZ, 0x4, R44 ;  /* 0x00000004ff1b7819 */ /* 0x000fe2000001162c */
[----:B------:R-:W4:Y:S01]  /*2b90*/  LDS.U8 R47, [R18+0x12] ;  /* 0x00001200122f7984 */ /* 0x000f220000000000 */
[----:B------:R-:W-:Y:S01]  /*2ba0*/  LOP3.LUT R44, R44, 0xf, RZ, 0xc0, !PT ;  /* 0x0000000f2c2c7812 */ /* 0x000fe200078ec0ff */
[----:B------:R-:W-:Y:S01]  /*2bb0*/  IMAD R46, R26, R45, RZ ;  /* 0x0000002d1a2e7224 */ /* 0x000fe200078e02ff */
[----:B------:R-:W-:-:S05]  /*2bc0*/  LEA R27, R27, R27, 0x8 ;  /* 0x0000001b1b1b7211 */ /* 0x000fca00078e40ff */
[----:B------:R-:W-:Y:S01]  /*2bd0*/  IMAD R45, R27, 0x10000, R27 ;  /* 0x000100001b2d7824 */ /* 0x000fe200078e021b */
[----:B------:R-:W-:-:S03]  /*2be0*/  LOP3.LUT R27, R39, 0x3030303, RZ, 0xc0, !PT ;  /* 0x03030303271b7812 */ /* 0x000fc600078ec0ff */
[-C--:B-1----:R-:W-:Y:S02]  /*2bf0*/  IDP.4A.S8.S8 R50, R45, R28.reuse, R48 ;  /* 0x0000001c2d327226 */ /* 0x082fe40000000630 */
[----:B------:R-:W-:Y:S01]  /*2c00*/  IDP.4A.S8.S8 R48, R27, R28, RZ ;  /* 0x0000001c1b307226 */ /* 0x000fe200000006ff */
[----:B------:R-:W-:Y:S01]  /*2c10*/  LOP3.LUT R28, R38, 0x3030303, RZ, 0xc0, !PT ;  /* 0x03030303261c7812 */ /* 0x000fe200078ec0ff */
[----:B------:R-:W1:Y:S01]  /*2c20*/  LDS.64 R26, [R14+0x20] ;  /* 0x000020000e1a7984 */ /* 0x000e620000000a00 */
[----:B------:R-:W-:-:S03]  /*2c30*/  IDP.4A.S8.S8 R50, R45, R29, R50 ;  /* 0x0000001d2d327226 */ /* 0x000fc60000000632 */
[----:B------:R-:W-:Y:S01]  /*2c40*/  IDP.4A.S8.S8 R28, R28, R29, R48 ;  /* 0x0000001d1c1c7226 */ /* 0x000fe20000000630 */
[----:B0-----:R-:W-:-:S05]  /*2c50*/  LOP3.LUT R29, R40, 0x3030303, RZ, 0xc0, !PT ;  /* 0x03030303281d7812 */ /* 0x001fca00078ec0ff */
[-C--:B--2---:R-:W-:Y:S02]  /*2c60*/  IDP.4A.S8.S8 R29, R29, R24.reuse, R28 ;  /* 0x000000181d1d7226 */ /* 0x084fe4000000061c */
[----:B------:R-:W-:Y:S01]  /*2c70*/  IDP.4A.S8.S8 R50, R45, R24, R50 ;  /* 0x000000182d327226 */ /* 0x000fe20000000632 */
[----:B------:R-:W-:Y:S02]  /*2c80*/  SHF.R.S32.HI R24, RZ, 0x2, R31 ;  /* 0x00000002ff187819 */ /* 0x000fe4000001141f */
[----:B---3--:R-:W-:Y:S01]  /*2c90*/  LOP3.LUT R28, R41, 0x3030303, RZ, 0xc0, !PT ;  /* 0x03030303291c7812 */ /* 0x008fe200078ec0ff */
[----:B------:R-:W-:-:S04]  /*2ca0*/  IDP.4A.S8.S8 R45, R45, R25, R50 ;  /* 0x000000192d2d7226 */ /* 0x000fc80000000632 */
[----:B------:R-:W-:Y:S01]  /*2cb0*/  IDP.4A.S8.S8 R49, R28, R25, R29 ;  /* 0x000000191c317226 */ /* 0x000fe2000000061d */
[----:B------:R-:W-:Y:S01]  /*2cc0*/  LOP3.LUT R25, R24, 0x3030303, RZ, 0xc0, !PT ;  /* 0x0303030318197812 */ /* 0x000fe200078ec0ff */
[----:B------:R-:W0:Y:S01]  /*2cd0*/  LDS.64 R28, [R14+0x28] ;  /* 0x000028000e1c7984 */ /* 0x000e220000000a00 */
[----:B------:R-:W-:Y:S01]  /*2ce0*/  SHF.R.S32.HI R24, RZ, 0x2, R30 ;  /* 0x00000002ff187819 */ /* 0x000fe2000001141e */
[----:B------:R-:W-:Y:S01]  /*2cf0*/  IMAD R44, R49, R44, R46 ;  /* 0x0000002c312c7224 */ /* 0x000fe200078e022e */
[----:B----4-:R-:W-:Y:S02]  /*2d00*/  SHF.R.U32.HI R46, RZ, 0x4, R47 ;  /* 0x00000004ff2e7819 */ /* 0x010fe4000001162f */
[----:B------:R-:W-:Y:S02]  /*2d10*/  LOP3.LUT R24, R24, 0x3030303, RZ, 0xc0, !PT ;  /* 0x0303030318187812 */ /* 0x000fe400078ec0ff */
[----:B------:R-:W-:-:S05]  /*2d20*/  LEA R46, R46, R46, 0x8 ;  /* 0x0000002e2e2e7211 */ /* 0x000fca00078e40ff */
[----:B------:R-:W-:Y:S02]  /*2d30*/  IMAD R48, R46, 0x10000, R46 ;  /* 0x000100002e307824 */ /* 0x000fe400078e022e */
[----:B------:R-:W2:Y:S01]  /*2d40*/  LDS.U8 R46, [R18+0x13] ;  /* 0x00001300122e7984 */ /* 0x000ea20000000000 */
[-C--:B-1----:R-:W-:Y:S02]  /*2d50*/  IDP.4A.S8.S8 R25, R25, R26.reuse, RZ ;  /* 0x0000001a19197226 */ /* 0x082fe400000006ff */
[----:B------:R-:W-:Y:S02]  /*2d60*/  IDP.4A.S8.S8 R26, R48, R26, RZ ;  /* 0x0000001a301a7226 */ /* 0x000fe400000006ff */
[-C--:B------:R-:W-:Y:S01]  /*2d70*/  IDP.4A.S8.S8 R49, R24, R27.reuse, R25 ;  /* 0x0000001b18317226 */ /* 0x080fe20000000619 */
[----:B------:R-:W-:Y:S01]  /*2d80*/  SHF.R.S32.HI R24, RZ, 0x2, R43 ;  /* 0x00000002ff187819 */ /* 0x000fe2000001142b */
[----:B------:R-:W-:Y:S02]  /*2d90*/  IDP.4A.S8.S8 R51, R48, R27, R26 ;  /* 0x0000001b30337226 */ /* 0x000fe4000000061a */
[----:B------:R-:W1:Y:S01]  /*2da0*/  LDS.64 R26, [R14+0x30] ;  /* 0x000030000e1a7984 */ /* 0x000e620000000a00 */
[----:B------:R-:W-:-:S05]  /*2db0*/  LOP3.LUT R25, R24, 0x3030303, RZ, 0xc0, !PT ;  /* 0x0303030318197812 */ /* 0x000fca00078ec0ff */
[-C--:B0-----:R-:W-:Y:S02]  /*2dc0*/  IDP.4A.S8.S8 R49, R25, R28.reuse, R49 ;  /* 0x0000001c19317226 */ /* 0x081fe40000000631 */
[----:B------:R-:W0:Y:S01]  /*2dd0*/  LDS.64 R24, [R14+0x38] ;  /* 0x000038000e187984 */ /* 0x000e220000000a00 */
[----:B------:R-:W-:Y:S01]  /*2de0*/  IDP.4A.S8.S8 R51, R48, R28, R51 ;  /* 0x0000001c30337226 */ /* 0x000fe20000000633 */
[----:B------:R-:W-:-:S04]  /*2df0*/  SHF.R.S32.HI R28, RZ, 0x2, R42 ;  /* 0x00000002ff1c7819 */ /* 0x000fc8000001142a */
[----:B------:R-:W-:-:S05]  /*2e00*/  LOP3.LUT R28, R28, 0x3030303, RZ, 0xc0, !PT ;  /* 0x030303031c1c7812 */ /* 0x000fca00078ec0ff */
[-C--:B------:R-:W-:Y:S01]  /*2e10*/  IDP.4A.S8.S8 R28, R28, R29.reuse, R49 ;  /* 0x0000001d1c1c7226 */ /* 0x080fe20000000631 */
[----:B--2---:R-:W-:Y:S01]  /*2e20*/  SHF.R.U32.HI R50, RZ, 0x4, R46 ;  /* 0x00000004ff327819 */ /* 0x004fe2000001162e */
[----:B------:R-:W-:Y:S01]  /*2e30*/  IDP.4A.S8.S8 R49, R48, R29, R51 ;  /* 0x0000001d30317226 */ /* 0x000fe20000000633 */
[----:B------:R-:W-:Y:S02]  /*2e40*/  SHF.R.S32.HI R29, RZ, 0x2, R39 ;  /* 0x00000002ff1d7819 */ /* 0x000fe40000011427 */
[----:B------:R-:W-:Y:S02]  /*2e50*/  SHF.R.S32.HI R48, RZ, 0x2, R38 ;  /* 0x00000002ff307819 */ /* 0x000fe40000011426 */
[----:B------:R-:W-:Y:S02]  /*2e60*/  LOP3.LUT R29, R29, 0x3030303, RZ, 0xc0, !PT ;  /* 0x030303031d1d7812 */ /* 0x000fe400078ec0ff */
[----:B------:R-:W-:Y:S02]  /*2e70*/  LEA R51, R50, R50, 0x8 ;  /* 0x0000003232337211 */ /* 0x000fe400078e40ff */
[----:B------:R-:W-:Y:S01]  /*2e80*/  LOP3.LUT R50, R48, 0x3030303, RZ, 0xc0, !PT ;  /* 0x0303030330327812 */ /* 0x000fe200078ec0ff */
[----:B-1----:R-:W-:Y:S01]  /*2e90*/  IDP.4A.S8.S8 R29, R29, R26, RZ ;  /* 0x0000001a1d1d7226 */ /* 0x002fe200000006ff */
[----:B------:R-:W-:Y:S01]  /*2ea0*/  LOP3.LUT R46, R46, 0xf, RZ, 0xc0, !PT ;  /* 0x0000000f2e2e7812 */ /* 0x000fe200078ec0ff */
[----:B------:R-:W-:-:S02]  /*2eb0*/  IMAD R48, R51, 0x10000, R51 ;  /* 0x0001000033307824 */ /* 0x000fc400078e0233 */
[-C--:B------:R-:W-:Y:S02]  /*2ec0*/  IDP.4A.S8.S8 R29, R50, R27.reuse, R29 ;  /* 0x0000001b321d7226 */ /* 0x080fe4000000061d */
[C---:B------:R-:W-:Y:S01]  /*2ed0*/  IDP.4A.S8.S8 R50, R48.reuse, R26, R49 ;  /* 0x0000001a30327226 */ /* 0x040fe20000000631 */
[----:B------:R-:W-:Y:S02]  /*2ee0*/  SHF.R.S32.HI R26, RZ, 0x2, R40 ;  /* 0x00000002ff1a7819 */ /* 0x000fe40000011428 */
[----:B------:R-:W-:Y:S01]  /*2ef0*/  LOP3.LUT R49, R47, 0xf, RZ, 0xc0, !PT ;  /* 0x0000000f2f317812 */ /* 0x000fe200078ec0ff */
[----:B------:R-:W-:Y:S01]  /*2f00*/  IDP.4A.S8.S8 R27, R48, R27, R50 ;  /* 0x0000001b301b7226 */ /* 0x000fe20000000632 */
[----:B------:R-:W-:Y:S01]  /*2f10*/  LOP3.LUT R26, R26, 0x3030303, RZ, 0xc0, !PT ;  /* 0x030303031a1a7812 */ /* 0x000fe200078ec0ff */
[----:B------:R-:W1:Y:S02]  /*2f20*/  LDS.U8 R47, [R18+0x14] ;  /* 0x00001400122f7984 */ /* 0x000e640000000000 */
[----:B------:R-:W-:-:S02]  /*2f30*/  IMAD R49, R28, R49, RZ ;  /* 0x000000311c317224 */ /* 0x000fc400078e02ff */
[-C--:B0-----:R-:W-:Y:S01]  /*2f40*/  IDP.4A.S8.S8 R50, R26, R24.reuse, R29 ;  /* 0x000000181a327226 */ /* 0x081fe2000000061d */
[----:B------:R-:W-:Y:S01]  /*2f50*/  SHF.R.S32.HI R26, RZ, 0x2, R41 ;  /* 0x00000002ff1a7819 */ /* 0x000fe20000011429 */
[----:B------:R-:W0:Y:S01]  /*2f60*/  LDS.64 R28, [R14+0x40] ;  /* 0x000040000e1c7984 */ /* 0x000e220000000a00 */
[----:B------:R-:W-:Y:S02]  /*2f70*/  IDP.4A.S8.S8 R24, R48, R24, R27 ;  /* 0x0000001830187226 */ /* 0x000fe4000000061b */
[----:B------:R-:W-:Y:S02]  /*2f80*/  LOP3.LUT R26, R26, 0x3030303, RZ, 0xc0, !PT ;  /* 0x030303031a1a7812 */ /* 0x000fe400078ec0ff */
[-C--:B------:R-:W-:Y:S01]  /*2f90*/  IDP.4A.S8.S8 R48, R48, R25.reuse, R24 ;  /* 0x0000001930307226 */ /* 0x080fe20000000618 */
[--C-:B------:R-:W-:Y:S02]  /*2fa0*/  SHF.R.S32.HI R24, RZ, 0x4, R31.reuse ;  /* 0x00000004ff187819 */ /* 0x100fe4000001141f */
[----:B------:R-:W-:Y:S01]  /*2fb0*/  IDP.4A.S8.S8 R50, R26, R25, R50 ;  /* 0x000000191a327226 */ /* 0x000fe20000000632 */
[----:B------:R-:W-:Y:S01]  /*2fc0*/  SHF.R.S32.HI R31, RZ, 0x6, R31 ;  /* 0x00000006ff1f7819 */ /* 0x000fe2000001141f */
[----:B------:R-:W2:Y:S01]  /*2fd0*/  LDS.64 R26, [R14+0x48] ;  /* 0x000048000e1a7984 */ /* 0x000ea20000000a00 */
[----:B------:R-:W-:Y:S01]  /*2fe0*/  LOP3.LUT R25, R24, 0x3030303, RZ, 0xc0, !PT ;  /* 0x0303030318197812 */ /* 0x000fe200078ec0ff */
[----:B------:R-:W-:Y:S01]  /*2ff0*/  IMAD R46, R50, R46, R49 ;  /* 0x0000002e322e7224 */ /* 0x000fe200078e0231 */
[----:B------:R-:W-:-:S02]  /*3000*/  SHF.R.S32.HI R24, RZ, 0x4, R30 ;  /* 0x00000004ff187819 */ /* 0x000fc4000001141e */
[----:B------:R-:W-:Y:S02]  /*3010*/  LOP3.LUT R31, R31, 0x3030303, RZ, 0xc0, !PT ;  /* 0x030303031f1f7812 */ /* 0x000fe400078ec0ff */
[----:B------:R-:W-:Y:S02]  /*3020*/  LOP3.LUT R24, R24, 0x3030303, RZ, 0xc0, !PT ;  /* 0x0303030318187812 */ /* 0x000fe400078ec0ff */
[----:B------:R-:W-:-:S04]  /*3030*/  SHF.R.S32.HI R30, RZ, 0x6, R30 ;  /* 0x00000006ff1e7819 */ /* 0x000fc8000001141e */
[----:B------:R-:W-:Y:S02]  /*3040*/  LOP3.LUT R30, R30, 0x3030303, RZ, 0xc0, !PT ;  /* 0x030303031e1e7812 */ /* 0x000fe400078ec0ff */
[----:B-1----:R-:W-:Y:S02]  /*3050*/  SHF.R.U32.HI R49, RZ, 0x4, R47 ;  /* 0x00000004ff317819 */ /* 0x002fe4000001162f */
[----:B------:R-:W-:Y:S02]  /*3060*/  LOP3.LUT R47, R47, 0xf, RZ, 0xc0, !PT ;  /* 0x0000000f2f2f7812 */ /* 0x000fe400078ec0ff */
[----:B------:R-:W-:Y:S01]  /*3070*/  LEA R49, R49, R49, 0x8 ;  /* 0x0000003131317211 */ /* 0x000fe200078e40ff */
[----:B0-----:R-:W-:-:S04]  /*3080*/  IDP.4A.S8.S8 R25, R25, R28, RZ ;  /* 0x0000001c19197226 */ /* 0x001fc800000006ff */
[----:B------:R-:W-:Y:S02]  /*3090*/  IMAD R49, R49, 0x10000, R49 ;  /* 0x0001000031317824 */ /* 0x000fe400078e0231 */
[-C--:B------:R-:W-:Y:S01]  /*30a0*/  IDP.4A.S8.S8 R50, R24, R29.reuse, R25 ;  /* 0x0000001d18327226 */ /* 0x080fe20000000619 */
[--C-:B------:R-:W-:Y:S01]  /*30b0*/  SHF.R.S32.HI R24, RZ, 0x4, R43.reuse ;  /* 0x00000004ff187819 */ /* 0x100fe2000001142b */
[C---:B------:R-:W-:Y:S01]  /*30c0*/  IDP.4A.S8.S8 R28, R49.reuse, R28, RZ ;  /* 0x0000001c311c7226 */ /* 0x040fe200000006ff */
[----:B------:R-:W-:Y:S02]  /*30d0*/  SHF.R.S32.HI R43, RZ, 0x6, R43 ;  /* 0x00000006ff2b7819 */ /* 0x000fe4000001142b */
[----:B------:R-:W-:Y:S01]  /*30e0*/  LOP3.LUT R25, R24, 0x3030303, RZ, 0xc0, !PT ;  /* 0x0303030318197812 */ /* 0x000fe200078ec0ff */
[----:B------:R-:W-:Y:S01]  /*30f0*/  IDP.4A.S8.S8 R29, R49, R29, R28 ;  /* 0x0000001d311d7226 */ /* 0x000fe2000000061c */
[----:B------:R-:W-:Y:S01]  /*3100*/  LOP3.LUT R43, R43, 0x3030303, RZ, 0xc0, !PT ;  /* 0x030303032b2b7812 */ /* 0x000fe200078ec0ff */
[----:B------:R-:W-:Y:S02]  /*3110*/  LDS.U8 R28, [R18+0x15] ;  /* 0x00001500121c7984 */ /* 0x000fe40000000000 */
[----:B--2---:R-:W-:-:S02]  /*3120*/  IDP.4A.S8.S8 R50, R25, R26, R50 ;  /* 0x0000001a19327226 */ /* 0x004fc40000000632 */
[----:B------:R-:W0:Y:S01]  /*3130*/  LDS.64 R24, [R14+0x50] ;  /* 0x000050000e187984 */ /* 0x000e220000000a00 */
[C---:B------:R-:W-:Y:S01]  /*3140*/  IDP.4A.S8.S8 R52, R49.reuse, R26, R29 ;  /* 0x0000001a31347226 */ /* 0x040fe2000000061d */
[--C-:B------:R-:W-:Y:S02]  /*3150*/  SHF.R.S32.HI R26, RZ, 0x4, R42.reuse ;  /* 0x00000004ff1a7819 */ /* 0x100fe4000001142a */
[----:B------:R-:W-:Y:S01]  /*3160*/  SHF.R.S32.HI R42, RZ, 0x6, R42 ;  /* 0x00000006ff2a7819 */ /* 0x000fe2000001142a */
[-C--:B------:R-:W-:Y:S01]  /*3170*/  IDP.4A.S8.S8 R29, R49, R27.reuse, R52 ;  /* 0x0000001b311d7226 */ /* 0x080fe20000000634 */
[----:B------:R-:W-:Y:S02]  /*3180*/  LOP3.LUT R26, R26, 0x3030303, RZ, 0xc0, !PT ;  /* 0x030303031a1a7812 */ /* 0x000fe400078ec0ff */
[----:B------:R-:W-:Y:S02]  /*3190*/  SHF.R.S32.HI R49, RZ, 0x4, R39 ;  /* 0x00000004ff317819 */ /* 0x000fe40000011427 */
[----:B------:R-:W-:Y:S01]  /*31a0*/  LOP3.LUT R42, R42, 0x3030303, RZ, 0xc0, !PT ;  /* 0x030303032a2a7812 */ /* 0x000fe200078ec0ff */
[----:B------:R-:W-:Y:S01]  /*31b0*/  IDP.4A.S8.S8 R26, R26, R27, R50 ;  /* 0x0000001b1a1a7226 */ /* 0x000fe20000000632 */
[----:B------:R-:W-:-:S02]  /*31c0*/  LOP3.LUT R49, R49, 0x3030303, RZ, 0xc0, !PT ;  /* 0x0303030331317812 */ /* 0x000fc400078ec0ff */
[----:B------:R-:W-:Y:S01]  /*31d0*/  SHF.R.S32.HI R50, RZ, 0x4, R38 ;  /* 0x00000004ff327819 */ /* 0x000fe20000011426 */
[----:B------:R-:W-:Y:S02]  /*31e0*/  IMAD R47, R26, R47, RZ ;  /* 0x0000002f1a2f7224 */ /* 0x000fe400078e02ff */
[----:B------:R-:W1:Y:S01]  /*31f0*/  LDS.64 R26, [R14+0x58] ;  /* 0x000058000e1a7984 */ /* 0x000e620000000a00 */
[----:B------:R-:W-:Y:S01]  /*3200*/  LOP3.LUT R50, R50, 0x3030303, RZ, 0xc0, !PT ;  /* 0x0303030332327812 */ /* 0x000fe200078ec0ff */
[----:B0-----:R-:W-:-:S04]  /*3210*/  IDP.4A.S8.S8 R49, R49, R24, RZ ;  /* 0x0000001831317226 */ /* 0x001fc800000006ff */
[----:B------:R-:W-:Y:S01]  /*3220*/  IDP.4A.S8.S8 R51, R50, R25, R49 ;  /* 0x0000001932337226 */ /* 0x000fe20000000631 */
[----:B------:R-:W-:Y:S02]  /*3230*/  SHF.R.U32.HI R49, RZ, 0x4, R28 ;  /* 0x00000004ff317819 */ /* 0x000fe4000001161c */
[----:B------:R-:W-:Y:S02]  /*3240*/  LOP3.LUT R28, R28, 0xf, RZ, 0xc0, !PT ;  /* 0x0000000f1c1c7812 */ /* 0x000fe400078ec0ff */
[----:B------:R-:W-:-:S05]  /*3250*/  LEA R49, R49, R49, 0x8 ;  /* 0x0000003131317211 */ /* 0x000fca00078e40ff */
[----:B------:R-:W-:-:S04]  /*3260*/  IMAD R49, R49, 0x10000, R49 ;  /* 0x0001000031317824 */ /* 0x000fc800078e0231 */
[----:B------:R-:W-:Y:S01]  /*3270*/  IDP.4A.S8.S8 R24, R49, R24, R29 ;  /* 0x0000001831187226 */ /* 0x000fe2000000061d */
[----:B------:R-:W-:-:S04]  /*3280*/  SHF.R.S32.HI R29, RZ, 0x4, R40 ;  /* 0x00000004ff1d7819 */ /* 0x000fc80000011428 */
[----:B------:R-:W-:-:S05]  /*3290*/  LOP3.LUT R29, R29, 0x3030303, RZ, 0xc0, !PT ;  /* 0x030303031d1d7812 */ /* 0x000fca00078ec0ff */
[----:B-1----:R-:W-:Y:S01]  /*32a0*/  IDP.4A.S8.S8 R51, R29, R26, R51 ;  /* 0x0000001a1d337226 */ /* 0x002fe20000000633 */
[----:B------:R-:W-:-:S04]  /*32b0*/  SHF.R.S32.HI R29, RZ, 0x4, R41 ;  /* 0x00000004ff1d7819 */ /* 0x000fc80000011429 */
[----:B------:R-:W-:-:S05]  /*32c0*/  LOP3.LUT R50, R29, 0x3030303, RZ, 0xc0, !PT ;  /* 0x030303031d327812 */ /* 0x000fca00078ec0ff */
[----:B------:R-:W-:-:S04]  /*32d0*/  IDP.4A.S8.S8 R50, R50, R27, R51 ;  /* 0x0000001b32327226 */ /* 0x000fc80000000633 */
[----:B------:R-:W-:Y:S02]  /*32e0*/  IMAD R47, R50, R28, R47 ;  /* 0x0000001c322f7224 */ /* 0x000fe400078e022f */
[----:B------:R-:W0:Y:S02]  /*32f0*/  LDS.64 R28, [R14+0x60] ;  /* 0x000060000e1c7984 */ /* 0x000e240000000a00 */
[----:B0-----:R-:W-:-:S04]  /*3300*/  IDP.4A.S8.S8 R31, R31, R28, RZ ;  /* 0x0000001c1f1f7226 */ /* 0x001fc800000006ff */
[----:B------:R-:W-:Y:S02]  /*3310*/  IDP.4A.S8.S8 R50, R30, R29, R31 ;  /* 0x0000001d1e327226 */ /* 0x000fe4000000061f */
[----:B------:R-:W0:Y:S02]  /*3320*/  LDS.64 R30, [R14+0x68] ;  /* 0x000068000e1e7984 */ /* 0x000e240000000a00 */
[----:B0-----:R-:W-:Y:S02]  /*3330*/  IDP.4A.S8.S8 R50, R43, R30, R50 ;  /* 0x0000001e2b327226 */ /* 0x001fe40000000632 */
[----:B------:R-:W0:Y:S02]  /*3340*/  LDS.U8 R43, [R18+0x16] ;  /* 0x00001600122b7984 */ /* 0x000e240000000000 */
[----:B------:R-:W-:Y:S01]  /*3350*/  IDP.4A.S8.S8 R42, R42, R31, R50 ;  /* 0x0000001f2a2a7226 */ /* 0x000fe20000000632 */
[----:B0-----:R-:W-:-:S04]  /*3360*/  SHF.R.U32.HI R50, RZ, 0x4, R43 ;  /* 0x00000004ff327819 */ /* 0x001fc8000001162b */
[----:B------:R-:W-:-:S05]  /*3370*/  LEA R50, R50, R50, 0x8 ;  /* 0x0000003232327211 */ /* 0x000fca00078e40ff */
[----:B------:R-:W-:-:S04]  /*3380*/  IMAD R50, R50, 0x10000, R50 ;  /* 0x0001000032327824 */ /* 0x000fc800078e0232 */
[----:B------:R-:W-:-:S04]  /*3390*/  IDP.4A.S8.S8 R28, R50, R28, RZ ;  /* 0x0000001c321c7226 */ /* 0x000fc800000006ff */
[----:B------:R-:W-:Y:S02]  /*33a0*/  IDP.4A.S8.S8 R29, R50, R29, R28 ;  /* 0x0000001d321d7226 */ /* 0x000fe4000000061c */
[----:B------:R-:W-:-:S05]  /*33b0*/  VIADD R28, R3, 0x60 ;  /* 0x00000060031c7836 */ /* 0x000fca0000000000 */
[----:B------:R-:W-:Y:S01]  /*33c0*/  LEA.HI R53, R28, R19, RZ, 0x1d ;  /* 0x000000131c357211 */ /* 0x000fe200078fe8ff */
[----:B------:R-:W-:Y:S01]  /*33d0*/  IDP.4A.S8.S8 R29, R50, R30, R29 ;  /* 0x0000001e321d7226 */ /* 0x000fe2000000061d */
[----:B------:R-:W0:Y:S03]  /*33e0*/  LDS.U8 R19, [R18+0x17] ;  /* 0x0000170012137984 */ /* 0x000e260000000000 */
[----:B------:R-:W-:-:S06]  /*33f0*/  IMAD.WIDE R52, R53, 0x24, R34 ;  /* 0x0000002435347825 */ /* 0x000fcc00078e0222 */
[----:B------:R-:W2:Y:S01]  /*3400*/  LDG.E.CONSTANT R52, desc[UR14][R52.64+0x4] ;  /* 0x0000040e34347981 */ /* 0x000ea2000c1e9900 */
[----:B------:R-:W-:-:S03]  /*3410*/  IDP.4A.S8.S8 R31, R50, R31, R29 ;  /* 0x0000001f321f7226 */ /* 0x000fc6000000061d */
[----:B------:R-:W1:Y:S01]  /*3420*/  LDS.64 R28, [R14+0x70] ;  /* 0x000070000e1c7984 */ /* 0x000e620000000a00 */
[----:B------:R-:W-:-:S04]  /*3430*/  IDP.4A.S8.S8 R24, R49, R25, R24 ;  /* 0x0000001931187226 */ /* 0x000fc80000000618 */
[----:B------:R-:W-:Y:S02]  /*3440*/  IDP.4A.S8.S8 R26, R49, R26, R24 ;  /* 0x0000001a311a7226 */ /* 0x000fe40000000618 */
[----:B------:R-:W3:Y:S01]  /*3450*/  LDS.64 R24, [R14+0x78] ;  /* 0x000078000e187984 */ /* 0x000ee20000000a00 */
[----:B------:R-:W-:Y:S02]  /*3460*/  SHF.R.S32.HI R39, RZ, 0x6, R39 ;  /* 0x00000006ff277819 */ /* 0x000fe40000011427 */
[----:B------:R-:W-:Y:S02]  /*3470*/  SHF.R.S32.HI R38, RZ, 0x6, R38 ;  /* 0x00000006ff267819 */ /* 0x000fe40000011426 */
[----:B------:R-:W-:Y:S02]  /*3480*/  LOP3.LUT R39, R39, 0x3030303, RZ, 0xc0, !PT ;  /* 0x0303030327277812 */ /* 0x000fe400078ec0ff */
[----:B------:R-:W-:Y:S02]  /*3490*/  LOP3.LUT R38, R38, 0x3030303, RZ, 0xc0, !PT ;  /* 0x0303030326267812 */ /* 0x000fe400078ec0ff */
[----:B------:R-:W-:-:S02]  /*34a0*/  SHF.R.S32.HI R40, RZ, 0x6, R40 ;  /* 0x00000006ff287819 */ /* 0x000fc40000011428 */
[----:B------:R-:W-:Y:S02]  /*34b0*/  LOP3.LUT R43, R43, 0xf, RZ, 0xc0, !PT ;  /* 0x0000000f2b2b7812 */ /* 0x000fe400078ec0ff */
[----:B0-----:R-:W-:-:S04]  /*34c0*/  SHF.R.U32.HI R37, RZ, 0x4, R19 ;  /* 0x00000004ff257819 */ /* 0x001fc80000011613 */
[----:B------:R-:W-:Y:S02]  /*34d0*/  LEA R37, R37, R37, 0x8 ;  /* 0x0000002525257211 */ /* 0x000fe400078e40ff */
[----:B------:R-:W-:Y:S01]  /*34e0*/  SHF.R.S32.HI R41, RZ, 0x6, R41 ;  /* 0x00000006ff297819 */ /* 0x000fe20000011429 */
[-C--:B-1----:R-:W-:Y:S02]  /*34f0*/  IDP.4A.S8.S8 R39, R39, R28.reuse, RZ ;  /* 0x0000001c27277226 */ /* 0x082fe400000006ff */
[----:B------:R-:W-:Y:S02]  /*3500*/  IMAD R37, R37, 0x10000, R37 ;  /* 0x0001000025257824 */ /* 0x000fe400078e0225 */
[----:B------:R-:W-:Y:S01]  /*3510*/  IDP.4A.S8.S8 R38, R38, R29, R39 ;  /* 0x0000001d26267226 */ /* 0x000fe20000000627 */
[----:B------:R-:W-:Y:S01]  /*3520*/  LOP3.LUT R39, R40, 0x3030303, RZ, 0xc0, !PT ;  /* 0x0303030328277812 */ /* 0x000fe200078ec0ff */
[----:B------:R-:W-:Y:S01]  /*3530*/  IMAD R30, R42, R43, RZ ;  /* 0x0000002b2a1e7224 */ /* 0x000fe200078e02ff */
[----:B------:R-:W-:Y:S01]  /*3540*/  LOP3.LUT R40, R41, 0x3030303, RZ, 0xc0, !PT ;  /* 0x0303030329287812 */ /* 0x000fe200078ec0ff */
[----:B------:R-:W-:Y:S01]  /*3550*/  IDP.4A.S8.S8 R42, R37, R28, R31 ;  /* 0x0000001c252a7226 */ /* 0x000fe2000000061f */
[----:B------:R-:W-:Y:S01]  /*3560*/  LDS R41, [R15+UR6] ;  /* 0x000000060f297984 */ /* 0x000fe20008000800 */
[----:B---3--:R-:W-:-:S03]  /*3570*/  IDP.4A.S8.S8 R39, R39, R24, R38 ;  /* 0x0000001827277226 */ /* 0x008fc60000000626 */
[----:B------:R-:W0:Y:S04]  /*3580*/  LDS R38, [R20+UR6] ;  /* 0x0000000614267984 */ /* 0x000e280008000800 */
[----:B------:R-:W1:Y:S04]  /*3590*/  LDS R28, [R13+UR6] ;  /* 0x000000060d1c7984 */ /* 0x000e680008000800 */
[----:B------:R-:W3:Y:S01]  /*35a0*/  LDS R31, [R21+UR6] ;  /* 0x00000006151f7984 */ /* 0x000ee20008000800 */
[----:B------:R-:W-:Y:S01]  /*35b0*/  BAR.SYNC.DEFER_BLOCKING 0x0 ;  /* 0x0000000000007b1d */ /* 0x000fe20000010000 */
[----:B------:R-:W-:Y:S01]  /*35c0*/  LOP3.LUT R19, R19, 0xf, RZ, 0xc0, !PT ;  /* 0x0000000f13137812 */ /* 0x000fe200078ec0ff */
[----:B------:R-:W-:-:S04]  /*35d0*/  IDP.4A.S8.S8 R39, R40, R25, R39 ;  /* 0x0000001928277226 */ /* 0x000fc80000000627 */
[----:B------:R-:W-:Y:S02]  /*35e0*/  IMAD R30, R39, R19, R30 ;  /* 0x00000013271e7224 */ /* 0x000fe400078e021e */
[----:B------:R-:W-:Y:S02]  /*35f0*/  HADD2.F32 R39, -RZ, R36.H0_H0 ;  /* 0x20000024ff277230 */ /* 0x000fe40000004100 */
[----:B------:R-:W-:Y:S02]  /*3600*/  IDP.4A.S8.S8 R29, R37, R29, R42 ;  /* 0x0000001d251d7226 */ /* 0x000fe4000000062a */
[----:B------:R-:W-:Y:S02]  /*3610*/  IDP.4A.S8.S8 R49, R49, R27, R26 ;  /* 0x0000001b31317226 */ /* 0x000fe4000000061a */
[----:B------:R-:W-:Y:S02]  /*3620*/  IDP.4A.S8.S8 R24, R37, R24, R29 ;  /* 0x0000001825187226 */ /* 0x000fe4000000061d */
[----:B------:R-:W-:-:S02]  /*3630*/  HADD2.F32 R40, -RZ, R23.H0_H0 ;  /* 0x20000017ff287230 */ /* 0x000fc40000004100 */
[----:B------:R-:W-:Y:S01]  /*3640*/  HADD2.F32 R29, -RZ, R23.H1_H1 ;  /* 0x30000017ff1d7230 */ /* 0x000fe20000004100 */
[----:B------:R-:W-:Y:S02]  /*3650*/  I2FP.F32.S32 R36, R45 ;  /* 0x0000002d00247245 */ /* 0x000fe40000201400 */
[----:B------:R-:W-:-:S03]  /*3660*/  I2FP.F32.S32 R48, R48 ;  /* 0x0000003000307245 */ /* 0x000fc60000201400 */
[C---:B------:R-:W-:Y:S01]  /*3670*/  FMUL.FTZ R43, R29.reuse, R36 ;  /* 0x000000241d2b7220 */ /* 0x040fe20000410000 */
[----:B------:R-:W-:Y:S01]  /*3680*/  I2FP.F32.S32 R45, R46 ;  /* 0x0000002e002d7245 */ /* 0x000fe20000201400 */
[----:B------:R-:W-:Y:S01]  /*3690*/  FMUL.FTZ R48, R29, R48 ;  /* 0x000000301d307220 */ /* 0x000fe20000410000 */
[----:B------:R-:W-:-:S03]  /*36a0*/  IDP.4A.S8.S8 R37, R37, R25, R24 ;  /* 0x0000001925257226 */ /* 0x000fc60000000618 */
[----:B------:R-:W-:Y:S01]  /*36b0*/  FFMA.FTZ R45, R40, R45, -R48 ;  /* 0x0000002d282d7223 */ /* 0x000fe20000010830 */
[----:B------:R-:W-:Y:S02]  /*36c0*/  I2FP.F32.S32 R48, R49 ;  /* 0x0000003100307245 */ /* 0x000fe40000201400 */
[----:B------:R-:W-:Y:S02]  /*36d0*/  I2FP.F32.S32 R46, R37 ;  /* 0x00000025002e7245 */ /* 0x000fe40000201400 */
[----:B------:R-:W-:Y:S01]  /*36e0*/  I2FP.F32.S32 R47, R47 ;  /* 0x0000002f002f7245 */ /* 0x000fe20000201400 */
[----:B------:R-:W-:Y:S02]  /*36f0*/  FMUL.FTZ R49, R29, R48 ;  /* 0x000000301d317220 */ /* 0x000fe40000410000 */
[----:B------:R-:W-:Y:S02]  /*3700*/  FMUL.FTZ R46, R46, R29 ;  /* 0x0000001d2e2e7220 */ /* 0x000fe40000410000 */
[----:B------:R-:W-:Y:S01]  /*3710*/  FFMA.FTZ R47, R40, R47, -R49 ;  /* 0x0000002f282f7223 */ /* 0x000fe20000010831 */
[----:B--2---:R-:W-:Y:S04]  /*3720*/  STS [R9], R52 ;  /* 0x0000003409007388 */ /* 0x004fe80000000800 */
[----:B------:R2:W-:Y:S01]  /*3730*/  STS [R32+UR11], R39 ;  /* 0x0000002720007988 */ /* 0x0005e2000800080b */
[----:B------:R-:W-:Y:S01]  /*3740*/  BAR.SYNC.DEFER_BLOCKING 0x0 ;  /* 0x0000000000007b1d */ /* 0x000fe20000010000 */
[----:B--2---:R-:W-:-:S05]  /*3750*/  I2FP.F32.S32 R39, R44 ;  /* 0x0000002c00277245 */ /* 0x004fca0000201400 */
[----:B------:R-:W2:Y:S04]  /*3760*/  LDS.U8 R42, [R18+0x18] ;  /* 0x00001800122a7984 */ /* 0x000ea80000000000 */
[----:B------:R-:W4:Y:S04]  /*3770*/  LDS R19, [R16+0x60] ;  /* 0x0000600010137984 */ /* 0x000f280000000800 */
[----:B------:R-:W-:Y:S04]  /*3780*/  LDS R23, [R16+0x64] ;  /* 0x0000640010177984 */ /* 0x000fe80000000800 */
[----:B------:R-:W5:Y:S01]  /*3790*/  LDS.64 R26, [R17] ;  /* 0x00000000111a7984 */ /* 0x000f620000000a00 */
[----:B------:R-:W-:-:S03]  /*37a0*/  FFMA.FTZ R39, R40, R39, -R43 ;  /* 0x0000002728277223 */ /* 0x000fc6000001082b */
[----:B------:R-:W5:Y:S04]  /*37b0*/  LDS.U8 R44, [R18+0x19] ;  /* 0x00001900122c7984 */ /* 0x000f680000000000 */
[----:B------:R-:W5:Y:S01]  /*37c0*/  LDS R36, [R16+0x68] ;  /* 0x0000680010247984 */ /* 0x000f620000000800 */
[----:B0-----:R-:W-:-:S03]  /*37d0*/  FFMA.FTZ R33, R38, R39, R33 ;  /* 0x0000002726217223 */ /* 0x001fc60000010021 */
[----:B------:R-:W0:Y:S04]  /*37e0*/  LDS.64 R24, [R17+0x8] ;  /* 0x0000080011187984 */ /* 0x000e280000000a00 */
[----:B------:R-:W-:Y:S04]  /*37f0*/  LDS R39, [R16+0x6c] ;  /* 0x00006c0010277984 */ /* 0x000fe80000000800 */
[----:B------:R-:W0:Y:S01]  /*3800*/  LDS R38, [R16+0x70] ;  /* 0x0000700010267984 */ /* 0x000e220000000800 */
[----:B-1----:R-:W-:-:S03]  /*3810*/  FFMA.FTZ R48, R28, R45, R33 ;  /* 0x0000002d1c307223 */ /* 0x002fc60000010021 */
[----:B------:R-:W1:Y:S01]  /*3820*/  LDS R37, [R16+0x74] ;  /* 0x0000740010257984 */ /* 0x000e620000000800 */
[----:B------:R-:W-:-:S03]  /*3830*/  I2FP.F32.S32 R43, R30 ;  /* 0x0000001e002b7245 */ /* 0x000fc60000201400 */
[----:B------:R-:W1:Y:S04]  /*3840*/  LDS.64 R28, [R17+0x10] ;  /* 0x00001000111c7984 */ /* 0x000e680000000a00 */
[----:B------:R-:W1:Y:S01]  /*3850*/  LDS R33, [R16+0x78] ;  /* 0x0000780010217984 */ /* 0x000e620000000800 */
[----:B------:R-:W-:Y:S01]  /*3860*/  FFMA.FTZ R46, R43, R40, -R46 ;  /* 0x000000282b2e7223 */ /* 0x000fe2000001082e */
[----:B---3--:R-:W-:Y:S01]  /*3870*/  FFMA.FTZ R48, R31, R47, R48 ;  /* 0x0000002f1f307223 */ /* 0x008fe20000010030 */
[----:B--2---:R-:W-:Y:S01]  /*3880*/  SHF.R.U32.HI R45, RZ, 0x4, R42 ;  /* 0x00000004ff2d7819 */ /* 0x004fe2000001162a */
[----:B------:R-:W-:Y:S01]  /*3890*/  LDS.64 R30, [R17+0x18] ;  /* 0x00001800111e7984 */ /* 0x000fe20000000a00 */
[----:B----4-:R-:W-:-:S03]  /*38a0*/  LOP3.LUT R43, R19, 0x3030303, RZ, 0xc0, !PT ;  /* 0x03030303132b7812 */ /* 0x010fc600078ec0ff */
[----:B------:R-:W2:Y:S01]  /*38b0*/  LDS R40, [R16+0x7c] ;  /* 0x00007c0010287984 */ /* 0x000ea20000000800 */
[----:B------:R-:W-:Y:S01]  /*38c0*/  LEA R45, R45, R45, 0x8 ;  /* 0x0000002d2d2d7211 */ /* 0x000fe200078e40ff */
[-C--:B-----5:R-:W-:Y:S01]  /*38d0*/  IDP.4A.S8.S8 R43, R43, R26.reuse, RZ ;  /* 0x0000001a2b2b7226 */ /* 0x0a0fe200000006ff */
[----:B------:R-:W-:Y:S01]  /*38e0*/  LOP3.LUT R50, R23, 0x3030303, RZ, 0xc0, !PT ;  /* 0x0303030317327812 */ /* 0x000fe200078ec0ff */
[----:B------:R-:W-:Y:S02]  /*38f0*/  LDS.64 R16, [R14+0x20] ;  /* 0x000020000e107984 */ /* 0x000fe40000000a00 */
[----:B------:R-:W-:Y:S02]  /*3900*/  IMAD R45, R45, 0x10000, R45 ;  /* 0x000100002d2d7824 */ /* 0x000fe400078e022d */
[----:B------:R-:W-:Y:S01]  /*3910*/  IDP.4A.S8.S8 R50, R50, R27, R43 ;  /* 0x0000001b32327226 */ /* 0x000fe2000000062b */
[----:B------:R-:W-:Y:S01]  /*3920*/  LDS R22, [R22+0x4] ;  /* 0x0000040016167984 */ /* 0x000fe20000000800 */
[----:B------:R-:W-:-:S03]  /*3930*/  IDP.4A.S8.S8 R26, R45, R26, RZ ;  /* 0x0000001a2d1a7226 */ /* 0x000fc600000006ff */
[----:B------:R-:W3:Y:S01]  /*3940*/  LDS.U8 R43, [R18+0x1a] ;  /* 0x00001a00122b7984 */ /* 0x000ee20000000000 */
[----:B------:R-:W-:Y:S01]  /*3950*/  IDP.4A.S8.S8 R26, R45, R27, R26 ;  /* 0x0000001b2d1a7226 */ /* 0x000fe2000000061a */
[----:B------:R-:W-:Y:S01]  /*3960*/  SHF.R.U32.HI R27, RZ, 0x4, R44 ;  /* 0x00000004ff1b7819 */ /* 0x000fe2000001162c */
[----:B------:R-:W-:Y:S01]  /*3970*/  FFMA.FTZ R41, R41, R46, R48 ;  /* 0x0000002e29297223 */ /* 0x000fe20000010030 */
[----:B------:R-:W-:Y:S01]  /*3980*/  LOP3.LUT R47, R36, 0x3030303, RZ, 0xc0, !PT ;  /* 0x03030303242f7812 */ /* 0x000fe200078ec0ff */
[-C--:B0-----:R-:W-:Y:S01]  /*3990*/  IDP.4A.S8.S8 R26, R45, R24.reuse, R26 ;  /* 0x000000182d1a7226 */ /* 0x081fe2000000061a */
[----:B------:R-:W-:Y:S01]  /*39a0*/  LEA R46, R27, R27, 0x8 ;  /* 0x0000001b1b2e7211 */ /* 0x000fe200078e40ff */
[----:B------:R-:W-:Y:S01]  /*39b0*/  LDS R20, [R20+UR6] ;  /* 0x0000000614147984 */ /* 0x000fe20008000800 */
[----:B------:R-:W-:Y:S01]  /*39c0*/  LOP3.LUT R27, R38, 0x3030303, RZ, 0xc0, !PT ;  /* 0x03030303261b7812 */ /* 0x000fe200078ec0ff */
[----:B------:R-:W-:Y:S01]  /*39d0*/  IDP.4A.S8.S8 R47, R47, R24, R50 ;  /* 0x000000182f2f7226 */ /* 0x000fe20000000632 */
[----:B------:R-:W-:Y:S01]  /*39e0*/  LOP3.LUT R24, R39, 0x3030303, RZ, 0xc0, !PT ;  /* 0x0303030327187812 */ /* 0x000fe200078ec0ff */
[-C--:B------:R-:W-:Y:S01]  /*39f0*/  IDP.4A.S8.S8 R45, R45, R25.reuse, R26 ;  /* 0x000000192d2d7226 */ /* 0x080fe2000000061a */
[----:B------:R-:W-:Y:S01]  /*3a00*/  LDS R21, [R21+UR6] ;  /* 0x0000000615157984 */ /* 0x000fe20008000800 */
[----:B------:R-:W-:Y:S01]  /*3a10*/  IMAD R46, R46, 0x10000, R46 ;  /* 0x000100002e2e7824 */ /* 0x000fe200078e022e */
[----:B-1----:R-:W-:Y:S01]  /*3a20*/  LOP3.LUT R26, R37, 0x3030303, RZ, 0xc0, !PT ;  /* 0x03030303251a7812 */ /* 0x002fe200078ec0ff */
[----:B------:R-:W-:Y:S01]  /*3a30*/  IDP.4A.S8.S8 R47, R24, R25, R47 ;  /* 0x00000019182f7226 */ /* 0x000fe2000000062f */
[----:B------:R-:W-:Y:S01]  /*3a40*/  LDS R15, [R15+UR6] ;  /* 0x000000060f0f7984 */ /* 0x000fe20008000800 */
[----:B------:R-:W-:-:S02]  /*3a50*/  IDP.4A.S8.S8 R48, R27, R28, RZ ;  /* 0x0000001c1b307226 */ /* 0x000fc400000006ff */
[----:B------:R-:W-:Y:S01]  /*3a60*/  IDP.4A.S8.S8 R45, R46, R28, R45 ;  /* 0x0000001c2e2d7226 */ /* 0x000fe2000000062d */
[----:B------:R-:W0:Y:S01]  /*3a70*/  LDS.64 R24, [R14+0x28] ;  /* 0x000028000e187984 */ /* 0x000e220000000a00 */
[----:B------:R-:W-:Y:S01]  /*3a80*/  LOP3.LUT R28, R42, 0xf, RZ, 0xc0, !PT ;  /* 0x0000000f2a1c7812 */ /* 0x000fe200078ec0ff */
[-C--:B------:R-:W-:Y:S01]  /*3a90*/  IDP.4A.S8.S8 R26, R26, R29.reuse, R48 ;  /* 0x0000001d1a1a7226 */ /* 0x080fe20000000630 */
[----:B------:R-:W-:Y:S01]  /*3aa0*/  LOP3.LUT R27, R33, 0x3030303, RZ, 0xc0, !PT ;  /* 0x03030303211b7812 */ /* 0x000fe200078ec0ff */
[----:B------:R-:W-:Y:S02]  /*3ab0*/  IDP.4A.S8.S8 R29, R46, R29, R45 ;  /* 0x0000001d2e1d7226 */ /* 0x000fe4000000062d */
[----:B------:R-:W1:Y:S01]  /*3ac0*/  LDS.U8 R45, [R18+0x1b] ;  /* 0x00001b00122d7984 */ /* 0x000e620000000000 */
[----:B------:R-:W-:Y:S01]  /*3ad0*/  IMAD R28, R47, R28, RZ ;  /* 0x0000001c2f1c7224 */ /* 0x000fe200078e02ff */
[----:B--2---:R-:W-:Y:S01]  /*3ae0*/  LOP3.LUT R42, R40, 0x3030303, RZ, 0xc0, !PT ;  /* 0x03030303282a7812 */ /* 0x004fe200078ec0ff */
[----:B------:R-:W-:-:S02]  /*3af0*/  IDP.4A.S8.S8 R47, R27, R30, R26 ;  /* 0x0000001e1b2f7226 */ /* 0x000fc4000000061a */
[----:B------:R-:W2:Y:S01]  /*3b00*/  LDS.64 R26, [R14+0x30] ;  /* 0x000030000e1a7984 */ /* 0x000ea20000000a00 */
[----:B------:R-:W-:Y:S01]  /*3b10*/  LOP3.LUT R44, R44, 0xf, RZ, 0xc0, !PT ;  /* 0x0000000f2c2c7812 */ /* 0x000fe200078ec0ff */
[-C--:B------:R-:W-:Y:S02]  /*3b20*/  IDP.4A.S8.S8 R47, R42, R31.reuse, R47 ;  /* 0x0000001f2a2f7226 */ /* 0x080fe4000000062f */
[C---:B------:R-:W-:Y:S02]  /*3b30*/  IDP.4A.S8.S8 R29, R46.reuse, R30, R29 ;  /* 0x0000001e2e1d7226 */ /* 0x040fe4000000061d */
[----:B------:R-:W-:Y:S01]  /*3b40*/  IMAD R44, R47, R44, R28 ;  /* 0x0000002c2f2c7224 */ /* 0x000fe200078e021c */
[----:B------:R-:W-:Y:S02]  /*3b50*/  SHF.R.S32.HI R28, RZ, 0x2, R19 ;  /* 0x00000002ff1c7819 */ /* 0x000fe40000011413 */
[----:B---3--:R-:W-:Y:S01]  /*3b60*/  SHF.R.U32.HI R42, RZ, 0x4, R43 ;  /* 0x00000004ff2a7819 */ /* 0x008fe2000001162b */
[----:B------:R-:W-:Y:S01]  /*3b70*/  IDP.4A.S8.S8 R46, R46, R31, R29 ;  /* 0x0000001f2e2e7226 */ /* 0x000fe2000000061d */
[----:B------:R-:W-:-:S02]  /*3b80*/  SHF.R.S32.HI R30, RZ, 0x2, R23 ;  /* 0x00000002ff1e7819 */ /* 0x000fc40000011417 */
[----:B------:R-:W-:Y:S02]  /*3b90*/  LOP3.LUT R47, R28, 0x3030303, RZ, 0xc0, !PT ;  /* 0x030303031c2f7812 */ /* 0x000fe400078ec0ff */
[----:B------:R-:W-:Y:S01]  /*3ba0*/  LEA R31, R42, R42, 0x8 ;  /* 0x0000002a2a1f7211 */ /* 0x000fe200078e40ff */
[----:B------:R-:W3:Y:S01]  /*3bb0*/  LDS.64 R28, [R14+0x38] ;  /* 0x000038000e1c7984 */ /* 0x000ee20000000a00 */
[----:B------:R-:W-:Y:S01]  /*3bc0*/  LOP3.LUT R42, R30, 0x3030303, RZ, 0xc0, !PT ;  /* 0x030303031e2a7812 */ /* 0x000fe200078ec0ff */
[-C--:B------:R-:W-:Y:S02]  /*3bd0*/  IDP.4A.S8.S8 R47, R47, R16.reuse, RZ ;  /* 0x000000102f2f7226 */ /* 0x080fe400000006ff */
[----:B------:R-:W-:Y:S01]  /*3be0*/  IMAD R30, R31, 0x10000, R31 ;  /* 0x000100001f1e7824 */ /* 0x000fe200078e021f */
[----:B------:R-:W-:Y:S01]  /*3bf0*/  SHF.R.S32.HI R31, RZ, 0x2, R36 ;  /* 0x00000002ff1f7819 */ /* 0x000fe20000011424 */
[----:B------:R-:W-:Y:S02]  /*3c00*/  IDP.4A.S8.S8 R47, R42, R17, R47 ;  /* 0x000000112a2f7226 */ /* 0x000fe4000000062f */
[----:B------:R-:W-:Y:S01]  /*3c10*/  IDP.4A.S8.S8 R42, R30, R16, RZ ;  /* 0x000000101e2a7226 */ /* 0x000fe200000006ff */
[----:B------:R-:W-:-:S02]  /*3c20*/  SHF.R.S32.HI R16, RZ, 0x2, R39 ;  /* 0x00000002ff107819 */ /* 0x000fc40000011427 */
[----:B------:R-:W-:Y:S01]  /*3c30*/  LOP3.LUT R31, R31, 0x3030303, RZ, 0xc0, !PT ;  /* 0x030303031f1f7812 */ /* 0x000fe200078ec0ff */
[----:B------:R-:W-:Y:S01]  /*3c40*/  IDP.4A.S8.S8 R49, R30, R17, R42 ;  /* 0x000000111e317226 */ /* 0x000fe2000000062a */
[----:B------:R-:W-:Y:S02]  /*3c50*/  LOP3.LUT R16, R16, 0x3030303, RZ, 0xc0, !PT ;  /* 0x0303030310107812 */ /* 0x000fe400078ec0ff */
[----:B------:R-:W-:Y:S01]  /*3c60*/  SHF.R.S32.HI R17, RZ, 0x2, R38 ;  /* 0x00000002ff117819 */ /* 0x000fe20000011426 */
[-C--:B0-----:R-:W-:Y:S02]  /*3c70*/  IDP.4A.S8.S8 R31, R31, R24.reuse, R47 ;  /* 0x000000181f1f7226 */ /* 0x081fe4000000062f */
[----:B------:R-:W-:Y:S01]  /*3c80*/  IDP.4A.S8.S8 R49, R30, R24, R49 ;  /* 0x000000181e317226 */ /* 0x000fe20000000631 */
[----:B------:R-:W-:Y:S01]  /*3c90*/  SHF.R.S32.HI R24, RZ, 0x2, R37 ;  /* 0x00000002ff187819 */ /* 0x000fe20000011425 */
[-C--:B------:R-:W-:Y:S01]  /*3ca0*/  IDP.4A.S8.S8 R31, R16, R25.reuse, R31 ;  /* 0x00000019101f7226 */ /* 0x080fe2000000061f */
[----:B------:R-:W-:Y:S01]  /*3cb0*/  LOP3.LUT R47, R17, 0x3030303, RZ, 0xc0, !PT ;  /* 0x03030303112f7812 */ /* 0x000fe200078ec0ff */
[----:B------:R-:W-:Y:S01]  /*3cc0*/  IDP.4A.S8.S8 R17, R30, R25, R49 ;  /* 0x000000191e117226 */ /* 0x000fe20000000631 */
[----:B-1----:R-:W-:Y:S01]  /*3cd0*/  SHF.R.U32.HI R16, RZ, 0x4, R45 ;  /* 0x00000004ff107819 */ /* 0x002fe2000001162d */
[----:B------:R-:W0:Y:S01]  /*3ce0*/  LDS.U8 R30, [R18+0x1c] ;  /* 0x00001c00121e7984 */ /* 0x000e220000000000 */
[----:B------:R-:W-:Y:S01]  /*3cf0*/  LOP3.LUT R24, R24, 0x3030303, RZ, 0xc0, !PT ;  /* 0x0303030318187812 */ /* 0x000fe200078ec0ff */
[----:B--2---:R-:W-:Y:S01]  /*3d00*/  IDP.4A.S8.S8 R47, R47, R26, RZ ;  /* 0x0000001a2f2f7226 */ /* 0x004fe200000006ff */
[----:B------:R-:W-:Y:S01]  /*3d10*/  LEA R16, R16, R16, 0x8 ;  /* 0x0000001010107211 */ /* 0x000fe200078e40ff */
[----:B------:R-:W-:Y:S01]  /*3d20*/  HADD2.F32 R42, -RZ, R22.H0_H0 ;  /* 0x20000016ff2a7230 */ /* 0x000fe20000004100 */
[----:B------:R-:W-:Y:S01]  /*3d30*/  I2FP.F32.S32 R51, R46 ;  /* 0x0000002e00337245 */ /* 0x000fe20000201400 */
[----:B------:R-:W-:-:S02]  /*3d40*/  IDP.4A.S8.S8 R47, R24, R27, R47 ;  /* 0x0000001b182f7226 */ /* 0x000fc4000000062f */
[----:B------:R-:W-:Y:S01]  /*3d50*/  HADD2.F32 R22, -RZ, R22.H1_H1 ;  /* 0x30000016ff167230 */ /* 0x000fe20000004100 */
[----:B------:R-:W1:Y:S01]  /*3d60*/  LDS.64 R24, [R14+0x40] ;  /* 0x000040000e187984 */ /* 0x000e620000000a00 */
[----:B------:R-:W-:Y:S01]  /*3d70*/  IMAD R46, R16, 0x10000, R16 ;  /* 0x00010000102e7824 */ /* 0x000fe200078e0210 */
[----:B------:R-:W-:Y:S02]  /*3d80*/  SHF.R.S32.HI R16, RZ, 0x2, R33 ;  /* 0x00000002ff107819 */ /* 0x000fe40000011421 */
[----:B------:R-:W-:Y:S01]  /*3d90*/  I2FP.F32.S32 R49, R44 ;  /* 0x0000002c00317245 */ /* 0x000fe20000201400 */
[----:B------:R-:W-:Y:S01]  /*3da0*/  FMUL.FTZ R51, R22, R51 ;  /* 0x0000003316337220 */ /* 0x000fe20000410000 */
[----:B------:R-:W-:-:S03]  /*3db0*/  LOP3.LUT R16, R16, 0x3030303, RZ, 0xc0, !PT ;  /* 0x0303030310107812 */ /* 0x000fc600078ec0ff */
[----:B------:R-:W-:Y:S01]  /*3dc0*/  FFMA.FTZ R44, R42, R49, -R51 ;  /* 0x000000312a2c7223 */ /* 0x000fe20000010833 */
[----:B------:R-:W-:Y:S02]  /*3dd0*/  IDP.4A.S8.S8 R49, R46, R26, R17 ;  /* 0x0000001a2e317226 */ /* 0x000fe40000000611 */
[----:B---3--:R-:W-:Y:S01]  /*3de0*/  IDP.4A.S8.S8 R47, R16, R28, R47 ;  /* 0x0000001c102f7226 */ /* 0x008fe2000000062f */
[----:B------:R-:W-:Y:S01]  /*3df0*/  SHF.R.S32.HI R26, RZ, 0x2, R40 ;  /* 0x00000002ff1a7819 */ /* 0x000fe20000011428 */
[----:B------:R-:W2:Y:S01]  /*3e00*/  LDS.64 R16, [R14+0x48] ;  /* 0x000048000e107984 */ /* 0x000ea20000000a00 */
[----:B------:R-:W-:Y:S02]  /*3e10*/  LOP3.LUT R48, R43, 0xf, RZ, 0xc0, !PT ;  /* 0x0000000f2b307812 */ /* 0x000fe400078ec0ff */
[----:B------:R-:W-:Y:S01]  /*3e20*/  LOP3.LUT R26, R26, 0x3030303, RZ, 0xc0, !PT ;  /* 0x030303031a1a7812 */ /* 0x000fe200078ec0ff */
[----:B------:R-:W-:Y:S02]  /*3e30*/  IDP.4A.S8.S8 R49, R46, R27, R49 ;  /* 0x0000001b2e317226 */ /* 0x000fe40000000631 */
[----:B------:R-:W-:-:S02]  /*3e40*/  IMAD R31, R31, R48, RZ ;  /* 0x000000301f1f7224 */ /* 0x000fc400078e02ff */
[----:B------:R-:W-:Y:S02]  /*3e50*/  IDP.4A.S8.S8 R48, R26, R29, R47 ;  /* 0x0000001d1a307226 */ /* 0x000fe4000000062f */
[----:B------:R-:W3:Y:S01]  /*3e60*/  LDS.64 R26, [R14+0x50] ;  /* 0x000050000e1a7984 */ /* 0x000ee20000000a00 */
[----:B------:R-:W-:Y:S01]  /*3e70*/  LOP3.LUT R45, R45, 0xf, RZ, 0xc0, !PT ;  /* 0x0000000f2d2d7812 */ /* 0x000fe200078ec0ff */
[----:B------:R-:W-:Y:S01]  /*3e80*/  IDP.4A.S8.S8 R43, R46, R28, R49 ;  /* 0x0000001c2e2b7226 */ /* 0x000fe20000000631 */
[----:B------:R-:W-:Y:S01]  /*3e90*/  SHF.R.S32.HI R28, RZ, 0x4, R19 ;  /* 0x00000004ff1c7819 */ /* 0x000fe20000011413 */
[----:B------:R-:W-:Y:S02]  /*3ea0*/  FFMA.FTZ R41, R20, R44, R41 ;  /* 0x0000002c14297223 */ /* 0x000fe40000010029 */
[----:B------:R-:W-:Y:S01]  /*3eb0*/  IMAD R20, R48, R45, R31 ;  /* 0x0000002d30147224 */ /* 0x000fe200078e021f */
[----:B0-----:R-:W-:Y:S01]  /*3ec0*/  SHF.R.U32.HI R31, RZ, 0x4, R30 ;  /* 0x00000004ff1f7819 */ /* 0x001fe2000001161e */
[----:B------:R-:W-:Y:S01]  /*3ed0*/  IDP.4A.S8.S8 R43, R46, R29, R43 ;  /* 0x0000001d2e2b7226 */ /* 0x000fe2000000062b */
[----:B------:R-:W-:-:S02]  /*3ee0*/  LOP3.LUT R45, R28, 0x3030303, RZ, 0xc0, !PT ;  /* 0x030303031c2d7812 */ /* 0x000fc400078ec0ff */
[----:B------:R-:W0:Y:S01]  /*3ef0*/  LDS.64 R28, [R14+0x58] ;  /* 0x000058000e1c7984 */ /* 0x000e220000000a00 */
[----:B------:R-:W-:Y:S02]  /*3f00*/  SHF.R.S32.HI R44, RZ, 0x4, R23 ;  /* 0x00000004ff2c7819 */ /* 0x000fe40000011417 */
[----:B------:R-:W-:Y:S02]  /*3f10*/  LEA R46, R31, R31, 0x8 ;  /* 0x0000001f1f2e7211 */ /* 0x000fe400078e40ff */
[----:B------:R-:W4:Y:S01]  /*3f20*/  LDS.U8 R31, [R18+0x1d] ;  /* 0x00001d00121f7984 */ /* 0x000f220000000000 */
[----:B------:R-:W-:Y:S01]  /*3f30*/  LOP3.LUT R44, R44, 0x3030303, RZ, 0xc0, !PT ;  /* 0x030303032c2c7812 */ /* 0x000fe200078ec0ff */
[----:B-1----:R-:W-:Y:S02]  /*3f40*/  IDP.4A.S8.S8 R47, R45, R24, RZ ;  /* 0x000000182d2f7226 */ /* 0x002fe400000006ff */
[----:B------:R-:W-:Y:S01]  /*3f50*/  IMAD R45, R46, 0x10000, R46 ;  /* 0x000100002e2d7824 */ /* 0x000fe200078e022e */
[----:B------:R-:W-:Y:S01]  /*3f60*/  SHF.R.S32.HI R46, RZ, 0x4, R36 ;  /* 0x00000004ff2e7819 */ /* 0x000fe20000011424 */
[----:B------:R-:W-:-:S03]  /*3f70*/  IDP.4A.S8.S8 R44, R44, R25, R47 ;  /* 0x000000192c2c7226 */ /* 0x000fc6000000062f */
[----:B------:R-:W-:Y:S01]  /*3f80*/  LOP3.LUT R47, R46, 0x3030303, RZ, 0xc0, !PT ;  /* 0x030303032e2f7812 */ /* 0x000fe200078ec0ff */
[----:B------:R-:W-:-:S04]  /*3f90*/  IDP.4A.S8.S8 R24, R45, R24, RZ ;  /* 0x000000182d187226 */ /* 0x000fc800000006ff */
[-C--:B--2---:R-:W-:Y:S02]  /*3fa0*/  IDP.4A.S8.S8 R47, R47, R16.reuse, R44 ;  /* 0x000000102f2f7226 */ /* 0x084fe4000000062c */
[C---:B------:R-:W-:Y:S01]  /*3fb0*/  IDP.4A.S8.S8 R46, R45.reuse, R25, R24 ;  /* 0x000000192d2e7226 */ /* 0x040fe20000000618 */
[----:B------:R-:W1:Y:S01]  /*3fc0*/  LDS.U8 R44, [R18+0x1e] ;  /* 0x00001e00122c7984 */ /* 0x000e620000000000 */
[----:B------:R-:W-:Y:S02]  /*3fd0*/  SHF.R.S32.HI R25, RZ, 0x4, R38 ;  /* 0x00000004ff197819 */ /* 0x000fe40000011426 */
[----:B------:R-:W-:Y:S01]  /*3fe0*/  SHF.R.S32.HI R24, RZ, 0x4, R39 ;  /* 0x00000004ff187819 */ /* 0x000fe20000011427 */
[----:B------:R-:W-:Y:S01]  /*3ff0*/  IDP.4A.S8.S8 R46, R45, R16, R46 ;  /* 0x000000102d2e7226 */ /* 0x000fe2000000062e */
[----:B------:R-:W-:Y:S01]  /*4000*/  LOP3.LUT R25, R25, 0x3030303, RZ, 0xc0, !PT ;  /* 0x0303030319197812 */ /* 0x000fe200078ec0ff */
[----:B------:R-:W-:Y:S01]  /*4010*/  LDS.U8 R18, [R18+0x1f] ;  /* 0x00001f0012127984 */ /* 0x000fe20000000000 */
[----:B------:R-:W-:-:S02]  /*4020*/  SHF.R.S32.HI R16, RZ, 0x4, R37 ;  /* 0x00000004ff107819 */ /* 0x000fc40000011425 */
[----:B------:R-:W-:Y:S01]  /*4030*/  LOP3.LUT R24, R24, 0x3030303, RZ, 0xc0, !PT ;  /* 0x0303030318187812 */ /* 0x000fe200078ec0ff */
[----:B---3--:R-:W-:Y:S01]  /*4040*/  IDP.4A.S8.S8 R48, R25, R26, RZ ;  /* 0x0000001a19307226 */ /* 0x008fe200000006ff */
[----:B------:R-:W-:Y:S02]  /*4050*/  LOP3.LUT R16, R16, 0x3030303, RZ, 0xc0, !PT ;  /* 0x0303030310107812 */ /* 0x000fe400078ec0ff */
[----:B------:R-:W-:Y:S01]  /*4060*/  SHF.R.S32.HI R25, RZ, 0x4, R33 ;  /* 0x00000004ff197819 */ /* 0x000fe20000011421 */
[-C--:B------:R-:W-:Y:S02]  /*4070*/  IDP.4A.S8.S8 R24, R24, R17.reuse, R47 ;  /* 0x0000001118187226 */ /* 0x080fe4000000062f */
[----:B------:R-:W-:Y:S02]  /*4080*/  IDP.4A.S8.S8 R47, R45, R17, R46 ;  /* 0x000000112d2f7226 */ /* 0x000fe4000000062e */
[----:B------:R-:W-:Y:S01]  /*4090*/  IDP.4A.S8.S8 R48, R16, R27, R48 ;  /* 0x0000001b10307226 */ /* 0x000fe20000000630 */
[----:B------:R-:W-:Y:S01]  /*40a0*/  LOP3.LUT R25, R25, 0x3030303, RZ, 0xc0, !PT ;  /* 0x0303030319197812 */ /* 0x000fe200078ec0ff */
[----:B------:R-:W2:Y:S01]  /*40b0*/  LDS.64 R16, [R14+0x60] ;  /* 0x000060000e107984 */ /* 0x000ea20000000a00 */
[----:B------:R-:W-:-:S02]  /*40c0*/  SHF.R.S32.HI R45, RZ, 0x4, R40 ;  /* 0x00000004ff2d7819 */ /* 0x000fc40000011428 */
[----:B------:R-:W-:Y:S01]  /*40d0*/  LOP3.LUT R49, R30, 0xf, RZ, 0xc0, !PT ;  /* 0x0000000f1e317812 */ /* 0x000fe200078ec0ff */
[----:B0-----:R-:W-:Y:S01]  /*40e0*/  IDP.4A.S8.S8 R48, R25, R28, R48 ;  /* 0x0000001c19307226 */ /* 0x001fe20000000630 */
[----:B------:R-:W-:-:S03]  /*40f0*/  LOP3.LUT R30, R45, 0x3030303, RZ, 0xc0, !PT ;  /* 0x030303032d1e7812 */ /* 0x000fc600078ec0ff */
[----:B------:R-:W-:Y:S02]  /*4100*/  IMAD R45, R24, R49, RZ ;  /* 0x00000031182d7224 */ /* 0x000fe400078e02ff */
[----:B------:R-:W0:Y:S01]  /*4110*/  LDS.64 R24, [R14+0x68] ;  /* 0x000068000e187984 */ /* 0x000e220000000a00 */
[----:B------:R-:W-:Y:S01]  /*4120*/  IDP.4A.S8.S8 R48, R30, R29, R48 ;  /* 0x0000001d1e307226 */ /* 0x000fe20000000630 */
[----:B----4-:R-:W-:-:S04]  /*4130*/  SHF.R.U32.HI R30, RZ, 0x4, R31 ;  /* 0x00000004ff1e7819 */ /* 0x010fc8000001161f */
[----:B------:R-:W-:Y:S02]  /*4140*/  LEA R30, R30, R30, 0x8 ;  /* 0x0000001e1e1e7211 */ /* 0x000fe400078e40ff */
[----:B------:R-:W-:Y:S02]  /*4150*/  LOP3.LUT R31, R31, 0xf, RZ, 0xc0, !PT ;  /* 0x0000000f1f1f7812 */ /* 0x000fe400078ec0ff */
[----:B------:R-:W-:-:S03]  /*4160*/  LEA R46, R30, R30, 0x10 ;  /* 0x0000001e1e2e7211 */ /* 0x000fc600078e80ff */
[----:B------:R-:W-:Y:S02]  /*4170*/  IMAD R45, R48, R31, R45 ;  /* 0x0000001f302d7224 */ /* 0x000fe400078e022d */
[----:B------:R-:W3:Y:S01]  /*4180*/  LDS.64 R30, [R14+0x70] ;  /* 0x000070000e1e7984 */ /* 0x000ee20000000a00 */
[C---:B------:R-:W-:Y:S01]  /*4190*/  IDP.4A.S8.S8 R47, R46.reuse, R26, R47 ;  /* 0x0000001a2e2f7226 */ /* 0x040fe2000000062f */
[----:B-1----:R-:W-:Y:S02]  /*41a0*/  SHF.R.U32.HI R26, RZ, 0x4, R44 ;  /* 0x00000004ff1a7819 */ /* 0x002fe4000001162c */
[----:B------:R-:W-:Y:S01]  /*41b0*/  SHF.R.S32.HI R19, RZ, 0x6, R19 ;  /* 0x00000006ff137819 */ /* 0x000fe20000011413 */
[----:B------:R-:W-:Y:S02]  /*41c0*/  IDP.4A.S8.S8 R47, R46, R27, R47 ;  /* 0x0000001b2e2f7226 */ /* 0x000fe4000000062f */
[----:B------:R-:W-:Y:S02]  /*41d0*/  IMAD R48, R26, 0x100, R26 ;  /* 0x000001001a307824 */ /* 0x000fe400078e021a */
[----:B------:R-:W1:Y:S01]  /*41e0*/  LDS.64 R26, [R14+0x78] ;  /* 0x000078000e1a7984 */ /* 0x000e620000000a00 */
[----:B------:R-:W-:-:S02]  /*41f0*/  LOP3.LUT R49, R19, 0x3030303, RZ, 0xc0, !PT ;  /* 0x0303030313317812 */ /* 0x000fc400078ec0ff */
[----:B------:R-:W-:Y:S01]  /*4200*/  LEA R19, R48, R48, 0x10 ;  /* 0x0000003030137211 */ /* 0x000fe200078e80ff */
[----:B------:R4:W5:Y:S01]  /*4210*/  LDS R14, [R13+UR6] ;  /* 0x000000060d0e7984 */ /* 0x0009620008000800 */
[----:B------:R-:W-:Y:S01]  /*4220*/  SHF.R.S32.HI R23, RZ, 0x6, R23 ;  /* 0x00000006ff177819 */ /* 0x000fe20000011417 */
[-C--:B--2---:R-:W-:Y:S01]  /*4230*/  IDP.4A.S8.S8 R49, R49, R16.reuse, RZ ;  /* 0x0000001031317226 */ /* 0x084fe200000006ff */
[----:B------:R-:W-:Y:S01]  /*4240*/  SHF.R.S32.HI R36, RZ, 0x6, R36 ;  /* 0x00000006ff247819 */ /* 0x000fe20000011424 */
[----:B------:R-:W-:Y:S01]  /*4250*/  IDP.4A.S8.S8 R48, R19, R16, RZ ;  /* 0x0000001013307226 */ /* 0x000fe200000006ff */
[----:B------:R-:W-:Y:S02]  /*4260*/  LOP3.LUT R16, R23, 0x3030303, RZ, 0xc0, !PT ;  /* 0x0303030317107812 */ /* 0x000fe400078ec0ff */
[----:B------:R-:W-:Y:S01]  /*4270*/  LOP3.LUT R23, R36, 0x3030303, RZ, 0xc0, !PT ;  /* 0x0303030324177812 */ /* 0x000fe200078ec0ff */
[-C--:B------:R-:W-:Y:S02]  /*4280*/  IDP.4A.S8.S8 R48, R19, R17.reuse, R48 ;  /* 0x0000001113307226 */ /* 0x080fe40000000630 */
[----:B------:R-:W-:-:S02]  /*4290*/  IDP.4A.S8.S8 R16, R16, R17, R49 ;  /* 0x0000001110107226 */ /* 0x000fc40000000631 */
[-C--:B0-----:R-:W-:Y:S02]  /*42a0*/  IDP.4A.S8.S8 R48, R19, R24.reuse, R48 ;  /* 0x0000001813307226 */ /* 0x081fe40000000630 */
[----:B------:R-:W-:Y:S01]  /*42b0*/  IDP.4A.S8.S8 R24, R23, R24, R16 ;  /* 0x0000001817187226 */ /* 0x000fe20000000610 */
[----:B------:R-:W-:Y:S02]  /*42c0*/  SHF.R.U32.HI R16, RZ, 0x4, R18 ;  /* 0x00000004ff107819 */ /* 0x000fe40000011612 */
[----:B------:R-:W-:Y:S02]  /*42d0*/  SHF.R.S32.HI R38, RZ, 0x6, R38 ;  /* 0x00000006ff267819 */ /* 0x000fe40000011426 */
[----:B------:R-:W-:Y:S01]  /*42e0*/  LEA R16, R16, R16, 0x8 ;  /* 0x0000001010107211 */ /* 0x000fe200078e40ff */
[----:B------:R-:W-:Y:S01]  /*42f0*/  IDP.4A.S8.S8 R19, R19, R25, R48 ;  /* 0x0000001913137226 */ /* 0x000fe20000000630 */
[----:B------:R-:W-:Y:S02]  /*4300*/  SHF.R.S32.HI R37, RZ, 0x6, R37 ;  /* 0x00000006ff257819 */ /* 0x000fe40000011425 */
[----:B------:R-:W-:Y:S01]  /*4310*/  LOP3.LUT R17, R38, 0x3030303, RZ, 0xc0, !PT ;  /* 0x0303030326117812 */ /* 0x000fe200078ec0ff */
[----:B------:R-:W-:Y:S01]  /*4320*/  IMAD R16, R16, 0x10000, R16 ;  /* 0x0001000010107824 */ /* 0x000fe200078e0210 */
[----:B------:R-:W-:Y:S01]  /*4330*/  SHF.R.S32.HI R39, RZ, 0x6, R39 ;  /* 0x00000006ff277819 */ /* 0x000fe20000011427 */
[----:B------:R-:W-:Y:S01]  /*4340*/  IDP.4A.S8.S8 R47, R46, R28, R47 ;  /* 0x0000001c2e2f7226 */ /* 0x000fe2000000062f */
[----:B------:R-:W-:Y:S01]  /*4350*/  LOP3.LUT R28, R37, 0x3030303, RZ, 0xc0, !PT ;  /* 0x03030303251c7812 */ /* 0x000fe200078ec0ff */
[-C--:B---3--:R-:W-:Y:S01]  /*4360*/  IDP.4A.S8.S8 R17, R17, R30.reuse, RZ ;  /* 0x0000001e11117226 */ /* 0x088fe200000006ff */
[----:B------:R-:W-:Y:S01]  /*4370*/  SHF.R.S32.HI R33, RZ, 0x6, R33 ;  /* 0x00000006ff217819 */ /* 0x000fe20000011421 */
[----:B------:R-:W-:Y:S01]  /*4380*/  IDP.4A.S8.S8 R19, R16, R30, R19 ;  /* 0x0000001e10137226 */ /* 0x000fe20000000613 */
[----:B------:R-:W-:Y:S01]  /*4390*/  LOP3.LUT R39, R39, 0x3030303, RZ, 0xc0, !PT ;  /* 0x0303030327277812 */ /* 0x000fe200078ec0ff */
[-C--:B------:R-:W-:Y:S01]  /*43a0*/  IDP.4A.S8.S8 R17, R28, R31.reuse, R17 ;  /* 0x0000001f1c117226 */ /* 0x080fe20000000611 */
[----:B------:R-:W-:Y:S01]  /*43b0*/  SHF.R.S32.HI R40, RZ, 0x6, R40 ;  /* 0x00000006ff287819 */ /* 0x000fe20000011428 */
[----:B------:R-:W-:Y:S01]  /*43c0*/  IDP.4A.S8.S8 R19, R16, R31, R19 ;  /* 0x0000001f10137226 */ /* 0x000fe20000000613 */
[----:B------:R-:W-:Y:S01]  /*43d0*/  LOP3.LUT R33, R33, 0x3030303, RZ, 0xc0, !PT ;  /* 0x0303030321217812 */ /* 0x000fe200078ec0ff */
[----:B------:R-:W-:Y:S01]  /*43e0*/  IDP.4A.S8.S8 R29, R46, R29, R47 ;  /* 0x0000001d2e1d7226 */ /* 0x000fe2000000062f */
[----:B----4-:R-:W-:Y:S01]  /*43f0*/  LOP3.LUT R13, R44, 0xf, RZ, 0xc0, !PT ;  /* 0x0000000f2c0d7812 */ /* 0x010fe200078ec0ff */
[----:B------:R-:W-:Y:S01]  /*4400*/  IDP.4A.S8.S8 R24, R39, R25, R24 ;  /* 0x0000001927187226 */ /* 0x000fe20000000618 */
[----:B------:R-:W-:Y:S01]  /*4410*/  LOP3.LUT R40, R40, 0x3030303, RZ, 0xc0, !PT ;  /* 0x0303030328287812 */ /* 0x000fe200078ec0ff */
[-C--:B-1----:R-:W-:Y:S01]  /*4420*/  IDP.4A.S8.S8 R17, R33, R26.reuse, R17 ;  /* 0x0000001a21117226 */ /* 0x082fe20000000611 */
[----:B------:R-:W-:Y:S01]  /*4430*/  I2FP.F32.S32 R43, R43 ;  /* 0x0000002b002b7245 */ /* 0x000fe20000201400 */
[----:B------:R-:W-:Y:S01]  /*4440*/  IDP.4A.S8.S8 R19, R16, R26, R19 ;  /* 0x0000001a10137226 */ /* 0x000fe20000000613 */
[----:B------:R-:W-:Y:S01]  /*4450*/  LOP3.LUT R18, R18, 0xf, RZ, 0xc0, !PT ;  /* 0x0000000f12127812 */ /* 0x000fe200078ec0ff */
[----:B------:R-:W-:Y:S01]  /*4460*/  IMAD R13, R24, R13, RZ ;  /* 0x0000000d180d7224 */ /* 0x000fe200078e02ff */
[----:B------:R-:W-:Y:S01]  /*4470*/  I2FP.F32.S32 R29, R29 ;  /* 0x0000001d001d7245 */ /* 0x000fe20000201400 */
[-C--:B------:R-:W-:Y:S01]  /*4480*/  IDP.4A.S8.S8 R40, R40, R27.reuse, R17 ;  /* 0x0000001b28287226 */ /* 0x080fe20000000611 */
[----:B------:R-:W-:Y:S01]  /*4490*/  I2FP.F32.S32 R17, R20 ;  /* 0x0000001400117245 */ /* 0x000fe20000201400 */
[----:B------:R-:W-:-:S02]  /*44a0*/  IDP.4A.S8.S8 R19, R16, R27, R19 ;  /* 0x0000001b10137226 */ /* 0x000fc40000000613 */
[----:B------:R-:W-:Y:S01]  /*44b0*/  FMUL.FTZ R43, R22, R43 ;  /* 0x0000002b162b7220 */ /* 0x000fe20000410000 */
[----:B------:R-:W-:Y:S01]  /*44c0*/  IMAD R13, R40, R18, R13 ;  /* 0x00000012280d7224 */ /* 0x000fe200078e020d */
[----:B------:R-:W-:Y:S01]  /*44d0*/  I2FP.F32.S32 R45, R45 ;  /* 0x0000002d002d7245 */ /* 0x000fe20000201400 */
[----:B------:R-:W-:Y:S01]  /*44e0*/  FMUL.FTZ R29, R22, R29 ;  /* 0x0000001d161d7220 */ /* 0x000fe20000410000 */
[----:B------:R-:W-:Y:S01]  /*44f0*/  I2FP.F32.S32 R19, R19 ;  /* 0x0000001300137245 */ /* 0x000fe20000201400 */
[C---:B------:R-:W-:Y:S01]  /*4500*/  FFMA.FTZ R17, R42.reuse, R17, -R43 ;  /* 0x000000112a117223 */ /* 0x040fe2000001082b */
[----:B------:R-:W-:Y:S01]  /*4510*/  I2FP.F32.S32 R13, R13 ;  /* 0x0000000d000d7245 */ /* 0x000fe20000201400 */
[----:B------:R-:W-:Y:S02]  /*4520*/  FFMA.FTZ R29, R42, R45, -R29 ;  /* 0x0000002d2a1d7223 */ /* 0x000fe4000001081d */
[----:B-----5:R-:W-:Y:S01]  /*4530*/  FFMA.FTZ R14, R14, R17, R41 ;  /* 0x000000110e0e7223 */ /* 0x020fe20000010029 */
[----:B------:R-:W-:-:S03]  /*4540*/  FMUL.FTZ R22, R19, R22 ;  /* 0x0000001613167220 */ /* 0x000fc60000410000 */
[----:B------:R-:W-:Y:S01]  /*4550*/  FFMA.FTZ R14, R21, R29, R14 ;  /* 0x0000001d150e7223 */ /* 0x000fe2000001000e */
[----:B------:R-:W-:-:S04]  /*4560*/  FFMA.FTZ R22, R13, R42, -R22 ;  /* 0x0000002a0d167223 */ /* 0x000fc80000010816 */
[----:B------:R-:W-:Y:S01]  /*4570*/  FFMA.FTZ R33, R15, R22, R14 ;  /* 0x000000160f217223 */ /* 0x000fe2000001000e */
[----:B------:R-:W-:Y:S06]  /*4580*/  BAR.SYNC.DEFER_BLOCKING 0x0 ;  /* 0x0000000000007b1d */ /* 0x000fec0000010000 */
.L_x_591:
[----:B------:R-:W-:-:S04]  /*4590*/  UIADD3 UR4, UPT, UPT, UR4, 0x2, URZ ;  /* 0x0000000204047890 */ /* 0x000fc8000fffe0ff */
[----:B------:R-:W-:-:S09]  /*45a0*/  UISETP.GE.AND UP0, UPT, UR4, UR5, UPT ;  /* 0x000000050400728c */ /* 0x000fd2000bf06270 */
[----:B------:R-:W-:Y:S05]  /*45b0*/  BRA.U !UP0, `(.L_x_592) ;  /* 0xffffffbd08bc7547 */ /* 0x000fea000b83ffff */
.L_x_590:
[----:B------:R-:W2:Y:S01]  /*45c0*/  S2R R3, SR_TID.Y ;  /* 0x0000000000037919 */ /* 0x000ea20000002200 */
[----:B------:R-:W1:Y:S01]  /*45d0*/  LDCU UR4, c[0x0][0x3a0] ;  /* 0x00007400ff0477ac */ /* 0x000e620008000800 */
[----:B--2---:R-:W-:-:S04]  /*45e0*/  LEA R5, R0, R3, 0x2 ;  /* 0x0000000300057211 */ /* 0x004fc800078e10ff */
[----:B-1----:R-:W-:-:S13]  /*45f0*/  ISETP.GE.U32.AND P0, PT, R5, UR4, PT ;  /* 0x0000000405007c0c */ /* 0x002fda000bf06070 */
[----:B------:R-:W-:Y:S05]  /*4600*/  @P0 EXIT ;  /* 0x000000000000094d */ /* 0x000fea0003800000 */
[----:B------:R-:W1:Y:S01]  /*4610*/  S2R R0, SR_TID.X ;  /* 0x0000000000007919 */ /* 0x000e620000002100 */
[----:B------:R-:W2:Y:S01]  /*4620*/  LDCU UR4, c[0x0][0x3a8] ;  /* 0x00007500ff0477ac */ /* 0x000ea20008000800 */
[----:B-1----:R-:W-:-:S04]  /*4630*/  IADD3 R0, PT, PT, R0, UR8, RZ ;  /* 0x0000000800007c10 */ /* 0x002fc8000fffe0ff */
[----:B--2---:R-:W-:-:S13]  /*4640*/  ISETP.GE.U32.AND P0, PT, R0, UR4, PT ;  /* 0x0000000400007c0c */ /* 0x004fda000bf06070 */
[----:B------:R-:W-:Y:S05]  /*4650*/  @P0 EXIT ;  /* 0x000000000000094d */ /* 0x000fea0003800000 */
[----:B0-----:R-:W0:Y:S01]  /*4660*/  LDC.64 R2, c[0x0][0x390] ;  /* 0x0000e400ff027b82 */ /* 0x001e220000000a00 */
[----:B------:R-:W-:Y:S01]  /*4670*/  IMAD R5, R5, UR4, R0 ;  /* 0x0000000405057c24 */ /* 0x000fe2000f8e0200 */
[----:B------:R-:W-:-:S03]  /*4680*/  F2FP.BF16.F32.PACK_AB R33, RZ, R33 ;  /* 0x00000021ff21723e */ /* 0x000fc600000010ff */
[----:B0-----:R-:W-:-:S05]  /*4690*/  IMAD.WIDE.U32 R2, R5, 0x2, R2 ;  /* 0x0000000205027825 */ /* 0x001fca00078e0002 */
[----:B------:R-:W-:Y:S01]  /*46a0*/  STG.E.U16 desc[UR14][R2.64], R33 ;  /* 0x0000002102007986 */ /* 0x000fe2000c10150e */
[----:B------:R-:W-:Y:S05]  /*46b0*/  EXIT ;  /* 0x000000000000794d */ /* 0x000fea0003800000 */
.L_x_593:
        /* <DEDUP_REMOVED lines=12> */
.L_x_1262:


//--------------------- .text._Z12mul_mat_q8_0IN3c108BFloat16ELb1EEvPKvS3_PT_iiiii --------------------------
	.section	.text._Z12mul_mat_q8_0IN3c108BFloat16ELb1EEvPKvS3_PT_iiiii,"ax",@progbits
	.align	128
.text._Z12mul_mat_q8_0IN3c108BFloat16ELb1EEvPKvS3_PT_iiiii:
        .type           _Z12mul_mat_q8_0IN3c108BFloat16ELb1EEvPKvS3_PT_iiiii,@function
        .size           _Z12mul_mat_q8_0IN3c108BFloat16ELb1EEvPKvS3_PT_iiiii,(.L_x_1263 - _Z12mul_mat_q8_0IN3c108BFloat16ELb1EEvPKvS3_PT_iiiii)
        .other          _Z12mul_mat_q8_0IN3c108BFloat16ELb1EEvPKvS3_PT_iiiii,@"STO_CUDA_ENTRY STV_DEFAULT"
_Z12mul_mat_q8_0IN3c108BFloat16ELb1EEvPKvS3_PT_iiiii:
[----:B------:R-:W-:Y:S01]  /*0000*/  LDC R1, c[0x0][0x37c] ;  /* 0x0000df00ff017b82 */ /* 0x000fe20000000800 */
[----:B------:R-:W0:Y:S01]  /*0010*/  LDCU UR5, c[0x0][0x398] ;  /* 0x00007300ff0577ac */ /* 0x000e220008000800 */
[----:B------:R-:W1:Y:S01]  /*0020*/  S2R R8, SR_CTAID.Y ;  /* 0x0000000000087919 */ /* 0x000e620000002600 */
[----:B------:R-:W-:Y:S01]  /*0030*/  HFMA2 R41, -RZ, RZ, 0, 0 ;  /* 0x00000000ff297431 */ /* 0x000fe200000001ff */
[----:B------:R-:W2:Y:S01]  /*0040*/  LDCU.64 UR18, c[0x0][0x358] ;  /* 0x00006b00ff1277ac */ /* 0x000ea20008000a00 */
[----:B0-----:R-:W-:Y:S02]  /*0050*/  UISETP.GE.AND UP0, UPT, UR5, 0x20, UPT ;  /* 0x000000200500788c */ /* 0x001fe4000bf06270 */
[----:B------:R-:W-:-:S04]  /*0060*/  USHF.R.S32.HI UR4, URZ, 0x1f, UR5 ;  /* 0x0000001fff047899 */ /* 0x000fc80008011405 */
[----:B------:R-:W-:-:S03]  /*0070*/  ULEA.HI UR4, UR4, UR5, URZ, 0x5 ;  /* 0x0000000504047291 */ /* 0x000fc6000f8f28ff */
[----:B--2---:R-:W-:Y:S09]  /*0080*/  BRA.U !UP0, `(.L_x_594) ;  /* 0x0000001108a07547 */ /* 0x004ff2000b800000 */
[----:B------:R-:W0:Y:S01]  /*0090*/  S2UR UR9, SR_CTAID.X ;  /* 0x00000000000979c3 */ /* 0x000e220000002500 */
[----:B------:R-:W1:Y:S01]  /*00a0*/  S2R R11, SR_TID.Y ;  /* 0x00000000000b7919 */ /* 0x000e620000002200 */
[----:B------:R-:W2:Y:S01]  /*00b0*/  LDCU.64 UR12, c[0x0][0x3a0] ;  /* 0x00007400ff0c77ac */ /* 0x000ea20008000a00 */
[----:B------:R-:W-:Y:S01]  /*00c0*/  IMAD.MOV.U32 R45, RZ, RZ, RZ ;  /* 0x000000ffff2d7224 */ /* 0x000fe200078e00ff */
[----:B------:R-:W3:Y:S01]  /*00d0*/  S2R R0, SR_TID.X ;  /* 0x0000000000007919 */ /* 0x000ee20000002100 */
[----:B------:R-:W4:Y:S01]  /*00e0*/  LDCU.64 UR20, c[0x0][0x388] ;  /* 0x00007100ff1477ac */ /* 0x000f220008000a00 */
[----:B------:R-:W-:Y:S02]  /*00f0*/  IMAD.MOV.U32 R41, RZ, RZ, RZ ;  /* 0x000000ffff297224 */ /* 0x000fe400078e00ff */
[----:B------:R-:W5:Y:S01]  /*0100*/  LDC R4, c[0x0][0x39c] ;  /* 0x0000e700ff047b82 */ /* 0x000f620000000800 */
[----:B------:R-:W-:Y:S01]  /*0110*/  UMOV UR10, 0x400 ;  /* 0x00000400000a7882 */ /* 0x000fe20000000000 */
[----:B------:R-:W4:Y:S01]  /*0120*/  LDCU.64 UR6, c[0x0][0x380] ;  /* 0x00007000ff0677ac */ /* 0x000f220008000a00 */
[----:B------:R-:W-:-:S05]  /*0130*/  UIADD3 UR11, UPT, UPT, UR10, 0x1080, URZ ;  /* 0x000010800a0b7890 */ /* 0x000fca000fffe0ff */
[----:B------:R-:W4:Y:S01]  /*0140*/  S2UR UR14, SR_CgaCtaId ;  /* 0x00000000000e79c3 */ /* 0x000f220000008800 */
[----:B--2---:R-:W-:Y:S02]  /*0150*/  USHF.R.S32.HI UR5, URZ, 0x1f, UR13 ;  /* 0x0000001fff057899 */ /* 0x004fe4000801140d */
[----:B------:R-:W-:Y:S02]  /*0160*/  UIADD3 UR12, UPT, UPT, UR12, -0x1, URZ ;  /* 0xffffffff0c0c7890 */ /* 0x000fe4000fffe0ff */
[----:B0-----:R-:W-:Y:S02]  /*0170*/  USHF.L.U32 UR9, UR9, 0x5, URZ ;  /* 0x0000000509097899 */ /* 0x001fe400080006ff */
[----:B------:R-:W-:Y:S02]  /*0180*/  ULEA.HI UR8, UR5, UR13, URZ, 0x5 ;  /* 0x0000000d05087291 */ /* 0x000fe4000f8f28ff */
[----:B------:R-:W-:Y:S02]  /*0190*/  ULOP3.LUT UR15, URZ, UR9, URZ, 0x33, !UPT ;  /* 0x00000009ff0f7292 */ /* 0x000fe4000f8e33ff */
[----:B------:R-:W-:-:S02]  /*01a0*/  USHF.R.S32.HI UR5, URZ, 0x5, UR4 ;  /* 0x00000005ff057899 */ /* 0x000fc40008011404 */
[----:B------:R-:W-:Y:S01]  /*01b0*/  USHF.R.S32.HI UR8, URZ, 0x5, UR8 ;  /* 0x00000005ff087899 */ /* 0x000fe20008011408 */
[-C--:B-1----:R-:W-:Y:S01]  /*01c0*/  LEA R3, R8, R11.reuse, 0x2 ;  /* 0x0000000b08037211 */ /* 0x082fe200078e10ff */
[----:B------:R-:W-:Y:S01]  /*01d0*/  UIADD3 UR13, UPT, UPT, UR10, 0x1290, URZ ;  /* 0x000012900a0d7890 */ /* 0x000fe2000fffe0ff */
[----:B-----5:R-:W-:Y:S01]  /*01e0*/  IADD3 R4, PT, PT, R4, UR15, RZ ;  /* 0x0000000f04047c10 */ /* 0x020fe2000fffe0ff */
[----:B------:R-:W-:Y:S01]  /*01f0*/  UIMAD UR9, UR5, UR9, URZ ;  /* 0x00000009050972a4 */ /* 0x000fe2000f8e02ff */
[----:B---3--:R-:W-:Y:S01]  /*0200*/  SHF.R.U32.HI R6, RZ, 0x3, R0 ;  /* 0x00000003ff067819 */ /* 0x008fe20000011600 */
[----:B------:R-:W-:Y:S01]  /*0210*/  IMAD.SHL.U32 R5, R0, 0x4, RZ ;  /* 0x0000000400057824 */ /* 0x000fe200078e00ff */
[----:B------:R-:W-:Y:S01]  /*0220*/  VIMNMX.U32 R3, PT, PT, R3, UR12, PT ;  /* 0x0000000c03037c48 */ /* 0x000fe2000bfe0000 */
[----:B----4-:R-:W-:Y:S01]  /*0230*/  ULEA UR16, UR14, UR10, 0x18 ;  /* 0x0000000a0e107291 */ /* 0x010fe2000f8ec0ff */
[----:B------:R-:W-:Y:S01]  /*0240*/  VIMNMX R33, PT, PT, R4, R11, PT ;  /* 0x0000000b04217248 */ /* 0x000fe20003fe0100 */
[----:B------:R-:W-:Y:S01]  /*0250*/  UIADD3 UR10, UPT, UPT, UR10, 0x1490, URZ ;  /* 0x000014900a0a7890 */ /* 0x000fe2000fffe0ff */
[----:B------:R-:W-:Y:S01]  /*0260*/  VIADDMNMX R35, R11, 0x4, R4, PT ;  /* 0x000000040b237846 */ /* 0x000fe20003800104 */
[----:B------:R-:W-:Y:S01]  /*0270*/  IMAD R7, R3, UR8, R6 ;  /* 0x0000000803077c24 */ /* 0x000fe2000f8e0206 */
[--C-:B------:R-:W-:Y:S01]  /*0280*/  VIADDMNMX R21, R11, 0xc, R4.reuse, PT ;  /* 0x0000000c0b157846 */ /* 0x100fe20003800104 */
[----:B------:R-:W-:Y:S01]  /*0290*/  IMAD R13, R33, UR5, RZ ;  /* 0x00000005210d7c24 */ /* 0x000fe2000f8e02ff */
        /* <DEDUP_REMOVED lines=8> */
[----:B------:R-:W-:Y:S01]  /*0320*/  VIADDMNMX R29, R11, 0x8, R4, PT ;  /* 0x000000080b1d7846 */ /* 0x000fe20003800104 */
[----:B------:R-:W-:Y:S01]  /*0330*/  IMAD R17, R3, UR5, RZ ;  /* 0x0000000503117c24 */ /* 0x000fe2000f8e02ff */
[C---:B------:R-:W-:Y:S01]  /*0340*/  IADD3 R53, P3, PT, R6.reuse, R13, RZ ;  /* 0x0000000d06357210 */ /* 0x040fe20007f7e0ff */
[----:B------:R-:W-:Y:S01]  /*0350*/  IMAD R18, R27, UR5, RZ ;  /* 0x000000051b127c24 */ /* 0x000fe2000f8e02ff */
[C---:B------:R-:W-:Y:S01]  /*0360*/  IADD3 R49, P6, PT, R6.reuse, R31, RZ ;  /* 0x0000001f06317210 */ /* 0x040fe20007fde0ff */
[----:B------:R-:W-:Y:S01]  /*0370*/  IMAD R19, R29, UR5, RZ ;  /* 0x000000051d137c24 */ /* 0x000fe2000f8e02ff */
[----:B------:R-:W-:Y:S01]  /*0380*/  LEA.HI.X.SX32 R12, R13, RZ, 0x1, P3 ;  /* 0x000000ff0d0c7211 */ /* 0x000fe200018f0eff */
[--C-:B------:R-:W-:Y:S01]  /*0390*/  IMAD R38, R33, 0x21, R0.reuse ;  /* 0x0000002121267824 */ /* 0x100fe200078e0200 */
[--C-:B------:R-:W-:Y:S01]  /*03a0*/  SHF.R.U32.HI R2, RZ, 0x2, R0.reuse ;  /* 0x00000002ff027819 */ /* 0x100fe20000011600 */
[--C-:B------:R-:W-:Y:S01]  /*03b0*/  IMAD R10, R35, 0x21, R0.reuse ;  /* 0x00000021230a7824 */ /* 0x100fe200078e0200 */
[----:B------:R-:W-:Y:S01]  /*03c0*/  LEA.HI.X.SX32 R13, R31, RZ, 0x1, P6 ;  /* 0x000000ff1f0d7211 */ /* 0x000fe200030f0eff */
[----:B------:R-:W-:Y:S01]  /*03d0*/  IMAD R20, R29, 0x21, R0 ;  /* 0x000000211d147824 */ /* 0x000fe200078e0200 */
[----:B------:R-:W-:Y:S01]  /*03e0*/  LOP3.LUT R44, R5, 0x1c, RZ, 0xc0, !PT ;  /* 0x0000001c052c7812 */ /* 0x000fe200078ec0ff */
[----:B------:R-:W-:Y:S01]  /*03f0*/  IMAD R9, R11, 0x8, R2 ;  /* 0x000000080b097824 */ /* 0x000fe200078e0202 */
[C---:B------:R-:W-:Y:S01]  /*0400*/  IADD3 R47, P0, PT, R6.reuse, R14, RZ ;  /* 0x0000000e062f7210 */ /* 0x040fe20007f1e0ff */
[----:B------:R-:W-:Y:S01]  /*0410*/  IMAD R21, R21, 0x21, R0 ;  /* 0x0000002115157824 */ /* 0x000fe200078e0200 */
[C---:B------:R-:W-:Y:S01]  /*0420*/  IADD3 R57, P2, PT, R6.reuse, R17, RZ ;  /* 0x0000001106397210 */ /* 0x040fe20007f5e0ff */
[--C-:B------:R-:W-:Y:S01]  /*0430*/  IMAD.WIDE.U32 R52, R53, 0x22, R44.reuse ;  /* 0x0000002235347825 */ /* 0x100fe200078e002c */
[C---:B------:R-:W-:Y:S01]  /*0440*/  IADD3 R59, P1, PT, R6.reuse, R18, RZ ;  /* 0x00000012063b7210 */ /* 0x040fe20007f3e0ff */
[----:B------:R-:W-:Y:S01]  /*0450*/  ULEA UR13, UR14, UR13, 0x18 ;  /* 0x0000000d0e0d7291 */ /* 0x000fe2000f8ec0ff */
[C---:B------:R-:W-:Y:S01]  /*0460*/  IADD3 R55, P3, PT, R6.reuse, R16, RZ ;  /* 0x0000001006377210 */ /* 0x040fe20007f7e0ff */
[--C-:B------:R-:W-:Y:S01]  /*0470*/  IMAD.WIDE.U32 R56, R57, 0x22, R44.reuse ;  /* 0x0000002239387825 */ /* 0x100fe200078e002c */
[C---:B------:R-:W-:Y:S01]  /*0480*/  IADD3 R51, P6, PT, R6.reuse, R15, RZ ;  /* 0x0000000f06337210 */ /* 0x040fe20007fde0ff */
[----:B------:R-:W-:Y:S01]  /*0490*/  ULEA UR10, UR14, UR10, 0x18 ;  /* 0x0000000a0e0a7291 */ /* 0x000fe2000f8ec0ff */
[----:B------:R-:W-:Y:S01]  /*04a0*/  IADD3 R37, P4, PT, R6, R19, RZ ;  /* 0x0000001306257210 */ /* 0x000fe20007f9e0ff */
[--C-:B------:R-:W-:Y:S01]  /*04b0*/  IMAD.WIDE.U32 R58, R59, 0x22, R44.reuse ;  /* 0x000000223b3a7825 */ /* 0x100fe200078e002c */
[----:B------:R-:W-:Y:S01]  /*04c0*/  IADD3 R42, P5, PT, R44, UR20, RZ ;  /* 0x000000142c2a7c10 */ /* 0x000fe2000ffbe0ff */
[----:B------:R-:W-:Y:S01]  /*04d0*/  ULEA UR11, UR14, UR11, 0x18 ;  /* 0x0000000b0e0b7291 */ /* 0x000fe2000f8ec0ff */
[----:B------:R-:W-:Y:S01]  /*04e0*/  VIMNMX R9, PT, PT, R4, R9, PT ;  /* 0x0000000904097248 */ /* 0x000fe20003fe0100 */
[--C-:B------:R-:W-:Y:S01]  /*04f0*/  IMAD.WIDE.U32 R54, R55, 0x22, R44.reuse ;  /* 0x0000002237367825 */ /* 0x100fe200078e002c */
[----:B------:R-:W-:Y:S01]  /*0500*/  LOP3.LUT R31, R2, 0x3, RZ, 0xc0, !PT ;  /* 0x00000003021f7812 */ /* 0x000fe200078ec0ff */
[----:B------:R-:W-:Y:S01]  /*0510*/  UMOV UR4, URZ ;  /* 0x000000ff00047c82 */ /* 0x000fe20008000000 */
[C---:B------:R-:W-:Y:S01]  /*0520*/  LOP3.LUT R28, R0.reuse, 0x3, RZ, 0xc0, !PT ;  /* 0x00000003001c7812 */ /* 0x040fe200078ec0ff */
[--C-:B------:R-:W-:Y:S01]  /*0530*/  IMAD.WIDE.U32 R50, R51, 0x22, R44.reuse ;  /* 0x0000002233327825 */ /* 0x100fe200078e002c */
[----:B------:R-:W-:Y:S01]  /*0540*/  LEA.HI R4, R0, R5, RZ, 0x1d ;  /* 0x0000000500047211 */ /* 0x000fe200078fe8ff */
[----:B------:R-:W-:Y:S01]  /*0550*/  UIMAD.WIDE UR6, UR9, 0x22, UR6 ;  /* 0x00000022090678a5 */ /* 0x000fe2000f8e0206 */
[----:B------:R-:W-:Y:S01]  /*0560*/  LOP3.LUT R2, R5, 0x7c, RZ, 0xc0, !PT ;  /* 0x0000007c05027812 */ /* 0x000fe200078ec0ff */
[----:B------:R-:W-:Y:S01]  /*0570*/  IMAD.WIDE.U32 R48, R49, 0x22, R44 ;  /* 0x0000002231307825 */ /* 0x000fe200078e002c */
[----:B------:R-:W-:-:S02]  /*0580*/  LEA.HI.X.SX32 R19, R19, RZ, 0x1, P4 ;  /* 0x000000ff13137211 */ /* 0x000fc400020f0eff */
[----:B------:R-:W-:Y:S01]  /*0590*/  LEA.HI.X.SX32 R14, R14, RZ, 0x1, P0 ;  /* 0x000000ff0e0e7211 */ /* 0x000fe200000f0eff */
[--C-:B------:R-:W-:Y:S01]  /*05a0*/  IMAD.WIDE.U32 R46, R47, 0x22, R44.reuse ;  /* 0x000000222f2e7825 */ /* 0x100fe200078e002c */
[----:B------:R-:W-:Y:S02]  /*05b0*/  LEA.HI.X.SX32 R15, R15, RZ, 0x1, P6 ;  /* 0x000000ff0f0f7211 */ /* 0x000fe400030f0eff */
[----:B------:R-:W-:Y:S01]  /*05c0*/  LEA.HI.X.SX32 R17, R17, RZ, 0x1, P2 ;  /* 0x000000ff11117211 */ /* 0x000fe200010f0eff */
[----:B------:R-:W-:Y:S01]  /*05d0*/  IMAD.WIDE.U32 R44, R37, 0x22, R44 ;  /* 0x00000022252c7825 */ /* 0x000fe200078e002c */
[----:B------:R-:W-:Y:S02]  /*05e0*/  MOV R37, UR16 ;  /* 0x0000001000257c02 */ /* 0x000fe40008000f00 */
[----:B------:R-:W-:Y:S01]  /*05f0*/  LEA.HI.X.SX32 R18, R18, RZ, 0x1, P1 ;  /* 0x000000ff12127211 */ /* 0x000fe200008f0eff */
[--C-:B------:R-:W-:Y:S01]  /*0600*/  IMAD R24, R23, 0x21, R0.reuse ;  /* 0x0000002117187824 */ /* 0x100fe200078e0200 */
[----:B------:R-:W-:Y:S01]  /*0610*/  LEA.HI.X.SX32 R16, R16, RZ, 0x1, P3 ;  /* 0x000000ff10107211 */ /* 0x000fe200018f0eff */
[----:B------:R-:W-:Y:S01]  /*0620*/  IMAD R6, R0, 0x84, R37 ;  /* 0x0000008400067824 */ /* 0x000fe200078e0225 */
[----:B------:R-:W-:Y:S01]  /*0630*/  LEA R39, R11, R2, 0x7 ;  /* 0x000000020b277211 */ /* 0x000fe200078e38ff */
[--C-:B------:R-:W-:Y:S01]  /*0640*/  IMAD R25, R25, 0x21, R0.reuse ;  /* 0x0000002119197824 */ /* 0x100fe200078e0200 */
[----:B------:R-:W-:Y:S01]  /*0650*/  LEA R2, R11, UR10, 0x4 ;  /* 0x0000000a0b027c11 */ /* 0x000fe2000f8e20ff */
[--C-:B------:R-:W-:Y:S01]  /*0660*/  IMAD R26, R3, 0x21, R0.reuse ;  /* 0x00000021031a7824 */ /* 0x100fe200078e0200 */
[----:B------:R-:W-:Y:S01]  /*0670*/  IADD3.X R43, PT, PT, RZ, UR21, RZ, P5, !PT ;  /* 0x00000015ff2b7c10 */ /* 0x000fe2000affe4ff */
[----:B------:R-:W-:Y:S01]  /*0680*/  IMAD R27, R27, 0x21, R0 ;  /* 0x000000211b1b7824 */ /* 0x000fe200078e0200 */
[----:B------:R-:W-:Y:S01]  /*0690*/  SHF.R.S32.HI R0, RZ, 0x1f, R9 ;  /* 0x0000001fff007819 */ /* 0x000fe20000011409 */
[----:B------:R-:W-:Y:S01]  /*06a0*/  IMAD R31, R8, 0x4, R31 ;  /* 0x00000004081f7824 */ /* 0x000fe200078e021f */
[----:B------:R-:W-:Y:S01]  /*06b0*/  LOP3.LUT R5, R5, 0x3c, RZ, 0xc0, !PT ;  /* 0x0000003c05057812 */ /* 0x000fe200078ec0ff */
[----:B------:R-:W-:Y:S01]  /*06c0*/  IMAD R29, R9, UR5, RZ ;  /* 0x00000005091d7c24 */ /* 0x000fe2000f8e02ff */
[----:B------:R-:W-:Y:S01]  /*06d0*/  LEA.HI R3, R0, R9, RZ, 0x3 ;  /* 0x0000000900037211 */ /* 0x000fe200078f18ff */
[----:B------:R-:W-:Y:S01]  /*06e0*/  IMAD R35, R13, 0x22, RZ ;  /* 0x000000220d237824 */ /* 0x000fe200078e02ff */
[----:B------:R-:W-:Y:S01]  /*06f0*/  VIMNMX R31, PT, PT, R31, UR12, PT ;  /* 0x0000000c1f1f7c48 */ /* 0x000fe2000bfe0100 */
[----:B------:R-:W-:Y:S01]  /*0700*/  IMAD R33, R12, 0x22, RZ ;  /* 0x000000220c217824 */ /* 0x000fe200078e02ff */
[----:B------:R-:W-:Y:S01]  /*0710*/  LEA.HI.SX32 R40, R3, R28, 0x1d ;  /* 0x0000001c03287211 */ /* 0x000fe200078feaff */
[----:B------:R-:W-:Y:S01]  /*0720*/  IMAD R37, R19, 0x22, RZ ;  /* 0x0000002213257824 */ /* 0x000fe200078e02ff */
[----:B------:R-:W-:Y:S01]  /*0730*/  LEA R3, R11, UR13, 0x7 ;  /* 0x0000000d0b037c11 */ /* 0x000fe2000f8e38ff */
[----:B------:R-:W-:Y:S01]  /*0740*/  IMAD R0, R31, UR8, R28 ;  /* 0x000000081f007c24 */ /* 0x000fe2000f8e021c */
[----:B------:R-:W-:Y:S01]  /*0750*/  LEA R11, R21, UR16, 0x2 ;  /* 0x00000010150b7c11 */ /* 0x000fe2000f8e10ff */
[----:B------:R-:W-:Y:S01]  /*0760*/  IMAD R40, R9, 0x4, R40 ;  /* 0x0000000409287824 */ /* 0x000fe200078e0228 */
[----:B------:R-:W-:Y:S01]  /*0770*/  IADD3 R28, P4, PT, R28, R29, RZ ;  /* 0x0000001d1c1c7210 */ /* 0x000fe20007f9e0ff */
[----:B------:R-:W-:Y:S01]  /*0780*/  IMAD R13, R18, 0x22, RZ ;  /* 0x00000022120d7824 */ /* 0x000fe200078e02ff */
[----:B------:R-:W-:Y:S01]  /*0790*/  LEA R9, R10, UR16, 0x2 ;  /* 0x000000100a097c11 */ /* 0x000fe2000f8e10ff */
        /* <DEDUP_REMOVED lines=8> */
[----:B------:R-:W-:Y:S01]  /*0820*/  IMAD.IADD R35, R49, 0x1, R35 ;  /* 0x0000000131237824 */ /* 0x000fe200078e0223 */
[----:B------:R-:W-:Y:S01]  /*0830*/  LEA R25, R25, UR16, 0x2 ;  /* 0x0000001019197c11 */ /* 0x000fe2000f8e10ff */
[----:B------:R-:W-:Y:S01]  /*0840*/  IMAD.IADD R32, R55, 0x1, R19 ;  /* 0x0000000137207824 */ /* 0x000fe200078e0213 */
[----:B------:R-:W-:-:S02]  /*0850*/  LEA R26, R26, UR16, 0x2 ;  /* 0x000000101a1a7c11 */ /* 0x000fc4000f8e10ff */
[----:B------:R-:W-:Y:S02]  /*0860*/  LEA R27, R27, UR16, 0x2 ;  /* 0x000000101b1b7c11 */ /* 0x000fe4000f8e10ff */
[----:B------:R-:W-:Y:S02]  /*0870*/  LEA.HI.X.SX32 R29, R29, RZ, 0x1, P4 ;  /* 0x000000ff1d1d7211 */ /* 0x000fe400020f0eff */
[----:B------:R-:W-:Y:S02]  /*0880*/  IADD3 R30, PT, PT, R59, R13, RZ ;  /* 0x0000000d3b1e7210 */ /* 0x000fe40007ffe0ff */
[----:B------:R-:W-:Y:S02]  /*0890*/  IADD3 R31, PT, PT, R57, R17, RZ ;  /* 0x00000011391f7210 */ /* 0x000fe40007ffe0ff */
[----:B------:R-:W-:Y:S02]  /*08a0*/  IADD3 R33, PT, PT, R53, R33, RZ ;  /* 0x0000002135217210 */ /* 0x000fe40007ffe0ff */
[----:B------:R-:W-:-:S02]  /*08b0*/  IADD3 R34, PT, PT, R51, R15, RZ ;  /* 0x0000000f33227210 */ /* 0x000fc40007ffe0ff */
[----:B------:R-:W-:Y:S02]  /*08c0*/  IADD3 R36, PT, PT, R47, R21, RZ ;  /* 0x000000152f247210 */ /* 0x000fe40007ffe0ff */
[----:B------:R-:W-:Y:S02]  /*08d0*/  IADD3 R37, PT, PT, R45, R37, RZ ;  /* 0x000000252d257210 */ /* 0x000fe40007ffe0ff */
[----:B------:R-:W-:-:S07]  /*08e0*/  LEA R40, R40, UR11, 0x2 ;  /* 0x0000000b28287c11 */ /* 0x000fce000f8e10ff */
.L_x_595:
[----:B------:R-:W-:-:S04]  /*08f0*/  IADD3 R16, P0, PT, R52, UR6, RZ ;  /* 0x0000000634107c10 */ /* 0x000fc8000ff1e0ff */
[----:B------:R-:W-:Y:S02]  /*0900*/  IADD3.X R17, PT, PT, R33, UR7, RZ, P0, !PT ;  /* 0x0000000721117c10 */ /* 0x000fe400087fe4ff */
[----:B------:R-:W-:Y:S01]  /*0910*/  IADD3 R60, P0, PT, R48, UR6, RZ ;  /* 0x00000006303c7c10 */ /* 0x000fe2000ff1e0ff */
[----:B------:R-:W-:Y:S01]  /*0920*/  IMAD.U32 R12, RZ, RZ, UR6 ;  /* 0x00000006ff0c7e24 */ /* 0x000fe2000f8e00ff */
[----:B------:R-:W-:Y:S01]  /*0930*/  MOV R13, UR7 ;  /* 0x00000007000d7c02 */ /* 0x000fe20008000f00 */
[----:B------:R-:W2:Y:S01]  /*0940*/  LDG.E.U16.CONSTANT R18, desc[UR18][R16.64+0x2] ;  /* 0x0000021210127981 */ /* 0x000ea2000c1e9500 */
[----:B------:R-:W-:Y:S02]  /*0950*/  IADD3.X R61, PT, PT, R35, UR7, RZ, P0, !PT ;  /* 0x00000007233d7c10 */ /* 0x000fe400087fe4ff */
[----:B------:R-:W-:Y:S01]  /*0960*/  IADD3 R14, P0, PT, R44, UR6, RZ ;  /* 0x000000062c0e7c10 */ /* 0x000fe2000ff1e0ff */
[----:B------:R0:W2:Y:S03]  /*0970*/  LDG.E.U16.CONSTANT R19, desc[UR18][R16.64+0x4] ;  /* 0x0000041210137981 */ /* 0x0000a6000c1e9500 */
[----:B------:R-:W-:Y:S01]  /*0980*/  IADD3.X R15, PT, PT, R37, UR7, RZ, P0, !PT ;  /* 0x00000007250f7c10 */ /* 0x000fe200087fe4ff */
[----:B------:R-:W-:Y:S01]  /*0990*/  IMAD.WIDE.U32 R12, R28, 0x22, R12 ;  /* 0x000000221c0c7825 */ /* 0x000fe200078e000c */
[----:B------:R-:W3:Y:S03]  /*09a0*/  LDG.E.U16.CONSTANT R20, desc[UR18][R60.64+0x2] ;  /* 0x000002123c147981 */ /* 0x000ee6000c1e9500 */
[----:B------:R-:W-:Y:S01]  /*09b0*/  IMAD R23, R29, 0x22, RZ ;  /* 0x000000221d177824 */ /* 0x000fe200078e02ff */
[----:B------:R-:W3:Y:S01]  /*09c0*/  LDG.E.U16.CONSTANT R21, desc[UR18][R60.64+0x4] ;  /* 0x000004123c157981 */ /* 0x000ee2000c1e9500 */
[----:B0-----:R-:W-:-:S03]  /*09d0*/  IADD3 R16, P0, PT, R46, UR6, RZ ;  /* 0x000000062e107c10 */ /* 0x001fc6000ff1e0ff */
[----:B------:R-:W-:Y:S01]  /*09e0*/  IADD3 R13, PT, PT, R13, R23, RZ ;  /* 0x000000170d0d7210 */ /* 0x000fe20007ffe0ff */
[----:B------:R-:W4:Y:S01]  /*09f0*/  LDG.E.U16.CONSTANT R22, desc[UR18][R14.64+0x2] ;  /* 0x000002120e167981 */ /* 0x000f22000c1e9500 */
[----:B------:R-:W-:-:S03]  /*0a00*/  IADD3.X R17, PT, PT, R36, UR7, RZ, P0, !PT ;  /* 0x0000000724117c10 */ /* 0x000fc600087fe4ff */
[----:B------:R-:W4:Y:S04]  /*0a10*/  LDG.E.U16.CONSTANT R23, desc[UR18][R14.64+0x4] ;  /* 0x000004120e177981 */ /* 0x000f28000c1e9500 */
[----:B------:R-:W5:Y:S04]  /*0a20*/  LDG.E.U16.CONSTANT R60, desc[UR18][R16.64+0x2] ;  /* 0x00000212103c7981 */ /* 0x000f68000c1e9500 */
[----:B------:R2:W5:Y:S04]  /*0a30*/  LDG.E.U16.CONSTANT R61, desc[UR18][R16.64+0x4] ;  /* 0x00000412103d7981 */ /* 0x000568000c1e9500 */
[----:B------:R-:W5:Y:S01]  /*0a40*/  LDG.E.U16.CONSTANT R12, desc[UR18][R12.64] ;  /* 0x000000120c0c7981 */ /* 0x000f62000c1e9500 */
[----:B--2---:R-:W-:Y:S01]  /*0a50*/  IMAD R17, R19, 0x10000, R18 ;  /* 0x0001000013117824 */ /* 0x004fe200078e0212 */
[----:B------:R-:W-:-:S04]  /*0a60*/  IADD3 R18, P0, PT, R50, UR6, RZ ;  /* 0x0000000632127c10 */ /* 0x000fc8000ff1e0ff */
[----:B------:R-:W-:Y:S01]  /*0a70*/  STS [R38], R17 ;  /* 0x0000001126007388 */ /* 0x000fe20000000800 */
[----:B------:R-:W-:Y:S02]  /*0a80*/  IADD3.X R19, PT, PT, R34, UR7, RZ, P0, !PT ;  /* 0x0000000722137c10 */ /* 0x000fe400087fe4ff */
[----:B---3--:R-:W-:Y:S02]  /*0a90*/  LEA R20, R21, R20, 0x10 ;  /* 0x0000001415147211 */ /* 0x008fe400078e80ff */
[----:B----4-:R-:W-:-:S03]  /*0aa0*/  LEA R23, R23, R22, 0x10 ;  /* 0x0000001617177211 */ /* 0x010fc600078e80ff */
[----:B------:R-:W-:Y:S01]  /*0ab0*/  STS [R9], R20 ;  /* 0x0000001409007388 */ /* 0x000fe20000000800 */
[----:B-----5:R-:W-:-:S03]  /*0ac0*/  IMAD R60, R61, 0x10000, R60 ;  /* 0x000100003d3c7824 */ /* 0x020fc600078e023c */
[----:B------:R-:W-:Y:S04]  /*0ad0*/  STS [R10], R23 ;  /* 0x000000170a007388 */ /* 0x000fe80000000800 */
[----:B------:R0:W-:Y:S01]  /*0ae0*/  STS [R11], R60 ;  /* 0x0000003c0b007388 */ /* 0x0001e20000000800 */
[----:B------:R-:W-:-:S03]  /*0af0*/  IADD3 R14, P0, PT, R54, UR6, RZ ;  /* 0x00000006360e7c10 */ /* 0x000fc6000ff1e0ff */
[----:B------:R-:W2:Y:S01]  /*0b00*/  LDG.E.U16.CONSTANT R13, desc[UR18][R18.64+0x2] ;  /* 0x00000212120d7981 */ /* 0x000ea2000c1e9500 */
[----:B0-----:R-:W0:Y:S01]  /*0b10*/  LDC.64 R60, c[0x0][0x388] ;  /* 0x0000e200ff3c7b82 */ /* 0x001e220000000a00 */
[----:B------:R-:W-:Y:S02]  /*0b20*/  IADD3.X R15, PT, PT, R32, UR7, RZ, P0, !PT ;  /* 0x00000007200f7c10 */ /* 0x000fe400087fe4ff */
[----:B------:R-:W-:Y:S01]  /*0b30*/  IADD3 R16, P0, PT, R56, UR6, RZ ;  /* 0x0000000638107c10 */ /* 0x000fe2000ff1e0ff */
[----:B------:R-:W2:Y:S03]  /*0b40*/  LDG.E.U16.CONSTANT R18, desc[UR18][R18.64+0x4] ;  /* 0x0000041212127981 */ /* 0x000ea6000c1e9500 */
[----:B------:R-:W-:Y:S02]  /*0b50*/  IADD3.X R17, PT, PT, R31, UR7, RZ, P0, !PT ;  /* 0x000000071f117c10 */ /* 0x000fe400087fe4ff */
[----:B------:R-:W-:-:S04]  /*0b60*/  IADD3 R20, P0, PT, R58, UR6, RZ ;  /* 0x000000063a147c10 */ /* 0x000fc8000ff1e0ff */
[----:B------:R-:W-:Y:S01]  /*0b70*/  IADD3.X R21, PT, PT, R30, UR7, RZ, P0, !PT ;  /* 0x000000071e157c10 */ /* 0x000fe200087fe4ff */
[----:B------:R-:W3:Y:S01]  /*0b80*/  LDG.E.U16.CONSTANT R19, desc[UR18][R14.64+0x2] ;  /* 0x000002120e137981 */ /* 0x000ee2000c1e9500 */
[----:B------:R-:W-:-:S06]  /*0b90*/  IMAD.WIDE R22, R7, 0x24, R42 ;  /* 0x0000002407167825 */ /* 0x000fcc00078e022a */
[----:B------:R-:W4:Y:S01]  /*0ba0*/  LDG.E.CONSTANT R22, desc[UR18][R22.64+0x4] ;  /* 0x0000041216167981 */ /* 0x000f22000c1e9900 */
[----:B0-----:R-:W-:-:S03]  /*0bb0*/  IMAD.WIDE.U32 R60, R0, 0x24, R60 ;  /* 0x00000024003c7825 */ /* 0x001fc600078e003c */
[----:B------:R-:W3:Y:S04]  /*0bc0*/  LDG.E.U16.CONSTANT R14, desc[UR18][R14.64+0x4] ;  /* 0x000004120e0e7981 */ /* 0x000ee8000c1e9500 */
[----:B------:R-:W5:Y:S04]  /*0bd0*/  LDG.E.U16.CONSTANT R61, desc[UR18][R60.64] ;  /* 0x000000123c3d7981 */ /* 0x000f68000c1e9500 */
[----:B------:R-:W4:Y:S04]  /*0be0*/  LDG.E.U16.CONSTANT R15, desc[UR18][R16.64+0x2] ;  /* 0x00000212100f7981 */ /* 0x000f28000c1e9500 */
[----:B------:R-:W4:Y:S04]  /*0bf0*/  LDG.E.U16.CONSTANT R16, desc[UR18][R16.64+0x4] ;  /* 0x0000041210107981 */ /* 0x000f28000c1e9500 */
[----:B------:R-:W4:Y:S04]  /*0c00*/  LDG.E.U16.CONSTANT R17, desc[UR18][R20.64+0x2] ;  /* 0x0000021214117981 */ /* 0x000f28000c1e9500 */
[----:B------:R0:W4:Y:S02]  /*0c10*/  LDG.E.U16.CONSTANT R20, desc[UR18][R20.64+0x4] ;  /* 0x0000041214147981 */ /* 0x000124000c1e9500 */
[----:B0-----:R-:W-:Y:S01]  /*0c20*/  HADD2.F32 R21, -RZ, R12.H0_H0 ;  /* 0x2000000cff157230 */ /* 0x001fe20000004100 */
[----:B--2---:R-:W-:-:S05]  /*0c30*/  LEA R13, R18, R13, 0x10 ;  /* 0x0000000d120d7211 */ /* 0x004fca00078e80ff */
[----:B------:R-:W-:Y:S01]  /*0c40*/  STS [R24], R13 ;  /* 0x0000000d18007388 */ /* 0x000fe20000000800 */
[----:B---3--:R-:W-:-:S05]  /*0c50*/  LEA R18, R14, R19, 0x10 ;  /* 0x000000130e127211 */ /* 0x008fca00078e80ff */
[----:B------:R-:W-:Y:S01]  /*0c60*/  STS [R25], R18 ;  /* 0x0000001219007388 */ /* 0x000fe20000000800 */
[----:B-----5:R-:W-:Y:S02]  /*0c70*/  HADD2.F32 R23, -RZ, R61.H0_H0 ;  /* 0x2000003dff177230 */ /* 0x020fe40000004100 */
[----:B----4-:R-:W-:-:S05]  /*0c80*/  IMAD R19, R16, 0x10000, R15 ;  /* 0x0001000010137824 */ /* 0x010fca00078e020f */
[----:B------:R-:W-:Y:S01]  /*0c90*/  STS [R26], R19 ;  /* 0x000000131a007388 */ /* 0x000fe20000000800 */
[----:B------:R-:W-:-:S05]  /*0ca0*/  LEA R20, R20, R17, 0x10 ;  /* 0x0000001114147211 */ /* 0x000fca00078e80ff */
[----:B------:R-:W-:Y:S04]  /*0cb0*/  STS [R27], R20 ;  /* 0x000000141b007388 */ /* 0x000fe80000000800 */
[----:B------:R-:W-:Y:S04]  /*0cc0*/  STS [R40], R21 ;  /* 0x0000001528007388 */ /* 0x000fe80000000800 */
[----:B------:R-:W-:Y:S04]  /*0cd0*/  STS [R39+UR13], R22 ;  /* 0x0000001627007988 */ /* 0x000fe8000800080d */
[----:B------:R-:W-:Y:S01]  /*0ce0*/  STS [R5+UR10], R23 ;  /* 0x0000001705007988 */ /* 0x000fe2000800080a */
[----:B------:R-:W-:Y:S06]  /*0cf0*/  BAR.SYNC.DEFER_BLOCKING 0x0 ;  /* 0x0000000000007b1d */ /* 0x000fec0000010000 */
[----:B------:R-:W-:Y:S04]  /*0d00*/  LDS R17, [R6] ;  /* 0x0000000006117984 */ /* 0x000fe80000000800 */
[----:B------:R-:W0:Y:S04]  /*0d10*/  LDS.128 R12, [R3] ;  /* 0x00000000030c7984 */ /* 0x000e280000000c00 */
[----:B------:R-:W1:Y:S04]  /*0d20*/  LDS R16, [R6+0x4] ;  /* 0x0000040006107984 */ /* 0x000e680000000800 */
[----:B------:R-:W-:Y:S04]  /*0d30*/  LDS R61, [R6+0x20] ;  /* 0x00002000063d7984 */ /* 0x000fe80000000800 */
[----:B------:R-:W2:Y:S04]  /*0d40*/  LDS R20, [R6+0x8] ;  /* 0x0000080006147984 */ /* 0x000ea80000000800 */
[----:B------:R-:W-:Y:S04]  /*0d50*/  LDS R21, [R6+0x24] ;  /* 0x0000240006157984 */ /* 0x000fe80000000800 */
[----:B------:R-:W-:Y:S01]  /*0d60*/  LDS R22, [R6+0x2c] ;  /* 0x00002c0006167984 */ /* 0x000fe20000000800 */
[----:B0-----:R-:W-:-:S04]  /*0d70*/  IDP.4A.S8.S8 R12, R17, R12, RZ ;  /* 0x0000000c110c7226 */ /* 0x001fc800000006ff */
[----:B-1----:R-:W-:Y:S02]  /*0d80*/  IDP.4A.S8.S8 R13, R16, R13, R12 ;  /* 0x0000000d100d7226 */ /* 0x002fe4000000060c */
[----:B------:R-:W0:Y:S04]  /*0d90*/  LDS.128 R16, [R3+0x20] ;  /* 0x0000200003107984 */ /* 0x000e280000000c00 */
[----:B------:R-:W1:Y:S01]  /*0da0*/  LDS R12, [R6+0xc] ;  /* 0x00000c00060c7984 */ /* 0x000e620000000800 */
[----:B--2---:R-:W-:-:S03]  /*0db0*/  IDP.4A.S8.S8 R13, R20, R14, R13 ;  /* 0x0000000e140d7226 */ /* 0x004fc6000000060d */
[----:B------:R-:W2:Y:S01]  /*0dc0*/  LDS R20, [R6+0x28] ;  /* 0x0000280006147984 */ /* 0x000ea20000000800 */
[----:B0-----:R-:W-:-:S04]  /*0dd0*/  IDP.4A.S8.S8 R16, R61, R16, RZ ;  /* 0x000000103d107226 */ /* 0x001fc800000006ff */
[----:B------:R-:W-:Y:S02]  /*0de0*/  IDP.4A.S8.S8 R21, R21, R17, R16 ;  /* 0x0000001115157226 */ /* 0x000fe40000000610 */
[----:B-1----:R-:W-:Y:S01]  /*0df0*/  IDP.4A.S8.S8 R17, R12, R15, R13 ;  /* 0x0000000f0c117226 */ /* 0x002fe2000000060d */
[----:B------:R-:W-:Y:S04]  /*0e00*/  LDS R16, [R6+0x10] ;  /* 0x0000100006107984 */ /* 0x000fe80000000800 */
[----:B------:R-:W0:Y:S01]  /*0e10*/  LDS.128 R12, [R3+0x10] ;  /* 0x00001000030c7984 */ /* 0x000e220000000c00 */
[----:B--2---:R-:W-:-:S03]  /*0e20*/  IDP.4A.S8.S8 R18, R20, R18, R21 ;  /* 0x0000001214127226 */ /* 0x004fc60000000615 */
[----:B------:R-:W1:Y:S01]  /*0e30*/  LDS R20, [R6+0x14] ;  /* 0x0000140006147984 */ /* 0x000e620000000800 */
[----:B------:R-:W-:-:S03]  /*0e40*/  IDP.4A.S8.S8 R21, R22, R19, R18 ;  /* 0x0000001316157226 */ /* 0x000fc60000000612 */
[----:B------:R-:W-:Y:S01]  /*0e50*/  LDS R22, [R6+0x30] ;  /* 0x0000300006167984 */ /* 0x000fe20000000800 */
[----:B0-----:R-:W-:-:S03]  /*0e60*/  IDP.4A.S8.S8 R12, R16, R12, R17 ;  /* 0x0000000c100c7226 */ /* 0x001fc60000000611 */
[----:B------:R-:W0:Y:S01]  /*0e70*/  LDS.128 R16, [R3+0x30] ;  /* 0x0000300003107984 */ /* 0x000e220000000c00 */
        /* <DEDUP_REMOVED lines=9> */
[----:B------:R-:W-:Y:S01]  /*0f10*/  LDS R13, [R4] ;  /* 0x00000000040d7984 */ /* 0x000fe20000000800 */
[----:B0-----:R-:W-:-:S03]  /*0f20*/  IDP.4A.S8.S8 R18, R21, R18, R17 ;  /* 0x0000001215127226 */ /* 0x001fc60000000611 */
[----:B------:R-:W0:Y:S01]  /*0f30*/  LDS.128 R20, [R2] ;  /* 0x0000000002147984 */ /* 0x000e220000000c00 */
[----:B-1----:R-:W-:-:S03]  /*0f40*/  IDP.4A.S8.S8 R16, R16, R15, R12 ;  /* 0x0000000f10107226 */ /* 0x002fc6000000060c */
[----:B------:R-:W-:Y:S01]  /*0f50*/  LDS R17, [R6+0x40] ;  /* 0x0000400006117984 */ /* 0x000fe20000000800 */
[----:B--2---:R-:W-:Y:S02]  /*0f60*/  IDP.4A.S8.S8 R19, R14, R19, R18 ;  /* 0x000000130e137226 */ /* 0x004fe40000000612 */
[----:B0-----:R-:W-:Y:S01]  /*0f70*/  FMUL.FTZ R20, R13, R20 ;  /* 0x000000140d147220 */ /* 0x001fe20000410000 */
[----:B------:R-:W-:Y:S01]  /*0f80*/  I2FP.F32.S32 R16, R16 ;  /* 0x0000001000107245 */ /* 0x000fe20000201400 */
[----:B------:R-:W0:Y:S04]  /*0f90*/  LDS.128 R12, [R3+0x40] ;  /* 0x00004000030c7984 */ /* 0x000e280000000c00 */
[----:B------:R-:W-:Y:S01]  /*0fa0*/  LDS R18, [R6+0x5c] ;  /* 0x00005c0006127984 */ /* 0x000fe20000000800 */
[----:B0-----:R-:W-:-:S03]  /*0fb0*/  IDP.4A.S8.S8 R12, R17, R12, RZ ;  /* 0x0000000c110c7226 */ /* 0x001fc600000006ff */
[----:B------:R-:W0:Y:S02]  /*0fc0*/  LDS R17, [R6+0x44] ;  /* 0x0000440006117984 */ /* 0x000e240000000800 */
[----:B0-----:R-:W-:Y:S02]  /*0fd0*/  IDP.4A.S8.S8 R13, R17, R13, R12 ;  /* 0x0000000d110d7226 */ /* 0x001fe4000000060c */
[----:B------:R-:W0:Y:S04]  /*0fe0*/  LDS R12, [R6+0x48] ;  /* 0x00004800060c7984 */ /* 0x000e280000000800 */
[----:B------:R-:W1:Y:S01]  /*0ff0*/  LDS R17, [R6+0x4c] ;  /* 0x00004c0006117984 */ /* 0x000e620000000800 */
[----:B------:R-:W-:-:S03]  /*1000*/  FFMA.FTZ R41, R20, R16, R41 ;  /* 0x0000001014297223 */ /* 0x000fc60000010029 */
[----:B------:R-:W-:Y:S04]  /*1010*/  LDS R16, [R6+0x50] ;  /* 0x0000500006107984 */ /* 0x000fe80000000800 */
[----:B------:R-:W-:Y:S01]  /*1020*/  LDS R20, [R6+0x70] ;  /* 0x0000700006147984 */ /* 0x000fe20000000800 */
[----:B0-----:R-:W-:-:S04]  /*1030*/  IDP.4A.S8.S8 R12, R12, R14, R13 ;  /* 0x0000000e0c0c7226 */ /* 0x001fc8000000060d */
[----:B-1----:R-:W-:Y:S02]  /*1040*/  IDP.4A.S8.S8 R17, R17, R15, R12 ;  /* 0x0000000f11117226 */ /* 0x002fe4000000060c */
[----:B------:R-:W0:Y:S02]  /*1050*/  LDS.128 R12, [R3+0x50] ;  /* 0x00005000030c7984 */ /* 0x000e240000000c00 */
[----:B0-----:R-:W-:Y:S02]  /*1060*/  IDP.4A.S8.S8 R12, R16, R12, R17 ;  /* 0x0000000c100c7226 */ /* 0x001fe40000000611 */
[----:B------:R-:W0:Y:S04]  /*1070*/  LDS R16, [R6+0x54] ;  /* 0x0000540006107984 */ /* 0x000e280000000800 */
[----:B------:R-:W1:Y:S01]  /*1080*/  LDS R17, [R6+0x58] ;  /* 0x0000580006117984 */ /* 0x000e620000000800 */
[----:B0-----:R-:W-:-:S04]  /*1090*/  IDP.4A.S8.S8 R13, R16, R13, R12 ;  /* 0x0000000d100d7226 */ /* 0x001fc8000000060c */
[----:B-1----:R-:W-:Y:S02]  /*10a0*/  IDP.4A.S8.S8 R14, R17, R14, R13 ;  /* 0x0000000e110e7226 */ /* 0x002fe4000000060d */
[----:B------:R-:W-:Y:S02]  /*10b0*/  LDS R17, [R6+0x60] ;  /* 0x0000600006117984 */ /* 0x000fe40000000800 */
[----:B------:R-:W-:Y:S02]  /*10c0*/  IDP.4A.S8.S8 R16, R18, R15, R14 ;  /* 0x0000000f12107226 */ /* 0x000fe4000000060e */
[----:B------:R-:W0:Y:S04]  /*10d0*/  LDS.128 R12, [R3+0x60] ;  /* 0x00006000030c7984 */ /* 0x000e280000000c00 */
[----:B------:R-:W1:Y:S01]  /*10e0*/  LDS R18, [R6+0x64] ;  /* 0x0000640006127984 */ /* 0x000e620000000800 */
[----:B0-----:R-:W-:-:S03]  /*10f0*/  IDP.4A.S8.S8 R12, R17, R12, RZ ;  /* 0x0000000c110c7226 */ /* 0x001fc600000006ff */
[----:B------:R-:W-:Y:S01]  /*1100*/  LDS R17, [R6+0x6c] ;  /* 0x00006c0006117984 */ /* 0x000fe20000000800 */
[----:B-1----:R-:W-:-:S03]  /*1110*/  IDP.4A.S8.S8 R13, R18, R13, R12 ;  /* 0x0000000d120d7226 */ /* 0x002fc6000000060c */
[----:B------:R-:W0:Y:S04]  /*1120*/  LDS R12, [R6+0x68] ;  /* 0x00006800060c7984 */ /* 0x000e280000000800 */
[----:B------:R-:W1:Y:S01]  /*1130*/  LDS R18, [R4+0x4] ;  /* 0x0000040004127984 */ /* 0x000e620000000800 */
[----:B0-----:R-:W-:-:S04]  /*1140*/  IDP.4A.S8.S8 R12, R12, R14, R13 ;  /* 0x0000000e0c0c7226 */ /* 0x001fc8000000060d */
[----:B------:R-:W-:Y:S02]  /*1150*/  IDP.4A.S8.S8 R17, R17, R15, R12 ;  /* 0x0000000f11117226 */ /* 0x000fe4000000060c */
[----:B------:R-:W0:Y:S01]  /*1160*/  LDS.128 R12, [R3+0x70] ;  /* 0x00007000030c7984 */ /* 0x000e220000000c00 */
[----:B------:R-:W-:Y:S01]  /*1170*/  I2FP.F32.S32 R19, R19 ;  /* 0x0000001300137245 */ /* 0x000fe20000201400 */
[----:B-1----:R-:W-:Y:S01]  /*1180*/  FMUL.FTZ R18, R18, R21 ;  /* 0x0000001512127220 */ /* 0x002fe20000410000 */
[----:B0-----:R-:W-:Y:S02]  /*1190*/  IDP.4A.S8.S8 R12, R20, R12, R17 ;  /* 0x0000000c140c7226 */ /* 0x001fe40000000611 */
[----:B------:R-:W0:Y:S01]  /*11a0*/  LDS R17, [R6+0x74] ;  /* 0x0000740006117984 */ /* 0x000e220000000800 */
[----:B------:R-:W-:-:S03]  /*11b0*/  FFMA.FTZ R18, R18, R19, R41 ;  /* 0x0000001312127223 */ /* 0x000fc60000010029 */
[----:B------:R-:W1:Y:S04]  /*11c0*/  LDS R19, [R6+0x78] ;  /* 0x0000780006137984 */ /* 0x000e680000000800 */
[----:B------:R-:W2:Y:S01]  /*11d0*/  LDS R20, [R6+0x7c] ;  /* 0x00007c0006147984 */ /* 0x000ea20000000800 */
[----:B0-----:R-:W-:-:S03]  /*11e0*/  IDP.4A.S8.S8 R17, R17, R13, R12 ;  /* 0x0000000d11117226 */ /* 0x001fc6000000060c */
[----:B------:R-:W0:Y:S04]  /*11f0*/  LDS R13, [R4+0x8] ;  /* 0x00000800040d7984 */ /* 0x000e280000000800 */
[----:B------:R-:W3:Y:S01]  /*1200*/  LDS R12, [R4+0xc] ;  /* 0x00000c00040c7984 */ /* 0x000ee20000000800 */
[----:B------:R-:W-:Y:S01]  /*1210*/  UIADD3 UR6, UP0, UPT, UR6, 0x88, URZ ;  /* 0x0000008806067890 */ /* 0x000fe2000ff1e0ff */
[----:B-1----:R-:W-:Y:S01]  /*1220*/  IDP.4A.S8.S8 R14, R19, R14, R17 ;  /* 0x0000000e130e7226 */ /* 0x002fe20000000611 */
[----:B------:R-:W-:Y:S02]  /*1230*/  UIADD3 UR4, UPT, UPT, UR4, 0x4, URZ ;  /* 0x0000000404047890 */ /* 0x000fe4000fffe0ff */
[----:B------:R-:W-:Y:S01]  /*1240*/  UIADD3.X UR7, UPT, UPT, URZ, UR7, URZ, UP0, !UPT ;  /* 0x00000007ff077290 */ /* 0x000fe200087fe4ff */
[----:B--2---:R-:W-:Y:S01]  /*1250*/  IDP.4A.S8.S8 R14, R20, R15, R14 ;  /* 0x0000000f140e7226 */ /* 0x004fe2000000060e */
[----:B------:R-:W-:Y:S01]  /*1260*/  UISETP.GE.AND UP0, UPT, UR4, UR5, UPT ;  /* 0x000000050400728c */ /* 0x000fe2000bf06270 */
[----:B------:R-:W-:-:S03]  /*1270*/  I2FP.F32.S32 R16, R16 ;  /* 0x0000001000107245 */ /* 0x000fc60000201400 */
[----:B------:R-:W-:Y:S01]  /*1280*/  I2FP.F32.S32 R14, R14 ;  /* 0x0000000e000e7245 */ /* 0x000fe20000201400 */
[----:B------:R-:W-:Y:S01]  /*1290*/  VIADD R0, R0, 0x4 ;  /* 0x0000000400007836 */ /* 0x000fe20000000000 */
[----:B------:R-:W-:Y:S01]  /*12a0*/  IADD3 R7, PT, PT, R7, 0x4, RZ ;  /* 0x0000000407077810 */ /* 0x000fe20007ffe0ff */
[----:B0-----:R-:W-:-:S04]  /*12b0*/  FMUL.FTZ R13, R13, R22 ;  /* 0x000000160d0d7220 */ /* 0x001fc80000410000 */
[----:B------:R-:W-:Y:S01]  /*12c0*/  FFMA.FTZ R13, R13, R16, R18 ;  /* 0x000000100d0d7223 */ /* 0x000fe20000010012 */
[----:B---3--:R-:W-:-:S04]  /*12d0*/  FMUL.FTZ R12, R12, R23 ;  /* 0x000000170c0c7220 */ /* 0x008fc80000410000 */
[----:B------:R-:W-:Y:S01]  /*12e0*/  FFMA.FTZ R41, R12, R14, R13 ;  /* 0x0000000e0c297223 */ /* 0x000fe2000001000d */
[----:B------:R-:W-:Y:S06]  /*12f0*/  BAR.SYNC.DEFER_BLOCKING 0x0 ;  /* 0x0000000000007b1d */ /* 0x000fec0000010000 */
[----:B------:R-:W-:Y:S05]  /*1300*/  BRA.U !UP0, `(.L_x_595) ;  /* 0xfffffff508787547 */ /* 0x000fea000b83ffff */
.L_x_594:
[----:B------:R-:W1:Y:S01]  /*1310*/  S2R R3, SR_TID.Y ;  /* 0x0000000000037919 */ /* 0x000e620000002200 */
[----:B------:R-:W0:Y:S01]  /*1320*/  LDCU UR4, c[0x0][0x3a0] ;  /* 0x00007400ff0477ac */ /* 0x000e220008000800 */
[----:B-1----:R-:W-:-:S04]  /*1330*/  LEA R5, R8, R3, 0x2 ;  /* 0x0000000308057211 */ /* 0x002fc800078e10ff */
[----:B0-----:R-:W-:-:S13]  /*1340*/  ISETP.GE.U32.AND P0, PT, R5, UR4, PT ;  /* 0x0000000405007c0c */ /* 0x001fda000bf06070 */
[----:B------:R-:W-:Y:S05]  /*1350*/  @P0 EXIT ;  /* 0x000000000000094d */ /* 0x000fea0003800000 */
[----:B------:R-:W0:Y:S01]  /*1360*/  S2R R0, SR_TID.X ;  /* 0x0000000000007919 */ /* 0x000e220000002100 */
[----:B------:R-:W1:Y:S01]  /*1370*/  LDCU UR4, c[0x0][0x3a8] ;  /* 0x00007500ff0477ac */ /* 0x000e620008000800 */
[----:B------:R-:W0:Y:S02]  /*1380*/  S2R R3, SR_CTAID.X ;  /* 0x0000000000037919 */ /* 0x000e240000002500 */
[----:B0-----:R-:W-:-:S04]  /*1390*/  LEA R0, R3, R0, 0x5 ;  /* 0x0000000003007211 */ /* 0x001fc800078e28ff */
        /* <DEDUP_REMOVED lines=8> */
.L_x_596:
        /* <DEDUP_REMOVED lines=14> */
.L_x_1263:


//--------------------- .text._Z12mul_mat_q8_0IN3c108BFloat16ELb0EEvPKvS3_PT_iiiii --------------------------
	.section	.text._Z12mul_mat_q8_0IN3c108BFloat16ELb0EEvPKvS3_PT_iiiii,"ax",@progbits
	.align	128
.text._Z12mul_mat_q8_0IN3c108BFloat16ELb0EEvPKvS3_PT_iiiii:
        .type           _Z12mul_mat_q8_0IN3c108BFloat16ELb0EEvPKvS3_PT_iiiii,@function
        .size           _Z12mul_mat_q8_0IN3c108BFloat16ELb0EEvPKvS3_PT_iiiii,(.L_x_1264 - _Z12mul_mat_q8_0IN3c108BFloat16ELb0EEvPKvS3_PT_iiiii)
        .other          _Z12mul_mat_q8_0IN3c108BFloat16ELb0EEvPKvS3_PT_iiiii,@"STO_CUDA_ENTRY STV_DEFAULT"
_Z12mul_mat_q8_0IN3c108BFloat16ELb0EEvPKvS3_PT_iiiii:
        /* <DEDUP_REMOVED lines=17> */
[----:B------:R-:W-:Y:S01]  /*0110*/  MOV R25, RZ ;  /* 0x000000ff00197202 */ /* 0x000fe20000000f00 */
[----:B------:R-:W-:Y:S02]  /*0120*/  UMOV UR11, 0x400 ;  /* 0x00000400000b7882 */ /* 0x000fe40000000000 */
[----:B------:R-:W-:Y:S02]  /*0130*/  UIADD3 UR12, UPT, UPT, UR11, 0x1080, URZ ;  /* 0x000010800b0c7890 */ /* 0x000fe4000fffe0ff */
[----:B------:R-:W-:-:S02]  /*0140*/  UIADD3 UR14, UPT, UPT, UR11, 0x1290, URZ ;  /* 0x000012900b0e7890 */ /* 0x000fc4000fffe0ff */
[----:B-1----:R-:W-:Y:S02]  /*0150*/  USHF.R.S32.HI UR5, URZ, 0x1f, UR7 ;  /* 0x0000001fff057899 */ /* 0x002fe40008011407 */
[----:B------:R-:W-:Y:S02]  /*0160*/  UIADD3 UR13, UPT, UPT, UR6, -0x1, URZ ;  /* 0xffffffff060d7890 */ /* 0x000fe4000fffe0ff */
[----:B------:R-:W-:Y:S02]  /*0170*/  ULEA.HI UR9, UR5, UR7, URZ, 0x5 ;  /* 0x0000000705097291 */ /* 0x000fe4000f8f28ff */
[----:B------:R-:W-:Y:S02]  /*0180*/  USHF.R.S32.HI UR5, URZ, 0x5, UR4 ;  /* 0x00000005ff057899 */ /* 0x000fe40008011404 */
[----:B---3--:R-:W-:Y:S01]  /*0190*/  ULEA UR16, UR15, UR11, 0x18 ;  /* 0x0000000b0f107291 */ /* 0x008fe2000f8ec0ff */
[----:B------:R-:W1:Y:S03]  /*01a0*/  LDCU.64 UR6, c[0x0][0x380] ;  /* 0x00007000ff0677ac */ /* 0x000e660008000a00 */
[----:B------:R-:W-:Y:S01]  /*01b0*/  MOV R10, UR5 ;  /* 0x00000005000a7c02 */ /* 0x000fe20008000f00 */
[----:B------:R-:W-:Y:S01]  /*01c0*/  IMAD.U32 R16, RZ, RZ, UR5 ;  /* 0x00000005ff107e24 */ /* 0x000fe2000f8e00ff */
[--C-:B0-----:R-:W-:Y:S01]  /*01d0*/  SHF.R.U32.HI R5, RZ, 0x2, R9.reuse ;  /* 0x00000002ff057819 */ /* 0x101fe20000011609 */
[----:B------:R-:W-:Y:S01]  /*01e0*/  UIADD3 UR11, UPT, UPT, UR11, 0x1490, URZ ;  /* 0x000014900b0b7890 */ /* 0x000fe2000fffe0ff */
[----:B------:R-:W-:Y:S01]  /*01f0*/  SHF.L.U32 R7, R9, 0x2, RZ ;  /* 0x0000000209077819 */ /* 0x000fe200000006ff */
[----:B------:R-:W-:Y:S01]  /*0200*/  USHF.R.S32.HI UR9, URZ, 0x5, UR9 ;  /* 0x00000005ff097899 */ /* 0x000fe20008011409 */
[----:B------:R-:W-:Y:S01]  /*0210*/  SHF.R.U32.HI R6, RZ, 0x3, R9 ;  /* 0x00000003ff067819 */ /* 0x000fe20000011609 */
[C---:B----4-:R-:W-:Y:S01]  /*0220*/  IMAD R11, R8.reuse, 0x8, R5 ;  /* 0x00000008080b7824 */ /* 0x050fe200078e0205 */
[----:B------:R-:W-:Y:S01]  /*0230*/  LOP3.LUT R0, R5, 0x3, RZ, 0xc0, !PT ;  /* 0x0000000305007812 */ /* 0x000fe200078ec0ff */
[----:B------:R-:W-:Y:S01]  /*0240*/  ULEA UR12, UR15, UR12, 0x18 ;  /* 0x0000000c0f0c7291 */ /* 0x000fe2000f8ec0ff */
[----:B------:R-:W-:Y:S01]  /*0250*/  LOP3.LUT R2, R9, 0x3, RZ, 0xc0, !PT ;  /* 0x0000000309027812 */ /* 0x000fe200078ec0ff */
[C---:B------:R-:W-:Y:S01]  /*0260*/  IMAD R37, R8.reuse, UR5, R6 ;  /* 0x0000000508257c24 */ /* 0x040fe2000f8e0206 */
[----:B------:R-:W-:Y:S01]  /*0270*/  LOP3.LUT R42, R7, 0x1c, RZ, 0xc0, !PT ;  /* 0x0000001c072a7812 */ /* 0x000fe200078ec0ff */
[----:B------:R-:W-:Y:S01]  /*0280*/  ULEA UR11, UR15, UR11, 0x18 ;  /* 0x0000000b0f0b7291 */ /* 0x000fe2000f8ec0ff */
[----:B--2---:R-:W-:Y:S01]  /*0290*/  LEA R5, R3, R0, 0x2 ;  /* 0x0000000003057211 */ /* 0x004fe200078e10ff */
[----:B------:R-:W-:Y:S01]  /*02a0*/  IMAD.SHL.U32 R22, R8, 0x80, RZ ;  /* 0x0000008008167824 */ /* 0x000fe200078e00ff */
[C---:B------:R-:W-:Y:S01]  /*02b0*/  LEA.HI R0, R11.reuse, R2, RZ, 0x1d ;  /* 0x000000020b007211 */ /* 0x040fe200078fe8ff */
[----:B------:R-:W-:Y:S01]  /*02c0*/  IMAD R24, R11, UR5, R2 ;  /* 0x000000050b187c24 */ /* 0x000fe2000f8e0202 */
[----:B------:R-:W-:Y:S01]  /*02d0*/  IADD3 R4, P0, PT, R42, 0x4, RZ ;  /* 0x000000042a047810 */ /* 0x000fe20007f1e0ff */
[----:B------:R-:W-:Y:S01]  /*02e0*/  UIMAD UR10, UR5, UR8, URZ ;  /* 0x00000008050a72a4 */ /* 0x000fe2000f8e02ff */
[----:B------:R-:W-:Y:S01]  /*02f0*/  VIMNMX R13, PT, PT, R5, UR13, PT ;  /* 0x0000000d050d7c48 */ /* 0x000fe2000bfe0100 */
[----:B------:R-:W-:Y:S01]  /*0300*/  IMAD R23, R11, 0x4, R0 ;  /* 0x000000040b177824 */ /* 0x000fe200078e0200 */
[-C--:B------:R-:W-:Y:S01]  /*0310*/  LEA R33, R10, R37.reuse, 0x2 ;  /* 0x000000250a217211 */ /* 0x080fe200078e10ff */
[----:B------:R-:W-:Y:S01]  /*0320*/  UMOV UR4, URZ ;  /* 0x000000ff00047c82 */ /* 0x000fe20008000000 */
[----:B------:R-:W-:Y:S01]  /*0330*/  IADD3.X R5, PT, PT, RZ, RZ, RZ, P0, !PT ;  /* 0x000000ffff057210 */ /* 0x000fe200007fe4ff */
[----:B------:R-:W-:Y:S01]  /*0340*/  IMAD R2, R13, UR9, R2 ;  /* 0x000000090d027c24 */ /* 0x000fe2000f8e0202 */
[----:B------:R-:W-:Y:S01]  /*0350*/  MOV R12, UR5 ;  /* 0x00000005000c7c02 */ /* 0x000fe20008000f00 */
[----:B------:R-:W-:Y:S01]  /*0360*/  ULEA UR14, UR15, UR14, 0x18 ;  /* 0x0000000e0f0e7291 */ /* 0x000fe2000f8ec0ff */
[----:B------:R-:W-:Y:S01]  /*0370*/  MOV R0, UR5 ;  /* 0x0000000500007c02 */ /* 0x000fe20008000f00 */
[----:B------:R-:W-:Y:S01]  /*0380*/  IMAD.WIDE.U32 R32, R33, 0x22, R4 ;  /* 0x0000002221207825 */ /* 0x000fe200078e0004 */
[-C--:B------:R-:W-:Y:S01]  /*0390*/  LEA R35, R12, R37.reuse, 0x4 ;  /* 0x000000250c237211 */ /* 0x080fe200078e20ff */
[----:B-1----:R-:W-:Y:S01]  /*03a0*/  UIMAD.WIDE UR6, UR10, 0x22, UR6 ;  /* 0x000000220a0678a5 */ /* 0x002fe2000f8e0206 */
[----:B------:R-:W-:Y:S01]  /*03b0*/  LEA R29, R0, R37, 0x3 ;  /* 0x00000025001d7211 */ /* 0x000fe200078e18ff */
[----:B------:R-:W-:Y:S01]  /*03c0*/  IMAD.WIDE.U32 R36, R37, 0x22, R42 ;  /* 0x0000002225247825 */ /* 0x000fe200078e002a */
[----:B-----5:R-:W-:-:S02]  /*03d0*/  IADD3 R26, P0, PT, R4, UR20, RZ ;  /* 0x00000014041a7c10 */ /* 0x020fc4000ff1e0ff */
[----:B------:R-:W-:Y:S02]  /*03e0*/  LEA R0, R3, R8, 0x2 ;  /* 0x0000000803007211 */ /* 0x000fe400078e10ff */
[----:B------:R-:W-:Y:S02]  /*03f0*/  MOV R4, UR16 ;  /* 0x0000001000047c02 */ /* 0x000fe40008000f00 */
[----:B------:R-:W-:Y:S02]  /*0400*/  MOV R14, UR5 ;  /* 0x00000005000e7c02 */ /* 0x000fe40008000f00 */
[----:B------:R-:W-:Y:S02]  /*0410*/  MOV R18, UR5 ;  /* 0x0000000500127c02 */ /* 0x000fe40008000f00 */
[----:B------:R-:W-:Y:S02]  /*0420*/  LEA R41, R16, R35, 0x3 ;  /* 0x0000002310297211 */ /* 0x000fe400078e18ff */
[----:B------:R-:W-:-:S02]  /*0430*/  IADD3.X R27, PT, PT, R5, UR21, RZ, P0, !PT ;  /* 0x00000015051b7c10 */ /* 0x000fc400087fe4ff */
[----:B------:R-:W-:Y:S01]  /*0440*/  VIMNMX.U32 R5, PT, PT, R0, UR13, PT ;  /* 0x0000000d00057c48 */ /* 0x000fe2000bfe0000 */
[----:B------:R-:W-:Y:S01]  /*0450*/  IMAD R0, R9, 0x84, R4 ;  /* 0x0000008409007824 */ /* 0x000fe200078e0204 */
[----:B------:R-:W-:Y:S01]  /*0460*/  LEA R31, R10, R29, 0x2 ;  /* 0x0000001d0a1f7211 */ /* 0x000fe200078e10ff */
[----:B------:R-:W-:Y:S01]  /*0470*/  IMAD R9, R8, 0x21, R9 ;  /* 0x0000002108097824 */ /* 0x000fe200078e0209 */
[----:B------:R-:W-:Y:S01]  /*0480*/  LEA R39, R14, R35, 0x2 ;  /* 0x000000230e277211 */ /* 0x000fe200078e10ff */
[----:B------:R-:W-:Y:S01]  /*0490*/  IMAD R11, R18, 0x4, R41 ;  /* 0x00000004120b7824 */ /* 0x000fe200078e0229 */
[----:B------:R-:W-:Y:S01]  /*04a0*/  IADD3 R20, PT, PT, R6, R7, RZ ;  /* 0x0000000706147210 */ /* 0x000fe20007ffe0ff */
[----:B------:R-:W-:Y:S01]  /*04b0*/  IMAD R4, R5, UR9, R6 ;  /* 0x0000000905047c24 */ /* 0x000fe2000f8e0206 */
[----:B------:R-:W-:Y:S01]  /*04c0*/  LOP3.LUT R5, R7, 0x3c, RZ, 0xc0, !PT ;  /* 0x0000003c07057812 */ /* 0x000fe200078ec0ff */
[----:B------:R-:W-:Y:S01]  /*04d0*/  IMAD.WIDE.U32 R34, R35, 0x22, R42 ;  /* 0x0000002223227825 */ /* 0x000fe200078e002a */
[----:B------:R-:W-:-:S02]  /*04e0*/  LOP3.LUT R6, R22, 0x7c, R7, 0xf8, !PT ;  /* 0x0000007c16067812 */ /* 0x000fc400078ef807 */
[----:B------:R-:W-:Y:S01]  /*04f0*/  LEA R7, R9, UR16, 0x2 ;  /* 0x0000001009077c11 */ /* 0x000fe2000f8e10ff */
[--C-:B------:R-:W-:Y:S01]  /*0500*/  IMAD.WIDE.U32 R28, R29, 0x22, R42.reuse ;  /* 0x000000221d1c7825 */ /* 0x100fe200078e002a */
[----:B------:R-:W-:Y:S02]  /*0510*/  LEA R20, R20, UR12, 0x2 ;  /* 0x0000000c14147c11 */ /* 0x000fe4000f8e10ff */
[----:B------:R-:W-:Y:S01]  /*0520*/  LEA R21, R8, UR11, 0x4 ;  /* 0x0000000b08157c11 */ /* 0x000fe2000f8e20ff */
[----:B------:R-:W-:Y:S01]  /*0530*/  IMAD.WIDE.U32 R40, R41, 0x22, R42 ;  /* 0x0000002229287825 */ /* 0x000fe200078e002a */
[----:B------:R-:W-:-:S03]  /*0540*/  LEA R23, R23, UR12, 0x2 ;  /* 0x0000000c17177c11 */ /* 0x000fc6000f8e10ff */
[----:B------:R-:W-:-:S04]  /*0550*/  IMAD.WIDE.U32 R38, R39, 0x22, R42 ;  /* 0x0000002227267825 */ /* 0x000fc800078e002a */
[----:B------:R-:W-:-:S04]  /*0560*/  IMAD.WIDE.U32 R30, R31, 0x22, R42 ;  /* 0x000000221f1e7825 */ /* 0x000fc800078e002a */
[----:B------:R-:W-:-:S07]  /*0570*/  IMAD.WIDE.U32 R42, R11, 0x22, R42 ;  /* 0x000000220b2a7825 */ /* 0x000fce00078e002a */
.L_x_598:
[----:B------:R-:W-:-:S04]  /*0580*/  IADD3 R8, P0, PT, R36, UR6, RZ ;  /* 0x0000000624087c10 */ /* 0x000fc8000ff1e0ff */
[----:B------:R-:W-:Y:S02]  /*0590*/  IADD3.X R9, PT, PT, R37, UR7, RZ, P0, !PT ;  /* 0x0000000725097c10 */ /* 0x000fe400087fe4ff */
[----:B------:R-:W-:-:S03]  /*05a0*/  IADD3 R44, P0, PT, R32, UR6, RZ ;  /* 0x00000006202c7c10 */ /* 0x000fc6000ff1e0ff */
[----:B------:R-:W2:Y:S04]  /*05b0*/  LDG.E.U16.CONSTANT R11, desc[UR18][R8.64+0x2] ;  /* 0x00000212080b7981 */ /* 0x000ea8000c1e9500 */
[----:B------:R-:W2:Y:S01]  /*05c0*/  LDG.E.U16.CONSTANT R10, desc[UR18][R8.64+0x4] ;  /* 0x00000412080a7981 */ /* 0x000ea2000c1e9500 */
[----:B------:R-:W-:Y:S02]  /*05d0*/  IADD3 R12, P1, PT, R28, UR6, RZ ;  /* 0x000000061c0c7c10 */ /* 0x000fe4000ff3e0ff */
[----:B------:R-:W-:Y:S02]  /*05e0*/  IADD3.X R45, PT, PT, R33, UR7, RZ, P0, !PT ;  /* 0x00000007212d7c10 */ /* 0x000fe400087fe4ff */
[----:B------:R-:W-:-:S03]  /*05f0*/  IADD3.X R13, PT, PT, R29, UR7, RZ, P1, !PT ;  /* 0x000000071d0d7c10 */ /* 0x000fc60008ffe4ff */
[----:B------:R-:W3:Y:S01]  /*0600*/  LDG.E.U16.CONSTANT R19, desc[UR18][R44.64+-0x2] ;  /* 0xfffffe122c137981 */ /* 0x000ee2000c1e9500 */
[----:B------:R-:W-:-:S03]  /*0610*/  IADD3 R14, P0, PT, R30, UR6, RZ ;  /* 0x000000061e0e7c10 */ /* 0x000fc6000ff1e0ff */
[----:B------:R-:W3:Y:S01]  /*0620*/  LDG.E.U16.CONSTANT R44, desc[UR18][R44.64] ;  /* 0x000000122c2c7981 */ /* 0x000ee2000c1e9500 */
[----:B------:R-:W-:-:S05]  /*0630*/  IADD3.X R15, PT, PT, R31, UR7, RZ, P0, !PT ;  /* 0x000000071f0f7c10 */ /* 0x000fca00087fe4ff */
[----:B------:R-:W4:Y:S04]  /*0640*/  LDG.E.U16.CONSTANT R9, desc[UR18][R14.64+0x2] ;  /* 0x000002120e097981 */ /* 0x000f28000c1e9500 */
[----:B------:R-:W5:Y:S04]  /*0650*/  LDG.E.U16.CONSTANT R45, desc[UR18][R12.64+0x2] ;  /* 0x000002120c2d7981 */ /* 0x000f68000c1e9500 */
[----:B------:R-:W4:Y:S04]  /*0660*/  LDG.E.U16.CONSTANT R8, desc[UR18][R14.64+0x4] ;  /* 0x000004120e087981 */ /* 0x000f28000c1e9500 */
[----:B------:R-:W5:Y:S01]  /*0670*/  LDG.E.U16.CONSTANT R12, desc[UR18][R12.64+0x4] ;  /* 0x000004120c0c7981 */ /* 0x000f62000c1e9500 */
[----:B------:R-:W-:-:S04]  /*0680*/  IADD3 R16, P0, PT, R34, UR6, RZ ;  /* 0x0000000622107c10 */ /* 0x000fc8000ff1e0ff */
[----:B------:R-:W-:-:S05]  /*0690*/  IADD3.X R17, PT, PT, R35, UR7, RZ, P0, !PT ;  /* 0x0000000723117c10 */ /* 0x000fca00087fe4ff */
[----:B------:R-:W4:Y:S04]  /*06a0*/  LDG.E.U16.CONSTANT R13, desc[UR18][R16.64+0x2] ;  /* 0x00000212100d7981 */ /* 0x000f28000c1e9500 */
[----:B------:R-:W4:Y:S01]  /*06b0*/  LDG.E.U16.CONSTANT R18, desc[UR18][R16.64+0x4] ;  /* 0x0000041210127981 */ /* 0x000f22000c1e9500 */
[----:B--2---:R-:W-:-:S05]  /*06c0*/  LEA R10, R10, R11, 0x10 ;  /* 0x0000000b0a0a7211 */ /* 0x004fca00078e80ff */
[----:B------:R0:W-:Y:S02]  /*06d0*/  STS [R7], R10 ;  /* 0x0000000a07007388 */ /* 0x0001e40000000800 */
[----:B0-----:R-:W-:Y:S02]  /*06e0*/  IADD3 R10, P0, PT, R38, UR6, RZ ;  /* 0x00000006260a7c10 */ /* 0x001fe4000ff1e0ff */
[----:B---3--:R-:W-:Y:S02]  /*06f0*/  LEA R19, R44, R19, 0x10 ;  /* 0x000000132c137211 */ /* 0x008fe400078e80ff */
[----:B------:R-:W-:Y:S02]  /*0700*/  IADD3.X R11, PT, PT, R39, UR7, RZ, P0, !PT ;  /* 0x00000007270b7c10 */ /* 0x000fe400087fe4ff */
[----:B------:R-:W-:-:S03]  /*0710*/  IADD3 R44, P0, PT, R40, UR6, RZ ;  /* 0x00000006282c7c10 */ /* 0x000fc6000ff1e0ff */
[----:B------:R-:W2:Y:S04]  /*0720*/  LDG.E.U16.CONSTANT R15, desc[UR18][R10.64+0x2] ;  /* 0x000002120a0f7981 */ /* 0x000ea8000c1e9500 */
[----:B------:R0:W2:Y:S01]  /*0730*/  LDG.E.U16.CONSTANT R14, desc[UR18][R10.64+0x4] ;  /* 0x000004120a0e7981 */ /* 0x0000a2000c1e9500 */
[----:B-----5:R-:W-:Y:S01]  /*0740*/  IMAD R12, R12, 0x10000, R45 ;  /* 0x000100000c0c7824 */ /* 0x020fe200078e022d */
[----:B------:R-:W-:Y:S02]  /*0750*/  IADD3.X R45, PT, PT, R41, UR7, RZ, P0, !PT ;  /* 0x00000007292d7c10 */ /* 0x000fe400087fe4ff */
[----:B0-----:R-:W-:Y:S01]  /*0760*/  IADD3 R10, P0, PT, R42, UR6, RZ ;  /* 0x000000062a0a7c10 */ /* 0x001fe2000ff1e0ff */
[----:B------:R0:W-:Y:S03]  /*0770*/  STS [R7+0x210], R19 ;  /* 0x0002101307007388 */ /* 0x0001e60000000800 */
[----:B------:R-:W-:Y:S01]  /*0780*/  IADD3.X R11, PT, PT, R43, UR7, RZ, P0, !PT ;  /* 0x000000072b0b7c10 */ /* 0x000fe200087fe4ff */
[----:B------:R1:W-:Y:S04]  /*0790*/  STS [R7+0x420], R12 ;  /* 0x0004200c07007388 */ /* 0x0003e80000000800 */
[----:B------:R-:W3:Y:S04]  /*07a0*/  LDG.E.U16.CONSTANT R17, desc[UR18][R44.64+0x2] ;  /* 0x000002122c117981 */ /* 0x000ee8000c1e9500 */
[----:B0-----:R-:W5:Y:S04]  /*07b0*/  LDG.E.U16.CONSTANT R19, desc[UR18][R10.64+0x4] ;  /* 0x000004120a137981 */ /* 0x001f68000c1e9500 */
[----:B-1----:R4:W5:Y:S04]  /*07c0*/  LDG.E.U16.CONSTANT R12, desc[UR18][R10.64+0x2] ;  /* 0x000002120a0c7981 */ /* 0x002968000c1e9500 */
[----:B------:R-:W3:Y:S01]  /*07d0*/  LDG.E.U16.CONSTANT R16, desc[UR18][R44.64+0x4] ;  /* 0x000004122c107981 */ /* 0x000ee2000c1e9500 */
[----:B----4-:R-:W-:-:S02]  /*07e0*/  LEA R11, R8, R9, 0x10 ;  /* 0x00000009080b7211 */ /* 0x010fc400078e80ff */
[----:B------:R-:W-:Y:S02]  /*07f0*/  MOV R8, UR6 ;  /* 0x0000000600087c02 */ /* 0x000fe40008000f00 */
[----:B------:R-:W-:-:S03]  /*0800*/  MOV R9, UR7 ;  /* 0x0000000700097c02 */ /* 0x000fc60008000f00 */
[----:B------:R-:W-:-:S05]  /*0810*/  IMAD.WIDE.U32 R8, R24, 0x22, R8 ;  /* 0x0000002218087825 */ /* 0x000fca00078e0008 */
[----:B------:R0:W4:Y:S02]  /*0820*/  LDG.E.U16.CONSTANT R10, desc[UR18][R8.64] ;  /* 0x00000012080a7981 */ /* 0x000124000c1e9500 */
[----:B0-----:R-:W0:Y:S01]  /*0830*/  LDC.64 R8, c[0x0][0x388] ;  /* 0x0000e200ff087b82 */ /* 0x001e220000000a00 */
[----:B------:R-:W-:-:S06]  /*0840*/  IMAD.WIDE R44, R4, 0x24, R26 ;  /* 0x00000024042c7825 */ /* 0x000fcc00078e021a */
[----:B------:R-:W4:Y:S01]  /*0850*/  LDG.E.CONSTANT R45, desc[UR18][R44.64] ;  /* 0x000000122c2d7981 */ /* 0x000f22000c1e9900 */
[----:B0-----:R-:W-:-:S06]  /*0860*/  IMAD.WIDE.U32 R8, R2, 0x24, R8 ;  /* 0x0000002402087825 */ /* 0x001fcc00078e0008 */
[----:B------:R-:W4:Y:S01]  /*0870*/  LDG.E.U16.CONSTANT R8, desc[UR18][R8.64] ;  /* 0x0000001208087981 */ /* 0x000f22000c1e9500 */
[----:B------:R-:W-:-:S03]  /*0880*/  IMAD R18, R18, 0x10000, R13 ;  /* 0x0001000012127824 */ /* 0x000fc600078e020d */
[----:B------:R-:W-:Y:S04]  /*0890*/  STS [R7+0x630], R11 ;  /* 0x0006300b07007388 */ /* 0x000fe80000000800 */
[----:B------:R-:W-:Y:S01]  /*08a0*/  STS [R7+0x840], R18 ;  /* 0x0008401207007388 */ /* 0x000fe20000000800 */
[----:B--2---:R-:W-:-:S05]  /*08b0*/  LEA R14, R14, R15, 0x10 ;  /* 0x0000000f0e0e7211 */ /* 0x004fca00078e80ff */
[----:B------:R-:W-:Y:S01]  /*08c0*/  STS [R7+0xa50], R14 ;  /* 0x000a500e07007388 */ /* 0x000fe20000000800 */
[----:B-----5:R-:W-:Y:S02]  /*08d0*/  LEA R12, R19, R12, 0x10 ;  /* 0x0000000c130c7211 */ /* 0x020fe400078e80ff */
[----:B---3--:R-:W-:-:S03]  /*08e0*/  LEA R16, R16, R17, 0x10 ;  /* 0x0000001110107211 */ /* 0x008fc600078e80ff */
[----:B------:R-:W-:Y:S04]  /*08f0*/  STS [R7+0xe70], R12 ;  /* 0x000e700c07007388 */ /* 0x000fe80000000800 */
[----:B------:R-:W-:Y:S01]  /*0900*/  STS [R7+0xc60], R16 ;  /* 0x000c601007007388 */ /* 0x000fe20000000800 */
[----:B----4-:R-:W-:-:S05]  /*0910*/  HADD2.F32 R13, -RZ, R10.H0_H0 ;  /* 0x2000000aff0d7230 */ /* 0x010fca0000004100 */
[----:B------:R-:W-:Y:S04]  /*0920*/  STS [R23], R13 ;  /* 0x0000000d17007388 */ /* 0x000fe80000000800 */
[----:B------:R-:W-:Y:S01]  /*0930*/  STS [R6+UR14], R45 ;  /* 0x0000002d06007988 */ /* 0x000fe2000800080e */
[----:B------:R-:W-:-:S05]  /*0940*/  HADD2.F32 R44, -RZ, R8.H0_H0 ;  /* 0x20000008ff2c7230 */ /* 0x000fca0000004100 */
[----:B------:R-:W-:Y:S01]  /*0950*/  STS [R5+UR11], R44 ;  /* 0x0000002c05007988 */ /* 0x000fe2000800080b */
[----:B------:R-:W-:Y:S06]  /*0960*/  BAR.SYNC.DEFER_BLOCKING 0x0 ;  /* 0x0000000000007b1d */ /* 0x000fec0000010000 */
[----:B------:R-:W-:Y:S04]  /*0970*/  LDS R15, [R0] ;  /* 0x00000000000f7984 */ /* 0x000fe80000000800 */
[----:B------:R-:W0:Y:S04]  /*0980*/  LDS.128 R8, [R22+UR14] ;  /* 0x0000000e16087984 */ /* 0x000e280008000c00 */
[----:B------:R-:W1:Y:S04]  /*0990*/  LDS R18, [R0+0x4] ;  /* 0x0000040000127984 */ /* 0x000e680000000800 */
[----:B------:R-:W-:Y:S04]  /*09a0*/  LDS R17, [R0+0x20] ;  /* 0x0000200000117984 */ /* 0x000fe80000000800 */
[----:B------:R-:W2:Y:S04]  /*09b0*/  LDS R19, [R0+0x8] ;  /* 0x0000080000137984 */ /* 0x000ea80000000800 */
[----:B------:R-:W-:Y:S01]  /*09c0*/  LDS R16, [R0+0x24] ;  /* 0x0000240000107984 */ /* 0x000fe20000000800 */
[----:B0-----:R-:W-:-:S03]  /*09d0*/  IDP.4A.S8.S8 R8, R15, R8, RZ ;  /* 0x000000080f087226 */ /* 0x001fc600000006ff */
[----:B------:R-:W0:Y:S01]  /*09e0*/  LDS.128 R12, [R22+UR14+0x20] ;  /* 0x0000200e160c7984 */ /* 0x000e220008000c00 */
[----:B-1----:R-:W-:-:S03]  /*09f0*/  IDP.4A.S8.S8 R9, R18, R9, R8 ;  /* 0x0000000912097226 */ /* 0x002fc60000000608 */
[----:B------:R-:W1:Y:S04]  /*0a00*/  LDS R8, [R0+0xc] ;  /* 0x00000c0000087984 */ /* 0x000e680000000800 */
[----:B------:R-:W-:Y:S01]  /*0a10*/  LDS R18, [R0+0x2c] ;  /* 0x00002c0000127984 */ /* 0x000fe20000000800 */
[----:B--2---:R-:W-:Y:S02]  /*0a20*/  IDP.4A.S8.S8 R9, R19, R10, R9 ;  /* 0x0000000a13097226 */ /* 0x004fe40000000609 */
[----:B0-----:R-:W-:-:S04]  /*0a30*/  IDP.4A.S8.S8 R12, R17, R12, RZ ;  /* 0x0000000c110c7226 */ /* 0x001fc800000006ff */
[----:B------:R-:W-:Y:S02]  /*0a40*/  IDP.4A.S8.S8 R17, R16, R13, R12 ;  /* 0x0000000d10117226 */ /* 0x000fe4000000060c */
[----:B------:R-:W0:Y:S01]  /*0a50*/  LDS R16, [R0+0x28] ;  /* 0x0000280000107984 */ /* 0x000e220000000800 */
[----:B-1----:R-:W-:-:S03]  /*0a60*/  IDP.4A.S8.S8 R12, R8, R11, R9 ;  /* 0x0000000b080c7226 */ /* 0x002fc60000000609 */
[----:B------:R-:W-:Y:S04]  /*0a70*/  LDS R13, [R0+0x10] ;  /* 0x00001000000d7984 */ /* 0x000fe80000000800 */
[----:B------:R-:W1:Y:S01]  /*0a80*/  LDS.128 R8, [R22+UR14+0x10] ;  /* 0x0000100e16087984 */ /* 0x000e620008000c00 */
[----:B0-----:R-:W-:-:S03]  /*0a90*/  IDP.4A.S8.S8 R14, R16, R14, R17 ;  /* 0x0000000e100e7226 */ /* 0x001fc60000000611 */
[----:B------:R-:W0:Y:S01]  /*0aa0*/  LDS R16, [R0+0x14] ;  /* 0x0000140000107984 */ /* 0x000e220000000800 */
[----:B------:R-:W-:-:S03]  /*0ab0*/  IDP.4A.S8.S8 R17, R18, R15, R14 ;  /* 0x0000000f12117226 */ /* 0x000fc6000000060e */
[----:B------:R-:W-:Y:S01]  /*0ac0*/  LDS R18, [R0+0x30] ;  /* 0x0000300000127984 */ /* 0x000fe20000000800 */
[----:B-1----:R-:W-:-:S03]  /*0ad0*/  IDP.4A.S8.S8 R8, R13, R8, R12 ;  /* 0x000000080d087226 */ /* 0x002fc6000000060c */
[----:B------:R-:W1:Y:S01]  /*0ae0*/  LDS.128 R12, [R22+UR14+0x30] ;  /* 0x0000300e160c7984 */ /* 0x000e620008000c00 */
[----:B0-----:R-:W-:-:S03]  /*0af0*/  IDP.4A.S8.S8 R9, R16, R9, R8 ;  /* 0x0000000910097226 */ /* 0x001fc60000000608 */
[----:B------:R-:W0:Y:S04]  /*0b00*/  LDS R16, [R0+0x34] ;  /* 0x0000340000107984 */ /* 0x000e280000000800 */
[----:B------:R-:W2:Y:S01]  /*0b10*/  LDS R8, [R0+0x18] ;  /* 0x0000180000087984 */ /* 0x000ea20000000800 */
[----:B-1----:R-:W-:-:S03]  /*0b20*/  IDP.4A.S8.S8 R12, R18, R12, R17 ;  /* 0x0000000c120c7226 */ /* 0x002fc60000000611 */
[----:B------:R-:W1:Y:S01]  /*0b30*/  LDS R17, [R0+0x38] ;  /* 0x0000380000117984 */ /* 0x000e620000000800 */
[----:B0-----:R-:W-:-:S03]  /*0b40*/  IDP.4A.S8.S8 R13, R16, R13, R12 ;  /* 0x0000000d100d7226 */ /* 0x001fc6000000060c */
[----:B------:R-:W0:Y:S01]  /*0b50*/  LDS R12, [R0+0x1c] ;  /* 0x00001c00000c7984 */ /* 0x000e220000000800 */
[----:B--2---:R-:W-:-:S03]  /*0b60*/  IDP.4A.S8.S8 R8, R8, R10, R9 ;  /* 0x0000000a08087226 */ /* 0x004fc60000000609 */
[----:B------:R-:W2:Y:S01]  /*0b70*/  LDS R10, [R0+0x3c] ;  /* 0x00003c00000a7984 */ /* 0x000ea20000000800 */
[----:B-1----:R-:W-:-:S03]  /*0b80*/  IDP.4A.S8.S8 R14, R17, R14, R13 ;  /* 0x0000000e110e7226 */ /* 0x002fc6000000060d */
[----:B------:R-:W-:Y:S04]  /*0b90*/  LDS R9, [R20] ;  /* 0x0000000014097984 */ /* 0x000fe80000000800 */
[----:B------:R-:W1:Y:S04]  /*0ba0*/  LDS.128 R16, [R21] ;  /* 0x0000000015107984 */ /* 0x000e680000000c00 */
[----:B------:R-:W-:Y:S01]  /*0bb0*/  LDS R13, [R0+0x40] ;  /* 0x00004000000d7984 */ /* 0x000fe20000000800 */
[----:B0-----:R-:W-:Y:S02]  /*0bc0*/  IDP.4A.S8.S8 R12, R12, R11, R8 ;  /* 0x0000000b0c0c7226 */ /* 0x001fe40000000608 */
[----:B--2---:R-:W-:-:S02]  /*0bd0*/  IDP.4A.S8.S8 R15, R10, R15, R14 ;  /* 0x0000000f0a0f7226 */ /* 0x004fc4000000060e */
[----:B-1----:R-:W-:Y:S01]  /*0be0*/  FMUL.FTZ R16, R9, R16 ;  /* 0x0000001009107220 */ /* 0x002fe20000410000 */
[----:B------:R-:W-:Y:S01]  /*0bf0*/  I2FP.F32.S32 R12, R12 ;  /* 0x0000000c000c7245 */ /* 0x000fe20000201400 */
[----:B------:R-:W0:Y:S04]  /*0c00*/  LDS.128 R8, [R22+UR14+0x40] ;  /* 0x0000400e16087984 */ /* 0x000e280008000c00 */
[----:B------:R-:W-:Y:S01]  /*0c10*/  LDS R14, [R0+0x5c] ;  /* 0x00005c00000e7984 */ /* 0x000fe20000000800 */
[----:B0-----:R-:W-:-:S03]  /*0c20*/  IDP.4A.S8.S8 R8, R13, R8, RZ ;  /* 0x000000080d087226 */ /* 0x001fc600000006ff */
[----:B------:R-:W0:Y:S02]  /*0c30*/  LDS R13, [R0+0x44] ;  /* 0x00004400000d7984 */ /* 0x000e240000000800 */
[----:B0-----:R-:W-:Y:S02]  /*0c40*/  IDP.4A.S8.S8 R9, R13, R9, R8 ;  /* 0x000000090d097226 */ /* 0x001fe40000000608 */
[----:B------:R-:W0:Y:S04]  /*0c50*/  LDS R8, [R0+0x48] ;  /* 0x0000480000087984 */ /* 0x000e280000000800 */
[----:B------:R-:W1:Y:S01]  /*0c60*/  LDS R13, [R0+0x4c] ;  /* 0x00004c00000d7984 */ /* 0x000e620000000800 */
[----:B------:R-:W-:-:S03]  /*0c70*/  FFMA.FTZ R25, R16, R12, R25 ;  /* 0x0000000c10197223 */ /* 0x000fc60000010019 */
[----:B------:R-:W-:Y:S01]  /*0c80*/  LDS R12, [R0+0x50] ;  /* 0x00005000000c7984 */ /* 0x000fe20000000800 */
[----:B0-----:R-:W-:-:S04]  /*0c90*/  IDP.4A.S8.S8 R8, R8, R10, R9 ;  /* 0x0000000a08087226 */ /* 0x001fc80000000609 */
[----:B-1----:R-:W-:Y:S02]  /*0ca0*/  IDP.4A.S8.S8 R13, R13, R11, R8 ;  /* 0x0000000b0d0d7226 */ /* 0x002fe40000000608 */
[----:B------:R-:W0:Y:S02]  /*0cb0*/  LDS.128 R8, [R22+UR14+0x50] ;  /* 0x0000500e16087984 */ /* 0x000e240008000c00 */
[----:B0-----:R-:W-:Y:S02]  /*0cc0*/  IDP.4A.S8.S8 R8, R12, R8, R13 ;  /* 0x000000080c087226 */ /* 0x001fe4000000060d */
[----:B------:R-:W0:Y:S04]  /*0cd0*/  LDS R12, [R0+0x54] ;  /* 0x00005400000c7984 */ /* 0x000e280000000800 */
[----:B------:R-:W1:Y:S01]  /*0ce0*/  LDS R13, [R0+0x58] ;  /* 0x00005800000d7984 */ /* 0x000e620000000800 */
[----:B0-----:R-:W-:-:S04]  /*0cf0*/  IDP.4A.S8.S8 R9, R12, R9, R8 ;  /* 0x000000090c097226 */ /* 0x001fc80000000608 */
[----:B-1----:R-:W-:Y:S02]  /*0d00*/  IDP.4A.S8.S8 R10, R13, R10, R9 ;  /* 0x0000000a0d0a7226 */ /* 0x002fe40000000609 */
[----:B------:R-:W-:Y:S02]  /*0d10*/  LDS R13, [R0+0x60] ;  /* 0x00006000000d7984 */ /* 0x000fe40000000800 */
[----:B------:R-:W-:Y:S02]  /*0d20*/  IDP.4A.S8.S8 R12, R14, R11, R10 ;  /* 0x0000000b0e0c7226 */ /* 0x000fe4000000060a */
[----:B------:R-:W0:Y:S04]  /*0d30*/  LDS.128 R8, [R22+UR14+0x60] ;  /* 0x0000600e16087984 */ /* 0x000e280008000c00 */
[----:B------:R-:W1:Y:S01]  /*0d40*/  LDS R14, [R0+0x64] ;  /* 0x00006400000e7984 */ /* 0x000e620000000800 */
[----:B0-----:R-:W-:-:S03]  /*0d50*/  IDP.4A.S8.S8 R8, R13, R8, RZ ;  /* 0x000000080d087226 */ /* 0x001fc600000006ff */
[----:B------:R-:W0:Y:S01]  /*0d60*/  LDS R13, [R0+0x68] ;  /* 0x00006800000d7984 */ /* 0x000e220000000800 */
[----:B-1----:R-:W-:-:S03]  /*0d70*/  IDP.4A.S8.S8 R9, R14, R9, R8 ;  /* 0x000000090e097226 */ /* 0x002fc60000000608 */
[----:B------:R-:W1:Y:S04]  /*0d80*/  LDS R8, [R20+0x4] ;  /* 0x0000040014087984 */ /* 0x000e680000000800 */
[----:B------:R-:W2:Y:S01]  /*0d90*/  LDS R14, [R0+0x6c] ;  /* 0x00006c00000e7984 */ /* 0x000ea20000000800 */
[----:B------:R-:W-:Y:S01]  /*0da0*/  I2FP.F32.S32 R15, R15 ;  /* 0x0000000f000f7245 */ /* 0x000fe20000201400 */
[----:B0-----:R-:W-:Y:S02]  /*0db0*/  IDP.4A.S8.S8 R10, R13, R10, R9 ;  /* 0x0000000a0d0a7226 */ /* 0x001fe40000000609 */
[----:B-1----:R-:W-:Y:S02]  /*0dc0*/  FMUL.FTZ R8, R8, R17 ;  /* 0x0000001108087220 */ /* 0x002fe40000410000 */
[----:B--2---:R-:W-:-:S02]  /*0dd0*/  IDP.4A.S8.S8 R13, R14, R11, R10 ;  /* 0x0000000b0e0d7226 */ /* 0x004fc4000000060a */
[----:B------:R-:W-:Y:S01]  /*0de0*/  FFMA.FTZ R25, R8, R15, R25 ;  /* 0x0000000f08197223 */ /* 0x000fe20000010019 */
[----:B------:R-:W-:Y:S04]  /*0df0*/  LDS R14, [R0+0x70] ;  /* 0x00007000000e7984 */ /* 0x000fe80000000800 */
[----:B------:R-:W0:Y:S04]  /*0e00*/  LDS.128 R8, [R22+UR14+0x70] ;  /* 0x0000700e16087984 */ /* 0x000e280008000c00 */
[----:B------:R-:W1:Y:S01]  /*0e10*/  LDS R15, [R0+0x74] ;  /* 0x00007400000f7984 */ /* 0x000e620000000800 */
[----:B0-----:R-:W-:-:S03]  /*0e20*/  IDP.4A.S8.S8 R8, R14, R8, R13 ;  /* 0x000000080e087226 */ /* 0x001fc6000000060d */
[----:B------:R-:W0:Y:S01]  /*0e30*/  LDS R13, [R0+0x78] ;  /* 0x00007800000d7984 */ /* 0x000e220000000800 */
[----:B-1----:R-:W-:-:S03]  /*0e40*/  IDP.4A.S8.S8 R15, R15, R9, R8 ;  /* 0x000000090f0f7226 */ /* 0x002fc60000000608 */
[----:B------:R-:W1:Y:S04]  /*0e50*/  LDS R14, [R0+0x7c] ;  /* 0x00007c00000e7984 */ /* 0x000e680000000800 */
[----:B------:R-:W2:Y:S04]  /*0e60*/  LDS R9, [R20+0x8] ;  /* 0x0000080014097984 */ /* 0x000ea80000000800 */
[----:B------:R-:W3:Y:S01]  /*0e70*/  LDS R8, [R20+0xc] ;  /* 0x00000c0014087984 */ /* 0x000ee20000000800 */
[----:B------:R-:W-:Y:S02]  /*0e80*/  UIADD3 UR6, UP0, UPT, UR6, 0x88, URZ ;  /* 0x0000008806067890 */ /* 0x000fe4000ff1e0ff */
[----:B------:R-:W-:-:S02]  /*0e90*/  UIADD3 UR4, UPT, UPT, UR4, 0x4, URZ ;  /* 0x0000000404047890 */ /* 0x000fc4000fffe0ff */
[----:B------:R-:W-:Y:S02]  /*0ea0*/  UIADD3.X UR7, UPT, UPT, URZ, UR7, URZ, UP0, !UPT ;  /* 0x00000007ff077290 */ /* 0x000fe400087fe4ff */
[----:B------:R-:W-:Y:S01]  /*0eb0*/  UISETP.GE.AND UP0, UPT, UR4, UR5, UPT ;  /* 0x000000050400728c */ /* 0x000fe2000bf06270 */
[----:B------:R-:W-:Y:S01]  /*0ec0*/  I2FP.F32.S32 R12, R12 ;  /* 0x0000000c000c7245 */ /* 0x000fe20000201400 */
[----:B------:R-:W-:Y:S01]  /*0ed0*/  VIADD R4, R4, 0x4 ;  /* 0x0000000404047836 */ /* 0x000fe20000000000 */
[----:B------:R-:W-:Y:S01]  /*0ee0*/  IADD3 R2, PT, PT, R2, 0x4, RZ ;  /* 0x0000000402027810 */ /* 0x000fe20007ffe0ff */
[----:B0-----:R-:W-:-:S04]  /*0ef0*/  IDP.4A.S8.S8 R10, R13, R10, R15 ;  /* 0x0000000a0d0a7226 */ /* 0x001fc8000000060f */
[----:B-1----:R-:W-:Y:S02]  /*0f00*/  IDP.4A.S8.S8 R10, R14, R11, R10 ;  /* 0x0000000b0e0a7226 */ /* 0x002fe4000000060a */
[----:B--2---:R-:W-:-:S03]  /*0f10*/  FMUL.FTZ R18, R9, R18 ;  /* 0x0000001209127220 */ /* 0x004fc60000410000 */
[----:B------:R-:W-:Y:S01]  /*0f20*/  I2FP.F32.S32 R10, R10 ;  /* 0x0000000a000a7245 */ /* 0x000fe20000201400 */
[----:B------:R-:W-:Y:S01]  /*0f30*/  FFMA.FTZ R25, R18, R12, R25 ;  /* 0x0000000c12197223 */ /* 0x000fe20000010019 */
[----:B---3--:R-:W-:-:S04]  /*0f40*/  FMUL.FTZ R8, R8, R19 ;  /* 0x0000001308087220 */ /* 0x008fc80000410000 */
[----:B------:R-:W-:Y:S01]  /*0f50*/  FFMA.FTZ R25, R8, R10, R25 ;  /* 0x0000000a08197223 */ /* 0x000fe20000010019 */
[----:B------:R-:W-:Y:S06]  /*0f60*/  BAR.SYNC.DEFER_BLOCKING 0x0 ;  /* 0x0000000000007b1d */ /* 0x000fec0000010000 */
[----:B------:R-:W-:Y:S05]  /*0f70*/  BRA.U !UP0, `(.L_x_598) ;  /* 0xfffffff508807547 */ /* 0x000fea000b83ffff */
.L_x_597:
        /* <DEDUP_REMOVED lines=16> */
.L_x_599:
        /* <DEDUP_REMOVED lines=16> */
.L_x_1264:


//--------------------- .text._Z12mul_mat_q5_1IN3c108BFloat16ELb1EEvPKvS3_PT_iiiii --------------------------
	.section	.text._Z12mul_mat_q5_1IN3c108BFloat16ELb1EEvPKvS3_PT_iiiii,"ax",@progbits
	.align	128
.text._Z12mul_mat_q5_1IN3c108BFloat16ELb1EEvPKvS3_PT_iiiii:
        .type           _Z12mul_mat_q5_1IN3c108BFloat16ELb1EEvPKvS3_PT_iiiii,@function
        .size           _Z12mul_mat_q5_1IN3c108BFloat16ELb1EEvPKvS3_PT_iiiii,(.L_x_1265 - _Z12mul_mat_q5_1IN3c108BFloat16ELb1EEvPKvS3_PT_iiiii)
        .other          _Z12mul_mat_q5_1IN3c108BFloat16ELb1EEvPKvS3_PT_iiiii,@"STO_CUDA_ENTRY STV_DEFAULT"
_Z12mul_mat_q5_1IN3c108BFloat16ELb1EEvPKvS3_PT_iiiii:
        /* <DEDUP_REMOVED lines=14> */
[----:B------:R-:W-:Y:S01]  /*00e0*/  HFMA2 R62, -RZ, RZ, 0, 1.430511474609375e-06 ;  /* 0x00000018ff3e7431 */ /* 0x000fe200000001ff */
[----:B------:R-:W4:Y:S01]  /*00f0*/  S2R R37, SR_TID.Y ;  /* 0x0000000000257919 */ /* 0x000f220000002200 */
[----:B------:R-:W5:Y:S01]  /*0100*/  LDCU.64 UR10, c[0x0][0x388] ;  /* 0x00007100ff0a77ac */ /* 0x000f620008000a00 */
[----:B------:R-:W-:Y:S02]  /*0110*/  IMAD.MOV.U32 R66, RZ, RZ, 0x18 ;  /* 0x00000018ff427424 */ /* 0x000fe400078e00ff */
[----:B------:R-:W-:Y:S01]  /*0120*/  IMAD.MOV.U32 R64, RZ, RZ, 0x18 ;  /* 0x00000018ff407424 */ /* 0x000fe200078e00ff */
[----:B------:R-:W4:Y:S01]  /*0130*/  LDCU UR18, c[0x0][0x39c] ;  /* 0x00007380ff1277ac */ /* 0x000f220008000800 */
[----:B------:R-:W-:-:S02]  /*0140*/  IMAD.MOV.U32 R58, RZ, RZ, 0x18 ;  /* 0x00000018ff3a7424 */ /* 0x000fc400078e00ff */
[----:B------:R-:W-:Y:S01]  /*0150*/  IMAD.MOV.U32 R72, RZ, RZ, 0x18 ;  /* 0x00000018ff487424 */ /* 0x000fe200078e00ff */
[----:B------:R-:W-:Y:S01]  /*0160*/  USHF.R.S32.HI UR6, URZ, 0x5, UR4 ;  /* 0x00000005ff067899 */ /* 0x000fe20008011404 */
[----:B------:R-:W-:Y:S01]  /*0170*/  IMAD.MOV.U32 R68, RZ, RZ, 0x18 ;  /* 0x00000018ff447424 */ /* 0x000fe200078e00ff */
[----:B------:R-:W2:Y:S01]  /*0180*/  LDCU.64 UR16, c[0x0][0x380] ;  /* 0x00007000ff1077ac */ /* 0x000ea20008000a00 */
[----:B------:R-:W-:Y:S02]  /*0190*/  IMAD.MOV.U32 R56, RZ, RZ, 0x18 ;  /* 0x00000018ff387424 */ /* 0x000fe400078e00ff */
[----:B------:R-:W-:Y:S01]  /*01a0*/  IMAD.MOV.U32 R70, RZ, RZ, 0x18 ;  /* 0x00000018ff467424 */ /* 0x000fe200078e00ff */
[----:B-1----:R-:W-:Y:S01]  /*01b0*/  USHF.R.S32.HI UR5, URZ, 0x1f, UR9 ;  /* 0x0000001fff057899 */ /* 0x002fe20008011409 */
[----:B------:R-:W-:Y:S01]  /*01c0*/  IMAD.MOV.U32 R60, RZ, RZ, 0x18 ;  /* 0x00000018ff3c7424 */ /* 0x000fe200078e00ff */
[----:B------:R-:W-:Y:S01]  /*01d0*/  UIADD3 UR8, UPT, UPT, UR8, -0x1, URZ ;  /* 0xffffffff08087890 */ /* 0x000fe2000fffe0ff */
[----:B------:R-:W-:Y:S01]  /*01e0*/  IMAD.MOV.U32 R54, RZ, RZ, 0x18 ;  /* 0x00000018ff367424 */ /* 0x000fe200078e00ff */
[----:B------:R-:W-:Y:S01]  /*01f0*/  ULEA.HI UR5, UR5, UR9, URZ, 0x5 ;  /* 0x0000000905057291 */ /* 0x000fe2000f8f28ff */
[----:B------:R-:W-:Y:S01]  /*0200*/  IMAD.MOV.U32 R52, RZ, RZ, RZ ;  /* 0x000000ffff347224 */ /* 0x000fe200078e00ff */
[----:B------:R-:W-:-:S02]  /*0210*/  UIMAD UR4, UR6, UR7, URZ ;  /* 0x00000007060472a4 */ /* 0x000fc4000f8e02ff */
[----:B------:R-:W-:Y:S01]  /*0220*/  USHF.R.S32.HI UR5, URZ, 0x5, UR5 ;  /* 0x00000005ff057899 */ /* 0x000fe20008011405 */
[----:B------:R-:W-:Y:S02]  /*0230*/  UMOV UR9, 0x400 ;  /* 0x0000040000097882 */ /* 0x000fe40000000000 */
[----:B---3--:R-:W-:Y:S01]  /*0240*/  ULEA UR13, UR12, UR9, 0x18 ;  /* 0x000000090c0d7291 */ /* 0x008fe2000f8ec0ff */
[--C-:B0-----:R-:W-:Y:S01]  /*0250*/  SHF.R.U32.HI R4, RZ, 0x2, R9.reuse ;  /* 0x00000002ff047819 */ /* 0x101fe20000011609 */
[C---:B------:R-:W-:Y:S01]  /*0260*/  IMAD.SHL.U32 R49, R9.reuse, 0x4, RZ ;  /* 0x0000000409317824 */ /* 0x040fe200078e00ff */
[C---:B------:R-:W-:Y:S01]  /*0270*/  LOP3.LUT R32, R9.reuse, 0x3, RZ, 0xc0, !PT ;  /* 0x0000000309207812 */ /* 0x040fe200078ec0ff */
[----:B------:R-:W-:Y:S01]  /*0280*/  VIADD R34, R9, 0x20 ;  /* 0x0000002009227836 */ /* 0x000fe20000000000 */
[----:B------:R-:W-:Y:S01]  /*0290*/  LOP3.LUT R3, R4, 0x3, RZ, 0xc0, !PT ;  /* 0x0000000304037812 */ /* 0x000fe200078ec0ff */
[----:B------:R-:W-:Y:S01]  /*02a0*/  IMAD.U32 R24, RZ, RZ, UR13 ;  /* 0x0000000dff187e24 */ /* 0x000fe2000f8e00ff */
[----:B------:R-:W-:Y:S01]  /*02b0*/  LOP3.LUT R2, R49, 0x1c, RZ, 0xc0, !PT ;  /* 0x0000001c31027812 */ /* 0x000fe200078ec0ff */
[C---:B------:R-:W-:Y:S01]  /*02c0*/  IMAD R36, R9.reuse, 0x8, R4 ;  /* 0x0000000809247824 */ /* 0x040fe200078e0204 */
[----:B------:R-:W-:Y:S01]  /*02d0*/  SHF.R.U32.HI R6, RZ, 0x3, R9 ;  /* 0x00000003ff067819 */ /* 0x000fe20000011609 */
[----:B--2---:R-:W-:Y:S01]  /*02e0*/  IMAD R3, R0, 0x4, R3 ;  /* 0x0000000400037824 */ /* 0x004fe200078e0203 */
[----:B-----5:R-:W-:Y:S01]  /*02f0*/  IADD3 R2, P0, PT, R2, UR10, RZ ;  /* 0x0000000a02027c10 */ /* 0x020fe2000ff1e0ff */
[C---:B------:R-:W-:Y:S01]  /*0300*/  IMAD R35, R9.reuse, 0x104, R24 ;  /* 0x0000010409237824 */ /* 0x040fe200078e0218 */
[----:B------:R-:W-:Y:S01]  /*0310*/  LOP3.LUT R5, R9, 0x7, RZ, 0xc0, !PT ;  /* 0x0000000709057812 */ /* 0x000fe200078ec0ff */
[----:B------:R-:W-:Y:S01]  /*0320*/  UIADD3 UR10, UPT, UPT, UR9, 0x24a0, URZ ;  /* 0x000024a0090a7890 */ /* 0x000fe2000fffe0ff */
[----:B------:R-:W-:Y:S01]  /*0330*/  VIMNMX R3, PT, PT, R3, UR8, PT ;  /* 0x0000000803037c48 */ /* 0x000fe2000bfe0100 */
[----:B----4-:R-:W-:Y:S01]  /*0340*/  IMAD.SHL.U32 R50, R37, 0x80, RZ ;  /* 0x0000008025327824 */ /* 0x010fe200078e00ff */
[----:B------:R-:W-:Y:S01]  /*0350*/  IADD3 R74, P1, PT, R2, 0x4, RZ ;  /* 0x00000004024a7810 */ /* 0x000fe20007f3e0ff */
[----:B------:R-:W-:Y:S01]  /*0360*/  ULEA UR10, UR12, UR10, 0x18 ;  /* 0x0000000a0c0a7291 */ /* 0x000fe2000f8ec0ff */
[----:B------:R-:W-:Y:S01]  /*0370*/  LOP3.LUT R2, RZ, UR7, RZ, 0x33, !PT ;  /* 0x00000007ff027c12 */ /* 0x000fe2000f8e33ff */
[----:B------:R-:W-:Y:S01]  /*0380*/  IMAD R32, R3, UR5, R32 ;  /* 0x0000000503207c24 */ /* 0x000fe2000f8e0220 */
[----:B------:R-:W-:Y:S01]  /*0390*/  IADD3.X R75, PT, PT, RZ, UR11, RZ, P1, P0 ;  /* 0x0000000bff4b7c10 */ /* 0x000fe20008fe04ff */
[----:B------:R-:W-:Y:S01]  /*03a0*/  IMAD R3, R0, 0x4, R37 ;  /* 0x0000000400037824 */ /* 0x000fe200078e0225 */
[----:B------:R-:W-:Y:S01]  /*03b0*/  UIADD3 UR11, UPT, UPT, UR9, 0x26a0, URZ ;  /* 0x000026a0090b7890 */ /* 0x000fe2000fffe0ff */
[----:B------:R-:W-:Y:S01]  /*03c0*/  VIADD R2, R2, UR18 ;  /* 0x0000001202027c36 */ /* 0x000fe20008000000 */
[----:B------:R-:W-:Y:S01]  /*03d0*/  UIADD3 UR9, UPT, UPT, UR9, 0x2080, URZ ;  /* 0x0000208009097890 */ /* 0x000fe2000fffe0ff */
[----:B------:R-:W-:Y:S01]  /*03e0*/  LOP3.LUT R51, R49, 0xc, RZ, 0xc0, !PT ;  /* 0x0000000c31337812 */ /* 0x000fe200078ec0ff */
[----:B------:R-:W-:Y:S01]  /*03f0*/  ULEA UR11, UR12, UR11, 0x18 ;  /* 0x0000000b0c0b7291 */ /* 0x000fe2000f8ec0ff */
[----:B------:R-:W-:Y:S01]  /*0400*/  VIMNMX.U32 R7, PT, PT, R3, UR8, PT ;  /* 0x0000000803077c48 */ /* 0x000fe2000bfe0000 */
[----:B------:R-:W-:Y:S01]  /*0410*/  ULEA UR9, UR12, UR9, 0x18 ;  /* 0x000000090c097291 */ /* 0x000fe2000f8ec0ff */
[----:B------:R-:W-:-:S02]  /*0420*/  SHF.L.U32 R3, R9, 0x1, RZ ;  /* 0x0000000109037819 */ /* 0x000fc400000006ff */
[--C-:B------:R-:W-:Y:S01]  /*0430*/  VIADDMNMX R8, R37, 0x4, R2.reuse, PT ;  /* 0x0000000425087846 */ /* 0x100fe20003800102 */
[----:B------:R-:W-:Y:S01]  /*0440*/  IMAD R7, R7, UR5, RZ ;  /* 0x0000000507077c24 */ /* 0x000fe2000f8e02ff */
[C-C-:B------:R-:W-:Y:S01]  /*0450*/  VIADDMNMX R10, R37.reuse, 0x8, R2.reuse, PT ;  /* 0x00000008250a7846 */ /* 0x140fe20003800102 */
[----:B------:R-:W-:Y:S01]  /*0460*/  UIMAD.WIDE UR4, UR4, 0x18, URZ ;  /* 0x00000018040478a5 */ /* 0x000fe2000f8e02ff */
[C---:B------:R-:W-:Y:S01]  /*0470*/  VIADDMNMX R12, R37.reuse, 0xc, R2, PT ;  /* 0x0000000c250c7846 */ /* 0x040fe20003800102 */
[----:B------:R-:W-:Y:S01]  /*0480*/  IMAD.IADD R33, R6, 0x1, R7 ;  /* 0x0000000106217824 */ /* 0x000fe200078e0207 */
[----:B------:R-:W-:Y:S01]  /*0490*/  LEA.HI R34, R34, R7, RZ, 0x1d ;  /* 0x0000000722227211 */ /* 0x000fe200078fe8ff */
[C---:B------:R-:W-:Y:S01]  /*04a0*/  IMAD R7, R37.reuse, 0x4, R6 ;  /* 0x0000000425077824 */ /* 0x040fe200078e0206 */
[----:B------:R-:W-:Y:S01]  /*04b0*/  VIMNMX R6, PT, PT, R2, R37, PT ;  /* 0x0000002502067248 */ /* 0x000fe20003fe0100 */
[C---:B------:R-:W-:Y:S01]  /*04c0*/  IMAD R15, R8.reuse, UR6, RZ ;  /* 0x00000006080f7c24 */ /* 0x040fe2000f8e02ff */
[--C-:B------:R-:W-:Y:S01]  /*04d0*/  VIADDMNMX R14, R37, 0x10, R2.reuse, PT ;  /* 0x00000010250e7846 */ /* 0x100fe20003800102 */
[--C-:B------:R-:W-:Y:S01]  /*04e0*/  IMAD R46, R8, 0x41, R3.reuse ;  /* 0x00000041082e7824 */ /* 0x100fe200078e0203 */
[--C-:B------:R-:W-:Y:S01]  /*04f0*/  VIADDMNMX R22, R7, 0x10, R2.reuse, PT ;  /* 0x0000001007167846 */ /* 0x100fe20003800102 */
[--C-:B------:R-:W-:Y:S01]  /*0500*/  IMAD R47, R6, 0x41, R3.reuse ;  /* 0x00000041062f7824 */ /* 0x100fe200078e0203 */
[C---:B------:R-:W-:Y:S01]  /*0510*/  VIADDMNMX R16, R37.reuse, 0x14, R2, PT ;  /* 0x0000001425107846 */ /* 0x040fe20003800102 */
[--C-:B------:R-:W-:Y:S01]  /*0520*/  IMAD R45, R10, 0x41, R3.reuse ;  /* 0x000000410a2d7824 */ /* 0x100fe200078e0203 */
[----:B------:R-:W-:Y:S01]  /*0530*/  SHF.R.S32.HI R23, RZ, 0x1f, R22 ;  /* 0x0000001fff177819 */ /* 0x000fe20000011416 */
[--C-:B------:R-:W-:Y:S01]  /*0540*/  IMAD R44, R12, 0x41, R3.reuse ;  /* 0x000000410c2c7824 */ /* 0x100fe200078e0203 */
[C-C-:B------:R-:W-:Y:S01]  /*0550*/  VIADDMNMX R18, R37.reuse, 0x18, R2.reuse, PT ;  /* 0x0000001825127846 */ /* 0x140fe20003800102 */
[--C-:B------:R-:W-:Y:S01]  /*0560*/  IMAD R43, R14, 0x41, R3.reuse ;  /* 0x000000410e2b7824 */ /* 0x100fe200078e0203 */
[----:B------:R-:W-:Y:S01]  /*0570*/  VIMNMX R20, PT, PT, R2, R7, PT ;  /* 0x0000000702147248 */ /* 0x000fe20003fe0100 */
[--C-:B------:R-:W-:Y:S01]  /*0580*/  IMAD R42, R16, 0x41, R3.reuse ;  /* 0x00000041102a7824 */ /* 0x100fe200078e0203 */
[----:B------:R-:W-:Y:S01]  /*0590*/  VIADDMNMX R2, R37, 0x1c, R2, PT ;  /* 0x0000001c25027846 */ /* 0x000fe20003800102 */
[--C-:B------:R-:W-:Y:S01]  /*05a0*/  IMAD R41, R18, 0x41, R3.reuse ;  /* 0x0000004112297824 */ /* 0x100fe200078e0203 */
[----:B------:R-:W-:Y:S01]  /*05b0*/  LEA.HI R8, R23, R22, RZ, 0x2 ;  /* 0x0000001617087211 */ /* 0x000fe200078f10ff */
[----:B------:R-:W-:Y:S01]  /*05c0*/  IMAD R17, R10, UR6, RZ ;  /* 0x000000060a117c24 */ /* 0x000fe2000f8e02ff */
[----:B------:R-:W-:Y:S01]  /*05d0*/  SHF.R.S32.HI R21, RZ, 0x1f, R20 ;  /* 0x0000001fff157819 */ /* 0x000fe20000011414 */
[----:B------:R-:W-:Y:S01]  /*05e0*/  IMAD R40, R2, 0x41, R3 ;  /* 0x0000004102287824 */ /* 0x000fe200078e0203 */
[----:B------:R-:W-:Y:S01]  /*05f0*/  LEA.HI R3, R8, R5, RZ, 0x1e ;  /* 0x0000000508037211 */ /* 0x000fe200078ff0ff */
[----:B------:R-:W-:Y:S01]  /*0600*/  IMAD R19, R6, UR6, RZ ;  /* 0x0000000606137c24 */ /* 0x000fe2000f8e02ff */
[----:B------:R-:W-:Y:S01]  /*0610*/  LEA.HI R6, R21, R20, RZ, 0x2 ;  /* 0x0000001415067211 */ /* 0x000fe200078f10ff */
[----:B------:R-:W-:Y:S01]  /*0620*/  IMAD R13, R12, UR6, RZ ;  /* 0x000000060c0d7c24 */ /* 0x000fe2000f8e02ff */
[----:B------:R-:W-:Y:S01]  /*0630*/  LEA R38, R22, R3, 0x3 ;  /* 0x0000000316267211 */ /* 0x000fe200078e18ff */
[----:B------:R-:W-:Y:S01]  /*0640*/  IMAD R11, R14, UR6, RZ ;  /* 0x000000060e0b7c24 */ /* 0x000fe2000f8e02ff */
        /* <DEDUP_REMOVED lines=11> */
[----:B------:R-:W-:Y:S01]  /*0700*/  IMAD.WIDE.U32 R62, R63, R62, UR4 ;  /* 0x000000043f3e7e25 */ /* 0x000fe2000f8e003e */
[----:B------:R-:W-:-:S02]  /*0710*/  LEA.HI R39, R6, R5, RZ, 0x1e ;  /* 0x0000000506277211 */ /* 0x000fc400078ff0ff */
[----:B------:R-:W-:Y:S01]  /*0720*/  LEA.HI.X.SX32 R17, R17, RZ, 0x1, P1 ;  /* 0x000000ff11117211 */ /* 0x000fe200008f0eff */
[----:B------:R-:W-:Y:S01]  /*0730*/  IMAD.WIDE.U32 R66, R67, R66, UR4 ;  /* 0x0000000443427e25 */ /* 0x000fe2000f8e0042 */
[C---:B------:R-:W-:Y:S02]  /*0740*/  IADD3 R69, P5, PT, R4.reuse, R7, RZ ;  /* 0x0000000704457210 */ /* 0x040fe40007fbe0ff */
[----:B------:R-:W-:Y:S01]  /*0750*/  LEA.HI.X.SX32 R6, R19, RZ, 0x1, P6 ;  /* 0x000000ff13067211 */ /* 0x000fe200030f0eff */
[----:B------:R-:W-:Y:S01]  /*0760*/  IMAD.WIDE.U32 R64, R65, R64, UR4 ;  /* 0x0000000441407e25 */ /* 0x000fe2000f8e0040 */
[----:B------:R-:W-:Y:S02]  /*0770*/  LEA.HI.X.SX32 R15, R15, RZ, 0x1, P0 ;  /* 0x000000ff0f0f7211 */ /* 0x000fe400000f0eff */
[----:B------:R-:W-:Y:S01]  /*0780*/  IADD3 R73, P1, PT, R5, R3, RZ ;  /* 0x0000000305497210 */ /* 0x000fe20007f3e0ff */
[----:B------:R-:W-:Y:S01]  /*0790*/  IMAD.WIDE.U32 R58, R59, R58, UR4 ;  /* 0x000000043b3a7e25 */ /* 0x000fe2000f8e003a */
[----:B------:R-:W-:-:S02]  /*07a0*/  IADD3 R71, P6, PT, R4, R21, RZ ;  /* 0x0000001504477210 */ /* 0x000fc40007fde0ff */
[----:B------:R-:W-:Y:S01]  /*07b0*/  IADD3 R55, P0, PT, R5, R2, RZ ;  /* 0x0000000205377210 */ /* 0x000fe20007f1e0ff */
[----:B------:R-:W-:Y:S01]  /*07c0*/  IMAD R15, R15, 0x18, RZ ;  /* 0x000000180f0f7824 */ /* 0x000fe200078e02ff */
[----:B------:R-:W-:Y:S01]  /*07d0*/  LEA.HI.X.SX32 R13, R13, RZ, 0x1, P2 ;  /* 0x000000ff0d0d7211 */ /* 0x000fe200010f0eff */
[----:B------:R-:W-:Y:S01]  /*07e0*/  IMAD R39, R20, 0x8, R39 ;  /* 0x0000000814277824 */ /* 0x000fe200078e0227 */
[----:B------:R-:W-:Y:S01]  /*07f0*/  LEA.HI.X.SX32 R11, R11, RZ, 0x1, P3 ;  /* 0x000000ff0b0b7211 */ /* 0x000fe200018f0eff */
[----:B------:R-:W-:Y:S01]  /*0800*/  IMAD.WIDE.U32 R68, R69, R68, UR4 ;  /* 0x0000000445447e25 */ /* 0x000fe2000f8e0044 */
[----:B------:R-:W-:Y:S02]  /*0810*/  LEA.HI.X.SX32 R9, R9, RZ, 0x1, P4 ;  /* 0x000000ff09097211 */ /* 0x000fe400020f0eff */
[----:B------:R-:W-:Y:S01]  /*0820*/  LEA.HI.X.SX32 R7, R7, RZ, 0x1, P5 ;  /* 0x000000ff07077211 */ /* 0x000fe200028f0eff */
[----:B------:R-:W-:Y:S01]  /*0830*/  IMAD R13, R13, 0x18, RZ ;  /* 0x000000180d0d7824 */ /* 0x000fe200078e02ff */
[----:B------:R-:W-:Y:S01]  /*0840*/  LEA.HI.X.SX32 R3, R3, RZ, 0x1, P1 ;  /* 0x000000ff03037211 */ /* 0x000fe200008f0eff */
[----:B------:R-:W-:Y:S01]  /*0850*/  IMAD R5, R11, 0x18, RZ ;  /* 0x000000180b057824 */ /* 0x000fe200078e02ff */
[----:B------:R-:W-:Y:S01]  /*0860*/  LEA.HI.X.SX32 R21, R21, RZ, 0x1, P6 ;  /* 0x000000ff15157211 */ /* 0x000fe200030f0eff */
[----:B------:R-:W-:Y:S01]  /*0870*/  IMAD R9, R9, 0x18, RZ ;  /* 0x0000001809097824 */ /* 0x000fe200078e02ff */
[----:B------:R-:W-:Y:S01]  /*0880*/  LEA.HI.X.SX32 R2, R2, RZ, 0x1, P0 ;  /* 0x000000ff02027211 */ /* 0x000fe200000f0eff */
[----:B------:R-:W-:Y:S01]  /*0890*/  IMAD.WIDE.U32 R56, R57, R56, UR4 ;  /* 0x0000000439387e25 */ /* 0x000fe2000f8e0038 */
[----:B------:R-:W-:-:S02]  /*08a0*/  IADD3 RZ, P0, PT, R51, R66, RZ ;  /* 0x0000004233ff7210 */ /* 0x000fc40007f1e0ff */
[C---:B------:R-:W-:Y:S01]  /*08b0*/  IADD3 RZ, P1, PT, R51.reuse, R64, RZ ;  /* 0x0000004033ff7210 */ /* 0x040fe20007f3e0ff */
[----:B------:R-:W-:Y:S01]  /*08c0*/  IMAD R19, R6, 0x18, RZ ;  /* 0x0000001806137824 */ /* 0x000fe200078e02ff */
[----:B------:R-:W-:Y:S01]  /*08d0*/  IADD3 RZ, P2, PT, R51, R62, RZ ;  /* 0x0000003e33ff7210 */ /* 0x000fe20007f5e0ff */
[----:B------:R-:W-:Y:S01]  /*08e0*/  IMAD R7, R7, 0x18, RZ ;  /* 0x0000001807077824 */ /* 0x000fe200078e02ff */
[----:B------:R-:W-:Y:S01]  /*08f0*/  IADD3 RZ, P3, PT, R51, R58, RZ ;  /* 0x0000003a33ff7210 */ /* 0x000fe20007f7e0ff */
[----:B------:R-:W-:Y:S01]  /*0900*/  IMAD.WIDE.U32 R72, R73, R72, UR4 ;  /* 0x0000000449487e25 */ /* 0x000fe2000f8e0048 */
[----:B------:R-:W-:Y:S02]  /*0910*/  LOP3.LUT R48, R49, 0x3c, RZ, 0xc0, !PT ;  /* 0x0000003c31307812 */ /* 0x000fe400078ec0ff */
[----:B------:R-:W-:Y:S01]  /*0920*/  LOP3.LUT R49, R50, 0x7c, R49, 0xf8, !PT ;  /* 0x0000007c32317812 */ /* 0x000fe200078ef831 */
[----:B------:R-:W-:Y:S01]  /*0930*/  IMAD R11, R3, 0x18, RZ ;  /* 0x00000018030b7824 */ /* 0x000fe200078e02ff */
[----:B------:R-:W-:Y:S01]  /*0940*/  LEA R36, R36, UR9, 0x2 ;  /* 0x0000000924247c11 */ /* 0x000fe2000f8e10ff */
[----:B------:R-:W-:Y:S01]  /*0950*/  IMAD.WIDE.U32 R70, R71, R70, UR4 ;  /* 0x0000000447467e25 */ /* 0x000fe2000f8e0046 */
[----:B------:R-:W-:-:S02]  /*0960*/  LEA R37, R37, UR11, 0x4 ;  /* 0x0000000b25257c11 */ /* 0x000fc4000f8e20ff */
[----:B------:R-:W-:Y:S01]  /*0970*/  LEA R47, R47, UR13, 0x2 ;  /* 0x0000000d2f2f7c11 */ /* 0x000fe2000f8e10ff */
[----:B------:R-:W-:Y:S01]  /*0980*/  IMAD.WIDE.U32 R60, R61, R60, UR4 ;  /* 0x000000043d3c7e25 */ /* 0x000fe2000f8e003c */
[----:B------:R-:W-:Y:S02]  /*0990*/  LEA R46, R46, UR13, 0x2 ;  /* 0x0000000d2e2e7c11 */ /* 0x000fe4000f8e10ff */
[----:B------:R-:W-:Y:S01]  /*09a0*/  LEA R45, R45, UR13, 0x2 ;  /* 0x0000000d2d2d7c11 */ /* 0x000fe2000f8e10ff */
[----:B------:R-:W-:Y:S01]  /*09b0*/  IMAD R17, R17, 0x18, RZ ;  /* 0x0000001811117824 */ /* 0x000fe200078e02ff */
[----:B------:R-:W-:Y:S01]  /*09c0*/  LEA R44, R44, UR13, 0x2 ;  /* 0x0000000d2c2c7c11 */ /* 0x000fe2000f8e10ff */
[----:B------:R-:W-:Y:S01]  /*09d0*/  IMAD R21, R21, 0x18, RZ ;  /* 0x0000001815157824 */ /* 0x000fe200078e02ff */
[----:B------:R-:W-:Y:S01]  /*09e0*/  LEA R43, R43, UR13, 0x2 ;  /* 0x0000000d2b2b7c11 */ /* 0x000fe2000f8e10ff */
[----:B------:R-:W-:Y:S01]  /*09f0*/  IMAD.WIDE.U32 R54, R55, R54, UR4 ;  /* 0x0000000437367e25 */ /* 0x000fe2000f8e0036 */
[----:B------:R-:W-:Y:S01]  /*0a00*/  LEA R42, R42, UR13, 0x2 ;  /* 0x0000000d2a2a7c11 */ /* 0x000fe2000f8e10ff */
[----:B------:R-:W-:Y:S01]  /*0a10*/  UMOV UR4, 0x4 ;  /* 0x0000000400047882 */ /* 0x000fe20000000000 */
[----:B------:R-:W-:Y:S01]  /*0a20*/  LEA R41, R41, UR13, 0x2 ;  /* 0x0000000d29297c11 */ /* 0x000fe2000f8e10ff */
[----:B------:R-:W-:Y:S01]  /*0a30*/  IMAD R23, R2, 0x18, RZ ;  /* 0x0000001802177824 */ /* 0x000fe200078e02ff */
[----:B------:R-:W-:Y:S01]  /*0a40*/  LEA R40, R40, UR13, 0x2 ;  /* 0x0000000d28287c11 */ /* 0x000fe2000f8e10ff */
[----:B------:R-:W-:Y:S01]  /*0a50*/  IMAD.IADD R4, R67, 0x1, R9 ;  /* 0x0000000143047824 */ /* 0x000fe200078e0209 */
[----:B------:R-:W-:Y:S01]  /*0a60*/  IADD3 R9, PT, PT, R57, R19, RZ ;  /* 0x0000001339097210 */ /* 0x000fe20007ffe0ff */
[----:B------:R-:W-:Y:S01]  /*0a70*/  IMAD.IADD R5, R65, 0x1, R5 ;  /* 0x0000000141057824 */ /* 0x000fe200078e0205 */
[----:B------:R-:W-:Y:S01]  /*0a80*/  LEA R39, R39, UR9, 0x2 ;  /* 0x0000000927277c11 */ /* 0x000fe2000f8e10ff */
[----:B------:R-:W-:Y:S01]  /*0a90*/  IMAD.IADD R6, R63, 0x1, R13 ;  /* 0x000000013f067824 */ /* 0x000fe200078e020d */
[----:B------:R-:W-:Y:S01]  /*0aa0*/  LEA R38, R38, UR9, 0x2 ;  /* 0x0000000926267c11 */ /* 0x000fe2000f8e10ff */
[----:B------:R-:W-:Y:S01]  /*0ab0*/  IMAD.IADD R8, R59, 0x1, R15 ;  /* 0x000000013b087824 */ /* 0x000fe200078e020f */
[----:B------:R-:W-:Y:S01]  /*0ac0*/  UMOV UR5, UR6 ;  /* 0x0000000600057c82 */ /* 0x000fe20008000000 */
[----:B------:R-:W-:-:S02]  /*0ad0*/  IMAD.IADD R3, R69, 0x1, R7 ;  /* 0x0000000145037824 */ /* 0x000fc400078e0207 */
[----:B------:R-:W-:Y:S02]  /*0ae0*/  IMAD.IADD R10, R73, 0x1, R11 ;  /* 0x00000001490a7824 */ /* 0x000fe400078e020b */
[----:B------:R-:W-:Y:S02]  /*0af0*/  IMAD.IADD R2, R71, 0x1, R21 ;  /* 0x0000000147027824 */ /* 0x000fe400078e0215 */
[----:B------:R-:W-:Y:S02]  /*0b00*/  IMAD.IADD R7, R61, 0x1, R17 ;  /* 0x000000013d077824 */ /* 0x000fe400078e0211 */
[----:B------:R-:W-:Y:S02]  /*0b10*/  IMAD.IADD R11, R55, 0x1, R23 ;  /* 0x00000001370b7824 */ /* 0x000fe400078e0217 */
[----:B------:R-:W-:Y:S02]  /*0b20*/  IMAD.X R12, RZ, RZ, R4, P0 ;  /* 0x000000ffff0c7224 */ /* 0x000fe400000e0604 */
[----:B------:R-:W-:-:S02]  /*0b30*/  IMAD.X R13, RZ, RZ, R5, P1 ;  /* 0x000000ffff0d7224 */ /* 0x000fc400008e0605 */
[----:B------:R-:W-:Y:S02]  /*0b40*/  IMAD.X R14, RZ, RZ, R6, P2 ;  /* 0x000000ffff0e7224 */ /* 0x000fe400010e0606 */
[----:B------:R-:W-:-:S07]  /*0b50*/  IMAD.X R15, RZ, RZ, R8, P3 ;  /* 0x000000ffff0f7224 */ /* 0x000fce00018e0608 */
.L_x_602:
[----:B------:R-:W-:-:S04]  /*0b60*/  IADD3 R76, P0, PT, R56, UR16, RZ ;  /* 0x00000010384c7c10 */ /* 0x000fc8000ff1e0ff */
[----:B------:R-:W-:-:S05]  /*0b70*/  IADD3.X R77, PT, PT, R9, UR17, RZ, P0, !PT ;  /* 0x00000011094d7c10 */ /* 0x000fca00087fe4ff */
[----:B------:R-:W2:Y:S01]  /*0b80*/  LDG.E.CONSTANT R76, desc[UR14][R76.64+0x4] ;  /* 0x0000040e4c4c7981 */ /* 0x000ea2000c1e9900 */
[----:B------:R-:W-:-:S04]  /*0b90*/  IADD3 R16, P0, P1, R56, UR16, R51 ;  /* 0x0000001038107c10 */ /* 0x000fc8000f91e033 */
[----:B------:R-:W-:-:S05]  /*0ba0*/  IADD3.X R17, PT, PT, R9, UR17, RZ, P0, P1 ;  /* 0x0000001109117c10 */ /* 0x000fca00087e24ff */
[----:B------:R0:W3:Y:S01]  /*0bb0*/  LDG.E.CONSTANT R53, desc[UR14][R16.64+0x8] ;  /* 0x0000080e10357981 */ /* 0x0000e2000c1e9900 */
[----:B------:R-:W-:Y:S01]  /*0bc0*/  IADD3 R30, P0, PT, R58, UR16, RZ ;  /* 0x000000103a1e7c10 */ /* 0x000fe2000ff1e0ff */
[----:B------:R-:W-:-:S03]  /*0bd0*/  IMAD.IADD R20, R51, 0x1, R58 ;  /* 0x0000000133147824 */ /* 0x000fc600078e023a */
[----:B------:R-:W-:-:S05]  /*0be0*/  IADD3.X R31, PT, PT, R8, UR17, RZ, P0, !PT ;  /* 0x00000011081f7c10 */ /* 0x000fca00087fe4ff */
[----:B------:R-:W4:Y:S01]  /*0bf0*/  LDG.E.CONSTANT R30, desc[UR14][R30.64+0x4] ;  /* 0x0000040e1e1e7981 */ /* 0x000f22000c1e9900 */
[----:B------:R-:W-:-:S04]  /*0c00*/  IADD3 R20, P0, PT, R20, UR16, RZ ;  /* 0x0000001014147c10 */ /* 0x000fc8000ff1e0ff */
[----:B------:R-:W-:-:S05]  /*0c10*/  IADD3.X R21, PT, PT, R15, UR17, RZ, P0, !PT ;  /* 0x000000110f157c10 */ /* 0x000fca00087fe4ff */
[----:B------:R1:W5:Y:S01]  /*0c20*/  LDG.E.CONSTANT R27, desc[UR14][R20.64+0x8] ;  /* 0x0000080e141b7981 */ /* 0x000362000c1e9900 */
[----:B------:R-:W-:-:S04]  /*0c30*/  IADD3 R28, P0, PT, R60, UR16, RZ ;  /* 0x000000103c1c7c10 */ /* 0x000fc8000ff1e0ff */
[----:B------:R-:W-:Y:S02]  /*0c40*/  IADD3.X R29, PT, PT, R7, UR17, RZ, P0, !PT ;  /* 0x00000011071d7c10 */ /* 0x000fe400087fe4ff */
[----:B------:R-:W-:-:S03]  /*0c50*/  IADD3 R18, P0, P1, R60, UR16, R51 ;  /* 0x000000103c127c10 */ /* 0x000fc6000f91e033 */
[----:B------:R1:W5:Y:S01]  /*0c60*/  LDG.E.CONSTANT R28, desc[UR14][R28.64+0x4] ;  /* 0x0000040e1c1c7981 */ /* 0x000362000c1e9900 */
[----:B------:R-:W-:-:S05]  /*0c70*/  IADD3.X R19, PT, PT, R7, UR17, RZ, P0, P1 ;  /* 0x0000001107137c10 */ /* 0x000fca00087e24ff */
[----:B------:R1:W5:Y:S01]  /*0c80*/  LDG.E.CONSTANT R24, desc[UR14][R18.64+0x8] ;  /* 0x0000080e12187981 */ /* 0x000362000c1e9900 */
[----:B0-----:R-:W-:Y:S02]  /*0c90*/  IADD3 R16, P0, PT, R62, UR16, RZ ;  /* 0x000000103e107c10 */ /* 0x001fe4000ff1e0ff */
[----:B------:R-:W-:Y:S02]  /*0ca0*/  IADD3 R22, PT, PT, R51, R62, RZ ;  /* 0x0000003e33167210 */ /* 0x000fe40007ffe0ff */
[----:B------:R-:W-:-:S05]  /*0cb0*/  IADD3.X R17, PT, PT, R6, UR17, RZ, P0, !PT ;  /* 0x0000001106117c10 */ /* 0x000fca00087fe4ff */
[----:B------:R0:W5:Y:S01]  /*0cc0*/  LDG.E.CONSTANT R26, desc[UR14][R16.64+0x4] ;  /* 0x0000040e101a7981 */ /* 0x000162000c1e9900 */
[----:B------:R-:W-:-:S04]  /*0cd0*/  IADD3 R22, P0, PT, R22, UR16, RZ ;  /* 0x0000001016167c10 */ /* 0x000fc8000ff1e0ff */
[----:B------:R-:W-:-:S05]  /*0ce0*/  IADD3.X R23, PT, PT, R14, UR17, RZ, P0, !PT ;  /* 0x000000110e177c10 */ /* 0x000fca00087fe4ff */
[----:B------:R2:W5:Y:S01]  /*0cf0*/  LDG.E.CONSTANT R25, desc[UR14][R22.64+0x8] ;  /* 0x0000080e16197981 */ /* 0x000562000c1e9900 */
[----:B-1----:R-:W-:Y:S01]  /*0d00*/  IADD3 R20, P0, PT, R64, UR16, RZ ;  /* 0x0000001040147c10 */ /* 0x002fe2000ff1e0ff */
[----:B------:R-:W-:-:S03]  /*0d10*/  IMAD.IADD R29, R51, 0x1, R64 ;  /* 0x00000001331d7824 */ /* 0x000fc600078e0240 */
[----:B------:R-:W-:Y:S02]  /*0d20*/  IADD3.X R21, PT, PT, R5, UR17, RZ, P0, !PT ;  /* 0x0000001105157c10 */ /* 0x000fe400087fe4ff */
[----:B------:R-:W-:Y:S01]  /*0d30*/  IADD3 R18, P0, PT, R29, UR16, RZ ;  /* 0x000000101d127c10 */ /* 0x000fe2000ff1e0ff */
[----:B------:R-:W-:Y:S02]  /*0d40*/  IMAD.IADD R29, R51, 0x1, R66 ;  /* 0x00000001331d7824 */ /* 0x000fe400078e0242 */
[----:B------:R-:W5:Y:S01]  /*0d50*/  LDG.E.CONSTANT R20, desc[UR14][R20.64+0x4] ;  /* 0x0000040e14147981 */ /* 0x000f62000c1e9900 */
[----:B------:R-:W-:Y:S02]  /*0d60*/  IADD3.X R19, PT, PT, R13, UR17, RZ, P0, !PT ;  /* 0x000000110d137c10 */ /* 0x000fe400087fe4ff */
[----:B0-----:R-:W-:-:S03]  /*0d70*/  IADD3 R16, P0, PT, R29, UR16, RZ ;  /* 0x000000101d107c10 */ /* 0x001fc6000ff1e0ff */
[----:B------:R0:W5:Y:S01]  /*0d80*/  LDG.E.CONSTANT R29, desc[UR14][R18.64+0x8] ;  /* 0x0000080e121d7981 */ /* 0x000162000c1e9900 */
[----:B------:R-:W-:-:S05]  /*0d90*/  IADD3.X R17, PT, PT, R12, UR17, RZ, P0, !PT ;  /* 0x000000110c117c10 */ /* 0x000fca00087fe4ff */
[----:B------:R1:W5:Y:S01]  /*0da0*/  LDG.E.CONSTANT R31, desc[UR14][R16.64+0x8] ;  /* 0x0000080e101f7981 */ /* 0x000362000c1e9900 */
[----:B--2---:R-:W-:-:S05]  /*0db0*/  SHF.R.S32.HI R76, RZ, R51, R76 ;  /* 0x00000033ff4c7219 */ /* 0x004fca000001144c */
[----:B------:R-:W-:Y:S01]  /*0dc0*/  IMAD.SHL.U32 R22, R76, 0x10, RZ ;  /* 0x000000104c167824 */ /* 0x000fe200078e00ff */
[----:B------:R-:W-:-:S04]  /*0dd0*/  SHF.R.U32.HI R77, RZ, 0xc, R76 ;  /* 0x0000000cff4d7819 */ /* 0x000fc8000001164c */
[----:B------:R-:W-:Y:S02]  /*0de0*/  LOP3.LUT R23, R22, 0x10, RZ, 0xc0, !PT ;  /* 0x0000001016177812 */ /* 0x000fe400078ec0ff */
[----:B0-----:R-:W-:Y:S02]  /*0df0*/  LOP3.LUT R18, R77, 0x10, RZ, 0xc0, !PT ;  /* 0x000000104d127812 */ /* 0x001fe400078ec0ff */
[--C-:B---3--:R-:W-:Y:S02]  /*0e00*/  LOP3.LUT R21, R23, 0xf0f0f0f, R53.reuse, 0xf8, !PT ;  /* 0x0f0f0f0f17157812 */ /* 0x108fe400078ef835 */
[----:B------:R-:W-:Y:S01]  /*0e10*/  SHF.R.U32.HI R53, RZ, 0x4, R53 ;  /* 0x00000004ff357819 */ /* 0x000fe20000011635 */
[----:B-1----:R-:W-:Y:S01]  /*0e20*/  IMAD.SHL.U32 R16, R76, 0x800, RZ ;  /* 0x000008004c107824 */ /* 0x002fe200078e00ff */
[----:B------:R-:W-:Y:S02]  /*0e30*/  SHF.R.U32.HI R17, RZ, 0x5, R76 ;  /* 0x00000005ff117819 */ /* 0x000fe4000001164c */
[----:B------:R-:W-:Y:S01]  /*0e40*/  LOP3.LUT R18, R18, 0xf0f0f0f, R53, 0xf8, !PT ;  /* 0x0f0f0f0f12127812 */ /* 0x000fe200078ef835 */
[----:B------:R-:W-:Y:S01]  /*0e50*/  IMAD.SHL.U32 R19, R76, 0x4, RZ ;  /* 0x000000044c137824 */ /* 0x000fe200078e00ff */
[----:B------:R-:W-:-:S02]  /*0e60*/  LOP3.LUT R16, R21, 0x1000, R16, 0xf8, !PT ;  /* 0x0000100015107812 */ /* 0x000fc400078ef810 */
[----:B------:R-:W-:Y:S01]  /*0e70*/  LOP3.LUT R18, R18, 0x1000, R17, 0xf8, !PT ;  /* 0x0000100012127812 */ /* 0x000fe200078ef811 */
[----:B------:R-:W-:-:S05]  /*0e80*/  IMAD.SHL.U32 R17, R76, 0x40000, RZ ;  /* 0x000400004c117824 */ /* 0x000fca00078e00ff */
[----:B------:R-:W-:Y:S02]  /*0e90*/  LOP3.LUT R17, R16, 0x100000, R17, 0xf8, !PT ;  /* 0x0010000010117812 */ /* 0x000fe400078ef811 */
[----:B------:R-:W-:Y:S01]  /*0ea0*/  LOP3.LUT R16, R18, 0x100000, R19, 0xf8, !PT ;  /* 0x0010000012107812 */ /* 0x000fe200078ef813 */
[----:B------:R-:W-:Y:S01]  /*0eb0*/  IMAD.SHL.U32 R18, R76, 0x2000000, RZ ;  /* 0x020000004c127824 */ /* 0x000fe200078e00ff */
[----:B------:R-:W-:-:S04]  /*0ec0*/  IADD3 R22, P0, PT, R66, UR16, RZ ;  /* 0x0000001042167c10 */ /* 0x000fc8000ff1e0ff */
[----:B------:R-:W-:Y:S02]  /*0ed0*/  LOP3.LUT R77, R17, 0x10000000, R18, 0xf8, !PT ;  /* 0x10000000114d7812 */ /* 0x000fe400078ef812 */
[----:B------:R-:W-:Y:S02]  /*0ee0*/  IADD3 R18, P1, PT, R51, R68, RZ ;  /* 0x0000004433127210 */ /* 0x000fe40007f3e0ff */
[----:B------:R-:W-:Y:S02]  /*0ef0*/  IADD3.X R23, PT, PT, R4, UR17, RZ, P0, !PT ;  /* 0x0000001104177c10 */ /* 0x000fe400087fe4ff */
[----:B------:R-:W-:Y:S02]  /*0f00*/  IADD3 R18, P0, PT, R18, UR16, RZ ;  /* 0x0000001012127c10 */ /* 0x000fe4000ff1e0ff */
[----:B------:R-:W-:Y:S01]  /*0f10*/  IADD3.X R17, PT, PT, RZ, R3, RZ, P1, !PT ;  /* 0x00000003ff117210 */ /* 0x000fe20000ffe4ff */
[----:B------:R4:W2:Y:S03]  /*0f20*/  LDG.E.CONSTANT R22, desc[UR14][R22.64+0x4] ;  /* 0x0000040e16167981 */ /* 0x0008a6000c1e9900 */
[----:B------:R-:W-:Y:S01]  /*0f30*/  IADD3.X R19, PT, PT, R17, UR17, RZ, P0, !PT ;  /* 0x0000001111137c10 */ /* 0x000fe200087fe4ff */
[----:B------:R-:W-:-:S04]  /*0f40*/  IMAD.SHL.U32 R17, R76, 0x200, RZ ;  /* 0x000002004c117824 */ /* 0x000fc800078e00ff */
[----:B------:R0:W3:Y:S01]  /*0f50*/  LDG.E.CONSTANT R21, desc[UR14][R18.64+0x8] ;  /* 0x0000080e12157981 */ /* 0x0000e2000c1e9900 */
[----:B----4-:R-:W-:Y:S02]  /*0f60*/  SHF.R.S32.HI R23, RZ, R51, R30 ;  /* 0x00000033ff177219 */ /* 0x010fe4000001141e */
[----:B------:R-:W-:-:S03]  /*0f70*/  LOP3.LUT R76, R16, 0x10000000, R17, 0xf8, !PT ;  /* 0x10000000104c7812 */ /* 0x000fc600078ef811 */
[----:B------:R-:W-:-:S05]  /*0f80*/  IMAD.SHL.U32 R16, R23, 0x10, RZ ;  /* 0x0000001017107824 */ /* 0x000fca00078e00ff */
[----:B------:R-:W-:-:S04]  /*0f90*/  LOP3.LUT R30, R16, 0x10, RZ, 0xc0, !PT ;  /* 0x00000010101e7812 */ /* 0x000fc800078ec0ff */
[----:B-----5:R-:W-:Y:S02]  /*0fa0*/  LOP3.LUT R53, R30, 0xf0f0f0f, R27, 0xf8, !PT ;  /* 0x0f0f0f0f1e357812 */ /* 0x020fe400078ef81b */
[----:B------:R-:W-:Y:S02]  /*0fb0*/  SHF.R.U32.HI R30, RZ, 0xc, R23 ;  /* 0x0000000cff1e7819 */ /* 0x000fe40000011617 */
[----:B------:R-:W-:Y:S02]  /*0fc0*/  SHF.R.U32.HI R27, RZ, 0x4, R27 ;  /* 0x00000004ff1b7819 */ /* 0x000fe4000001161b */
[----:B0-----:R-:W-:-:S04]  /*0fd0*/  LOP3.LUT R18, R30, 0x10, RZ, 0xc0, !PT ;  /* 0x000000101e127812 */ /* 0x001fc800078ec0ff */
[----:B------:R-:W-:Y:S01]  /*0fe0*/  LOP3.LUT R27, R18, 0xf0f0f0f, R27, 0xf8, !PT ;  /* 0x0f0f0f0f121b7812 */ /* 0x000fe200078ef81b */
[C---:B------:R-:W-:Y:S02]  /*0ff0*/  IMAD.SHL.U32 R18, R23.reuse, 0x800, RZ ;  /* 0x0000080017127824 */ /* 0x040fe400078e00ff */
[----:B------:R-:W-:-:S03]  /*1000*/  IMAD.SHL.U32 R19, R23, 0x40000, RZ ;  /* 0x0004000017137824 */ /* 0x000fc600078e00ff */
[----:B------:R-:W-:Y:S01]  /*1010*/  LOP3.LUT R18, R53, 0x1000, R18, 0xf8, !PT ;  /* 0x0000100035127812 */ /* 0x000fe200078ef812 */
[----:B------:R-:W-:Y:S01]  /*1020*/  IMAD.SHL.U32 R53, R23, 0x2000000, RZ ;  /* 0x0200000017357824 */ /* 0x000fe200078e00ff */
[----:B------:R-:W-:Y:S02]  /*1030*/  IADD3 R16, P0, PT, R68, UR16, RZ ;  /* 0x0000001044107c10 */ /* 0x000fe4000ff1e0ff */
[----:B------:R-:W-:Y:S01]  /*1040*/  LOP3.LUT R18, R18, 0x100000, R19, 0xf8, !PT ;  /* 0x0010000012127812 */ /* 0x000fe200078ef813 */
[----:B------:R0:W-:Y:S01]  /*1050*/  STS [R47+0x4], R76 ;  /* 0x0000044c2f007388 */ /* 0x0001e20000000800 */
[----:B------:R-:W-:Y:S02]  /*1060*/  IADD3.X R17, PT, PT, R3, UR17, RZ, P0, !PT ;  /* 0x0000001103117c10 */ /* 0x000fe400087fe4ff */
[----:B------:R-:W-:Y:S02]  /*1070*/  LOP3.LUT R53, R18, 0x10000000, R53, 0xf8, !PT ;  /* 0x1000000012357812 */ /* 0x000fe400078ef835 */
[----:B------:R-:W-:Y:S01]  /*1080*/  IADD3 R18, P1, PT, R51, R70, RZ ;  /* 0x0000004633127210 */ /* 0x000fe20007f3e0ff */
[----:B------:R1:W4:Y:S01]  /*1090*/  LDG.E.CONSTANT R30, desc[UR14][R16.64+0x4] ;  /* 0x0000040e101e7981 */ /* 0x000322000c1e9900 */
[----:B0-----:R-:W-:-:S02]  /*10a0*/  SHF.R.U32.HI R76, RZ, 0x5, R23 ;  /* 0x00000005ff4c7819 */ /* 0x001fc40000011617 */
[----:B------:R-:W-:Y:S02]  /*10b0*/  IADD3 R18, P0, PT, R18, UR16, RZ ;  /* 0x0000001012127c10 */ /* 0x000fe4000ff1e0ff */
[----:B------:R-:W-:Y:S01]  /*10c0*/  LOP3.LUT R27, R27, 0x1000, R76, 0xf8, !PT ;  /* 0x000010001b1b7812 */ /* 0x000fe200078ef84c */
[----:B------:R-:W-:Y:S02]  /*10d0*/  IMAD.SHL.U32 R76, R23, 0x4, RZ ;  /* 0x00000004174c7824 */ /* 0x000fe400078e00ff */
[----:B-1----:R-:W-:Y:S01]  /*10e0*/  IMAD.X R16, RZ, RZ, R2, P1 ;  /* 0x000000ffff107224 */ /* 0x002fe200008e0602 */
[----:B------:R-:W-:Y:S02]  /*10f0*/  SHF.R.S32.HI R28, RZ, R51, R28 ;  /* 0x00000033ff1c7219 */ /* 0x000fe4000001141c */
[----:B------:R-:W-:Y:S02]  /*1100*/  LOP3.LUT R27, R27, 0x100000, R76, 0xf8, !PT ;  /* 0x001000001b1b7812 */ /* 0x000fe400078ef84c */
[----:B------:R-:W-:-:S02]  /*1110*/  IADD3.X R19, PT, PT, R16, UR17, RZ, P0, !PT ;  /* 0x0000001110137c10 */ /* 0x000fc400087fe4ff */
[----:B------:R-:W-:Y:S02]  /*1120*/  SHF.L.U32 R16, R23, 0x9, RZ ;  /* 0x0000000917107819 */ /* 0x000fe400000006ff */
[----:B------:R-:W-:Y:S01]  /*1130*/  SHF.R.U32.HI R76, RZ, 0xc, R28 ;  /* 0x0000000cff4c7819 */ /* 0x000fe2000001161c */
[----:B------:R0:W5:Y:S01]  /*1140*/  LDG.E.CONSTANT R18, desc[UR14][R18.64+0x8] ;  /* 0x0000080e12127981 */ /* 0x000162000c1e9900 */
[----:B------:R-:W-:Y:S01]  /*1150*/  LOP3.LUT R27, R27, 0x10000000, R16, 0xf8, !PT ;  /* 0x100000001b1b7812 */ /* 0x000fe200078ef810 */
[----:B------:R-:W-:Y:S01]  /*1160*/  IMAD.SHL.U32 R16, R28, 0x10, RZ ;  /* 0x000000101c107824 */ /* 0x000fe200078e00ff */
[----:B------:R-:W-:-:S04]  /*1170*/  LOP3.LUT R76, R76, 0x10, RZ, 0xc0, !PT ;  /* 0x000000104c4c7812 */ /* 0x000fc800078ec0ff */
[----:B------:R-:W-:Y:S02]  /*1180*/  LOP3.LUT R23, R16, 0x10, RZ, 0xc0, !PT ;  /* 0x0000001010177812 */ /* 0x000fe400078ec0ff */
[--C-:B0-----:R-:W-:Y:S02]  /*1190*/  SHF.R.U32.HI R19, RZ, 0x4, R24.reuse ;  /* 0x00000004ff137819 */ /* 0x101fe40000011618 */
[----:B------:R-:W-:Y:S02]  /*11a0*/  LOP3.LUT R23, R23, 0xf0f0f0f, R24, 0xf8, !PT ;  /* 0x0f0f0f0f17177812 */ /* 0x000fe400078ef818 */
[----:B------:R-:W-:Y:S01]  /*11b0*/  LOP3.LUT R19, R76, 0xf0f0f0f, R19, 0xf8, !PT ;  /* 0x0f0f0f0f4c137812 */ /* 0x000fe200078ef813 */
[----:B------:R-:W-:-:S05]  /*11c0*/  IMAD.SHL.U32 R76, R28, 0x800, RZ ;  /* 0x000008001c4c7824 */ /* 0x000fca00078e00ff */
[----:B------:R-:W-:Y:S02]  /*11d0*/  LOP3.LUT R23, R23, 0x1000, R76, 0xf8, !PT ;  /* 0x0000100017177812 */ /* 0x000fe400078ef84c */
[----:B------:R-:W-:Y:S02]  /*11e0*/  SHF.R.U32.HI R76, RZ, 0x5, R28 ;  /* 0x00000005ff4c7819 */ /* 0x000fe4000001161c */
[----:B------:R-:W-:Y:S02]  /*11f0*/  IADD3 R16, P0, PT, R70, UR16, RZ ;  /* 0x0000001046107c10 */ /* 0x000fe4000ff1e0ff */
[----:B------:R-:W-:Y:S01]  /*1200*/  LOP3.LUT R19, R19, 0x1000, R76, 0xf8, !PT ;  /* 0x0000100013137812 */ /* 0x000fe200078ef84c */
[----:B------:R-:W-:Y:S01]  /*1210*/  IMAD.SHL.U32 R76, R28, 0x40000, RZ ;  /* 0x000400001c4c7824 */ /* 0x000fe200078e00ff */
[----:B------:R-:W-:-:S04]  /*1220*/  IADD3.X R17, PT, PT, R2, UR17, RZ, P0, !PT ;  /* 0x0000001102117c10 */ /* 0x000fc800087fe4ff */
[----:B------:R-:W-:Y:S01]  /*1230*/  LOP3.LUT R23, R23, 0x100000, R76, 0xf8, !PT ;  /* 0x0010000017177812 */ /* 0x000fe200078ef84c */
[C---:B------:R-:W-:Y:S01]  /*1240*/  IMAD.SHL.U32 R76, R28.reuse, 0x4, RZ ;  /* 0x000000041c4c7824 */ /* 0x040fe200078e00ff */
[----:B------:R0:W5:Y:S04]  /*1250*/  LDG.E.CONSTANT R24, desc[UR14][R16.64+0x4] ;  /* 0x0000040e10187981 */ /* 0x000168000c1e9900 */
[----:B------:R-:W-:Y:S01]  /*1260*/  LOP3.LUT R19, R19, 0x100000, R76, 0xf8, !PT ;  /* 0x0010000013137812 */ /* 0x000fe200078ef84c */
[C---:B------:R-:W-:Y:S02]  /*1270*/  IMAD.SHL.U32 R76, R28.reuse, 0x2000000, RZ ;  /* 0x020000001c4c7824 */ /* 0x040fe400078e00ff */
[----:B------:R-:W-:-:S05]  /*1280*/  IMAD.SHL.U32 R28, R28, 0x200, RZ ;  /* 0x000002001c1c7824 */ /* 0x000fca00078e00ff */
[----:B------:R-:W-:Y:S02]  /*1290*/  LOP3.LUT R28, R19, 0x10000000, R28, 0xf8, !PT ;  /* 0x10000000131c7812 */ /* 0x000fe400078ef81c */
[----:B------:R-:W-:-:S05]  /*12a0*/  SHF.R.S32.HI R19, RZ, R51, R26 ;  /* 0x00000033ff137219 */ /* 0x000fca000001141a */
[----:B0-----:R-:W-:Y:S01]  /*12b0*/  IMAD.SHL.U32 R16, R19, 0x10, RZ ;  /* 0x0000001013107824 */ /* 0x001fe200078e00ff */
[----:B------:R-:W-:-:S04]  /*12c0*/  LOP3.LUT R76, R23, 0x10000000, R76, 0xf8, !PT ;  /* 0x10000000174c7812 */ /* 0x000fc800078ef84c */
[----:B------:R-:W-:Y:S02]  /*12d0*/  LOP3.LUT R26, R16, 0x10, RZ, 0xc0, !PT ;  /* 0x00000010101a7812 */ /* 0x000fe400078ec0ff */
[----:B------:R-:W-:Y:S02]  /*12e0*/  IADD3 R16, P0, PT, R54, UR16, RZ ;  /* 0x0000001036107c10 */ /* 0x000fe4000ff1e0ff */
[----:B------:R-:W-:Y:S02]  /*12f0*/  LOP3.LUT R23, R26, 0xf0f0f0f, R25, 0xf8, !PT ;  /* 0x0f0f0f0f1a177812 */ /* 0x000fe400078ef819 */
[----:B------:R-:W-:Y:S02]  /*1300*/  SHF.R.U32.HI R26, RZ, 0xc, R19 ;  /* 0x0000000cff1a7819 */ /* 0x000fe40000011613 */
[----:B------:R-:W-:Y:S01]  /*1310*/  IADD3.X R17, PT, PT, R11, UR17, RZ, P0, !PT ;  /* 0x000000110b117c10 */ /* 0x000fe200087fe4ff */
[----:B------:R-:W-:Y:S04]  /*1320*/  STS [R47], R77 ;  /* 0x0000004d2f007388 */ /* 0x000fe80000000800 */
[----:B------:R0:W-:Y:S02]  /*1330*/  STS [R46+0x4], R27 ;  /* 0x0000041b2e007388 */ /* 0x0001e40000000800 */
[----:B0-----:R-:W-:-:S02]  /*1340*/  LOP3.LUT R27, R26, 0x10, RZ, 0xc0, !PT ;  /* 0x000000101a1b7812 */ /* 0x001fc400078ec0ff */
[----:B------:R0:W5:Y:S02]  /*1350*/  LDG.E.CONSTANT R26, desc[UR14][R16.64] ;  /* 0x0000000e101a7981 */ /* 0x000164000c1e9900 */
[----:B0-----:R-:W-:-:S04]  /*1360*/  IADD3 R16, P0, PT, R72, UR16, RZ ;  /* 0x0000001048107c10 */ /* 0x001fc8000ff1e0ff */
[----:B------:R-:W-:-:S06]  /*1370*/  IADD3.X R17, PT, PT, R10, UR17, RZ, P0, !PT ;  /* 0x000000110a117c10 */ /* 0x000fcc00087fe4ff */
[----:B------:R0:W5:Y:S01]  /*1380*/  LDG.E.CONSTANT R17, desc[UR14][R16.64] ;  /* 0x0000000e10117981 */ /* 0x000162000c1e9900 */
[----:B------:R-:W-:-:S03]  /*1390*/  SHF.R.U32.HI R25, RZ, 0x4, R25 ;  /* 0x00000004ff197819 */ /* 0x000fc60000011619 */
[----:B------:R-:W-:Y:S04]  /*13a0*/  STS [R46], R53 ;  /* 0x000000352e007388 */ /* 0x000fe80000000800 */
[----:B------:R1:W-:Y:S01]  /*13b0*/  STS [R45], R76 ;  /* 0x0000004c2d007388 */ /* 0x0003e20000000800 */
[----:B------:R-:W-:Y:S02]  /*13c0*/  LOP3.LUT R25, R27, 0xf0f0f0f, R25, 0xf8, !PT ;  /* 0x0f0f0f0f1b197812 */ /* 0x000fe400078ef819 */
[----:B-1----:R-:W-:-:S04]  /*13d0*/  SHF.L.U32 R76, R19, 0xb, RZ ;  /* 0x0000000b134c7819 */ /* 0x002fc800000006ff */
[----:B------:R-:W-:Y:S02]  /*13e0*/  LOP3.LUT R23, R23, 0x1000, R76, 0xf8, !PT ;  /* 0x0000100017177812 */ /* 0x000fe400078ef84c */
[----:B------:R-:W-:-:S04]  /*13f0*/  SHF.R.U32.HI R76, RZ, 0x5, R19 ;  /* 0x00000005ff4c7819 */ /* 0x000fc80000011613 */
[----:B------:R-:W-:Y:S01]  /*1400*/  LOP3.LUT R25, R25, 0x1000, R76, 0xf8, !PT ;  /* 0x0000100019197812 */ /* 0x000fe200078ef84c */
[----:B------:R-:W-:-:S05]  /*1410*/  IMAD.SHL.U32 R76, R19, 0x40000, RZ ;  /* 0x00040000134c7824 */ /* 0x000fca00078e00ff */
[----:B------:R-:W-:Y:S01]  /*1420*/  LOP3.LUT R23, R23, 0x100000, R76, 0xf8, !PT ;  /* 0x0010000017177812 */ /* 0x000fe200078ef84c */
[----:B------:R-:W-:Y:S01]  /*1430*/  IMAD.SHL.U32 R76, R19, 0x4, RZ ;  /* 0x00000004134c7824 */ /* 0x000fe200078e00ff */
[----:B------:R-:W-:-:S04]  /*1440*/  SHF.R.S32.HI R20, RZ, R51, R20 ;  /* 0x00000033ff147219 */ /* 0x000fc80000011414 */
[----:B------:R-:W-:Y:S01]  /*1450*/  LOP3.LUT R25, R25, 0x100000, R76, 0xf8, !PT ;  /* 0x0010000019197812 */ /* 0x000fe200078ef84c */
[----:B------:R-:W-:Y:S01]  /*1460*/  IMAD.SHL.U32 R76, R19, 0x2000000, RZ ;  /* 0x02000000134c7824 */ /* 0x000fe200078e00ff */
[----:B------:R-:W-:-:S04]  /*1470*/  SHF.R.U32.HI R27, RZ, 0xc, R20 ;  /* 0x0000000cff1b7819 */ /* 0x000fc80000011614 */
[----:B------:R-:W-:Y:S01]  /*1480*/  LOP3.LUT R23, R23, 0x10000000, R76, 0xf8, !PT ;  /* 0x1000000017177812 */ /* 0x000fe200078ef84c */
[----:B------:R-:W-:Y:S02]  /*1490*/  IMAD.SHL.U32 R76, R19, 0x200, RZ ;  /* 0x00000200134c7824 */ /* 0x000fe400078e00ff */
[C---:B------:R-:W-:Y:S01]  /*14a0*/  IMAD.SHL.U32 R19, R20.reuse, 0x10, RZ ;  /* 0x0000001014137824 */ /* 0x040fe200078e00ff */
[----:B------:R-:W-:Y:S02]  /*14b0*/  LOP3.LUT R27, R27, 0x10, RZ, 0xc0, !PT ;  /* 0x000000101b1b7812 */ /* 0x000fe400078ec0ff */
[--C-:B0-----:R-:W-:Y:S01]  /*14c0*/  SHF.R.U32.HI R16, RZ, 0x4, R29.reuse ;  /* 0x00000004ff107819 */ /* 0x101fe2000001161d */
[----:B------:R-:W-:Y:S01]  /*14d0*/  STS [R45+0x4], R28 ;  /* 0x0000041c2d007388 */ /* 0x000fe20000000800 */
[----:B------:R-:W-:Y:S02]  /*14e0*/  LOP3.LUT R25, R25, 0x10000000, R76, 0xf8, !PT ;  /* 0x1000000019197812 */ /* 0x000fe400078ef84c */
[----:B------:R-:W-:Y:S01]  /*14f0*/  LOP3.LUT R76, R19, 0x10, RZ, 0xc0, !PT ;  /* 0x00000010134c7812 */ /* 0x000fe200078ec0ff */
[----:B------:R0:W-:Y:S01]  /*1500*/  STS [R44], R23 ;  /* 0x000000172c007388 */ /* 0x0001e20000000800 */
[----:B------:R-:W-:Y:S01]  /*1510*/  LOP3.LUT R16, R27, 0xf0f0f0f, R16, 0xf8, !PT ;  /* 0x0f0f0f0f1b107812 */ /* 0x000fe200078ef810 */
[----:B------:R-:W-:Y:S01]  /*1520*/  IMAD.SHL.U32 R19, R20, 0x800, RZ ;  /* 0x0000080014137824 */ /* 0x000fe200078e00ff */
[----:B------:R-:W-:-:S02]  /*1530*/  LOP3.LUT R76, R76, 0xf0f0f0f, R29, 0xf8, !PT ;  /* 0x0f0f0f0f4c4c7812 */ /* 0x000fc400078ef81d */
[----:B0-----:R-:W-:Y:S02]  /*1540*/  SHF.R.U32.HI R23, RZ, 0x5, R20 ;  /* 0x00000005ff177819 */ /* 0x001fe40000011614 */
[----:B------:R-:W-:Y:S02]  /*1550*/  LOP3.LUT R19, R76, 0x1000, R19, 0xf8, !PT ;  /* 0x000010004c137812 */ /* 0x000fe400078ef813 */
[----:B------:R-:W-:Y:S01]  /*1560*/  LOP3.LUT R23, R16, 0x1000, R23, 0xf8, !PT ;  /* 0x0000100010177812 */ /* 0x000fe200078ef817 */
[C---:B------:R-:W-:Y:S01]  /*1570*/  IMAD.SHL.U32 R16, R20.reuse, 0x40000, RZ ;  /* 0x0004000014107824 */ /* 0x040fe200078e00ff */
[----:B------:R-:W-:-:S04]  /*1580*/  SHF.L.U32 R28, R20, 0x2, RZ ;  /* 0x00000002141c7819 */ /* 0x000fc800000006ff */
[----:B------:R-:W-:Y:S01]  /*1590*/  LOP3.LUT R16, R19, 0x100000, R16, 0xf8, !PT ;  /* 0x0010000013107812 */ /* 0x000fe200078ef810 */
[----:B------:R-:W-:Y:S01]  /*15a0*/  IMAD.SHL.U32 R19, R20, 0x2000000, RZ ;  /* 0x0200000014137824 */ /* 0x000fe200078e00ff */
[----:B------:R-:W-:-:S04]  /*15b0*/  LOP3.LUT R23, R23, 0x100000, R28, 0xf8, !PT ;  /* 0x0010000017177812 */ /* 0x000fc800078ef81c */
[----:B------:R-:W-:Y:S01]  /*15c0*/  LOP3.LUT R28, R16, 0x10000000, R19, 0xf8, !PT ;  /* 0x10000000101c7812 */ /* 0x000fe200078ef813 */
[----:B------:R-:W-:-:S05]  /*15d0*/  IMAD.SHL.U32 R16, R20, 0x200, RZ ;  /* 0x0000020014107824 */ /* 0x000fca00078e00ff */
[----:B------:R-:W-:Y:S01]  /*15e0*/  LOP3.LUT R16, R23, 0x10000000, R16, 0xf8, !PT ;  /* 0x1000000017107812 */ /* 0x000fe200078ef810 */
[----:B------:R-:W-:Y:S04]  /*15f0*/  STS [R44+0x4], R25 ;  /* 0x000004192c007388 */ /* 0x000fe80000000800 */
[----:B------:R0:W-:Y:S01]  /*1600*/  STS [R43], R28 ;  /* 0x0000001c2b007388 */ /* 0x0001e20000000800 */
[----:B--2---:R-:W-:-:S05]  /*1610*/  SHF.R.S32.HI R22, RZ, R51, R22 ;  /* 0x00000033ff167219 */ /* 0x004fca0000011416 */
[----:B------:R-:W-:Y:S01]  /*1620*/  IMAD.SHL.U32 R19, R22, 0x10, RZ ;  /* 0x0000001016137824 */ /* 0x000fe200078e00ff */
[----:B------:R-:W-:-:S04]  /*1630*/  SHF.R.U32.HI R23, RZ, 0xc, R22 ;  /* 0x0000000cff177819 */ /* 0x000fc80000011616 */
[----:B------:R-:W-:Y:S02]  /*1640*/  LOP3.LUT R20, R19, 0x10, RZ, 0xc0, !PT ;  /* 0x0000001013147812 */ /* 0x000fe400078ec0ff */
[----:B------:R-:W-:Y:S02]  /*1650*/  LOP3.LUT R76, R23, 0x10, RZ, 0xc0, !PT ;  /* 0x00000010174c7812 */ /* 0x000fe400078ec0ff */
[--C-:B------:R-:W-:Y:S02]  /*1660*/  SHF.R.U32.HI R19, RZ, 0x4, R31.reuse ;  /* 0x00000004ff137819 */ /* 0x100fe4000001161f */
[----:B------:R-:W-:Y:S02]  /*1670*/  LOP3.LUT R20, R20, 0xf0f0f0f, R31, 0xf8, !PT ;  /* 0x0f0f0f0f14147812 */ /* 0x000fe400078ef81f */
[----:B------:R-:W-:Y:S01]  /*1680*/  LOP3.LUT R76, R76, 0xf0f0f0f, R19, 0xf8, !PT ;  /* 0x0f0f0f0f4c4c7812 */ /* 0x000fe200078ef813 */
[----:B------:R-:W-:-:S05]  /*1690*/  IMAD.SHL.U32 R19, R22, 0x800, RZ ;  /* 0x0000080016137824 */ /* 0x000fca00078e00ff */
[----:B------:R-:W-:Y:S01]  /*16a0*/  LOP3.LUT R19, R20, 0x1000, R19, 0xf8, !PT ;  /* 0x0000100014137812 */ /* 0x000fe200078ef813 */
[----:B------:R-:W-:Y:S01]  /*16b0*/  IMAD.SHL.U32 R20, R22, 0x40000, RZ ;  /* 0x0004000016147824 */ /* 0x000fe200078e00ff */
[----:B------:R-:W-:-:S04]  /*16c0*/  SHF.R.U32.HI R23, RZ, 0x5, R22 ;  /* 0x00000005ff177819 */ /* 0x000fc80000011616 */
[----:B------:R-:W-:Y:S02]  /*16d0*/  LOP3.LUT R19, R19, 0x100000, R20, 0xf8, !PT ;  /* 0x0010000013137812 */ /* 0x000fe400078ef814 */
[C---:B------:R-:W-:Y:S01]  /*16e0*/  SHF.L.U32 R20, R22.reuse, 0x19, RZ ;  /* 0x0000001916147819 */ /* 0x040fe200000006ff */
[----:B0-----:R-:W-:Y:S01]  /*16f0*/  IMAD.SHL.U32 R28, R22, 0x4, RZ ;  /* 0x00000004161c7824 */ /* 0x001fe200078e00ff */
[----:B------:R-:W-:Y:S02]  /*1700*/  LOP3.LUT R23, R76, 0x1000, R23, 0xf8, !PT ;  /* 0x000010004c177812 */ /* 0x000fe400078ef817 */
[----:B------:R-:W-:Y:S01]  /*1710*/  LOP3.LUT R19, R19, 0x10000000, R20, 0xf8, !PT ;  /* 0x1000000013137812 */ /* 0x000fe200078ef814 */
[----:B------:R-:W-:Y:S01]  /*1720*/  IMAD.SHL.U32 R22, R22, 0x200, RZ ;  /* 0x0000020016167824 */ /* 0x000fe200078e00ff */
[----:B------:R-:W-:Y:S02]  /*1730*/  LOP3.LUT R23, R23, 0x100000, R28, 0xf8, !PT ;  /* 0x0010000017177812 */ /* 0x000fe400078ef81c */
[----:B----4-:R-:W-:-:S05]  /*1740*/  SHF.R.S32.HI R30, RZ, R51, R30 ;  /* 0x00000033ff1e7219 */ /* 0x010fca000001141e */
[----:B------:R-:W-:Y:S01]  /*1750*/  IMAD.SHL.U32 R20, R30, 0x10, RZ ;  /* 0x000000101e147824 */ /* 0x000fe200078e00ff */
[----:B------:R-:W-:-:S04]  /*1760*/  SHF.R.U32.HI R25, RZ, 0xc, R30 ;  /* 0x0000000cff197819 */ /* 0x000fc8000001161e */
[----:B------:R-:W-:Y:S02]  /*1770*/  LOP3.LUT R20, R20, 0x10, RZ, 0xc0, !PT ;  /* 0x0000001014147812 */ /* 0x000fe400078ec0ff */
[----:B------:R-:W-:Y:S01]  /*1780*/  LOP3.LUT R23, R23, 0x10000000, R22, 0xf8, !PT ;  /* 0x1000000017177812 */ /* 0x000fe200078ef816 */
[----:B------:R-:W-:Y:S01]  /*1790*/  STS [R43+0x4], R16 ;  /* 0x000004102b007388 */ /* 0x000fe20000000800 */
[--C-:B---3--:R-:W-:Y:S02]  /*17a0*/  SHF.R.U32.HI R22, RZ, 0x4, R21.reuse ;  /* 0x00000004ff167819 */ /* 0x108fe40000011615 */
[----:B------:R-:W-:Y:S01]  /*17b0*/  LOP3.LUT R20, R20, 0xf0f0f0f, R21, 0xf8, !PT ;  /* 0x0f0f0f0f14147812 */ /* 0x000fe200078ef815 */
[----:B------:R-:W-:Y:S01]  /*17c0*/  IMAD.SHL.U32 R21, R30, 0x800, RZ ;  /* 0x000008001e157824 */ /* 0x000fe200078e00ff */
[----:B------:R-:W-:Y:S01]  /*17d0*/  LOP3.LUT R25, R25, 0x10, RZ, 0xc0, !PT ;  /* 0x0000001019197812 */ /* 0x000fe200078ec0ff */
[----:B------:R-:W-:Y:S03]  /*17e0*/  STS [R42+0x4], R23 ;  /* 0x000004172a007388 */ /* 0x000fe60000000800 */
[----:B------:R-:W-:-:S02]  /*17f0*/  LOP3.LUT R22, R25, 0xf0f0f0f, R22, 0xf8, !PT ;  /* 0x0f0f0f0f19167812 */ /* 0x000fc400078ef816 */
[----:B------:R-:W-:Y:S02]  /*1800*/  SHF.R.U32.HI R25, RZ, 0x5, R30 ;  /* 0x00000005ff197819 */ /* 0x000fe4000001161e */
[----:B------:R-:W-:Y:S01]  /*1810*/  LOP3.LUT R20, R20, 0x1000, R21, 0xf8, !PT ;  /* 0x0000100014147812 */ /* 0x000fe200078ef815 */
[----:B------:R0:W-:Y:S02]  /*1820*/  STS [R42], R19 ;  /* 0x000000132a007388 */ /* 0x0001e40000000800 */
[----:B0-----:R-:W-:Y:S01]  /*1830*/  IMAD.SHL.U32 R19, R30, 0x40000, RZ ;  /* 0x000400001e137824 */ /* 0x001fe200078e00ff */
[----:B-----5:R-:W-:-:S05]  /*1840*/  SHF.R.S32.HI R24, RZ, R51, R24 ;  /* 0x00000033ff187219 */ /* 0x020fca0000011418 */
[----:B------:R-:W-:Y:S01]  /*1850*/  IMAD.SHL.U32 R16, R24, 0x10, RZ ;  /* 0x0000001018107824 */ /* 0x000fe200078e00ff */
[----:B------:R-:W-:-:S04]  /*1860*/  SHF.R.U32.HI R23, RZ, 0xc, R24 ;  /* 0x0000000cff177819 */ /* 0x000fc80000011618 */
[----:B------:R-:W-:Y:S02]  /*1870*/  LOP3.LUT R21, R16, 0x10, RZ, 0xc0, !PT ;  /* 0x0000001010157812 */ /* 0x000fe400078ec0ff */
[----:B------:R-:W-:Y:S02]  /*1880*/  LOP3.LUT R16, R22, 0x1000, R25, 0xf8, !PT ;  /* 0x0000100016107812 */ /* 0x000fe400078ef819 */
[--C-:B------:R-:W-:Y:S02]  /*1890*/  LOP3.LUT R22, R21, 0xf0f0f0f, R18.reuse, 0xf8, !PT ;  /* 0x0f0f0f0f15167812 */ /* 0x100fe400078ef812 */
[----:B------:R-:W-:Y:S02]  /*18a0*/  SHF.R.U32.HI R18, RZ, 0x4, R18 ;  /* 0x00000004ff127819 */ /* 0x000fe40000011612 */
[----:B------:R-:W-:Y:S02]  /*18b0*/  LOP3.LUT R25, R23, 0x10, RZ, 0xc0, !PT ;  /* 0x0000001017197812 */ /* 0x000fe400078ec0ff */
[----:B------:R-:W-:Y:S01]  /*18c0*/  SHF.L.U32 R23, R24, 0xb, RZ ;  /* 0x0000000b18177819 */ /* 0x000fe200000006ff */
[----:B------:R-:W-:Y:S01]  /*18d0*/  IMAD.SHL.U32 R21, R30, 0x4, RZ ;  /* 0x000000041e157824 */ /* 0x000fe200078e00ff */
[----:B------:R-:W-:-:S02]  /*18e0*/  LOP3.LUT R19, R20, 0x100000, R19, 0xf8, !PT ;  /* 0x0010000014137812 */ /* 0x000fc400078ef813 */
[----:B------:R-:W-:Y:S02]  /*18f0*/  LOP3.LUT R25, R25, 0xf0f0f0f, R18, 0xf8, !PT ;  /* 0x0f0f0f0f19197812 */ /* 0x000fe400078ef812 */
[----:B------:R-:W-:Y:S01]  /*1900*/  SHF.R.U32.HI R20, RZ, 0x5, R24 ;  /* 0x00000005ff147819 */ /* 0x000fe20000011618 */
[----:B------:R-:W-:Y:S01]  /*1910*/  IMAD.SHL.U32 R18, R30, 0x2000000, RZ ;  /* 0x020000001e127824 */ /* 0x000fe200078e00ff */
[----:B------:R-:W-:Y:S01]  /*1920*/  LOP3.LUT R22, R22, 0x1000, R23, 0xf8, !PT ;  /* 0x0000100016167812 */ /* 0x000fe200078ef817 */
[----:B------:R-:W-:Y:S01]  /*1930*/  IMAD.SHL.U32 R23, R24, 0x4, RZ ;  /* 0x0000000418177824 */ /* 0x000fe200078e00ff */
[----:B------:R-:W-:Y:S02]  /*1940*/  LOP3.LUT R20, R25, 0x1000, R20, 0xf8, !PT ;  /* 0x0000100019147812 */ /* 0x000fe400078ef814 */
[----:B------:R-:W-:Y:S01]  /*1950*/  LOP3.LUT R16, R16, 0x100000, R21, 0xf8, !PT ;  /* 0x0010000010107812 */ /* 0x000fe200078ef815 */
[----:B------:R-:W-:Y:S01]  /*1960*/  IMAD.SHL.U32 R21, R24, 0x40000, RZ ;  /* 0x0004000018157824 */ /* 0x000fe200078e00ff */
[----:B------:R-:W-:Y:S01]  /*1970*/  LOP3.LUT R18, R19, 0x10000000, R18, 0xf8, !PT ;  /* 0x1000000013127812 */ /* 0x000fe200078ef812 */
[----:B------:R-:W-:Y:S01]  /*1980*/  IMAD.SHL.U32 R19, R30, 0x200, RZ ;  /* 0x000002001e137824 */ /* 0x000fe200078e00ff */
[----:B------:R-:W-:Y:S01]  /*1990*/  LOP3.LUT R23, R20, 0x100000, R23, 0xf8, !PT ;  /* 0x0010000014177812 */ /* 0x000fe200078ef817 */
[----:B------:R-:W-:Y:S01]  /*19a0*/  IMAD.SHL.U32 R20, R24, 0x2000000, RZ ;  /* 0x0200000018147824 */ /* 0x000fe200078e00ff */
[----:B------:R-:W-:Y:S01]  /*19b0*/  LOP3.LUT R21, R22, 0x100000, R21, 0xf8, !PT ;  /* 0x0010000016157812 */ /* 0x000fe200078ef815 */
[----:B------:R-:W-:Y:S01]  /*19c0*/  IMAD.SHL.U32 R24, R24, 0x200, RZ ;  /* 0x0000020018187824 */ /* 0x000fe200078e00ff */
[----:B------:R-:W-:-:S02]  /*19d0*/  LOP3.LUT R16, R16, 0x10000000, R19, 0xf8, !PT ;  /* 0x1000000010107812 */ /* 0x000fc400078ef813 */
[----:B------:R-:W-:Y:S02]  /*19e0*/  LOP3.LUT R21, R21, 0x10000000, R20, 0xf8, !PT ;  /* 0x1000000015157812 */ /* 0x000fe400078ef814 */
[----:B------:R-:W-:Y:S01]  /*19f0*/  LOP3.LUT R23, R23, 0x10000000, R24, 0xf8, !PT ;  /* 0x1000000017177812 */ /* 0x000fe200078ef818 */
[----:B------:R0:W-:Y:S04]  /*1a00*/  STS [R41], R18 ;  /* 0x0000001229007388 */ /* 0x0001e80000000800 */
[----:B------:R0:W-:Y:S04]  /*1a10*/  STS [R41+0x4], R16 ;  /* 0x0000041029007388 */ /* 0x0001e80000000800 */
[----:B------:R0:W-:Y:S04]  /*1a20*/  STS [R40], R21 ;  /* 0x0000001528007388 */ /* 0x0001e80000000800 */
[----:B------:R0:W-:Y:S04]  /*1a30*/  STS [R40+0x4], R23 ;  /* 0x0000041728007388 */ /* 0x0001e80000000800 */
[----:B------:R0:W-:Y:S01]  /*1a40*/  STS [R39], R26 ;  /* 0x0000001a27007388 */ /* 0x0001e20000000800 */
[----:B------:R-:W-:-:S02]  /*1a50*/  UIADD3 UR16, UP0, UPT, UR16, 0xc0, URZ ;  /* 0x000000c010107890 */ /* 0x000fc4000ff1e0ff */
[----:B------:R-:W-:Y:S01]  /*1a60*/  UIADD3 UR12, UPT, UPT, UR5, 0x3, URZ ;  /* 0x00000003050c7890 */ /* 0x000fe2000fffe0ff */
[----:B------:R0:W-:Y:S01]  /*1a70*/  STS [R38], R17 ;  /* 0x0000001126007388 */ /* 0x0001e20000000800 */
[----:B------:R-:W-:Y:S02]  /*1a80*/  UIADD3.X UR17, UPT, UPT, URZ, UR17, URZ, UP0, !UPT ;  /* 0x00000011ff117290 */ /* 0x000fe400087fe4ff */
[----:B------:R-:W-:Y:S02]  /*1a90*/  UISETP.GE.U32.AND UP0, UPT, UR12, 0x4, UPT ;  /* 0x000000040c00788c */ /* 0x000fe4000bf06070 */
[----:B------:R-:W-:Y:S02]  /*1aa0*/  UIADD3 UR8, UPT, UPT, UR4, 0x8, URZ ;  /* 0x0000000804087890 */ /* 0x000fe4000fffe0ff */
[----:B------:R-:W-:-:S05]  /*1ab0*/  UIADD3 UR9, UPT, UPT, UR4, 0x4, URZ ;  /* 0x0000000404097890 */ /* 0x000fca000fffe0ff */
[----:B0-----:R-:W-:Y:S07]  /*1ac0*/  BRA.U !UP0, `(.L_x_601) ;  /* 0x0000000d08807547 */ /* 0x001fee000b800000 */
[----:B------:R-:W0:Y:S01]  /*1ad0*/  LDC.64 R76, c[0x0][0x388] ;  /* 0x0000e200ff4c7b82 */ /* 0x000e220000000a00 */
[----:B------:R-:W-:-:S06]  /*1ae0*/  IMAD.WIDE R26, R33, 0x24, R74 ;  /* 0x00000024211a7825 */ /* 0x000fcc00078e024a */
[----:B------:R-:W2:Y:S01]  /*1af0*/  LDG.E.CONSTANT R26, desc[UR14][R26.64] ;  /* 0x0000000e1a1a7981 */ /* 0x000ea2000c1e9900 */
[----:B0-----:R-:W-:-:S05]  /*1b00*/  IMAD.WIDE.U32 R24, R32, 0x24, R76 ;  /* 0x0000002420187825 */ /* 0x001fca00078e004c */
[----:B------:R-:W3:Y:S04]  /*1b10*/  LDG.E.CONSTANT R29, desc[UR14][R24.64] ;  /* 0x0000000e181d7981 */ /* 0x000ee8000c1e9900 */
[----:B--2---:R-:W-:Y:S04]  /*1b20*/  STS [R49+UR10], R26 ;  /* 0x0000001a31007988 */ /* 0x004fe8000800080a */
[----:B---3--:R-:W-:Y:S01]  /*1b30*/  STS [R48+UR11], R29 ;  /* 0x0000001d30007988 */ /* 0x008fe2000800080b */
[----:B------:R-:W-:Y:S06]  /*1b40*/  BAR.SYNC.DEFER_BLOCKING 0x0 ;  /* 0x0000000000007b1d */ /* 0x000fec0000010000 */
[----:B------:R-:W-:Y:S04]  /*1b50*/  LDS R31, [R35] ;  /* 0x00000000231f7984 */ /* 0x000fe80000000800 */
[----:B------:R-:W0:Y:S04]  /*1b60*/  LDS.128 R16, [R50+UR10] ;  /* 0x0000000a32107984 */ /* 0x000e280008000c00 */
[----:B------:R-:W-:Y:S04]  /*1b70*/  LDS R28, [R35+0x4] ;  /* 0x00000400231c7984 */ /* 0x000fe80000000800 */
[----:B------:R-:W1:Y:S04]  /*1b80*/  LDS.128 R20, [R50+UR10+0x10] ;  /* 0x0000100a32147984 */ /* 0x000e680008000c00 */
[----:B------:R-:W-:Y:S04]  /*1b90*/  LDS R27, [R35+0xc] ;  /* 0x00000c00231b7984 */ /* 0x000fe80000000800 */
[----:B------:R-:W-:Y:S04]  /*1ba0*/  LDS R24, [R35+0x10] ;  /* 0x0000100023187984 */ /* 0x000fe80000000800 */
[----:B------:R-:W-:Y:S01]  /*1bb0*/  LDS R25, [R35+0x14] ;  /* 0x0000140023197984 */ /* 0x000fe20000000800 */
[----:B0-----:R-:W-:-:S03]  /*1bc0*/  IDP.4A.S8.S8 R31, R31, R16, RZ ;  /* 0x000000101f1f7226 */ /* 0x001fc600000006ff */
[----:B------:R-:W0:Y:S01]  /*1bd0*/  LDS R16, [R35+0x8] ;  /* 0x0000080023107984 */ /* 0x000e220000000800 */
[----:B-1----:R-:W-:-:S03]  /*1be0*/  IDP.4A.S8.S8 R20, R28, R20, R31 ;  /* 0x000000141c147226 */ /* 0x002fc6000000061f */
[----:B------:R-:W-:Y:S01]  /*1bf0*/  LDS.128 R28, [R50+UR10+0x30] ;  /* 0x0000300a321c7984 */ /* 0x000fe20008000c00 */
[----:B0-----:R-:W-:-:S03]  /*1c00*/  IDP.4A.S8.S8 R16, R16, R17, R20 ;  /* 0x0000001110107226 */ /* 0x001fc60000000614 */
[----:B------:R-:W-:Y:S01]  /*1c10*/  LDS R17, [R35+0x20] ;  /* 0x0000200023117984 */ /* 0x000fe20000000800 */
[----:B------:R-:W-:-:S03]  /*1c20*/  IDP.4A.S8.S8 R21, R27, R21, R16 ;  /* 0x000000151b157226 */ /* 0x000fc60000000610 */
[----:B------:R-:W-:Y:S01]  /*1c30*/  LDS R16, [R35+0x24] ;  /* 0x0000240023107984 */ /* 0x000fe20000000800 */
[----:B------:R-:W-:-:S03]  /*1c40*/  IDP.4A.S8.S8 R18, R24, R18, R21 ;  /* 0x0000001218127226 */ /* 0x000fc60000000615 */
[----:B------:R-:W-:Y:S01]  /*1c50*/  LDS R20, [R35+0x38] ;  /* 0x0000380023147984 */ /* 0x000fe20000000800 */
[----:B------:R-:W-:-:S03]  /*1c60*/  IDP.4A.S8.S8 R22, R25, R22, R18 ;  /* 0x0000001619167226 */ /* 0x000fc60000000612 */
[----:B------:R-:W0:Y:S04]  /*1c70*/  LDS.128 R24, [R50+UR10+0x20] ;  /* 0x0000200a32187984 */ /* 0x000e280008000c00 */
[----:B------:R-:W1:Y:S04]  /*1c80*/  LDS R18, [R35+0x28] ;  /* 0x0000280023127984 */ /* 0x000e680000000800 */
[----:B------:R-:W-:Y:S01]  /*1c90*/  LDS R21, [R36] ;  /* 0x0000000024157984 */ /* 0x000fe20000000800 */
[----:B0-----:R-:W-:-:S03]  /*1ca0*/  IDP.4A.S8.S8 R17, R17, R24, RZ ;  /* 0x0000001811117226 */ /* 0x001fc600000006ff */
[----:B------:R-:W-:Y:S01]  /*1cb0*/  LDS R24, [R35+0x3c] ;  /* 0x00003c0023187984 */ /* 0x000fe20000000800 */
[----:B------:R-:W-:-:S03]  /*1cc0*/  IDP.4A.S8.S8 R28, R16, R28, R17 ;  /* 0x0000001c101c7226 */ /* 0x000fc60000000611 */
[----:B------:R-:W0:Y:S04]  /*1cd0*/  LDS R17, [R35+0x18] ;  /* 0x0000180023117984 */ /* 0x000e280000000800 */
[----:B------:R-:W2:Y:S01]  /*1ce0*/  LDS R16, [R35+0x2c] ;  /* 0x00002c0023107984 */ /* 0x000ea20000000800 */
[----:B-1----:R-:W-:-:S03]  /*1cf0*/  IDP.4A.S8.S8 R18, R18, R25, R28 ;  /* 0x0000001912127226 */ /* 0x002fc6000000061c */
[----:B------:R-:W1:Y:S04]  /*1d00*/  LDS R25, [R35+0x1c] ;  /* 0x00001c0023197984 */ /* 0x000e680000000800 */
[----:B------:R-:W-:Y:S01]  /*1d10*/  LDS R28, [R35+0x4c] ;  /* 0x00004c00231c7984 */ /* 0x000fe20000000800 */
[----:B0-----:R-:W-:-:S03]  /*1d20*/  IDP.4A.S8.S8 R22, R17, R19, R22 ;  /* 0x0000001311167226 */ /* 0x001fc60000000616 */
[----:B------:R-:W0:Y:S04]  /*1d30*/  LDS R17, [R35+0x30] ;  /* 0x0000300023117984 */ /* 0x000e280000000800 */
[----:B------:R-:W3:Y:S01]  /*1d40*/  LDS R19, [R35+0x34] ;  /* 0x0000340023137984 */ /* 0x000ee20000000800 */
[----:B--2---:R-:W-:Y:S02]  /*1d50*/  IDP.4A.S8.S8 R29, R16, R29, R18 ;  /* 0x0000001d101d7226 */ /* 0x004fe40000000612 */
[----:B-1----:R-:W-:Y:S02]  /*1d60*/  IDP.4A.S8.S8 R22, R25, R23, R22 ;  /* 0x0000001719167226 */ /* 0x002fe40000000616 */
[----:B------:R-:W-:Y:S01]  /*1d70*/  LDS R23, [R35+0x40] ;  /* 0x0000400023177984 */ /* 0x000fe20000000800 */
[----:B0-----:R-:W-:-:S04]  /*1d80*/  IDP.4A.S8.S8 R17, R17, R26, R29 ;  /* 0x0000001a11117226 */ /* 0x001fc8000000061d */
[----:B---3--:R-:W-:Y:S02]  /*1d90*/  IDP.4A.S8.S8 R30, R19, R30, R17 ;  /* 0x0000001e131e7226 */ /* 0x008fe40000000611 */
[----:B------:R-:W0:Y:S02]  /*1da0*/  LDS.128 R16, [R37] ;  /* 0x0000000025107984 */ /* 0x000e240000000c00 */
[----:B------:R-:W-:Y:S02]  /*1db0*/  IDP.4A.S8.S8 R27, R20, R27, R30 ;  /* 0x0000001b141b7226 */ /* 0x000fe4000000061e */
[----:B------:R-:W1:Y:S02]  /*1dc0*/  LDS R20, [R36+0x4] ;  /* 0x0000040024147984 */ /* 0x000e640000000800 */
[----:B------:R-:W-:Y:S02]  /*1dd0*/  IDP.4A.S8.S8 R31, R24, R31, R27 ;  /* 0x0000001f181f7226 */ /* 0x000fe4000000061b */
[----:B------:R-:W2:Y:S01]  /*1de0*/  LDS.128 R24, [R50+UR10+0x40] ;  /* 0x0000400a32187984 */ /* 0x000ea20008000c00 */
[----:B------:R-:W-:-:S02]  /*1df0*/  I2FP.F32.S32 R22, R22 ;  /* 0x0000001600167245 */ /* 0x000fc40000201400 */
[----:B------:R-:W-:Y:S01]  /*1e00*/  I2FP.F32.S32 R31, R31 ;  /* 0x0000001f001f7245 */ /* 0x000fe20000201400 */
[----:B0-----:R-:W-:Y:S02]  /*1e10*/  HMUL2 R16, R21, R16 ;  /* 0x0000001015107232 */ /* 0x001fe40000000000 */
[----:B-1----:R-:W-:-:S03]  /*1e20*/  HFMA2 R20, R20, R17, -RZ ;  /* 0x0000001114147231 */ /* 0x002fc600001000ff */
[--C-:B------:R-:W-:Y:S02]  /*1e30*/  HADD2.F32 R17, -RZ, R16.reuse.H0_H0 ;  /* 0x20000010ff117230 */ /* 0x100fe40000004100 */
[----:B------:R-:W-:Y:S02]  /*1e40*/  HADD2.F32 R16, -RZ, R16.H1_H1 ;  /* 0x30000010ff107230 */ /* 0x000fe40000004100 */
[----:B------:R-:W-:-:S03]  /*1e50*/  HADD2.F32 R21, -RZ, R20.H1_H1 ;  /* 0x30000014ff157230 */ /* 0x000fc60000004100 */
[----:B------:R-:W-:Y:S01]  /*1e60*/  FFMA.FTZ R17, R17, R22, R16 ;  /* 0x0000001611117223 */ /* 0x000fe20000010010 */
[----:B------:R-:W-:Y:S02]  /*1e70*/  HADD2.F32 R16, -RZ, R20.H0_H0 ;  /* 0x20000014ff107230 */ /* 0x000fe40000004100 */
[----:B--2---:R-:W-:Y:S02]  /*1e80*/  IDP.4A.S8.S8 R29, R23, R24, RZ ;  /* 0x00000018171d7226 */ /* 0x004fe400000006ff */
[----:B------:R-:W-:Y:S01]  /*1e90*/  LDS R24, [R35+0x44] ;  /* 0x0000440023187984 */ /* 0x000fe20000000800 */
[----:B------:R-:W-:-:S03]  /*1ea0*/  FFMA.FTZ R16, R16, R31, R21 ;  /* 0x0000001f10107223 */ /* 0x000fc60000010015 */
[----:B------:R-:W0:Y:S02]  /*1eb0*/  LDS.128 R20, [R50+UR10+0x50] ;  /* 0x0000500a32147984 */ /* 0x000e240008000c00 */
[----:B0-----:R-:W-:Y:S02]  /*1ec0*/  IDP.4A.S8.S8 R20, R24, R20, R29 ;  /* 0x0000001418147226 */ /* 0x001fe4000000061d */
[----:B------:R-:W0:Y:S04]  /*1ed0*/  LDS R24, [R35+0x48] ;  /* 0x0000480023187984 */ /* 0x000e280000000800 */
[----:B------:R-:W-:Y:S01]  /*1ee0*/  LDS R29, [R35+0x60] ;  /* 0x00006000231d7984 */ /* 0x000fe20000000800 */
[----:B0-----:R-:W-:-:S03]  /*1ef0*/  IDP.4A.S8.S8 R20, R24, R25, R20 ;  /* 0x0000001918147226 */ /* 0x001fc60000000614 */
[----:B------:R-:W-:Y:S01]  /*1f00*/  LDS R24, [R35+0x54] ;  /* 0x0000540023187984 */ /* 0x000fe20000000800 */
[----:B------:R-:W-:-:S03]  /*1f10*/  IDP.4A.S8.S8 R21, R28, R21, R20 ;  /* 0x000000151c157226 */ /* 0x000fc60000000614 */
[----:B------:R-:W0:Y:S04]  /*1f20*/  LDS R20, [R35+0x50] ;  /* 0x0000500023147984 */ /* 0x000e280000000800 */
[----:B------:R-:W1:Y:S04]  /*1f30*/  LDS R25, [R35+0x58] ;  /* 0x0000580023197984 */ /* 0x000e680000000800 */
[----:B------:R-:W2:Y:S01]  /*1f40*/  LDS R28, [R35+0x5c] ;  /* 0x00005c00231c7984 */ /* 0x000ea20000000800 */
[----:B0-----:R-:W-:-:S04]  /*1f50*/  IDP.4A.S8.S8 R21, R20, R26, R21 ;  /* 0x0000001a14157226 */ /* 0x001fc80000000615 */
[----:B------:R-:W-:Y:S02]  /*1f60*/  IDP.4A.S8.S8 R22, R24, R22, R21 ;  /* 0x0000001618167226 */ /* 0x000fe40000000615 */
[----:B------:R-:W0:Y:S02]  /*1f70*/  LDS R21, [R36+0x8] ;  /* 0x0000080024157984 */ /* 0x000e240000000800 */
[----:B-1----:R-:W-:Y:S02]  /*1f80*/  IDP.4A.S8.S8 R22, R25, R27, R22 ;  /* 0x0000001b19167226 */ /* 0x002fe40000000616 */
[----:B------:R-:W1:Y:S02]  /*1f90*/  LDS.128 R24, [R50+UR10+0x60] ;  /* 0x0000600a32187984 */ /* 0x000e640008000c00 */
[----:B--2---:R-:W-:Y:S02]  /*1fa0*/  IDP.4A.S8.S8 R28, R28, R23, R22 ;  /* 0x000000171c1c7226 */ /* 0x004fe40000000616 */
[----:B0-----:R-:W-:-:S02]  /*1fb0*/  HMUL2 R18, R21, R18 ;  /* 0x0000001215127232 */ /* 0x001fc40000000000 */
[----:B------:R-:W-:Y:S01]  /*1fc0*/  LDS.128 R20, [R50+UR10+0x70] ;  /* 0x0000700a32147984 */ /* 0x000fe20008000c00 */
[----:B-1----:R-:W-:-:S03]  /*1fd0*/  IDP.4A.S8.S8 R29, R29, R24, RZ ;  /* 0x000000181d1d7226 */ /* 0x002fc600000006ff */
[----:B------:R-:W0:Y:S02]  /*1fe0*/  LDS R24, [R35+0x64] ;  /* 0x0000640023187984 */ /* 0x000e240000000800 */
[----:B0-----:R-:W-:Y:S02]  /*1ff0*/  IDP.4A.S8.S8 R20, R24, R20, R29 ;  /* 0x0000001418147226 */ /* 0x001fe4000000061d */
[----:B------:R-:W0:Y:S02]  /*2000*/  LDS R24, [R35+0x68] ;  /* 0x0000680023187984 */ /* 0x000e240000000800 */
[----:B0-----:R-:W-:Y:S02]  /*2010*/  IDP.4A.S8.S8 R20, R24, R25, R20 ;  /* 0x0000001918147226 */ /* 0x001fe40000000614 */
[----:B------:R-:W0:Y:S04]  /*2020*/  LDS R24, [R35+0x6c] ;  /* 0x00006c0023187984 */ /* 0x000e280000000800 */
[----:B------:R-:W1:Y:S01]  /*2030*/  LDS R25, [R35+0x70] ;  /* 0x0000700023197984 */ /* 0x000e620000000800 */
[----:B0-----:R-:W-:-:S03]  /*2040*/  IDP.4A.S8.S8 R21, R24, R21, R20 ;  /* 0x0000001518157226 */ /* 0x001fc60000000614 */
[----:B------:R-:W-:Y:S01]  /*2050*/  LDS R24, [R36+0xc] ;  /* 0x00000c0024187984 */ /* 0x000fe20000000800 */
[----:B-1----:R-:W-:-:S03]  /*2060*/  IDP.4A.S8.S8 R21, R25, R26, R21 ;  /* 0x0000001a19157226 */ /* 0x002fc60000000615 */
[----:B------:R-:W0:Y:S04]  /*2070*/  LDS R25, [R35+0x74] ;  /* 0x0000740023197984 */ /* 0x000e280000000800 */
[----:B------:R-:W1:Y:S04]  /*2080*/  LDS R26, [R35+0x78] ;  /* 0x00007800231a7984 */ /* 0x000e680000000800 */
[----:B------:R-:W2:Y:S01]  /*2090*/  LDS R20, [R35+0x7c] ;  /* 0x00007c0023147984 */ /* 0x000ea20000000800 */
[----:B------:R-:W-:Y:S01]  /*20a0*/  FADD.FTZ R17, R52, R17 ;  /* 0x0000001134117221 */ /* 0x000fe20000010000 */
[----:B------:R-:W-:Y:S01]  /*20b0*/  UIADD3 UR4, UPT, UPT, UR5, 0x3, URZ ;  /* 0x0000000305047890 */ /* 0x000fe2000fffe0ff */
[----:B------:R-:W-:-:S02]  /*20c0*/  I2FP.F32.S32 R28, R28 ;  /* 0x0000001c001c7245 */ /* 0x000fc40000201400 */
[----:B------:R-:W-:Y:S01]  /*20d0*/  FADD.FTZ R16, R17, R16 ;  /* 0x0000001011107221 */ /* 0x000fe20000010000 */
[--C-:B------:R-:W-:Y:S01]  /*20e0*/  HADD2.F32 R17, -RZ, R18.reuse.H0_H0 ;  /* 0x20000012ff117230 */ /* 0x100fe20000004100 */
[----:B------:R-:W-:Y:S01]  /*20f0*/  ULOP3.LUT UR4, UR4, 0xfffffffc, URZ, 0xc0, !UPT ;  /* 0xfffffffc04047892 */ /* 0x000fe2000f8ec0ff */
[----:B------:R-:W-:-:S03]  /*2100*/  HADD2.F32 R18, -RZ, R18.H1_H1 ;  /* 0x30000012ff127230 */ /* 0x000fc60000004100 */
[----:B------:R-:W-:Y:S02]  /*2110*/  UISETP.NE.AND UP0, UPT, UR4, 0x4, UPT ;  /* 0x000000040400788c */ /* 0x000fe4000bf05270 */
[----:B------:R-:W-:Y:S01]  /*2120*/  FFMA.FTZ R17, R17, R28, R18 ;  /* 0x0000001c11117223 */ /* 0x000fe20000010012 */
[----:B0-----:R-:W-:Y:S02]  /*2130*/  IDP.4A.S8.S8 R22, R25, R22, R21 ;  /* 0x0000001619167226 */ /* 0x001fe40000000615 */
[----:B------:R-:W-:Y:S02]  /*2140*/  HFMA2 R19, R24, R19, -RZ ;  /* 0x0000001318137231 */ /* 0x000fe400001000ff */
[----:B-1----:R-:W-:-:S04]  /*2150*/  IDP.4A.S8.S8 R22, R26, R27, R22 ;  /* 0x0000001b1a167226 */ /* 0x002fc80000000616 */
[----:B--2---:R-:W-:Y:S02]  /*2160*/  IDP.4A.S8.S8 R20, R20, R23, R22 ;  /* 0x0000001714147226 */ /* 0x004fe40000000616 */
[--C-:B------:R-:W-:Y:S02]  /*2170*/  HADD2.F32 R18, -RZ, R19.reuse.H0_H0 ;  /* 0x20000013ff127230 */ /* 0x100fe40000004100 */
[----:B------:R-:W-:Y:S01]  /*2180*/  HADD2.F32 R19, -RZ, R19.H1_H1 ;  /* 0x30000013ff137230 */ /* 0x000fe20000004100 */
[----:B------:R-:W-:Y:S01]  /*2190*/  I2FP.F32.S32 R20, R20 ;  /* 0x0000001400147245 */ /* 0x000fe20000201400 */
[----:B------:R-:W-:-:S04]  /*21a0*/  FADD.FTZ R16, R16, R17 ;  /* 0x0000001110107221 */ /* 0x000fc80000010000 */
[----:B------:R-:W-:-:S04]  /*21b0*/  FFMA.FTZ R19, R18, R20, R19 ;  /* 0x0000001412137223 */ /* 0x000fc80000010013 */
[----:B------:R-:W-:Y:S01]  /*21c0*/  FADD.FTZ R52, R16, R19 ;  /* 0x0000001310347221 */ /* 0x000fe20000010000 */
[----:B------:R-:W-:Y:S06]  /*21d0*/  BAR.SYNC.DEFER_BLOCKING 0x0 ;  /* 0x0000000000007b1d */ /* 0x000fec0000010000 */
[----:B------:R-:W-:Y:S05]  /*21e0*/  BRA.U !UP0, `(.L_x_601) ;  /* 0x0000000508b87547 */ /* 0x000fea000b800000 */
[----:B------:R-:W-:Y:S01]  /*21f0*/  IADD3 R19, PT, PT, R32, 0x4, RZ ;  /* 0x0000000420137810 */ /* 0x000fe20007ffe0ff */
[----:B------:R-:W-:-:S04]  /*2200*/  IMAD.WIDE R16, R34, 0x24, R74 ;  /* 0x0000002422107825 */ /* 0x000fc800078e024a */
[----:B------:R-:W-:Y:S02]  /*2210*/  IMAD.WIDE.U32 R76, R19, 0x24, R76 ;  /* 0x00000024134c7825 */ /* 0x000fe400078e004c */
[----:B------:R-:W2:Y:S04]  /*2220*/  LDG.E.CONSTANT R16, desc[UR14][R16.64] ;  /* 0x0000000e10107981 */ /* 0x000ea8000c1e9900 */
[----:B------:R-:W3:Y:S04]  /*2230*/  LDG.E.CONSTANT R77, desc[UR14][R76.64] ;  /* 0x0000000e4c4d7981 */ /* 0x000ee8000c1e9900 */
[----:B--2---:R-:W-:Y:S04]  /*2240*/  STS [R49+UR10], R16 ;  /* 0x0000001031007988 */ /* 0x004fe8000800080a */
[----:B---3--:R-:W-:Y:S01]  /*2250*/  STS [R48+UR11], R77 ;  /* 0x0000004d30007988 */ /* 0x008fe2000800080b */
[----:B------:R-:W-:Y:S06]  /*2260*/  BAR.SYNC.DEFER_BLOCKING 0x0 ;  /* 0x0000000000007b1d */ /* 0x000fec0000010000 */
[----:B------:R-:W-:Y:S04]  /*2270*/  LDS R25, [R35+0x80] ;  /* 0x0000800023197984 */ /* 0x000fe80000000800 */
[----:B------:R-:W0:Y:S04]  /*2280*/  LDS.128 R20, [R50+UR10] ;  /* 0x0000000a32147984 */ /* 0x000e280008000c00 */
[----:B------:R-:W-:Y:S04]  /*2290*/  LDS R24, [R35+0x84] ;  /* 0x0000840023187984 */ /* 0x000fe80000000800 */
[----:B------:R-:W1:Y:S04]  /*22a0*/  LDS.128 R28, [R50+UR10+0x10] ;  /* 0x0000100a321c7984 */ /* 0x000e680008000c00 */
[----:B------:R-:W2:Y:S04]  /*22b0*/  LDS R18, [R35+0x88] ;  /* 0x0000880023127984 */ /* 0x000ea80000000800 */
[----:B------:R-:W3:Y:S04]  /*22c0*/  LDS R19, [R35+0x8c] ;  /* 0x00008c0023137984 */ /* 0x000ee80000000800 */
[----:B------:R-:W4:Y:S04]  /*22d0*/  LDS R17, [R35+0x90] ;  /* 0x0000900023117984 */ /* 0x000f280000000800 */
[----:B------:R-:W-:Y:S01]  /*22e0*/  LDS R53, [R35+0xa0] ;  /* 0x0000a00023357984 */ /* 0x000fe20000000800 */
[----:B0-----:R-:W-:-:S03]  /*22f0*/  IDP.4A.S8.S8 R25, R25, R20, RZ ;  /* 0x0000001419197226 */ /* 0x001fc600000006ff */
[----:B------:R-:W-:Y:S01]  /*2300*/  LDS R20, [R35+0xa8] ;  /* 0x0000a80023147984 */ /* 0x000fe20000000800 */
[----:B-1----:R-:W-:-:S03]  /*2310*/  IDP.4A.S8.S8 R28, R24, R28, R25 ;  /* 0x0000001c181c7226 */ /* 0x002fc60000000619 */
[----:B------:R-:W0:Y:S01]  /*2320*/  LDS.128 R24, [R50+UR10+0x20] ;  /* 0x0000200a32187984 */ /* 0x000e220008000c00 */
[----:B--2---:R-:W-:-:S03]  /*2330*/  IDP.4A.S8.S8 R18, R18, R21, R28 ;  /* 0x0000001512127226 */ /* 0x004fc6000000061c */
[----:B------:R-:W-:Y:S01]  /*2340*/  LDS R28, [R35+0xa4] ;  /* 0x0000a400231c7984 */ /* 0x000fe20000000800 */
[----:B---3--:R-:W-:-:S03]  /*2350*/  IDP.4A.S8.S8 R18, R19, R29, R18 ;  /* 0x0000001d13127226 */ /* 0x008fc60000000612 */
[----:B------:R-:W-:Y:S01]  /*2360*/  LDS R29, [R35+0xb0] ;  /* 0x0000b000231d7984 */ /* 0x000fe20000000800 */
[----:B----4-:R-:W-:-:S03]  /*2370*/  IDP.4A.S8.S8 R21, R17, R22, R18 ;  /* 0x0000001611157226 */ /* 0x010fc60000000612 */
[----:B------:R-:W1:Y:S04]  /*2380*/  LDS.128 R16, [R50+UR10+0x30] ;  /* 0x0000300a32107984 */ /* 0x000e680008000c00 */
[----:B------:R-:W2:Y:S01]  /*2390*/  LDS R22, [R35+0x94] ;  /* 0x0000940023167984 */ /* 0x000ea20000000800 */
[----:B0-----:R-:W-:-:S03]  /*23a0*/  IDP.4A.S8.S8 R53, R53, R24, RZ ;  /* 0x0000001835357226 */ /* 0x001fc600000006ff */
[----:B------:R-:W-:Y:S01]  /*23b0*/  LDS R24, [R35+0x9c] ;  /* 0x00009c0023187984 */ /* 0x000fe20000000800 */
[----:B-1----:R-:W-:-:S03]  /*23c0*/  IDP.4A.S8.S8 R16, R28, R16, R53 ;  /* 0x000000101c107226 */ /* 0x002fc60000000635 */
[----:B------:R-:W0:Y:S01]  /*23d0*/  LDS R28, [R35+0xac] ;  /* 0x0000ac00231c7984 */ /* 0x000e220000000800 */
[----:B--2---:R-:W-:-:S03]  /*23e0*/  IDP.4A.S8.S8 R30, R22, R30, R21 ;  /* 0x0000001e161e7226 */ /* 0x004fc60000000615 */
[----:B------:R-:W1:Y:S01]  /*23f0*/  LDS R22, [R35+0x98] ;  /* 0x0000980023167984 */ /* 0x000e620000000800 */
[----:B------:R-:W-:-:S03]  /*2400*/  IDP.4A.S8.S8 R20, R20, R25, R16 ;  /* 0x0000001914147226 */ /* 0x000fc60000000610 */
[----:B------:R-:W2:Y:S04]  /*2410*/  LDS R21, [R35+0xb4] ;  /* 0x0000b40023157984 */ /* 0x000ea80000000800 */
[----:B------:R-:W3:Y:S01]  /*2420*/  LDS R16, [R35+0xb8] ;  /* 0x0000b80023107984 */ /* 0x000ee20000000800 */
[----:B0-----:R-:W-:-:S03]  /*2430*/  IDP.4A.S8.S8 R17, R28, R17, R20 ;  /* 0x000000111c117226 */ /* 0x001fc60000000614 */
[----:B------:R-:W-:Y:S01]  /*2440*/  LDS R28, [R35+0xc8] ;  /* 0x0000c800231c7984 */ /* 0x000fe20000000800 */
[----:B------:R-:W-:Y:S02]  /*2450*/  IDP.4A.S8.S8 R17, R29, R26, R17 ;  /* 0x0000001a1d117226 */ /* 0x000fe40000000611 */
[----:B-1----:R-:W-:Y:S01]  /*2460*/  IDP.4A.S8.S8 R30, R22, R23, R30 ;  /* 0x00000017161e7226 */ /* 0x002fe2000000061e */
[----:B------:R-:W-:Y:S01]  /*2470*/  LDS R29, [R35+0xc0] ;  /* 0x0000c000231d7984 */ /* 0x000fe20000000800 */
[----:B--2---:R-:W-:Y:S02]  /*2480*/  IDP.4A.S8.S8 R25, R21, R18, R17 ;  /* 0x0000001215197226 */ /* 0x004fe40000000611 */
[----:B------:R-:W-:Y:S01]  /*2490*/  IDP.4A.S8.S8 R31, R24, R31, R30 ;  /* 0x0000001f181f7226 */ /* 0x000fe2000000061e */
[----:B------:R-:W-:Y:S01]  /*24a0*/  LDS R17, [R36+0x10] ;  /* 0x0000100024117984 */ /* 0x000fe20000000800 */
[----:B---3--:R-:W-:-:S03]  /*24b0*/  IDP.4A.S8.S8 R16, R16, R27, R25 ;  /* 0x0000001b10107226 */ /* 0x008fc60000000619 */
[----:B------:R-:W0:Y:S01]  /*24c0*/  LDS.128 R20, [R37] ;  /* 0x0000000025147984 */ /* 0x000e220000000c00 */
[----:B------:R-:W-:-:S03]  /*24d0*/  I2FP.F32.S32 R31, R31 ;  /* 0x0000001f001f7245 */ /* 0x000fc60000201400 */
[----:B------:R-:W1:Y:S04]  /*24e0*/  LDS R18, [R35+0xbc] ;  /* 0x0000bc0023127984 */ /* 0x000e680000000800 */
[----:B------:R-:W2:Y:S01]  /*24f0*/  LDS.128 R24, [R50+UR10+0x40] ;  /* 0x0000400a32187984 */ /* 0x000ea20008000c00 */
[----:B0-----:R-:W-:Y:S02]  /*2500*/  HMUL2 R17, R17, R20 ;  /* 0x0000001411117232 */ /* 0x001fe40000000000 */
[----:B-1----:R-:W-:-:S03]  /*2510*/  IDP.4A.S8.S8 R20, R18, R19, R16 ;  /* 0x0000001312147226 */ /* 0x002fc60000000610 */
[--C-:B------:R-:W-:Y:S02]  /*2520*/  HADD2.F32 R53, -RZ, R17.reuse.H0_H0 ;  /* 0x20000011ff357230 */ /* 0x100fe40000004100 */
[----:B------:R-:W-:Y:S01]  /*2530*/  HADD2.F32 R16, -RZ, R17.H1_H1 ;  /* 0x30000011ff107230 */ /* 0x000fe20000004100 */
[----:B------:R-:W-:Y:S01]  /*2540*/  I2FP.F32.S32 R20, R20 ;  /* 0x0000001400147245 */ /* 0x000fe20000201400 */
[----:B--2---:R-:W-:Y:S02]  /*2550*/  IDP.4A.S8.S8 R29, R29, R24, RZ ;  /* 0x000000181d1d7226 */ /* 0x004fe400000006ff */
[----:B------:R-:W-:Y:S01]  /*2560*/  LDS R24, [R35+0xc4] ;  /* 0x0000c40023187984 */ /* 0x000fe20000000800 */
[----:B------:R-:W-:-:S03]  /*2570*/  FFMA.FTZ R53, R53, R31, R16 ;  /* 0x0000001f35357223 */ /* 0x000fc60000010010 */
[----:B------:R-:W0:Y:S01]  /*2580*/  LDS.128 R16, [R50+UR10+0x50] ;  /* 0x0000500a32107984 */ /* 0x000e220008000c00 */
[----:B------:R-:W-:Y:S01]  /*2590*/  FADD.FTZ R53, R52, R53 ;  /* 0x0000003534357221 */ /* 0x000fe20000010000 */
[----:B0-----:R-:W-:Y:S02]  /*25a0*/  IDP.4A.S8.S8 R16, R24, R16, R29 ;  /* 0x0000001018107226 */ /* 0x001fe4000000061d */
[----:B------:R-:W0:Y:S02]  /*25b0*/  LDS R24, [R35+0xcc] ;  /* 0x0000cc0023187984 */ /* 0x000e240000000800 */
[----:B------:R-:W-:Y:S02]  /*25c0*/  IDP.4A.S8.S8 R16, R28, R25, R16 ;  /* 0x000000191c107226 */ /* 0x000fe40000000610 */
[----:B------:R-:W1:Y:S04]  /*25d0*/  LDS R25, [R35+0xd0] ;  /* 0x0000d00023197984 */ /* 0x000e680000000800 */
[----:B------:R-:W2:Y:S01]  /*25e0*/  LDS R28, [R35+0xd4] ;  /* 0x0000d400231c7984 */ /* 0x000ea20000000800 */
[----:B0-----:R-:W-:-:S03]  /*25f0*/  IDP.4A.S8.S8 R17, R24, R17, R16 ;  /* 0x0000001118117226 */ /* 0x001fc60000000610 */
[----:B------:R-:W0:Y:S01]  /*2600*/  LDS R16, [R36+0x14] ;  /* 0x0000140024107984 */ /* 0x000e220000000800 */
[----:B-1----:R-:W-:-:S03]  /*2610*/  IDP.4A.S8.S8 R17, R25, R26, R17 ;  /* 0x0000001a19117226 */ /* 0x002fc60000000611 */
[----:B------:R-:W1:Y:S01]  /*2620*/  LDS R24, [R35+0xd8] ;  /* 0x0000d80023187984 */ /* 0x000e620000000800 */
[----:B--2---:R-:W-:-:S03]  /*2630*/  IDP.4A.S8.S8 R18, R28, R18, R17 ;  /* 0x000000121c127226 */ /* 0x004fc60000000611 */
[----:B------:R-:W-:Y:S04]  /*2640*/  LDS R17, [R35+0xe0] ;  /* 0x0000e00023117984 */ /* 0x000fe80000000800 */
[----:B------:R-:W2:Y:S01]  /*2650*/  LDS.128 R28, [R50+UR10+0x60] ;  /* 0x0000600a321c7984 */ /* 0x000ea20008000c00 */
[----:B0-----:R-:W-:Y:S02]  /*2660*/  HFMA2 R16, R16, R21, -RZ ;  /* 0x0000001510107231 */ /* 0x001fe400001000ff */
[----:B-1----:R-:W-:-:S03]  /*2670*/  IDP.4A.S8.S8 R18, R24, R27, R18 ;  /* 0x0000001b18127226 */ /* 0x002fc60000000612 */
[--C-:B------:R-:W-:Y:S01]  /*2680*/  HADD2.F32 R21, -RZ, R16.reuse.H0_H0 ;  /* 0x20000010ff157230 */ /* 0x100fe20000004100 */
[----:B------:R-:W-:Y:S01]  /*2690*/  LDS.128 R24, [R50+UR10+0x70] ;  /* 0x0000700a32187984 */ /* 0x000fe20008000c00 */
[----:B------:R-:W-:Y:S02]  /*26a0*/  HADD2.F32 R16, -RZ, R16.H1_H1 ;  /* 0x30000010ff107230 */ /* 0x000fe40000004100 */
[----:B--2---:R-:W-:-:S03]  /*26b0*/  IDP.4A.S8.S8 R17, R17, R28, RZ ;  /* 0x0000001c11117226 */ /* 0x004fc600000006ff */
[----:B------:R-:W-:Y:S01]  /*26c0*/  FFMA.FTZ R16, R21, R20, R16 ;  /* 0x0000001415107223 */ /* 0x000fe20000010010 */
[----:B------:R-:W0:Y:S03]  /*26d0*/  LDS R28, [R36+0x1c] ;  /* 0x00001c00241c7984 */ /* 0x000e260000000800 */
[----:B------:R-:W-:Y:S01]  /*26e0*/  FADD.FTZ R16, R53, R16 ;  /* 0x0000001035107221 */ /* 0x000fe20000010000 */
[----:B------:R-:W1:Y:S04]  /*26f0*/  LDS R20, [R35+0xe4] ;  /* 0x0000e40023147984 */ /* 0x000e680000000800 */
[----:B------:R-:W-:Y:S01]  /*2700*/  LDS R21, [R35+0xec] ;  /* 0x0000ec0023157984 */ /* 0x000fe20000000800 */
[----:B0-----:R-:W-:-:S02]  /*2710*/  HFMA2 R23, R28, R23, -RZ ;  /* 0x000000171c177231 */ /* 0x001fc400001000ff */
[----:B-1----:R-:W-:Y:S02]  /*2720*/  IDP.4A.S8.S8 R20, R20, R24, R17 ;  /* 0x0000001814147226 */ /* 0x002fe40000000611 */
[----:B------:R-:W0:Y:S04]  /*2730*/  LDS R17, [R35+0xe8] ;  /* 0x0000e80023117984 */ /* 0x000e280000000800 */
[----:B------:R-:W1:Y:S01]  /*2740*/  LDS R24, [R35+0xf0] ;  /* 0x0000f00023187984 */ /* 0x000e620000000800 */
[----:B0-----:R-:W-:-:S03]  /*2750*/  IDP.4A.S8.S8 R20, R17, R29, R20 ;  /* 0x0000001d11147226 */ /* 0x001fc60000000614 */
[----:B------:R-:W0:Y:S01]  /*2760*/  LDS R17, [R36+0x18] ;  /* 0x0000180024117984 */ /* 0x000e220000000800 */
[----:B------:R-:W-:-:S03]  /*2770*/  IDP.4A.S8.S8 R21, R21, R25, R20 ;  /* 0x0000001915157226 */ /* 0x000fc60000000614 */
[----:B------:R-:W2:Y:S01]  /*2780*/  LDS R20, [R35+0xf4] ;  /* 0x0000f40023147984 */ /* 0x000ea20000000800 */
[----:B-1----:R-:W-:-:S03]  /*2790*/  IDP.4A.S8.S8 R21, R24, R30, R21 ;  /* 0x0000001e18157226 */ /* 0x002fc60000000615 */
[----:B------:R-:W1:Y:S04]  /*27a0*/  LDS R24, [R35+0xf8] ;  /* 0x0000f80023187984 */ /* 0x000e680000000800 */
[----:B------:R-:W3:Y:S01]  /*27b0*/  LDS R25, [R35+0xfc] ;  /* 0x0000fc0023197984 */ /* 0x000ee20000000800 */
[----:B0-----:R-:W-:-:S03]  /*27c0*/  HMUL2 R22, R17, R22 ;  /* 0x0000001611167232 */ /* 0x001fc60000000000 */
[----:B------:R-:W0:Y:S01]  /*27d0*/  LDS R17, [R35+0xdc] ;  /* 0x0000dc0023117984 */ /* 0x000e220000000800 */
[----:B--2---:R-:W-:Y:S02]  /*27e0*/  IDP.4A.S8.S8 R20, R20, R26, R21 ;  /* 0x0000001a14147226 */ /* 0x004fe40000000615 */
[----:B------:R-:W-:Y:S02]  /*27f0*/  HADD2.F32 R21, -RZ, R23.H0_H0 ;  /* 0x20000017ff157230 */ /* 0x000fe40000004100 */
[----:B-1----:R-:W-:-:S04]  /*2800*/  IDP.4A.S8.S8 R20, R24, R31, R20 ;  /* 0x0000001f18147226 */ /* 0x002fc80000000614 */
[----:B---3--:R-:W-:-:S05]  /*2810*/  IDP.4A.S8.S8 R20, R25, R27, R20 ;  /* 0x0000001b19147226 */ /* 0x008fca0000000614 */
[----:B------:R-:W-:Y:S01]  /*2820*/  I2FP.F32.S32 R20, R20 ;  /* 0x0000001400147245 */ /* 0x000fe20000201400 */
[----:B0-----:R-:W-:Y:S02]  /*2830*/  IDP.4A.S8.S8 R17, R17, R19, R18 ;  /* 0x0000001311117226 */ /* 0x001fe40000000612 */
[--C-:B------:R-:W-:Y:S02]  /*2840*/  HADD2.F32 R18, -RZ, R22.reuse.H0_H0 ;  /* 0x20000016ff127230 */ /* 0x100fe40000004100 */
[----:B------:R-:W-:Y:S01]  /*2850*/  HADD2.F32 R19, -RZ, R22.H1_H1 ;  /* 0x30000016ff137230 */ /* 0x000fe20000004100 */
[----:B------:R-:W-:Y:S01]  /*2860*/  I2FP.F32.S32 R17, R17 ;  /* 0x0000001100117245 */ /* 0x000fe20000201400 */
[----:B------:R-:W-:-:S04]  /*2870*/  HADD2.F32 R22, -RZ, R23.H1_H1 ;  /* 0x30000017ff167230 */ /* 0x000fc80000004100 */
[----:B------:R-:W-:Y:S01]  /*2880*/  FFMA.FTZ R17, R18, R17, R19 ;  /* 0x0000001112117223 */ /* 0x000fe20000010013 */
[----:B------:R-:W-:-:S03]  /*2890*/  FFMA.FTZ R21, R21, R20, R22 ;  /* 0x0000001415157223 */ /* 0x000fc60000010016 */
[----:B------:R-:W-:-:S04]  /*28a0*/  FADD.FTZ R16, R16, R17 ;  /* 0x0000001110107221 */ /* 0x000fc80000010000 */
[----:B------:R-:W-:Y:S01]  /*28b0*/  FADD.FTZ R52, R16, R21 ;  /* 0x0000001510347221 */ /* 0x000fe20000010000 */
[----:B------:R-:W-:Y:S06]  /*28c0*/  BAR.SYNC.DEFER_BLOCKING 0x0 ;  /* 0x0000000000007b1d */ /* 0x000fec0000010000 */
.L_x_601:
[----:B------:R-:W-:Y:S01]  /*28d0*/  UISETP.GE.AND UP0, UPT, UR9, UR6, UPT ;  /* 0x000000060900728c */ /* 0x000fe2000bf06270 */
[----:B------:R-:W-:Y:S01]  /*28e0*/  VIADD R34, R34, 0x8 ;  /* 0x0000000822227836 */ /* 0x000fe20000000000 */
[----:B------:R-:W-:Y:S01]  /*28f0*/  UIADD3 UR5, UPT, UPT, UR5, -0x8, URZ ;  /* 0xfffffff805057890 */ /* 0x000fe2000fffe0ff */
[----:B------:R-:W-:Y:S01]  /*2900*/  VIADD R33, R33, 0x8 ;  /* 0x0000000821217836 */ /* 0x000fe20000000000 */
[----:B------:R-:W-:Y:S01]  /*2910*/  UMOV UR4, UR8 ;  /* 0x0000000800047c82 */ /* 0x000fe20008000000 */
[----:B------:R-:W-:-:S04]  /*2920*/  VIADD R32, R32, 0x8 ;  /* 0x0000000820207836 */ /* 0x000fc80000000000 */
[----:B------:R-:W-:Y:S05]  /*2930*/  BRA.U !UP0, `(.L_x_602) ;  /* 0xffffffe108887547 */ /* 0x000fea000b83ffff */
.L_x_600:
        /* <DEDUP_REMOVED lines=16> */
.L_x_603:
        /* <DEDUP_REMOVED lines=12> */
.L_x_1265:


//--------------------- .text._Z12mul_mat_q5_1IN3c108BFloat16ELb0EEvPKvS3_PT_iiiii --------------------------
	.section	.text._Z12mul_mat_q5_1IN3c108BFloat16ELb0EEvPKvS3_PT_iiiii,"ax",@progbits
	.align	128
.text._Z12mul_mat_q5_1IN3c108BFloat16ELb0EEvPKvS3_PT_iiiii:
        .type           _Z12mul_mat_q5_1IN3c108BFloat16ELb0EEvPKvS3_PT_iiiii,@function
        .size           _Z12mul_mat_q5_1IN3c108BFloat16ELb0EEvPKvS3_PT_iiiii,(.L_x_1266 - _Z12mul_mat_q5_1IN3c108BFloat16ELb0EEvPKvS3_PT_iiiii)
        .other          _Z12mul_mat_q5_1IN3c108BFloat16ELb0EEvPKvS3_PT_iiiii,@"STO_CUDA_ENTRY STV_DEFAULT"
_Z12mul_mat_q5_1IN3c108BFloat16ELb0EEvPKvS3_PT_iiiii:
[----:B------:R-:W-:Y:S08]  /*0000*/  LDC R1, c[0x0][0x37c] ;  /* 0x0000df00ff017b82 */ /* 0x000ff00000000800 */
[----:B------:R-:W0:Y:S01]  /*0010*/  LDC R3, c[0x0][0x398] ;  /* 0x0000e600ff037b82 */ /* 0x000e220000000800 */
[----:B------:R-:W1:Y:S01]  /*0020*/  S2R R0, SR_CTAID.Y ;  /* 0x0000000000007919 */ /* 0x000e620000002600 */
[----:B------:R-:W2:Y:S01]  /*0030*/  LDCU.64 UR10, c[0x0][0x358] ;  /* 0x00006b00ff0a77ac */ /* 0x000ea20008000a00 */
[----:B------:R-:W-:-:S05]  /*0040*/  IMAD.MOV.U32 R33, RZ, RZ, RZ ;  /* 0x000000ffff217224 */ /* 0x000fca00078e00ff */
[----:B------:R-:W3:Y:S01]  /*0050*/  S2UR UR4, SR_CTAID.X ;  /* 0x00000000000479c3 */ /* 0x000ee20000002500 */
[----:B0-----:R-:W-:Y:S02]  /*0060*/  ISETP.GE.AND P0, PT, R3, 0x20, PT ;  /* 0x000000200300780c */ /* 0x001fe40003f06270 */
[----:B------:R-:W-:-:S04]  /*0070*/  SHF.R.S32.HI R2, RZ, 0x1f, R3 ;  /* 0x0000001fff027819 */ /* 0x000fc80000011403 */
[----:B------:R-:W-:Y:S01]  /*0080*/  LEA.HI R32, R2, R3, RZ, 0x5 ;  /* 0x0000000302207211 */ /* 0x000fe200078f28ff */
[----:B---3--:R-:W-:-:S06]  /*0090*/  USHF.L.U32 UR4, UR4, 0x5, URZ ;  /* 0x0000000504047899 */ /* 0x008fcc00080006ff */
[----:B-12---:R-:W-:Y:S06]  /*00a0*/  @!P0 BRA `(.L_x_604) ;  /* 0x0000002000888947 */ /* 0x006fec0003800000 */
[----:B------:R-:W0:Y:S01]  /*00b0*/  S2R R8, SR_TID.X ;  /* 0x0000000000087919 */ /* 0x000e220000002100 */
[----:B------:R-:W1:Y:S01]  /*00c0*/  LDCU.64 UR6, c[0x0][0x3a0] ;  /* 0x00007400ff0677ac */ /* 0x000e620008000a00 */
[----:B------:R-:W2:Y:S01]  /*00d0*/  S2UR UR8, SR_CgaCtaId ;  /* 0x00000000000879c3 */ /* 0x000ea20000008800 */
[----:B------:R-:W-:Y:S01]  /*00e0*/  SHF.R.S32.HI R32, RZ, 0x5, R32 ;  /* 0x00000005ff207819 */ /* 0x000fe20000011420 */
[----:B------:R-:W3:Y:S01]  /*00f0*/  S2R R9, SR_TID.Y ;  /* 0x0000000000097919 */ /* 0x000ee20000002200 */
[----:B------:R-:W-:-:S05]  /*0100*/  IMAD.MOV.U32 R33, RZ, RZ, RZ ;  /* 0x000000ffff217224 */ /* 0x000fca00078e00ff */
[----:B------:R-:W4:Y:S01]  /*0110*/  LDC.64 R4, c[0x0][0x380] ;  /* 0x0000e000ff047b82 */ /* 0x000f220000000a00 */
[----:B-1----:R-:W-:Y:S02]  /*0120*/  UIADD3 UR6, UPT, UPT, UR6, -0x1, URZ ;  /* 0xffffffff06067890 */ /* 0x002fe4000fffe0ff */
[----:B------:R-:W-:-:S04]  /*0130*/  USHF.R.S32.HI UR5, URZ, 0x1f, UR7 ;  /* 0x0000001fff057899 */ /* 0x000fc80008011407 */
[----:B------:R-:W-:-:S04]  /*0140*/  ULEA.HI UR5, UR5, UR7, URZ, 0x5 ;  /* 0x0000000705057291 */ /* 0x000fc8000f8f28ff */
[----:B------:R-:W-:Y:S01]  /*0150*/  USHF.R.S32.HI UR5, URZ, 0x5, UR5 ;  /* 0x00000005ff057899 */ /* 0x000fe20008011405 */
[----:B0-----:R-:W-:Y:S01]  /*0160*/  SHF.R.U32.HI R27, RZ, 0x2, R8 ;  /* 0x00000002ff1b7819 */ /* 0x001fe20000011608 */
[C---:B------:R-:W-:Y:S01]  /*0170*/  VIADD R12, R8.reuse, 0x20 ;  /* 0x00000020080c7836 */ /* 0x040fe20000000000 */
[C---:B------:R-:W-:Y:S01]  /*0180*/  LOP3.LUT R6, R8.reuse, 0x3, RZ, 0xc0, !PT ;  /* 0x0000000308067812 */ /* 0x040fe200078ec0ff */
[----:B------:R-:W-:Y:S01]  /*0190*/  IMAD.SHL.U32 R29, R8, 0x4, RZ ;  /* 0x00000004081d7824 */ /* 0x000fe200078e00ff */
[----:B------:R-:W-:Y:S01]  /*01a0*/  LOP3.LUT R3, R27, 0x3, RZ, 0xc0, !PT ;  /* 0x000000031b037812 */ /* 0x000fe200078ec0ff */
[----:B---3--:R-:W-:Y:S01]  /*01b0*/  IMAD.SHL.U32 R30, R9, 0x80, RZ ;  /* 0x00000080091e7824 */ /* 0x008fe200078e00ff */
[----:B------:R-:W-:Y:S02]  /*01c0*/  LEA R2, R0, R9, 0x2 ;  /* 0x0000000900027211 */ /* 0x000fe400078e10ff */
[----:B------:R-:W-:Y:S01]  /*01d0*/  LOP3.LUT R11, R8, 0x7, RZ, 0xc0, !PT ;  /* 0x00000007080b7812 */ /* 0x000fe200078ec0ff */
[----:B------:R-:W-:Y:S01]  /*01e0*/  IMAD R3, R0, 0x4, R3 ;  /* 0x0000000400037824 */ /* 0x000fe200078e0203 */
[----:B------:R-:W-:Y:S01]  /*01f0*/  LEA R21, R8, R27, 0x3 ;  /* 0x0000001b08157211 */ /* 0x000fe200078e18ff */
[----:B------:R-:W-:Y:S01]  /*0200*/  IMAD R27, R32, R9, R27 ;  /* 0x00000009201b7224 */ /* 0x000fe200078e021b */
[----:B------:R-:W-:-:S02]  /*0210*/  LOP3.LUT R31, R29, 0xc, RZ, 0xc0, !PT ;  /* 0x0000000c1d1f7812 */ /* 0x000fc400078ec0ff */
[----:B------:R-:W-:Y:S02]  /*0220*/  VIMNMX R7, PT, PT, R3, UR6, PT ;  /* 0x0000000603077c48 */ /* 0x000fe4000bfe0100 */
[----:B------:R-:W-:Y:S01]  /*0230*/  VIMNMX.U32 R3, PT, PT, R2, UR6, PT ;  /* 0x0000000602037c48 */ /* 0x000fe2000bfe0000 */
[----:B------:R-:W0:Y:S01]  /*0240*/  LDCU.64 UR6, c[0x0][0x388] ;  /* 0x00007100ff0677ac */ /* 0x000e220008000a00 */
[----:B------:R-:W-:Y:S01]  /*0250*/  LOP3.LUT R28, R29, 0x3c, RZ, 0xc0, !PT ;  /* 0x0000003c1d1c7812 */ /* 0x000fe200078ec0ff */
[----:B------:R-:W-:Y:S01]  /*0260*/  IMAD R2, R7, UR5, R6 ;  /* 0x0000000507027c24 */ /* 0x000fe2000f8e0206 */
[----:B------:R-:W-:Y:S01]  /*0270*/  SHF.R.U32.HI R6, RZ, 0x3, R8 ;  /* 0x00000003ff067819 */ /* 0x000fe20000011608 */
[----:B------:R-:W-:Y:S01]  /*0280*/  IMAD R3, R3, UR5, RZ ;  /* 0x0000000503037c24 */ /* 0x000fe2000f8e02ff */
[----:B------:R-:W-:Y:S02]  /*0290*/  UMOV UR5, 0x400 ;  /* 0x0000040000057882 */ /* 0x000fe40000000000 */
[----:B--2---:R-:W-:Y:S01]  /*02a0*/  ULEA UR9, UR8, UR5, 0x18 ;  /* 0x0000000508097291 */ /* 0x004fe2000f8ec0ff */
[----:B------:R-:W-:Y:S01]  /*02b0*/  IMAD R10, R9, 0x4, R6 ;  /* 0x00000004090a7824 */ /* 0x000fe200078e0206 */
[----:B------:R-:W-:-:S02]  /*02c0*/  LEA.HI R7, R12, R3, RZ, 0x1d ;  /* 0x000000030c077211 */ /* 0x000fc400078fe8ff */
[----:B------:R-:W-:Y:S01]  /*02d0*/  LOP3.LUT R12, R29, 0x1c, RZ, 0xc0, !PT ;  /* 0x0000001c1d0c7812 */ /* 0x000fe200078ec0ff */
[C---:B------:R-:W-:Y:S01]  /*02e0*/  VIADD R14, R10.reuse, 0x10 ;  /* 0x000000100a0e7836 */ /* 0x040fe20000000000 */
[----:B------:R-:W-:Y:S01]  /*02f0*/  LEA.HI R13, R10, R11, RZ, 0x1e ;  /* 0x0000000b0a0d7211 */ /* 0x000fe200078ff0ff */
[----:B------:R-:W-:Y:S01]  /*0300*/  IMAD R25, R32, R10, R11 ;  /* 0x0000000a20197224 */ /* 0x000fe200078e020b */
[----:B------:R-:W-:Y:S01]  /*0310*/  IADD3 R6, PT, PT, R6, R3, RZ ;  /* 0x0000000306067210 */ /* 0x000fe20007ffe0ff */
[----:B------:R-:W-:Y:S01]  /*0320*/  IMAD R3, R32, UR4, RZ ;  /* 0x0000000420037c24 */ /* 0x000fe2000f8e02ff */
[----:B------:R-:W-:Y:S01]  /*0330*/  LEA R24, R10, R13, 0x3 ;  /* 0x0000000d0a187211 */ /* 0x000fe200078e18ff */
[----:B------:R-:W-:Y:S01]  /*0340*/  IMAD.SHL.U32 R10, R8, 0x2, RZ ;  /* 0x00000002080a7824 */ /* 0x000fe200078e00ff */
[----:B0-----:R-:W-:Y:S01]  /*0350*/  IADD3 R12, P0, PT, R12, UR6, RZ ;  /* 0x000000060c0c7c10 */ /* 0x001fe2000ff1e0ff */
[----:B------:R-:W-:Y:S01]  /*0360*/  UIADD3 UR6, UPT, UPT, UR5, 0x24a0, URZ ;  /* 0x000024a005067890 */ /* 0x000fe2000fffe0ff */
[----:B------:R-:W-:Y:S01]  /*0370*/  LEA.HI R11, R14, R11, RZ, 0x1e ;  /* 0x0000000b0e0b7211 */ /* 0x000fe200078ff0ff */
[----:B----4-:R-:W-:Y:S01]  /*0380*/  IMAD.WIDE R4, R3, 0x18, R4 ;  /* 0x0000001803047825 */ /* 0x010fe200078e0204 */
[----:B------:R-:W-:Y:S01]  /*0390*/  IADD3 R34, P1, PT, R12, 0x4, RZ ;  /* 0x000000040c227810 */ /* 0x000fe20007f3e0ff */
[----:B------:R-:W-:Y:S01]  /*03a0*/  ULEA UR6, UR8, UR6, 0x18 ;  /* 0x0000000608067291 */ /* 0x000fe2000f8ec0ff */
[----:B------:R-:W-:Y:S01]  /*03b0*/  MOV R13, UR9 ;  /* 0x00000009000d7c02 */ /* 0x000fe20008000f00 */
[----:B------:R-:W-:Y:S01]  /*03c0*/  IMAD R10, R9, 0x41, R10 ;  /* 0x00000041090a7824 */ /* 0x000fe200078e020a */
[----:B------:R-:W-:Y:S01]  /*03d0*/  IADD3.X R35, PT, PT, RZ, UR7, RZ, P1, P0 ;  /* 0x00000007ff237c10 */ /* 0x000fe20008fe04ff */
[----:B------:R-:W-:Y:S01]  /*03e0*/  UIADD3 UR7, UPT, UPT, UR5, 0x26a0, URZ ;  /* 0x000026a005077890 */ /* 0x000fe2000fffe0ff */
[----:B------:R-:W-:Y:S01]  /*03f0*/  IMAD R11, R14, 0x8, R11 ;  /* 0x000000080e0b7824 */ /* 0x000fe200078e020b */
[----:B------:R-:W-:Y:S01]  /*0400*/  UIADD3 UR5, UPT, UPT, UR5, 0x2080, URZ ;  /* 0x0000208005057890 */ /* 0x000fe2000fffe0ff */
[----:B------:R-:W-:Y:S01]  /*0410*/  IMAD.MOV.U32 R3, RZ, RZ, R4 ;  /* 0x000000ffff037224 */ /* 0x000fe200078e0004 */
[----:B------:R-:W-:Y:S01]  /*0420*/  ULEA UR7, UR8, UR7, 0x18 ;  /* 0x0000000708077291 */ /* 0x000fe2000f8ec0ff */
[----:B------:R-:W-:Y:S01]  /*0430*/  MOV R4, R5 ;  /* 0x0000000500047202 */ /* 0x000fe20000000f00 */
[----:B------:R-:W-:Y:S01]  /*0440*/  ULEA UR5, UR8, UR5, 0x18 ;  /* 0x0000000508057291 */ /* 0x000fe2000f8ec0ff */
[----:B------:R-:W-:Y:S01]  /*0450*/  IMAD.MOV.U32 R5, RZ, RZ, R32 ;  /* 0x000000ffff057224 */ /* 0x000fe200078e0020 */
[----:B------:R-:W-:Y:S01]  /*0460*/  LOP3.LUT R29, R30, 0x7c, R29, 0xf8, !PT ;  /* 0x0000007c1e1d7812 */ /* 0x000fe200078ef81d */
[----:B------:R-:W-:Y:S01]  /*0470*/  IMAD R20, R8, 0x104, R13 ;  /* 0x0000010408147824 */ /* 0x000fe200078e020d */
[----:B------:R-:W-:-:S02]  /*0480*/  LEA R26, R10, UR9, 0x2 ;  /* 0x000000090a1a7c11 */ /* 0x000fc4000f8e10ff */
[----:B------:R-:W-:Y:S02]  /*0490*/  LEA R22, R9, UR7, 0x4 ;  /* 0x0000000709167c11 */ /* 0x000fe4000f8e20ff */
[----:B------:R-:W-:Y:S02]  /*04a0*/  LEA R21, R21, UR5, 0x2 ;  /* 0x0000000515157c11 */ /* 0x000fe4000f8e10ff */
[----:B------:R-:W-:Y:S02]  /*04b0*/  LEA R24, R24, UR5, 0x2 ;  /* 0x0000000518187c11 */ /* 0x000fe4000f8e10ff */
[----:B------:R-:W-:Y:S01]  /*04c0*/  LEA R23, R11, UR5, 0x2 ;  /* 0x000000050b177c11 */ /* 0x000fe2000f8e10ff */
[----:B------:R-:W-:-:S06]  /*04d0*/  UMOV UR5, 0x4 ;  /* 0x0000000400057882 */ /* 0x000fcc0000000000 */
.L_x_606:
[----:B------:R-:W-:Y:S01]  /*04e0*/  IMAD.MOV.U32 R8, RZ, RZ, R3 ;  /* 0x000000ffff087224 */ /* 0x000fe200078e0003 */
[----:B------:R-:W-:Y:S01]  /*04f0*/  MOV R10, R31 ;  /* 0x0000001f000a7202 */ /* 0x000fe20000000f00 */
[----:B------:R-:W-:Y:S02]  /*0500*/  IMAD.MOV.U32 R9, RZ, RZ, R4 ;  /* 0x000000ffff097224 */ /* 0x000fe400078e0004 */
[----:B------:R-:W-:Y:S02]  /*0510*/  IMAD.MOV.U32 R11, RZ, RZ, RZ ;  /* 0x000000ffff0b7224 */ /* 0x000fe400078e00ff */
[----:B------:R-:W-:-:S04]  /*0520*/  IMAD.WIDE.U32 R14, R27, 0x18, R8 ;  /* 0x000000181b0e7825 */ /* 0x000fc800078e0008 */
[----:B------:R-:W-:Y:S01]  /*0530*/  IMAD.WIDE.U32 R12, R27, 0x18, R10 ;  /* 0x000000181b0c7825 */ /* 0x000fe200078e000a */
[----:B------:R-:W2:Y:S02]  /*0540*/  LDG.E.CONSTANT R3, desc[UR10][R14.64+0x4] ;  /* 0x0000040a0e037981 */ /* 0x000ea4000c1e9900 */
[----:B------:R-:W-:-:S05]  /*0550*/  IADD3 R12, P0, PT, R12, R8, RZ ;  /* 0x000000080c0c7210 */ /* 0x000fca0007f1e0ff */
[----:B------:R-:W-:-:S05]  /*0560*/  IMAD.X R13, R13, 0x1, R9, P0 ;  /* 0x000000010d0d7824 */ /* 0x000fca00000e0609 */
[----:B------:R0:W3:Y:S01]  /*0570*/  LDG.E.CONSTANT R18, desc[UR10][R12.64+0x8] ;  /* 0x0000080a0c127981 */ /* 0x0000e2000c1e9900 */
[----:B------:R-:W-:-:S05]  /*0580*/  LEA R19, R32, R27, 0x3 ;  /* 0x0000001b20137211 */ /* 0x000fca00078e18ff */
[----:B------:R-:W-:-:S04]  /*0590*/  IMAD.WIDE.U32 R16, R19, 0x18, R8 ;  /* 0x0000001813107825 */ /* 0x000fc800078e0008 */
[----:B0-----:R-:W-:Y:S02]  /*05a0*/  IMAD.WIDE.U32 R12, R19, 0x18, R10 ;  /* 0x00000018130c7825 */ /* 0x001fe400078e000a */
[----:B------:R-:W4:Y:S01]  /*05b0*/  LDG.E.CONSTANT R16, desc[UR10][R16.64+0x4] ;  /* 0x0000040a10107981 */ /* 0x000f22000c1e9900 */
[----:B------:R-:W-:-:S05]  /*05c0*/  IADD3 R12, P0, PT, R12, R8, RZ ;  /* 0x000000080c0c7210 */ /* 0x000fca0007f1e0ff */
[----:B------:R-:W-:-:S05]  /*05d0*/  IMAD.X R13, R13, 0x1, R9, P0 ;  /* 0x000000010d0d7824 */ /* 0x000fca00000e0609 */
[----:B------:R0:W5:Y:S01]  /*05e0*/  LDG.E.CONSTANT R4, desc[UR10][R12.64+0x8] ;  /* 0x0000080a0c047981 */ /* 0x000162000c1e9900 */
[----:B--2---:R-:W-:-:S04]  /*05f0*/  SHF.R.S32.HI R3, RZ, R31, R3 ;  /* 0x0000001fff037219 */ /* 0x004fc80000011403 */
[----:B------:R-:W-:Y:S01]  /*0600*/  SHF.R.U32.HI R36, RZ, 0xc, R3 ;  /* 0x0000000cff247819 */ /* 0x000fe20000011603 */
[C---:B------:R-:W-:Y:S02]  /*0610*/  IMAD.SHL.U32 R14, R3.reuse, 0x10, RZ ;  /* 0x00000010030e7824 */ /* 0x040fe400078e00ff */
[----:B0-----:R-:W-:Y:S01]  /*0620*/  IMAD.SHL.U32 R13, R3, 0x40000, RZ ;  /* 0x00040000030d7824 */ /* 0x001fe200078e00ff */
[----:B------:R-:W-:Y:S02]  /*0630*/  LOP3.LUT R37, R36, 0x10, RZ, 0xc0, !PT ;  /* 0x0000001024257812 */ /* 0x000fe400078ec0ff */
[----:B------:R-:W-:Y:S02]  /*0640*/  LOP3.LUT R15, R14, 0x10, RZ, 0xc0, !PT ;  /* 0x000000100e0f7812 */ /* 0x000fe400078ec0ff */
[--C-:B---3--:R-:W-:Y:S02]  /*0650*/  SHF.R.U32.HI R14, RZ, 0x4, R18.reuse ;  /* 0x00000004ff0e7819 */ /* 0x108fe40000011612 */
[----:B------:R-:W-:-:S02]  /*0660*/  LOP3.LUT R15, R15, 0xf0f0f0f, R18, 0xf8, !PT ;  /* 0x0f0f0f0f0f0f7812 */ /* 0x000fc400078ef812 */
[----:B------:R-:W-:Y:S02]  /*0670*/  LOP3.LUT R17, R37, 0xf0f0f0f, R14, 0xf8, !PT ;  /* 0x0f0f0f0f25117812 */ /* 0x000fe400078ef80e */
[C---:B------:R-:W-:Y:S02]  /*0680*/  SHF.L.U32 R14, R3.reuse, 0xb, RZ ;  /* 0x0000000b030e7819 */ /* 0x040fe400000006ff */
[----:B------:R-:W-:Y:S02]  /*0690*/  SHF.L.U32 R18, R3, 0x19, RZ ;  /* 0x0000001903127819 */ /* 0x000fe400000006ff */
[----:B------:R-:W-:Y:S01]  /*06a0*/  LOP3.LUT R14, R15, 0x1000, R14, 0xf8, !PT ;  /* 0x000010000f0e7812 */ /* 0x000fe200078ef80e */
[----:B------:R-:W-:-:S03]  /*06b0*/  IMAD R15, R32, 0x4, R19 ;  /* 0x00000004200f7824 */ /* 0x000fc600078e0213 */
[----:B------:R-:W-:-:S04]  /*06c0*/  LOP3.LUT R13, R14, 0x100000, R13, 0xf8, !PT ;  /* 0x001000000e0d7812 */ /* 0x000fc800078ef80d */
[----:B------:R-:W-:Y:S01]  /*06d0*/  LOP3.LUT R18, R13, 0x10000000, R18, 0xf8, !PT ;  /* 0x100000000d127812 */ /* 0x000fe200078ef812 */
[----:B------:R-:W-:-:S04]  /*06e0*/  IMAD.WIDE.U32 R12, R15, 0x18, R10 ;  /* 0x000000180f0c7825 */ /* 0x000fc800078e000a */
[----:B------:R-:W-:Y:S01]  /*06f0*/  IMAD.WIDE.U32 R14, R15, 0x18, R8 ;  /* 0x000000180f0e7825 */ /* 0x000fe200078e0008 */
[----:B------:R-:W-:-:S05]  /*0700*/  IADD3 R12, P0, PT, R12, R8, RZ ;  /* 0x000000080c0c7210 */ /* 0x000fca0007f1e0ff */
[----:B------:R-:W2:Y:S01]  /*0710*/  LDG.E.CONSTANT R14, desc[UR10][R14.64+0x4] ;  /* 0x0000040a0e0e7981 */ /* 0x000ea2000c1e9900 */
[----:B------:R-:W-:-:S05]  /*0720*/  IMAD.X R13, R13, 0x1, R9, P0 ;  /* 0x000000010d0d7824 */ /* 0x000fca00000e0609 */
[----:B------:R0:W3:Y:S01]  /*0730*/  LDG.E.CONSTANT R15, desc[UR10][R12.64+0x8] ;  /* 0x0000080a0c0f7981 */ /* 0x0000e2000c1e9900 */
[----:B------:R-:W-:Y:S02]  /*0740*/  SHF.R.U32.HI R36, RZ, 0x5, R3 ;  /* 0x00000005ff247819 */ /* 0x000fe40000011603 */
[----:B----4-:R-:W-:Y:S02]  /*0750*/  SHF.R.S32.HI R16, RZ, R31, R16 ;  /* 0x0000001fff107219 */ /* 0x010fe40000011410 */
[----:B------:R-:W-:Y:S01]  /*0760*/  LOP3.LUT R17, R17, 0x1000, R36, 0xf8, !PT ;  /* 0x0000100011117812 */ /* 0x000fe200078ef824 */
[----:B------:R-:W-:Y:S02]  /*0770*/  IMAD.SHL.U32 R36, R3, 0x4, RZ ;  /* 0x0000000403247824 */ /* 0x000fe400078e00ff */
[----:B------:R-:W-:-:S03]  /*0780*/  IMAD.SHL.U32 R19, R16, 0x10, RZ ;  /* 0x0000001010137824 */ /* 0x000fc600078e00ff */
[----:B------:R-:W-:Y:S02]  /*0790*/  LOP3.LUT R17, R17, 0x100000, R36, 0xf8, !PT ;  /* 0x0010000011117812 */ /* 0x000fe400078ef824 */
[----:B------:R-:W-:Y:S02]  /*07a0*/  SHF.L.U32 R36, R3, 0x9, RZ ;  /* 0x0000000903247819 */ /* 0x000fe400000006ff */
[----:B------:R-:W-:Y:S02]  /*07b0*/  LOP3.LUT R19, R19, 0x10, RZ, 0xc0, !PT ;  /* 0x0000001013137812 */ /* 0x000fe400078ec0ff */
[----:B------:R-:W-:Y:S02]  /*07c0*/  LOP3.LUT R3, R17, 0x10000000, R36, 0xf8, !PT ;  /* 0x1000000011037812 */ /* 0x000fe400078ef824 */
[----:B------:R-:W-:Y:S02]  /*07d0*/  SHF.R.U32.HI R17, RZ, 0xc, R16 ;  /* 0x0000000cff117819 */ /* 0x000fe40000011610 */
[----:B-----5:R-:W-:-:S02]  /*07e0*/  LOP3.LUT R19, R19, 0xf0f0f0f, R4, 0xf8, !PT ;  /* 0x0f0f0f0f13137812 */ /* 0x020fc400078ef804 */
[----:B------:R-:W-:Y:S02]  /*07f0*/  LOP3.LUT R17, R17, 0x10, RZ, 0xc0, !PT ;  /* 0x0000001011117812 */ /* 0x000fe400078ec0ff */
[----:B------:R-:W-:-:S04]  /*0800*/  SHF.R.U32.HI R4, RZ, 0x4, R4 ;  /* 0x00000004ff047819 */ /* 0x000fc80000011604 */
[----:B------:R-:W-:Y:S01]  /*0810*/  LOP3.LUT R17, R17, 0xf0f0f0f, R4, 0xf8, !PT ;  /* 0x0f0f0f0f11117812 */ /* 0x000fe200078ef804 */
[C---:B------:R-:W-:Y:S01]  /*0820*/  IMAD.SHL.U32 R4, R16.reuse, 0x800, RZ ;  /* 0x0000080010047824 */ /* 0x040fe200078e00ff */
[----:B0-----:R-:W-:-:S04]  /*0830*/  SHF.L.U32 R13, R16, 0x12, RZ ;  /* 0x00000012100d7819 */ /* 0x001fc800000006ff */
[----:B------:R-:W-:-:S04]  /*0840*/  LOP3.LUT R4, R19, 0x1000, R4, 0xf8, !PT ;  /* 0x0000100013047812 */ /* 0x000fc800078ef804 */
[----:B------:R-:W-:Y:S01]  /*0850*/  LOP3.LUT R4, R4, 0x100000, R13, 0xf8, !PT ;  /* 0x0010000004047812 */ /* 0x000fe200078ef80d */
[----:B------:R-:W-:Y:S01]  /*0860*/  IMAD.SHL.U32 R13, R16, 0x2000000, RZ ;  /* 0x02000000100d7824 */ /* 0x000fe200078e00ff */
[----:B------:R-:W-:-:S04]  /*0870*/  SHF.R.U32.HI R12, RZ, 0x5, R16 ;  /* 0x00000005ff0c7819 */ /* 0x000fc80000011610 */
[----:B------:R-:W-:Y:S01]  /*0880*/  LOP3.LUT R4, R4, 0x10000000, R13, 0xf8, !PT ;  /* 0x1000000004047812 */ /* 0x000fe200078ef80d */
[----:B------:R-:W-:Y:S01]  /*0890*/  IMAD.SHL.U32 R13, R16, 0x4, RZ ;  /* 0x00000004100d7824 */ /* 0x000fe200078e00ff */
[----:B------:R-:W-:Y:S01]  /*08a0*/  LOP3.LUT R12, R17, 0x1000, R12, 0xf8, !PT ;  /* 0x00001000110c7812 */ /* 0x000fe200078ef80c */
[----:B------:R0:W-:Y:S03]  /*08b0*/  STS [R26], R18 ;  /* 0x000000121a007388 */ /* 0x0001e60000000800 */
[----:B------:R-:W-:Y:S02]  /*08c0*/  LOP3.LUT R12, R12, 0x100000, R13, 0xf8, !PT ;  /* 0x001000000c0c7812 */ /* 0x000fe400078ef80d */
[----:B------:R-:W-:Y:S01]  /*08d0*/  SHF.L.U32 R13, R16, 0x9, RZ ;  /* 0x00000009100d7819 */ /* 0x000fe200000006ff */
[----:B0-----:R-:W-:-:S03]  /*08e0*/  IMAD R18, R32, 0x10, R27 ;  /* 0x0000001020127824 */ /* 0x001fc600078e021b */
[----:B------:R-:W-:Y:S01]  /*08f0*/  LOP3.LUT R16, R12, 0x10000000, R13, 0xf8, !PT ;  /* 0x100000000c107812 */ /* 0x000fe200078ef80d */
[----:B------:R-:W-:-:S03]  /*0900*/  IMAD.WIDE.U32 R12, R18, 0x18, R10 ;  /* 0x00000018120c7825 */ /* 0x000fc600078e000a */
[----:B------:R-:W-:-:S05]  /*0910*/  IADD3 R12, P0, PT, R12, R8, RZ ;  /* 0x000000080c0c7210 */ /* 0x000fca0007f1e0ff */
[----:B------:R-:W-:-:S05]  /*0920*/  IMAD.X R13, R13, 0x1, R9, P0 ;  /* 0x000000010d0d7824 */ /* 0x000fca00000e0609 */
[----:B------:R0:W4:Y:S04]  /*0930*/  LDG.E.CONSTANT R17, desc[UR10][R12.64+0x8] ;  /* 0x0000080a0c117981 */ /* 0x000128000c1e9900 */
[----:B------:R1:W-:Y:S01]  /*0940*/  STS [R26+0x820], R4 ;  /* 0x000820041a007388 */ /* 0x0003e20000000800 */
[----:B0-----:R-:W-:-:S03]  /*0950*/  IMAD.WIDE.U32 R12, R18, 0x18, R8 ;  /* 0x00000018120c7825 */ /* 0x001fc600078e0008 */
[----:B------:R0:W-:Y:S04]  /*0960*/  STS [R26+0x4], R3 ;  /* 0x000004031a007388 */ /* 0x0001e80000000800 */
[----:B------:R5:W4:Y:S04]  /*0970*/  LDG.E.CONSTANT R19, desc[UR10][R12.64+0x4] ;  /* 0x0000040a0c137981 */ /* 0x000b28000c1e9900 */
[----:B------:R5:W-:Y:S01]  /*0980*/  STS [R26+0x824], R16 ;  /* 0x000824101a007388 */ /* 0x000be20000000800 */
[----:B--2---:R-:W-:-:S04]  /*0990*/  SHF.R.S32.HI R14, RZ, R31, R14 ;  /* 0x0000001fff0e7219 */ /* 0x004fc8000001140e */
[----:B------:R-:W-:Y:S02]  /*09a0*/  SHF.L.U32 R36, R14, 0x4, RZ ;  /* 0x000000040e247819 */ /* 0x000fe400000006ff */
[----:B------:R-:W-:Y:S02]  /*09b0*/  SHF.R.U32.HI R37, RZ, 0xc, R14 ;  /* 0x0000000cff257819 */ /* 0x000fe4000001160e */
[----:B------:R-:W-:Y:S02]  /*09c0*/  LOP3.LUT R36, R36, 0x10, RZ, 0xc0, !PT ;  /* 0x0000001024247812 */ /* 0x000fe400078ec0ff */
[----:B-1----:R-:W-:Y:S01]  /*09d0*/  LOP3.LUT R4, R37, 0x10, RZ, 0xc0, !PT ;  /* 0x0000001025047812 */ /* 0x002fe200078ec0ff */
[----:B0-----:R-:W-:Y:S01]  /*09e0*/  IMAD.SHL.U32 R3, R14, 0x800, RZ ;  /* 0x000008000e037824 */ /* 0x001fe200078e00ff */
[--C-:B---3--:R-:W-:Y:S02]  /*09f0*/  SHF.R.U32.HI R37, RZ, 0x4, R15.reuse ;  /* 0x00000004ff257819 */ /* 0x108fe4000001160f */
[----:B------:R-:W-:-:S02]  /*0a00*/  LOP3.LUT R36, R36, 0xf0f0f0f, R15, 0xf8, !PT ;  /* 0x0f0f0f0f24247812 */ /* 0x000fc400078ef80f */
[----:B------:R-:W-:Y:S01]  /*0a10*/  LOP3.LUT R37, R4, 0xf0f0f0f, R37, 0xf8, !PT ;  /* 0x0f0f0f0f04257812 */ /* 0x000fe200078ef825 */
[----:B------:R-:W-:Y:S01]  /*0a20*/  IMAD.SHL.U32 R4, R14, 0x40000, RZ ;  /* 0x000400000e047824 */ /* 0x000fe200078e00ff */
[----:B------:R-:W-:Y:S02]  /*0a30*/  LOP3.LUT R3, R36, 0x1000, R3, 0xf8, !PT ;  /* 0x0000100024037812 */ /* 0x000fe400078ef803 */
[----:B-----5:R-:W-:Y:S01]  /*0a40*/  SHF.R.U32.HI R12, RZ, 0x5, R14 ;  /* 0x00000005ff0c7819 */ /* 0x020fe2000001160e */
[C---:B------:R-:W-:Y:S01]  /*0a50*/  IMAD.SHL.U32 R13, R14.reuse, 0x4, RZ ;  /* 0x000000040e0d7824 */ /* 0x040fe200078e00ff */
[----:B------:R-:W-:Y:S02]  /*0a60*/  LOP3.LUT R3, R3, 0x100000, R4, 0xf8, !PT ;  /* 0x0010000003037812 */ /* 0x000fe400078ef804 */
[----:B------:R-:W-:Y:S02]  /*0a70*/  SHF.L.U32 R4, R14, 0x19, RZ ;  /* 0x000000190e047819 */ /* 0x000fe400000006ff */
[----:B------:R-:W-:-:S02]  /*0a80*/  LOP3.LUT R12, R37, 0x1000, R12, 0xf8, !PT ;  /* 0x00001000250c7812 */ /* 0x000fc400078ef80c */
[----:B------:R-:W-:Y:S02]  /*0a90*/  LOP3.LUT R3, R3, 0x10000000, R4, 0xf8, !PT ;  /* 0x1000000003037812 */ /* 0x000fe400078ef804 */
[----:B------:R-:W-:Y:S01]  /*0aa0*/  LOP3.LUT R4, R12, 0x100000, R13, 0xf8, !PT ;  /* 0x001000000c047812 */ /* 0x000fe200078ef80d */
[----:B------:R-:W-:Y:S01]  /*0ab0*/  IMAD.SHL.U32 R13, R14, 0x200, RZ ;  /* 0x000002000e0d7824 */ /* 0x000fe200078e00ff */
[----:B------:R-:W-:-:S04]  /*0ac0*/  LEA R15, R32, R18, 0x2 ;  /* 0x00000012200f7211 */ /* 0x000fc800078e10ff */
[----:B------:R-:W-:Y:S01]  /*0ad0*/  LOP3.LUT R4, R4, 0x10000000, R13, 0xf8, !PT ;  /* 0x1000000004047812 */ /* 0x000fe200078ef80d */
[----:B------:R-:W-:-:S04]  /*0ae0*/  IMAD.WIDE.U32 R12, R15, 0x18, R10 ;  /* 0x000000180f0c7825 */ /* 0x000fc800078e000a */
[----:B------:R-:W-:Y:S01]  /*0af0*/  IMAD.WIDE.U32 R14, R15, 0x18, R8 ;  /* 0x000000180f0e7825 */ /* 0x000fe200078e0008 */
[----:B------:R-:W-:-:S05]  /*0b00*/  IADD3 R12, P0, PT, R12, R8, RZ ;  /* 0x000000080c0c7210 */ /* 0x000fca0007f1e0ff */
[----:B------:R-:W2:Y:S01]  /*0b10*/  LDG.E.CONSTANT R14, desc[UR10][R14.64+0x4] ;  /* 0x0000040a0e0e7981 */ /* 0x000ea2000c1e9900 */
[----:B------:R-:W-:-:S05]  /*0b20*/  IMAD.X R13, R13, 0x1, R9, P0 ;  /* 0x000000010d0d7824 */ /* 0x000fca00000e0609 */
[----:B------:R0:W3:Y:S04]  /*0b30*/  LDG.E.CONSTANT R16, desc[UR10][R12.64+0x8] ;  /* 0x0000080a0c107981 */ /* 0x0000e8000c1e9900 */
[----:B------:R1:W-:Y:S01]  /*0b40*/  STS [R26+0xc34], R4 ;  /* 0x000c34041a007388 */ /* 0x0003e20000000800 */
[----:B------:R-:W-:-:S03]  /*0b50*/  LEA R18, R32, R18, 0x3 ;  /* 0x0000001220127211 */ /* 0x000fc600078e18ff */
[----:B------:R5:W-:Y:S01]  /*0b60*/  STS [R26+0xc30], R3 ;  /* 0x000c30031a007388 */ /* 0x000be20000000800 */
[----:B----4-:R-:W-:-:S05]  /*0b70*/  SHF.R.S32.HI R19, RZ, R31, R19 ;  /* 0x0000001fff137219 */ /* 0x010fca0000011413 */
[----:B------:R-:W-:Y:S01]  /*0b80*/  IMAD.SHL.U32 R36, R19, 0x10, RZ ;  /* 0x0000001013247824 */ /* 0x000fe200078e00ff */
[----:B------:R-:W-:-:S04]  /*0b90*/  SHF.R.U32.HI R37, RZ, 0xc, R19 ;  /* 0x0000000cff257819 */ /* 0x000fc80000011613 */
[----:B------:R-:W-:Y:S02]  /*0ba0*/  LOP3.LUT R36, R36, 0x10, RZ, 0xc0, !PT ;  /* 0x0000001024247812 */ /* 0x000fe400078ec0ff */
[----:B------:R-:W-:Y:S02]  /*0bb0*/  LOP3.LUT R37, R37, 0x10, RZ, 0xc0, !PT ;  /* 0x0000001025257812 */ /* 0x000fe400078ec0ff */
[--C-:B------:R-:W-:Y:S02]  /*0bc0*/  LOP3.LUT R36, R36, 0xf0f0f0f, R17.reuse, 0xf8, !PT ;  /* 0x0f0f0f0f24247812 */ /* 0x100fe400078ef811 */
[----:B------:R-:W-:Y:S02]  /*0bd0*/  SHF.R.U32.HI R17, RZ, 0x4, R17 ;  /* 0x00000004ff117819 */ /* 0x000fe40000011611 */
[C---:B0-----:R-:W-:Y:S01]  /*0be0*/  SHF.L.U32 R13, R19.reuse, 0xb, RZ ;  /* 0x0000000b130d7819 */ /* 0x041fe200000006ff */
[----:B------:R-:W-:Y:S01]  /*0bf0*/  IMAD.SHL.U32 R12, R19, 0x40000, RZ ;  /* 0x00040000130c7824 */ /* 0x000fe200078e00ff */
[----:B------:R-:W-:-:S02]  /*0c00*/  LOP3.LUT R17, R37, 0xf0f0f0f, R17, 0xf8, !PT ;  /* 0x0f0f0f0f25117812 */ /* 0x000fc400078ef811 */
[----:B-1----:R-:W-:Y:S02]  /*0c10*/  SHF.R.U32.HI R4, RZ, 0x5, R19 ;  /* 0x00000005ff047819 */ /* 0x002fe40000011613 */
[----:B------:R-:W-:Y:S02]  /*0c20*/  LOP3.LUT R13, R36, 0x1000, R13, 0xf8, !PT ;  /* 0x00001000240d7812 */ /* 0x000fe400078ef80d */
[----:B------:R-:W-:Y:S01]  /*0c30*/  LOP3.LUT R17, R17, 0x1000, R4, 0xf8, !PT ;  /* 0x0000100011117812 */ /* 0x000fe200078ef804 */
[----:B------:R-:W-:Y:S01]  /*0c40*/  IMAD.SHL.U32 R4, R19, 0x2000000, RZ ;  /* 0x0200000013047824 */ /* 0x000fe200078e00ff */
[----:B-----5:R-:W-:Y:S01]  /*0c50*/  LOP3.LUT R3, R13, 0x100000, R12, 0xf8, !PT ;  /* 0x001000000d037812 */ /* 0x020fe200078ef80c */
[----:B------:R-:W-:-:S03]  /*0c60*/  IMAD.WIDE.U32 R12, R18, 0x18, R10 ;  /* 0x00000018120c7825 */ /* 0x000fc600078e000a */
[----:B------:R-:W-:Y:S01]  /*0c70*/  LOP3.LUT R3, R3, 0x10000000, R4, 0xf8, !PT ;  /* 0x1000000003037812 */ /* 0x000fe200078ef804 */
[----:B------:R-:W-:Y:S01]  /*0c80*/  IMAD.SHL.U32 R4, R19, 0x4, RZ ;  /* 0x0000000413047824 */ /* 0x000fe200078e00ff */
[----:B------:R-:W-:-:S04]  /*0c90*/  IADD3 R12, P0, PT, R12, R8, RZ ;  /* 0x000000080c0c7210 */ /* 0x000fc80007f1e0ff */
[----:B------:R-:W-:Y:S01]  /*0ca0*/  LOP3.LUT R4, R17, 0x100000, R4, 0xf8, !PT ;  /* 0x0010000011047812 */ /* 0x000fe200078ef804 */
[----:B------:R-:W-:Y:S01]  /*0cb0*/  IMAD.X R13, R13, 0x1, R9, P0 ;  /* 0x000000010d0d7824 */ /* 0x000fe200000e0609 */
[----:B------:R-:W-:-:S04]  /*0cc0*/  SHF.L.U32 R19, R19, 0x9, RZ ;  /* 0x0000000913137819 */ /* 0x000fc800000006ff */
[----:B------:R0:W4:Y:S01]  /*0cd0*/  LDG.E.CONSTANT R15, desc[UR10][R12.64+0x8] ;  /* 0x0000080a0c0f7981 */ /* 0x000122000c1e9900 */
[----:B------:R-:W-:-:S03]  /*0ce0*/  LOP3.LUT R19, R4, 0x10000000, R19, 0xf8, !PT ;  /* 0x1000000004137812 */ /* 0x000fc600078ef813 */
[----:B------:R-:W-:Y:S01]  /*0cf0*/  STS [R26+0x1040], R3 ;  /* 0x001040031a007388 */ /* 0x000fe20000000800 */
[----:B0-----:R-:W-:-:S05]  /*0d00*/  IMAD.WIDE.U32 R12, R18, 0x18, R8 ;  /* 0x00000018120c7825 */ /* 0x001fca00078e0008 */
[----:B------:R0:W5:Y:S04]  /*0d10*/  LDG.E.CONSTANT R4, desc[UR10][R12.64+0x4] ;  /* 0x0000040a0c047981 */ /* 0x000168000c1e9900 */
[----:B------:R1:W-:Y:S02]  /*0d20*/  STS [R26+0x1044], R19 ;  /* 0x001044131a007388 */ /* 0x0003e40000000800 */
[----:B-1----:R-:W-:Y:S01]  /*0d30*/  IMAD R19, R32, 0x4, R27 ;  /* 0x0000000420137824 */ /* 0x002fe200078e021b */
[----:B--2---:R-:W-:-:S05]  /*0d40*/  SHF.R.S32.HI R14, RZ, R31, R14 ;  /* 0x0000001fff0e7219 */ /* 0x004fca000001140e */
[----:B------:R-:W-:Y:S01]  /*0d50*/  IMAD.SHL.U32 R17, R14, 0x10, RZ ;  /* 0x000000100e117824 */ /* 0x000fe200078e00ff */
[----:B------:R-:W-:-:S04]  /*0d60*/  SHF.R.U32.HI R36, RZ, 0xc, R14 ;  /* 0x0000000cff247819 */ /* 0x000fc8000001160e */
[----:B------:R-:W-:Y:S02]  /*0d70*/  LOP3.LUT R17, R17, 0x10, RZ, 0xc0, !PT ;  /* 0x0000001011117812 */ /* 0x000fe400078ec0ff */
[----:B------:R-:W-:Y:S02]  /*0d80*/  LOP3.LUT R37, R36, 0x10, RZ, 0xc0, !PT ;  /* 0x0000001024257812 */ /* 0x000fe400078ec0ff */
[--C-:B---3--:R-:W-:Y:S02]  /*0d90*/  SHF.R.U32.HI R36, RZ, 0x4, R16.reuse ;  /* 0x00000004ff247819 */ /* 0x108fe40000011610 */
[----:B------:R-:W-:Y:S01]  /*0da0*/  LOP3.LUT R17, R17, 0xf0f0f0f, R16, 0xf8, !PT ;  /* 0x0f0f0f0f11117812 */ /* 0x000fe200078ef810 */
[C---:B------:R-:W-:Y:S01]  /*0db0*/  IMAD.SHL.U32 R16, R14.reuse, 0x800, RZ ;  /* 0x000008000e107824 */ /* 0x040fe200078e00ff */
[----:B------:R-:W-:Y:S02]  /*0dc0*/  SHF.L.U32 R3, R14, 0x12, RZ ;  /* 0x000000120e037819 */ /* 0x000fe400000006ff */
[----:B------:R-:W-:-:S02]  /*0dd0*/  LOP3.LUT R36, R37, 0xf0f0f0f, R36, 0xf8, !PT ;  /* 0x0f0f0f0f25247812 */ /* 0x000fc400078ef824 */
[----:B------:R-:W-:Y:S02]  /*0de0*/  LOP3.LUT R16, R17, 0x1000, R16, 0xf8, !PT ;  /* 0x0000100011107812 */ /* 0x000fe400078ef810 */
[----:B0-----:R-:W-:Y:S02]  /*0df0*/  SHF.R.U32.HI R13, RZ, 0x5, R14 ;  /* 0x00000005ff0d7819 */ /* 0x001fe4000001160e */
[----:B------:R-:W-:Y:S01]  /*0e00*/  LOP3.LUT R3, R16, 0x100000, R3, 0xf8, !PT ;  /* 0x0010000010037812 */ /* 0x000fe200078ef803 */
[----:B------:R-:W-:Y:S01]  /*0e10*/  IMAD.SHL.U32 R16, R14, 0x4, RZ ;  /* 0x000000040e107824 */ /* 0x000fe200078e00ff */
[----:B------:R-:W-:Y:S01]  /*0e20*/  LOP3.LUT R13, R36, 0x1000, R13, 0xf8, !PT ;  /* 0x00001000240d7812 */ /* 0x000fe200078ef80d */
[C---:B------:R-:W-:Y:S01]  /*0e30*/  IMAD.SHL.U32 R12, R14.reuse, 0x2000000, RZ ;  /* 0x020000000e0c7824 */ /* 0x040fe200078e00ff */
[----:B------:R-:W-:Y:S02]  /*0e40*/  SHF.L.U32 R14, R14, 0x9, RZ ;  /* 0x000000090e0e7819 */ /* 0x000fe400000006ff */
[----:B------:R-:W-:-:S02]  /*0e50*/  LOP3.LUT R13, R13, 0x100000, R16, 0xf8, !PT ;  /* 0x001000000d0d7812 */ /* 0x000fc400078ef810 */
[----:B------:R-:W-:Y:S02]  /*0e60*/  LOP3.LUT R3, R3, 0x10000000, R12, 0xf8, !PT ;  /* 0x1000000003037812 */ /* 0x000fe400078ef80c */
[----:B------:R-:W-:Y:S01]  /*0e70*/  LOP3.LUT R14, R13, 0x10000000, R14, 0xf8, !PT ;  /* 0x100000000d0e7812 */ /* 0x000fe200078ef80e */
[----:B------:R-:W-:-:S03]  /*0e80*/  IMAD.WIDE.U32 R12, R19, 0x18, R10 ;  /* 0x00000018130c7825 */ /* 0x000fc600078e000a */
[----:B------:R-:W-:-:S05]  /*0e90*/  IADD3 R16, P0, PT, R12, R8, RZ ;  /* 0x000000080c107210 */ /* 0x000fca0007f1e0ff */
[--C-:B------:R-:W-:Y:S02]  /*0ea0*/  IMAD.X R17, R13, 0x1, R9.reuse, P0 ;  /* 0x000000010d117824 */ /* 0x100fe400000e0609 */
[----:B------:R-:W-:-:S06]  /*0eb0*/  IMAD.WIDE.U32 R12, R19, 0x18, R8 ;  /* 0x00000018130c7825 */ /* 0x000fcc00078e0008 */
[----:B------:R-:W2:Y:S01]  /*0ec0*/  LDG.E.CONSTANT R13, desc[UR10][R12.64+0x4] ;  /* 0x0000040a0c0d7981 */ /* 0x000ea2000c1e9900 */
[----:B------:R-:W-:-:S03]  /*0ed0*/  LEA R19, R32, R18, 0x2 ;  /* 0x0000001220137211 */ /* 0x000fc600078e10ff */
[----:B------:R0:W3:Y:S02]  /*0ee0*/  LDG.E.CONSTANT R12, desc[UR10][R16.64+0x8] ;  /* 0x0000080a100c7981 */ /* 0x0000e4000c1e9900 */
[----:B------:R-:W-:-:S04]  /*0ef0*/  IMAD.WIDE.U32 R10, R19, 0x18, R10 ;  /* 0x00000018130a7825 */ /* 0x000fc800078e000a */
[----:B0-----:R-:W-:Y:S01]  /*0f00*/  IMAD.WIDE.U32 R16, R19, 0x18, R8 ;  /* 0x0000001813107825 */ /* 0x001fe200078e0008 */
[----:B------:R-:W-:-:S05]  /*0f10*/  IADD3 R10, P0, PT, R10, R8, RZ ;  /* 0x000000080a0a7210 */ /* 0x000fca0007f1e0ff */
[----:B------:R-:W3:Y:S01]  /*0f20*/  LDG.E.CONSTANT R16, desc[UR10][R16.64+0x4] ;  /* 0x0000040a10107981 */ /* 0x000ee2000c1e9900 */
[----:B------:R-:W-:-:S05]  /*0f30*/  IMAD.X R11, R11, 0x1, R9, P0 ;  /* 0x000000010b0b7824 */ /* 0x000fca00000e0609 */
[----:B------:R0:W3:Y:S01]  /*0f40*/  LDG.E.CONSTANT R18, desc[UR10][R10.64+0x8] ;  /* 0x0000080a0a127981 */ /* 0x0000e2000c1e9900 */
[----:B------:R-:W-:Y:S02]  /*0f50*/  IMAD R37, R32, 0x10, R25 ;  /* 0x0000001020257824 */ /* 0x000fe400078e0219 */
[----:B0-----:R-:W-:-:S05]  /*0f60*/  IMAD.WIDE.U32 R10, R25, 0x18, R8 ;  /* 0x00000018190a7825 */ /* 0x001fca00078e0008 */
[----:B------:R0:W3:Y:S02]  /*0f70*/  LDG.E.CONSTANT R19, desc[UR10][R10.64] ;  /* 0x0000000a0a137981 */ /* 0x0000e4000c1e9900 */
[----:B0-----:R-:W-:-:S05]  /*0f80*/  IMAD.WIDE.U32 R10, R37, 0x18, R8 ;  /* 0x00000018250a7825 */ /* 0x001fca00078e0008 */
[----:B------:R0:W3:Y:S01]  /*0f90*/  LDG.E.CONSTANT R36, desc[UR10][R10.64] ;  /* 0x0000000a0a247981 */ /* 0x0000e2000c1e9900 */
[----:B-----5:R-:W-:-:S04]  /*0fa0*/  SHF.R.S32.HI R4, RZ, R31, R4 ;  /* 0x0000001fff047219 */ /* 0x020fc80000011404 */
[----:B------:R-:W-:-:S04]  /*0fb0*/  SHF.L.U32 R17, R4, 0x4, RZ ;  /* 0x0000000404117819 */ /* 0x000fc800000006ff */
[----:B------:R-:W-:Y:S01]  /*0fc0*/  LOP3.LUT R17, R17, 0x10, RZ, 0xc0, !PT ;  /* 0x0000001011117812 */ /* 0x000fe200078ec0ff */
[C---:B0-----:R-:W-:Y:S01]  /*0fd0*/  IMAD.SHL.U32 R10, R4.reuse, 0x800, RZ ;  /* 0x00000800040a7824 */ /* 0x041fe200078e00ff */
[----:B------:R-:W-:Y:S02]  /*0fe0*/  SHF.R.U32.HI R37, RZ, 0xc, R4 ;  /* 0x0000000cff257819 */ /* 0x000fe40000011604 */
[--C-:B----4-:R-:W-:Y:S01]  /*0ff0*/  LOP3.LUT R17, R17, 0xf0f0f0f, R15.reuse, 0xf8, !PT ;  /* 0x0f0f0f0f11117812 */ /* 0x110fe200078ef80f */
[----:B------:R0:W-:Y:S01]  /*1000*/  STS [R26+0x1450], R3 ;  /* 0x001450031a007388 */ /* 0x0001e20000000800 */
[----:B------:R-:W-:Y:S02]  /*1010*/  LOP3.LUT R37, R37, 0x10, RZ, 0xc0, !PT ;  /* 0x0000001025257812 */ /* 0x000fe400078ec0ff */
[----:B------:R-:W-:Y:S02]  /*1020*/  LOP3.LUT R10, R17, 0x1000, R10, 0xf8, !PT ;  /* 0x00001000110a7812 */ /* 0x000fe400078ef80a */
[----:B------:R-:W-:Y:S01]  /*1030*/  SHF.R.U32.HI R15, RZ, 0x4, R15 ;  /* 0x00000004ff0f7819 */ /* 0x000fe2000001160f */
[----:B0-----:R-:W-:-:S03]  /*1040*/  IMAD.SHL.U32 R3, R4, 0x40000, RZ ;  /* 0x0004000004037824 */ /* 0x001fc600078e00ff */
[----:B------:R-:W-:Y:S02]  /*1050*/  LOP3.LUT R15, R37, 0xf0f0f0f, R15, 0xf8, !PT ;  /* 0x0f0f0f0f250f7812 */ /* 0x000fe400078ef80f */
[----:B------:R-:W-:Y:S02]  /*1060*/  LOP3.LUT R3, R10, 0x100000, R3, 0xf8, !PT ;  /* 0x001000000a037812 */ /* 0x000fe400078ef803 */
[----:B------:R-:W-:-:S04]  /*1070*/  SHF.R.U32.HI R10, RZ, 0x5, R4 ;  /* 0x00000005ff0a7819 */ /* 0x000fc80000011604 */
[----:B------:R-:W-:Y:S02]  /*1080*/  LOP3.LUT R15, R15, 0x1000, R10, 0xf8, !PT ;  /* 0x000010000f0f7812 */ /* 0x000fe400078ef80a */
[----:B------:R-:W-:-:S04]  /*1090*/  SHF.L.U32 R10, R4, 0x19, RZ ;  /* 0x00000019040a7819 */ /* 0x000fc800000006ff */
[----:B------:R-:W-:Y:S01]  /*10a0*/  LOP3.LUT R3, R3, 0x10000000, R10, 0xf8, !PT ;  /* 0x1000000003037812 */ /* 0x000fe200078ef80a */
[C---:B------:R-:W-:Y:S01]  /*10b0*/  IMAD.SHL.U32 R10, R4.reuse, 0x4, RZ ;  /* 0x00000004040a7824 */ /* 0x040fe200078e00ff */
[----:B------:R-:W-:-:S04]  /*10c0*/  SHF.L.U32 R11, R4, 0x9, RZ ;  /* 0x00000009040b7819 */ /* 0x000fc800000006ff */
[----:B------:R-:W-:-:S04]  /*10d0*/  LOP3.LUT R10, R15, 0x100000, R10, 0xf8, !PT ;  /* 0x001000000f0a7812 */ /* 0x000fc800078ef80a */
[----:B------:R-:W-:Y:S01]  /*10e0*/  LOP3.LUT R17, R10, 0x10000000, R11, 0xf8, !PT ;  /* 0x100000000a117812 */ /* 0x000fe200078ef80b */
[----:B------:R0:W-:Y:S04]  /*10f0*/  STS [R26+0x1860], R3 ;  /* 0x001860031a007388 */ /* 0x0001e80000000800 */
[----:B------:R1:W-:Y:S04]  /*1100*/  STS [R26+0x1864], R17 ;  /* 0x001864111a007388 */ /* 0x0003e80000000800 */
[----:B------:R4:W-:Y:S01]  /*1110*/  STS [R26+0x1454], R14 ;  /* 0x0014540e1a007388 */ /* 0x0009e20000000800 */
[----:B------:R-:W-:-:S02]  /*1120*/  UIADD3 UR8, UPT, UPT, UR5, 0x4, URZ ;  /* 0x0000000405087890 */ /* 0x000fc4000fffe0ff */
[----:B------:R-:W-:-:S04]  /*1130*/  UIADD3 UR5, UPT, UPT, UR5, 0x8, URZ ;  /* 0x0000000805057890 */ /* 0x000fc8000fffe0ff */
[----:B------:R-:W-:Y:S02]  /*1140*/  ISETP.LE.AND P0, PT, R32, UR8, PT ;  /* 0x0000000820007c0c */ /* 0x000fe4000bf03270 */
[----:B--2---:R-:W-:-:S05]  /*1150*/  SHF.R.S32.HI R13, RZ, R31, R13 ;  /* 0x0000001fff0d7219 */ /* 0x004fca000001140d */
[----:B------:R-:W-:Y:S01]  /*1160*/  IMAD.SHL.U32 R4, R13, 0x10, RZ ;  /* 0x000000100d047824 */ /* 0x000fe200078e00ff */
[----:B------:R-:W-:-:S04]  /*1170*/  SHF.R.U32.HI R10, RZ, 0xc, R13 ;  /* 0x0000000cff0a7819 */ /* 0x000fc8000001160d */
[----:B------:R-:W-:Y:S02]  /*1180*/  LOP3.LUT R11, R4, 0x10, RZ, 0xc0, !PT ;  /* 0x00000010040b7812 */ /* 0x000fe400078ec0ff */
[----:B------:R-:W-:Y:S02]  /*1190*/  SHF.L.U32 R4, R13, 0xb, RZ ;  /* 0x0000000b0d047819 */ /* 0x000fe400000006ff */
[--C-:B---3--:R-:W-:Y:S02]  /*11a0*/  LOP3.LUT R11, R11, 0xf0f0f0f, R12.reuse, 0xf8, !PT ;  /* 0x0f0f0f0f0b0b7812 */ /* 0x108fe400078ef80c */
[----:B------:R-:W-:Y:S02]  /*11b0*/  LOP3.LUT R15, R10, 0x10, RZ, 0xc0, !PT ;  /* 0x000000100a0f7812 */ /* 0x000fe400078ec0ff */
[----:B------:R-:W-:Y:S02]  /*11c0*/  SHF.R.U32.HI R12, RZ, 0x4, R12 ;  /* 0x00000004ff0c7819 */ /* 0x000fe4000001160c */
[----:B------:R-:W-:Y:S01]  /*11d0*/  LOP3.LUT R4, R11, 0x1000, R4, 0xf8, !PT ;  /* 0x000010000b047812 */ /* 0x000fe200078ef804 */
[----:B------:R-:W-:Y:S01]  /*11e0*/  IMAD.SHL.U32 R11, R13, 0x40000, RZ ;  /* 0x000400000d0b7824 */ /* 0x000fe200078e00ff */
[----:B------:R-:W-:-:S02]  /*11f0*/  LOP3.LUT R12, R15, 0xf0f0f0f, R12, 0xf8, !PT ;  /* 0x0f0f0f0f0f0c7812 */ /* 0x000fc400078ef80c */
[----:B0-----:R-:W-:Y:S01]  /*1200*/  SHF.R.U32.HI R3, RZ, 0x5, R13 ;  /* 0x00000005ff037819 */ /* 0x001fe2000001160d */
[C---:B------:R-:W-:Y:S01]  /*1210*/  IMAD.SHL.U32 R10, R13.reuse, 0x4, RZ ;  /* 0x000000040d0a7824 */ /* 0x040fe200078e00ff */
[----:B------:R-:W-:Y:S02]  /*1220*/  LOP3.LUT R11, R4, 0x100000, R11, 0xf8, !PT ;  /* 0x00100000040b7812 */ /* 0x000fe400078ef80b */
[----:B------:R-:W-:Y:S02]  /*1230*/  SHF.L.U32 R4, R13, 0x19, RZ ;  /* 0x000000190d047819 */ /* 0x000fe400000006ff */
[----:B------:R-:W-:Y:S02]  /*1240*/  LOP3.LUT R3, R12, 0x1000, R3, 0xf8, !PT ;  /* 0x000010000c037812 */ /* 0x000fe400078ef803 */
[----:B------:R-:W-:Y:S02]  /*1250*/  SHF.R.S32.HI R16, RZ, R31, R16 ;  /* 0x0000001fff107219 */ /* 0x000fe40000011410 */
[----:B------:R-:W-:-:S02]  /*1260*/  LOP3.LUT R11, R11, 0x10000000, R4, 0xf8, !PT ;  /* 0x100000000b0b7812 */ /* 0x000fc400078ef804 */
[----:B------:R-:W-:Y:S01]  /*1270*/  LOP3.LUT R3, R3, 0x100000, R10, 0xf8, !PT ;  /* 0x0010000003037812 */ /* 0x000fe200078ef80a */
[----:B------:R-:W-:Y:S01]  /*1280*/  IMAD.SHL.U32 R10, R16, 0x10, RZ ;  /* 0x00000010100a7824 */ /* 0x000fe200078e00ff */
[----:B------:R-:W-:Y:S02]  /*1290*/  SHF.L.U32 R4, R13, 0x9, RZ ;  /* 0x000000090d047819 */ /* 0x000fe400000006ff */
[----:B------:R-:W-:Y:S02]  /*12a0*/  SHF.R.U32.HI R12, RZ, 0xc, R16 ;  /* 0x0000000cff0c7819 */ /* 0x000fe40000011610 */
[----:B------:R-:W-:Y:S02]  /*12b0*/  LOP3.LUT R13, R3, 0x10000000, R4, 0xf8, !PT ;  /* 0x10000000030d7812 */ /* 0x000fe400078ef804 */
[----:B------:R-:W-:Y:S02]  /*12c0*/  LOP3.LUT R15, R12, 0x10, RZ, 0xc0, !PT ;  /* 0x000000100c0f7812 */ /* 0x000fe400078ec0ff */
[----:B------:R-:W-:-:S02]  /*12d0*/  SHF.R.U32.HI R4, RZ, 0x4, R18 ;  /* 0x00000004ff047819 */ /* 0x000fc40000011612 */
[----:B------:R-:W-:Y:S02]  /*12e0*/  LOP3.LUT R3, R10, 0x10, RZ, 0xc0, !PT ;  /* 0x000000100a037812 */ /* 0x000fe400078ec0ff */
[----:B------:R-:W-:Y:S02]  /*12f0*/  LOP3.LUT R15, R15, 0xf0f0f0f, R4, 0xf8, !PT ;  /* 0x0f0f0f0f0f0f7812 */ /* 0x000fe400078ef804 */
[----:B------:R-:W-:Y:S02]  /*1300*/  LOP3.LUT R3, R3, 0xf0f0f0f, R18, 0xf8, !PT ;  /* 0x0f0f0f0f03037812 */ /* 0x000fe400078ef812 */
[C---:B------:R-:W-:Y:S02]  /*1310*/  SHF.L.U32 R4, R16.reuse, 0xb, RZ ;  /* 0x0000000b10047819 */ /* 0x040fe400000006ff */
[----:B------:R-:W-:Y:S02]  /*1320*/  SHF.R.U32.HI R10, RZ, 0x5, R16 ;  /* 0x00000005ff0a7819 */ /* 0x000fe40000011610 */
[----:B------:R-:W-:Y:S01]  /*1330*/  LOP3.LUT R3, R3, 0x1000, R4, 0xf8, !PT ;  /* 0x0000100003037812 */ /* 0x000fe200078ef804 */
[----:B------:R-:W-:Y:S01]  /*1340*/  IMAD.SHL.U32 R4, R16, 0x40000, RZ ;  /* 0x0004000010047824 */ /* 0x000fe200078e00ff */
[----:B------:R-:W-:-:S02]  /*1350*/  LOP3.LUT R10, R15, 0x1000, R10, 0xf8, !PT ;  /* 0x000010000f0a7812 */ /* 0x000fc400078ef80a */
[C---:B------:R-:W-:Y:S01]  /*1360*/  SHF.L.U32 R15, R16.reuse, 0x2, RZ ;  /* 0x00000002100f7819 */ /* 0x040fe200000006ff */
[----:B-1----:R-:W-:Y:S01]  /*1370*/  IMAD.SHL.U32 R17, R16, 0x200, RZ ;  /* 0x0000020010117824 */ /* 0x002fe200078e00ff */
[----:B------:R-:W-:Y:S02]  /*1380*/  LOP3.LUT R3, R3, 0x100000, R4, 0xf8, !PT ;  /* 0x0010000003037812 */ /* 0x000fe400078ef804 */
[----:B------:R-:W-:Y:S02]  /*1390*/  LOP3.LUT R10, R10, 0x100000, R15, 0xf8, !PT ;  /* 0x001000000a0a7812 */ /* 0x000fe400078ef80f */
[----:B------:R-:W-:Y:S02]  /*13a0*/  SHF.L.U32 R4, R16, 0x19, RZ ;  /* 0x0000001910047819 */ /* 0x000fe400000006ff */
[----:B------:R-:W-:Y:S02]  /*13b0*/  LOP3.LUT R17, R10, 0x10000000, R17, 0xf8, !PT ;  /* 0x100000000a117812 */ /* 0x000fe400078ef811 */
[----:B------:R-:W-:Y:S01]  /*13c0*/  LOP3.LUT R15, R3, 0x10000000, R4, 0xf8, !PT ;  /* 0x10000000030f7812 */ /* 0x000fe200078ef804 */
[----:B------:R4:W-:Y:S01]  /*13d0*/  STS [R26+0x410], R11 ;  /* 0x0004100b1a007388 */ /* 0x0009e20000000800 */
[----:B------:R-:W-:-:S03]  /*13e0*/  VIADD R12, R5, 0x3 ;  /* 0x00000003050c7836 */ /* 0x000fc60000000000 */
[----:B------:R4:W-:Y:S04]  /*13f0*/  STS [R26+0x414], R13 ;  /* 0x0004140d1a007388 */ /* 0x0009e80000000800 */
[----:B------:R4:W-:Y:S04]  /*1400*/  STS [R26+0x1c70], R15 ;  /* 0x001c700f1a007388 */ /* 0x0009e80000000800 */
[----:B------:R4:W-:Y:S04]  /*1410*/  STS [R26+0x1c74], R17 ;  /* 0x001c74111a007388 */ /* 0x0009e80000000800 */
[----:B------:R4:W-:Y:S04]  /*1420*/  STS [R24], R19 ;  /* 0x0000001318007388 */ /* 0x0009e80000000800 */
[----:B------:R4:W-:Y:S01]  /*1430*/  STS [R23], R36 ;  /* 0x0000002417007388 */ /* 0x0009e20000000800 */
[----:B------:R-:W-:-:S02]  /*1440*/  ISETP.GE.U32.AND P1, PT, R12, 0x4, PT ;  /* 0x000000040c00780c */ /* 0x000fc40003f26070 */
[----:B------:R-:W-:-:S04]  /*1450*/  IADD3 R3, P2, PT, R8, 0xc0, RZ ;  /* 0x000000c008037810 */ /* 0x000fc80007f5e0ff */
[----:B------:R-:W-:-:S07]  /*1460*/  IADD3.X R4, PT, PT, RZ, R9, RZ, P2, !PT ;  /* 0x00000009ff047210 */ /* 0x000fce00017fe4ff */
[----:B----4-:R-:W-:Y:S05]  /*1470*/  @!P1 BRA `(.L_x_605) ;  /* 0x0000000c00809947 */ /* 0x010fea0003800000 */
[----:B------:R-:W0:Y:S01]  /*1480*/  LDC.64 R36, c[0x0][0x388] ;  /* 0x0000e200ff247b82 */ /* 0x000e220000000a00 */
[----:B------:R-:W-:-:S05]  /*1490*/  IMAD.WIDE R10, R6, 0x24, R34 ;  /* 0x00000024060a7825 */ /* 0x000fca00078e0222 */
        /* <DEDUP_REMOVED lines=10> */
[----:B------:R-:W-:Y:S01]  /*1540*/  LDS R16, [R20+0x1c] ;  /* 0x00001c0014107984 */ /* 0x000fe20000000800 */
[----:B0-----:R-:W-:-:S03]  /*1550*/  IDP.4A.S8.S8 R19, R19, R12, RZ ;  /* 0x0000000c13137226 */ /* 0x001fc600000006ff */
[----:B------:R-:W0:Y:S01]  /*1560*/  LDS R12, [R20+0x8] ;  /* 0x00000800140c7984 */ /* 0x000e220000000800 */
[----:B-1----:R-:W-:-:S03]  /*1570*/  IDP.4A.S8.S8 R18, R18, R8, R19 ;  /* 0x0000000812127226 */ /* 0x002fc60000000613 */
[----:B------:R-:W1:Y:S01]  /*1580*/  LDS R8, [R20+0xc] ;  /* 0x00000c0014087984 */ /* 0x000e620000000800 */
[----:B0-----:R-:W-:-:S03]  /*1590*/  IDP.4A.S8.S8 R12, R12, R13, R18 ;  /* 0x0000000d0c0c7226 */ /* 0x001fc60000000612 */
[----:B------:R-:W-:Y:S01]  /*15a0*/  LDS R13, [R20+0x18] ;  /* 0x00001800140d7984 */ /* 0x000fe20000000800 */
[----:B-1----:R-:W-:-:S03]  /*15b0*/  IDP.4A.S8.S8 R9, R8, R9, R12 ;  /* 0x0000000908097226 */ /* 0x002fc6000000060c */
[----:B------:R-:W0:Y:S04]  /*15c0*/  LDS R8, [R20+0x10] ;  /* 0x0000100014087984 */ /* 0x000e280000000800 */
[----:B------:R-:W1:Y:S01]  /*15d0*/  LDS R12, [R20+0x14] ;  /* 0x00001400140c7984 */ /* 0x000e620000000800 */
[----:B0-----:R-:W-:-:S04]  /*15e0*/  IDP.4A.S8.S8 R9, R8, R14, R9 ;  /* 0x0000000e08097226 */ /* 0x001fc80000000609 */
[----:B-1----:R-:W-:Y:S02]  /*15f0*/  IDP.4A.S8.S8 R10, R12, R10, R9 ;  /* 0x0000000a0c0a7226 */ /* 0x002fe40000000609 */
[----:B------:R-:W-:Y:S02]  /*1600*/  LDS R9, [R20+0x20] ;  /* 0x0000200014097984 */ /* 0x000fe40000000800 */
[----:B------:R-:W-:Y:S02]  /*1610*/  IDP.4A.S8.S8 R10, R13, R15, R10 ;  /* 0x0000000f0d0a7226 */ /* 0x000fe4000000060a */
[----:B------:R-:W0:Y:S02]  /*1620*/  LDS.128 R12, [R30+UR6+0x20] ;  /* 0x000020061e0c7984 */ /* 0x000e240008000c00 */
[----:B------:R-:W-:Y:S02]  /*1630*/  IDP.4A.S8.S8 R16, R16, R11, R10 ;  /* 0x0000000b10107226 */ /* 0x000fe4000000060a */
[----:B0-----:R-:W-:-:S02]  /*1640*/  IDP.4A.S8.S8 R17, R9, R12, RZ ;  /* 0x0000000c09117226 */ /* 0x001fc400000006ff */
[----:B------:R-:W-:Y:S04]  /*1650*/  LDS R12, [R20+0x24] ;  /* 0x00002400140c7984 */ /* 0x000fe80000000800 */
[----:B------:R-:W0:Y:S02]  /*1660*/  LDS.128 R8, [R30+UR6+0x30] ;  /* 0x000030061e087984 */ /* 0x000e240008000c00 */
[----:B0-----:R-:W-:Y:S02]  /*1670*/  IDP.4A.S8.S8 R8, R12, R8, R17 ;  /* 0x000000080c087226 */ /* 0x001fe40000000611 */
[----:B------:R-:W0:Y:S01]  /*1680*/  LDS R12, [R20+0x28] ;  /* 0x00002800140c7984 */ /* 0x000e220000000800 */
[----:B------:R-:W-:-:S03]  /*1690*/  I2FP.F32.S32 R16, R16 ;  /* 0x0000001000107245 */ /* 0x000fc60000201400 */
[----:B------:R-:W-:Y:S01]  /*16a0*/  LDS R17, [R20+0x40] ;  /* 0x0000400014117984 */ /* 0x000fe20000000800 */
[----:B0-----:R-:W-:-:S03]  /*16b0*/  IDP.4A.S8.S8 R8, R12, R13, R8 ;  /* 0x0000000d0c087226 */ /* 0x001fc60000000608 */
        /* <DEDUP_REMOVED lines=13> */
[----:B------:R-:W-:Y:S01]  /*1790*/  I2FP.F32.S32 R12, R12 ;  /* 0x0000000c000c7245 */ /* 0x000fe20000201400 */
[----:B0-----:R-:W-:Y:S02]  /*17a0*/  HFMA2 R8, R13, R8, -RZ ;  /* 0x000000080d087231 */ /* 0x001fe400001000ff */
[----:B-1----:R-:W-:-:S03]  /*17b0*/  HMUL2 R14, R14, R9 ;  /* 0x000000090e0e7232 */ /* 0x002fc60000000000 */
[--C-:B------:R-:W-:Y:S02]  /*17c0*/  HADD2.F32 R9, -RZ, R8.reuse.H0_H0 ;  /* 0x20000008ff097230 */ /* 0x100fe40000004100 */
[----:B------:R-:W-:Y:S02]  /*17d0*/  HADD2.F32 R8, -RZ, R8.H1_H1 ;  /* 0x30000008ff087230 */ /* 0x000fe40000004100 */
[--C-:B------:R-:W-:Y:S02]  /*17e0*/  HADD2.F32 R13, -RZ, R14.reuse.H0_H0 ;  /* 0x2000000eff0d7230 */ /* 0x100fe40000004100 */
[----:B------:R-:W-:Y:S02]  /*17f0*/  HADD2.F32 R14, -RZ, R14.H1_H1 ;  /* 0x3000000eff0e7230 */ /* 0x000fe40000004100 */
[----:B------:R-:W-:-:S03]  /*1800*/  FFMA.FTZ R8, R9, R16, R8 ;  /* 0x0000001009087223 */ /* 0x000fc60000010008 */
[----:B------:R-:W-:Y:S02]  /*1810*/  FFMA.FTZ R9, R13, R12, R14 ;  /* 0x0000000c0d097223 */ /* 0x000fe4000001000e */
[----:B------:R-:W0:Y:S01]  /*1820*/  LDS.128 R12, [R30+UR6+0x40] ;  /* 0x000040061e0c7984 */ /* 0x000e220008000c00 */
[----:B------:R-:W-:-:S04]  /*1830*/  FADD.FTZ R8, R33, R8 ;  /* 0x0000000821087221 */ /* 0x000fc80000010000 */
[----:B------:R-:W-:Y:S01]  /*1840*/  FADD.FTZ R8, R8, R9 ;  /* 0x0000000908087221 */ /* 0x000fe20000010000 */
[----:B0-----:R-:W-:Y:S02]  /*1850*/  IDP.4A.S8.S8 R9, R17, R12, RZ ;  /* 0x0000000c11097226 */ /* 0x001fe400000006ff */
[----:B------:R-:W-:Y:S04]  /*1860*/  LDS R12, [R20+0x44] ;  /* 0x00004400140c7984 */ /* 0x000fe80000000800 */
[----:B------:R-:W0:Y:S02]  /*1870*/  LDS.128 R16, [R30+UR6+0x50] ;  /* 0x000050061e107984 */ /* 0x000e240008000c00 */
[----:B0-----:R-:W-:Y:S02]  /*1880*/  IDP.4A.S8.S8 R12, R12, R16, R9 ;  /* 0x000000100c0c7226 */ /* 0x001fe40000000609 */
[----:B------:R-:W0:Y:S02]  /*1890*/  LDS R9, [R20+0x48] ;  /* 0x0000480014097984 */ /* 0x000e240000000800 */
[----:B0-----:R-:W-:-:S02]  /*18a0*/  IDP.4A.S8.S8 R12, R9, R13, R12 ;  /* 0x0000000d090c7226 */ /* 0x001fc4000000060c */
        /* <DEDUP_REMOVED lines=13> */
[----:B--2---:R-:W-:Y:S02]  /*1980*/  HFMA2 R9, R9, R10, -RZ ;  /* 0x0000000a09097231 */ /* 0x004fe400001000ff */
        /* <DEDUP_REMOVED lines=10> */
[----:B0-----:R-:W-:-:S03]  /*1a30*/  IDP.4A.S8.S8 R16, R9, R16, R33 ;  /* 0x0000001009107226 */ /* 0x001fc60000000621 */
[----:B------:R-:W0:Y:S02]  /*1a40*/  LDS R9, [R20+0x68] ;  /* 0x0000680014097984 */ /* 0x000e240000000800 */
[----:B0-----:R-:W-:Y:S02]  /*1a50*/  IDP.4A.S8.S8 R16, R9, R13, R16 ;  /* 0x0000000d09107226 */ /* 0x001fe40000000610 */
[----:B------:R-:W0:Y:S04]  /*1a60*/  LDS R9, [R20+0x6c] ;  /* 0x00006c0014097984 */ /* 0x000e280000000800 */
[----:B------:R-:W-:Y:S01]  /*1a70*/  LDS R13, [R20+0x7c] ;  /* 0x00007c00140d7984 */ /* 0x000fe20000000800 */
[----:B0-----:R-:W-:-:S04]  /*1a80*/  IDP.4A.S8.S8 R9, R9, R17, R16 ;  /* 0x0000001109097226 */ /* 0x001fc80000000610 */
[----:B------:R-:W-:Y:S02]  /*1a90*/  IDP.4A.S8.S8 R9, R10, R14, R9 ;  /* 0x0000000e0a097226 */ /* 0x000fe40000000609 */
[----:B------:R-:W0:Y:S04]  /*1aa0*/  LDS R10, [R20+0x74] ;  /* 0x00007400140a7984 */ /* 0x000e280000000800 */
[----:B------:R-:W1:Y:S01]  /*1ab0*/  LDS R14, [R21+0xc] ;  /* 0x00000c00150e7984 */ /* 0x000e620000000800 */
[----:B0-----:R-:W-:-:S04]  /*1ac0*/  IDP.4A.S8.S8 R10, R10, R18, R9 ;  /* 0x000000120a0a7226 */ /* 0x001fc80000000609 */
[----:B------:R-:W-:Y:S02]  /*1ad0*/  IDP.4A.S8.S8 R10, R12, R15, R10 ;  /* 0x0000000f0c0a7226 */ /* 0x000fe4000000060a */
[----:B-1----:R-:W-:Y:S02]  /*1ae0*/  HMUL2 R11, R14, R11 ;  /* 0x0000000b0e0b7232 */ /* 0x002fe40000000000 */
[----:B------:R-:W-:Y:S02]  /*1af0*/  IDP.4A.S8.S8 R10, R13, R19, R10 ;  /* 0x000000130d0a7226 */ /* 0x000fe4000000060a */
[----:B------:R-:W-:Y:S02]  /*1b00*/  VIADD R13, R5, 0x3 ;  /* 0x00000003050d7836 */ /* 0x000fe40000000000 */
[--C-:B------:R-:W-:Y:S02]  /*1b10*/  HADD2.F32 R9, -RZ, R11.reuse.H0_H0 ;  /* 0x2000000bff097230 */ /* 0x100fe40000004100 */
[----:B------:R-:W-:Y:S01]  /*1b20*/  HADD2.F32 R12, -RZ, R11.H1_H1 ;  /* 0x3000000bff0c7230 */ /* 0x000fe20000004100 */
[----:B------:R-:W-:Y:S01]  /*1b30*/  LOP3.LUT R11, R13, 0xfffffffc, RZ, 0xc0, !PT ;  /* 0xfffffffc0d0b7812 */ /* 0x000fe200078ec0ff */
[----:B------:R-:W-:Y:S03]  /*1b40*/  BAR.SYNC.DEFER_BLOCKING 0x0 ;  /* 0x0000000000007b1d */ /* 0x000fe60000010000 */
[----:B------:R-:W-:-:S02]  /*1b50*/  ISETP.NE.AND P1, PT, R11, 0x4, PT ;  /* 0x000000040b00780c */ /* 0x000fc40003f25270 */
[----:B------:R-:W-:-:S05]  /*1b60*/  I2FP.F32.S32 R10, R10 ;  /* 0x0000000a000a7245 */ /* 0x000fca0000201400 */
[----:B------:R-:W-:-:S04]  /*1b70*/  FFMA.FTZ R9, R9, R10, R12 ;  /* 0x0000000a09097223 */ /* 0x000fc8000001000c */
[----:B------:R-:W-:Y:S02]  /*1b80*/  FADD.FTZ R33, R8, R9 ;  /* 0x0000000908217221 */ /* 0x000fe40000010000 */
[----:B------:R-:W-:Y:S05]  /*1b90*/  @!P1 BRA `(.L_x_605) ;  /* 0x0000000400b89947 */ /* 0x000fea0003800000 */
[----:B------:R-:W-:Y:S01]  /*1ba0*/  IADD3 R11, PT, PT, R2, 0x4, RZ ;  /* 0x00000004020b7810 */ /* 0x000fe20007ffe0ff */
[----:B------:R-:W-:-:S04]  /*1bb0*/  IMAD.WIDE R8, R7, 0x24, R34 ;  /* 0x0000002407087825 */ /* 0x000fc800078e0222 */
[----:B------:R-:W-:Y:S01]  /*1bc0*/  IMAD.WIDE.U32 R36, R11, 0x24, R36 ;  /* 0x000000240b247825 */ /* 0x000fe200078e0024 */
[----:B------:R-:W2:Y:S05]  /*1bd0*/  LDG.E.CONSTANT R12, desc[UR10][R8.64] ;  /* 0x0000000a080c7981 */ /* 0x000eaa000c1e9900 */
        /* <DEDUP_REMOVED lines=11> */
[----:B------:R-:W0:Y:S01]  /*1c90*/  LDS R8, [R20+0x8c] ;  /* 0x00008c0014087984 */ /* 0x000e220000000800 */
[----:B-1----:R-:W-:-:S03]  /*1ca0*/  IDP.4A.S8.S8 R14, R14, R16, R13 ;  /* 0x000000100e0e7226 */ /* 0x002fc6000000060d */
[----:B------:R-:W1:Y:S01]  /*1cb0*/  LDS R13, [R20+0x94] ;  /* 0x00009400140d7984 */ /* 0x000e620000000800 */
[----:B--2---:R-:W-:-:S03]  /*1cc0*/  IDP.4A.S8.S8 R14, R15, R9, R14 ;  /* 0x000000090f0e7226 */ /* 0x004fc6000000060e */
[----:B------:R-:W-:Y:S01]  /*1cd0*/  LDS R9, [R20+0x9c] ;  /* 0x00009c0014097984 */ /* 0x000fe20000000800 */
[----:B0-----:R-:W-:-:S03]  /*1ce0*/  IDP.4A.S8.S8 R17, R8, R17, R14 ;  /* 0x0000001108117226 */ /* 0x001fc6000000060e */
[----:B------:R-:W0:Y:S01]  /*1cf0*/  LDS R8, [R20+0x98] ;  /* 0x0000980014087984 */ /* 0x000e220000000800 */
[----:B------:R-:W-:-:S03]  /*1d00*/  IDP.4A.S8.S8 R10, R12, R10, R17 ;  /* 0x0000000a0c0a7226 */ /* 0x000fc60000000611 */
[----:B------:R-:W-:Y:S01]  /*1d10*/  LDS R17, [R20+0xa0] ;  /* 0x0000a00014117984 */ /* 0x000fe20000000800 */
[----:B-1----:R-:W-:-:S03]  /*1d20*/  IDP.4A.S8.S8 R10, R13, R18, R10 ;  /* 0x000000120d0a7226 */ /* 0x002fc6000000060a */
[----:B------:R-:W1:Y:S01]  /*1d30*/  LDS.128 R12, [R30+UR6+0x20] ;  /* 0x000020061e0c7984 */ /* 0x000e620008000c00 */
[----:B0-----:R-:W-:-:S03]  /*1d40*/  IDP.4A.S8.S8 R8, R8, R11, R10 ;  /* 0x0000000b08087226 */ /* 0x001fc6000000060a */
[----:B------:R-:W-:Y:S01]  /*1d50*/  LDS R10, [R20+0xa4] ;  /* 0x0000a400140a7984 */ /* 0x000fe20000000800 */
[----:B-1----:R-:W-:Y:S02]  /*1d60*/  IDP.4A.S8.S8 R11, R17, R12, RZ ;  /* 0x0000000c110b7226 */ /* 0x002fe400000006ff */
[----:B------:R-:W-:Y:S02]  /*1d70*/  IDP.4A.S8.S8 R12, R9, R19, R8 ;  /* 0x00000013090c7226 */ /* 0x000fe40000000608 */
[----:B------:R-:W0:Y:S03]  /*1d80*/  LDS.128 R16, [R30+UR6+0x30] ;  /* 0x000030061e107984 */ /* 0x000e260008000c00 */
[----:B------:R-:W-:Y:S01]  /*1d90*/  I2FP.F32.S32 R12, R12 ;  /* 0x0000000c000c7245 */ /* 0x000fe20000201400 */
[----:B------:R-:W1:Y:S04]  /*1da0*/  LDS R8, [R20+0xa8] ;  /* 0x0000a80014087984 */ /* 0x000e680000000800 */
[----:B------:R-:W2:Y:S01]  /*1db0*/  LDS R9, [R20+0xac] ;  /* 0x0000ac0014097984 */ /* 0x000ea20000000800 */
[----:B0-----:R-:W-:-:S03]  /*1dc0*/  IDP.4A.S8.S8 R10, R10, R16, R11 ;  /* 0x000000100a0a7226 */ /* 0x001fc6000000060b */
[----:B------:R-:W-:Y:S01]  /*1dd0*/  LDS R11, [R20+0xb4] ;  /* 0x0000b400140b7984 */ /* 0x000fe20000000800 */
[----:B-1----:R-:W-:-:S03]  /*1de0*/  IDP.4A.S8.S8 R8, R8, R13, R10 ;  /* 0x0000000d08087226 */ /* 0x002fc6000000060a */
[----:B------:R-:W0:Y:S01]  /*1df0*/  LDS R10, [R20+0xb0] ;  /* 0x0000b000140a7984 */ /* 0x000e220000000800 */
[----:B--2---:R-:W-:-:S03]  /*1e00*/  IDP.4A.S8.S8 R9, R9, R17, R8 ;  /* 0x0000001109097226 */ /* 0x004fc60000000608 */
[----:B------:R-:W-:Y:S04]  /*1e10*/  LDS R13, [R21+0x10] ;  /* 0x00001000150d7984 */ /* 0x000fe80000000800 */
[----:B------:R-:W1:Y:S01]  /*1e20*/  LDS R16, [R20+0xb8] ;  /* 0x0000b80014107984 */ /* 0x000e620000000800 */
[----:B0-----:R-:W-:-:S03]  /*1e30*/  IDP.4A.S8.S8 R9, R10, R14, R9 ;  /* 0x0000000e0a097226 */ /* 0x001fc60000000609 */
[----:B------:R-:W0:Y:S01]  /*1e40*/  LDS R14, [R20+0xbc] ;  /* 0x0000bc00140e7984 */ /* 0x000e220000000800 */
[----:B------:R-:W-:-:S03]  /*1e50*/  IDP.4A.S8.S8 R18, R11, R18, R9 ;  /* 0x000000120b127226 */ /* 0x000fc60000000609 */
[----:B------:R-:W2:Y:S01]  /*1e60*/  LDS.128 R8, [R22] ;  /* 0x0000000016087984 */ /* 0x000ea20000000c00 */
[----:B-1----:R-:W-:-:S04]  /*1e70*/  IDP.4A.S8.S8 R18, R16, R15, R18 ;  /* 0x0000000f10127226 */ /* 0x002fc80000000612 */
[----:B0-----:R-:W-:Y:S02]  /*1e80*/  IDP.4A.S8.S8 R14, R14, R19, R18 ;  /* 0x000000130e0e7226 */ /* 0x001fe40000000612 */
[----:B--2---:R-:W-:-:S03]  /*1e90*/  HFMA2 R13, R13, R8, -RZ ;  /* 0x000000080d0d7231 */ /* 0x004fc600001000ff */
[----:B------:R-:W-:Y:S01]  /*1ea0*/  I2FP.F32.S32 R14, R14 ;  /* 0x0000000e000e7245 */ /* 0x000fe20000201400 */
[----:B------:R-:W0:Y:S01]  /*1eb0*/  LDS R8, [R21+0x14] ;  /* 0x0000140015087984 */ /* 0x000e220000000800 */
[--C-:B------:R-:W-:Y:S02]  /*1ec0*/  HADD2.F32 R15, -RZ, R13.reuse.H0_H0 ;  /* 0x2000000dff0f7230 */ /* 0x100fe40000004100 */
[----:B------:R-:W-:Y:S02]  /*1ed0*/  HADD2.F32 R16, -RZ, R13.H1_H1 ;  /* 0x3000000dff107230 */ /* 0x000fe40000004100 */
[----:B------:R-:W-:Y:S03]  /*1ee0*/  LDS R13, [R20+0xc0] ;  /* 0x0000c000140d7984 */ /* 0x000fe60000000800 */
[----:B------:R-:W-:Y:S02]  /*1ef0*/  FFMA.FTZ R12, R15, R12, R16 ;  /* 0x0000000c0f0c7223 */ /* 0x000fe40000010010 */
[----:B------:R-:W1:Y:S01]  /*1f00*/  LDS.128 R16, [R30+UR6+0x40] ;  /* 0x000040061e107984 */ /* 0x000e620008000c00 */
[----:B0-----:R-:W-:-:S05]  /*1f10*/  HMUL2 R8, R8, R9 ;  /* 0x0000000908087232 */ /* 0x001fca0000000000 */
[--C-:B------:R-:W-:Y:S02]  /*1f20*/  HADD2.F32 R9, -RZ, R8.reuse.H0_H0 ;  /* 0x20000008ff097230 */ /* 0x100fe40000004100 */
[----:B------:R-:W-:-:S05]  /*1f30*/  HADD2.F32 R8, -RZ, R8.H1_H1 ;  /* 0x30000008ff087230 */ /* 0x000fca0000004100 */
[----:B------:R-:W-:Y:S01]  /*1f40*/  FFMA.FTZ R9, R9, R14, R8 ;  /* 0x0000000e09097223 */ /* 0x000fe20000010008 */
[----:B------:R-:W-:Y:S01]  /*1f50*/  FADD.FTZ R8, R33, R12 ;  /* 0x0000000c21087221 */ /* 0x000fe20000010000 */
[----:B-1----:R-:W-:Y:S02]  /*1f60*/  IDP.4A.S8.S8 R33, R13, R16, RZ ;  /* 0x000000100d217226 */ /* 0x002fe400000006ff */
[----:B------:R-:W-:Y:S01]  /*1f70*/  LDS R16, [R20+0xc4] ;  /* 0x0000c40014107984 */ /* 0x000fe20000000800 */
[----:B------:R-:W-:-:S03]  /*1f80*/  FADD.FTZ R8, R8, R9 ;  /* 0x0000000908087221 */ /* 0x000fc60000010000 */
[----:B------:R-:W0:Y:S04]  /*1f90*/  LDS.128 R12, [R30+UR6+0x50] ;  /* 0x000050061e0c7984 */ /* 0x000e280008000c00 */
[----:B------:R-:W1:Y:S01]  /*1fa0*/  LDS R9, [R20+0xc8] ;  /* 0x0000c80014097984 */ /* 0x000e620000000800 */
[----:B0-----:R-:W-:-:S03]  /*1fb0*/  IDP.4A.S8.S8 R12, R16, R12, R33 ;  /* 0x0000000c100c7226 */ /* 0x001fc60000000621 */
[----:B------:R-:W0:Y:S01]  /*1fc0*/  LDS R16, [R20+0xcc] ;  /* 0x0000cc0014107984 */ /* 0x000e220000000800 */
[----:B-1----:R-:W-:-:S03]  /*1fd0*/  IDP.4A.S8.S8 R12, R9, R17, R12 ;  /* 0x00000011090c7226 */ /* 0x002fc6000000060c */
[----:B------:R-:W1:Y:S04]  /*1fe0*/  LDS R9, [R20+0xd0] ;  /* 0x0000d00014097984 */ /* 0x000e680000000800 */
[----:B------:R-:W-:Y:S01]  /*1ff0*/  LDS R17, [R20+0xd8] ;  /* 0x0000d80014117984 */ /* 0x000fe20000000800 */
[----:B0-----:R-:W-:-:S03]  /*2000*/  IDP.4A.S8.S8 R13, R16, R13, R12 ;  /* 0x0000000d100d7226 */ /* 0x001fc6000000060c */
[----:B------:R-:W0:Y:S01]  /*2010*/  LDS R16, [R20+0xd4] ;  /* 0x0000d40014107984 */ /* 0x000e220000000800 */
[----:B-1----:R-:W-:-:S03]  /*2020*/  IDP.4A.S8.S8 R13, R9, R18, R13 ;  /* 0x00000012090d7226 */ /* 0x002fc6000000060d */
[----:B------:R-:W1:Y:S04]  /*2030*/  LDS R9, [R21+0x18] ;  /* 0x0000180015097984 */ /* 0x000e680000000800 */
[----:B------:R-:W2:Y:S01]  /*2040*/  LDS R12, [R20+0xdc] ;  /* 0x0000dc00140c7984 */ /* 0x000ea20000000800 */
[----:B0-----:R-:W-:-:S03]  /*2050*/  IDP.4A.S8.S8 R14, R16, R14, R13 ;  /* 0x0000000e100e7226 */ /* 0x001fc6000000060d */
[----:B------:R-:W-:Y:S01]  /*2060*/  LDS R13, [R20+0xe0] ;  /* 0x0000e000140d7984 */ /* 0x000fe20000000800 */
[----:B------:R-:W-:Y:S02]  /*2070*/  IDP.4A.S8.S8 R14, R17, R19, R14 ;  /* 0x00000013110e7226 */ /* 0x000fe4000000060e */
[----:B-1----:R-:W-:Y:S01]  /*2080*/  HFMA2 R9, R9, R10, -RZ ;  /* 0x0000000a09097231 */ /* 0x002fe200001000ff */
[----:B------:R-:W0:Y:S01]  /*2090*/  LDS.128 R16, [R30+UR6+0x60] ;  /* 0x000060061e107984 */ /* 0x000e220008000c00 */
[----:B--2---:R-:W-:-:S03]  /*20a0*/  IDP.4A.S8.S8 R12, R12, R15, R14 ;  /* 0x0000000f0c0c7226 */ /* 0x004fc6000000060e */
[--C-:B------:R-:W-:Y:S02]  /*20b0*/  HADD2.F32 R10, -RZ, R9.reuse.H0_H0 ;  /* 0x20000009ff0a7230 */ /* 0x100fe40000004100 */
[----:B------:R-:W-:Y:S01]  /*20c0*/  HADD2.F32 R9, -RZ, R9.H1_H1 ;  /* 0x30000009ff097230 */ /* 0x000fe20000004100 */
[----:B------:R-:W-:-:S05]  /*20d0*/  I2FP.F32.S32 R12, R12 ;  /* 0x0000000c000c7245 */ /* 0x000fca0000201400 */
[----:B------:R-:W-:Y:S02]  /*20e0*/  FFMA.FTZ R9, R10, R12, R9 ;  /* 0x0000000c0a097223 */ /* 0x000fe40000010009 */
[----:B------:R-:W-:Y:S02]  /*20f0*/  LDS R10, [R20+0xe4] ;  /* 0x0000e400140a7984 */ /* 0x000fe40000000800 */
[----:B------:R-:W-:Y:S01]  /*2100*/  FADD.FTZ R8, R8, R9 ;  /* 0x0000000908087221 */ /* 0x000fe20000010000 */
[----:B0-----:R-:W-:Y:S02]  /*2110*/  IDP.4A.S8.S8 R33, R13, R16, RZ ;  /* 0x000000100d217226 */ /* 0x001fe400000006ff */
[----:B------:R-:W0:Y:S04]  /*2120*/  LDS.128 R12, [R30+UR6+0x70] ;  /* 0x000070061e0c7984 */ /* 0x000e280008000c00 */
[----:B------:R-:W-:Y:S01]  /*2130*/  LDS R16, [R20+0xf0] ;  /* 0x0000f00014107984 */ /* 0x000fe20000000800 */
[----:B0-----:R-:W-:-:S03]  /*2140*/  IDP.4A.S8.S8 R10, R10, R12, R33 ;  /* 0x0000000c0a0a7226 */ /* 0x001fc60000000621 */
[----:B------:R-:W0:Y:S02]  /*2150*/  LDS R12, [R20+0xe8] ;  /* 0x0000e800140c7984 */ /* 0x000e240000000800 */
[----:B0-----:R-:W-:Y:S02]  /*2160*/  IDP.4A.S8.S8 R10, R12, R17, R10 ;  /* 0x000000110c0a7226 */ /* 0x001fe4000000060a */
[----:B------:R-:W0:Y:S02]  /*2170*/  LDS R12, [R20+0xec] ;  /* 0x0000ec00140c7984 */ /* 0x000e240000000800 */
[----:B0-----:R-:W-:Y:S02]  /*2180*/  IDP.4A.S8.S8 R13, R12, R13, R10 ;  /* 0x0000000d0c0d7226 */ /* 0x001fe4000000060a */
[----:B------:R-:W0:Y:S02]  /*2190*/  LDS R10, [R20+0xf4] ;  /* 0x0000f400140a7984 */ /* 0x000e240000000800 */
[----:B------:R-:W-:-:S02]  /*21a0*/  IDP.4A.S8.S8 R13, R16, R18, R13 ;  /* 0x00000012100d7226 */ /* 0x000fc4000000060d */
[----:B------:R-:W1:Y:S04]  /*21b0*/  LDS R12, [R20+0xf8] ;  /* 0x0000f800140c7984 */ /* 0x000e680000000800 */
[----:B------:R-:W2:Y:S04]  /*21c0*/  LDS R18, [R21+0x1c] ;  /* 0x00001c0015127984 */ /* 0x000ea80000000800 */
[----:B------:R-:W3:Y:S01]  /*21d0*/  LDS R16, [R20+0xfc] ;  /* 0x0000fc0014107984 */ /* 0x000ee20000000800 */
[----:B0-----:R-:W-:-:S04]  /*21e0*/  IDP.4A.S8.S8 R10, R10, R14, R13 ;  /* 0x0000000e0a0a7226 */ /* 0x001fc8000000060d */
[----:B-1----:R-:W-:Y:S02]  /*21f0*/  IDP.4A.S8.S8 R10, R12, R19, R10 ;  /* 0x000000130c0a7226 */ /* 0x002fe4000000060a */
[----:B--2---:R-:W-:Y:S02]  /*2200*/  HMUL2 R11, R18, R11 ;  /* 0x0000000b120b7232 */ /* 0x004fe40000000000 */
[----:B---3--:R-:W-:-:S03]  /*2210*/  IDP.4A.S8.S8 R10, R16, R15, R10 ;  /* 0x0000000f100a7226 */ /* 0x008fc6000000060a */
[--C-:B------:R-:W-:Y:S02]  /*2220*/  HADD2.F32 R12, -RZ, R11.reuse.H0_H0 ;  /* 0x2000000bff0c7230 */ /* 0x100fe40000004100 */
[----:B------:R-:W-:Y:S01]  /*2230*/  HADD2.F32 R11, -RZ, R11.H1_H1 ;  /* 0x3000000bff0b7230 */ /* 0x000fe20000004100 */
[----:B------:R-:W-:-:S05]  /*2240*/  I2FP.F32.S32 R10, R10 ;  /* 0x0000000a000a7245 */ /* 0x000fca0000201400 */
[----:B------:R-:W-:-:S04]  /*2250*/  FFMA.FTZ R11, R12, R10, R11 ;  /* 0x0000000a0c0b7223 */ /* 0x000fc8000001000b */
[----:B------:R-:W-:Y:S01]  /*2260*/  FADD.FTZ R33, R8, R11 ;  /* 0x0000000b08217221 */ /* 0x000fe20000010000 */
[----:B------:R-:W-:Y:S06]  /*2270*/  BAR.SYNC.DEFER_BLOCKING 0x0 ;  /* 0x0000000000007b1d */ /* 0x000fec0000010000 */
.L_x_605:
[----:B------:R-:W-:Y:S01]  /*2280*/  VIADD R5, R5, 0xfffffff8 ;  /* 0xfffffff805057836 */ /* 0x000fe20000000000 */
[----:B------:R-:W-:Y:S01]  /*2290*/  IADD3 R7, PT, PT, R7, 0x8, RZ ;  /* 0x0000000807077810 */ /* 0x000fe20007ffe0ff */
[----:B------:R-:W-:Y:S01]  /*22a0*/  VIADD R6, R6, 0x8 ;  /* 0x0000000806067836 */ /* 0x000fe20000000000 */
[----:B------:R-:W-:Y:S01]  /*22b0*/  IADD3 R2, PT, PT, R2, 0x8, RZ ;  /* 0x0000000802027810 */ /* 0x000fe20007ffe0ff */
[----:B------:R-:W-:Y:S06]  /*22c0*/  @!P0 BRA `(.L_x_606) ;  /* 0xffffffe000848947 */ /* 0x000fec000383ffff */
.L_x_604:
        /* <DEDUP_REMOVED lines=16> */
.L_x_607:
        /* <DEDUP_REMOVED lines=11> */
.L_x_1266:


//--------------------- .text._Z12mul_mat_q5_0IN3c108BFloat16ELb1EEvPKvS3_PT_iiiii --------------------------
	.section	.text._Z12mul_mat_q5_0IN3c108BFloat16ELb1EEvPKvS3_PT_iiiii,"ax",@progbits
	.align	128
.text._Z12mul_mat_q5_0IN3c108BFloat16ELb1EEvPKvS3_PT_iiiii:
        .type           _Z12mul_mat_q5_0IN3c108BFloat16ELb1EEvPKvS3_PT_iiiii,@function
        .size           _Z12mul_mat_q5_0IN3c108BFloat16ELb1EEvPKvS3_PT_iiiii,(.L_x_1267 - _Z12mul_mat_q5_0IN3c108BFloat16ELb1EEvPKvS3_PT_iiiii)
        .other          _Z12mul_mat_q5_0IN3c108BFloat16ELb1EEvPKvS3_PT_iiiii,@"STO_CUDA_ENTRY STV_DEFAULT"
_Z12mul_mat_q5_0IN3c108BFloat16ELb1EEvPKvS3_PT_iiiii:
        /* <DEDUP_REMOVED lines=12> */
[----:B------:R-:W1:Y:S01]  /*00c0*/  LDCU.64 UR6, c[0x0][0x3a0] ;  /* 0x00007400ff0677ac */ /* 0x000e620008000a00 */
[----:B------:R-:W3:Y:S01]  /*00d0*/  S2UR UR9, SR_CgaCtaId ;  /* 0x00000000000979c3 */ /* 0x000ee20000008800 */
[----:B------:R-:W-:Y:S01]  /*00e0*/  IMAD.MOV.U32 R52, RZ, RZ, RZ ;  /* 0x000000ffff347224 */ /* 0x000fe200078e00ff */
[----:B------:R-:W4:Y:S01]  /*00f0*/  S2R R3, SR_TID.Y ;  /* 0x0000000000037919 */ /* 0x000f220000002200 */
[----:B------:R-:W5:Y:S01]  /*0100*/  LDCU.64 UR16, c[0x0][0x388] ;  /* 0x00007100ff1077ac */ /* 0x000f620008000a00 */
[----:B------:R-:W3:Y:S01]  /*0110*/  LDCU UR10, c[0x0][0x39c] ;  /* 0x00007380ff0a77ac */ /* 0x000ee20008000800 */
[----:B------:R-:W-:Y:S01]  /*0120*/  USHF.R.S32.HI UR4, URZ, 0x5, UR4 ;  /* 0x00000005ff047899 */ /* 0x000fe20008011404 */
[----:B------:R-:W0:Y:S01]  /*0130*/  LDCU.64 UR14, c[0x0][0x380] ;  /* 0x00007000ff0e77ac */ /* 0x000e220008000a00 */
[----:B-1----:R-:W-:-:S04]  /*0140*/  USHF.R.S32.HI UR5, URZ, 0x1f, UR7 ;  /* 0x0000001fff057899 */ /* 0x002fc80008011407 */
[----:B------:R-:W-:Y:S01]  /*0150*/  IMAD R68, R51, UR4, RZ ;  /* 0x0000000433447c24 */ /* 0x000fe2000f8e02ff */
[----:B------:R-:W-:Y:S02]  /*0160*/  UIADD3 UR6, UPT, UPT, UR6, -0x1, URZ ;  /* 0xffffffff06067890 */ /* 0x000fe4000fffe0ff */
[----:B------:R-:W-:Y:S01]  /*0170*/  ULEA.HI UR5, UR5, UR7, URZ, 0x5 ;  /* 0x0000000705057291 */ /* 0x000fe2000f8f28ff */
[----:B------:R-:W-:Y:S02]  /*0180*/  IMAD.WIDE R68, R68, 0x16, RZ ;  /* 0x0000001644447825 */ /* 0x000fe400078e02ff */
[----:B------:R-:W-:Y:S01]  /*0190*/  UMOV UR7, 0x400 ;  /* 0x0000040000077882 */ /* 0x000fe20000000000 */
[----:B------:R-:W-:Y:S02]  /*01a0*/  USHF.R.S32.HI UR5, URZ, 0x5, UR5 ;  /* 0x00000005ff057899 */ /* 0x000fe40008011405 */
[----:B------:R-:W-:Y:S01]  /*01b0*/  UIADD3 UR8, UPT, UPT, UR7, 0x24a0, URZ ;  /* 0x000024a007087890 */ /* 0x000fe2000fffe0ff */
[--C-:B0-----:R-:W-:Y:S01]  /*01c0*/  SHF.R.U32.HI R11, RZ, 0x2, R10.reuse ;  /* 0x00000002ff0b7819 */ /* 0x101fe2000001160a */
[C---:B------:R-:W-:Y:S01]  /*01d0*/  IMAD.SHL.U32 R48, R10.reuse, 0x4, RZ ;  /* 0x000000040a307824 */ /* 0x040fe200078e00ff */
[C---:B------:R-:W-:Y:S01]  /*01e0*/  LOP3.LUT R4, R10.reuse, 0x3, RZ, 0xc0, !PT ;  /* 0x000000030a047812 */ /* 0x040fe200078ec0ff */
[C---:B------:R-:W-:Y:S01]  /*01f0*/  VIADD R8, R10.reuse, 0x20 ;  /* 0x000000200a087836 */ /* 0x040fe20000000000 */
[----:B------:R-:W-:Y:S01]  /*0200*/  LOP3.LUT R5, R11, 0x3, RZ, 0xc0, !PT ;  /* 0x000000030b057812 */ /* 0x000fe200078ec0ff */
[----:B------:R-:W-:Y:S01]  /*0210*/  IMAD.SHL.U32 R39, R10, 0x2, RZ ;  /* 0x000000020a277824 */ /* 0x000fe200078e00ff */
[----:B------:R-:W-:Y:S01]  /*0220*/  LOP3.LUT R2, R48, 0x1c, RZ, 0xc0, !PT ;  /* 0x0000001c30027812 */ /* 0x000fe200078ec0ff */
[----:B------:R-:W-:Y:S01]  /*0230*/  IMAD R35, R10, 0x8, R11 ;  /* 0x000000080a237824 */ /* 0x000fe200078e020b */
[----:B------:R-:W-:Y:S01]  /*0240*/  SHF.R.U32.HI R6, RZ, 0x3, R10 ;  /* 0x00000003ff067819 */ /* 0x000fe2000001160a */
[----:B--2---:R-:W-:Y:S01]  /*0250*/  IMAD R5, R0, 0x4, R5 ;  /* 0x0000000400057824 */ /* 0x004fe200078e0205 */
[----:B-----5:R-:W-:Y:S01]  /*0260*/  IADD3 R74, P0, PT, R2, UR16, RZ ;  /* 0x00000010024a7c10 */ /* 0x020fe2000ff1e0ff */
[----:B----4-:R-:W-:Y:S01]  /*0270*/  IMAD.SHL.U32 R49, R3, 0x80, RZ ;  /* 0x0000008003317824 */ /* 0x010fe200078e00ff */
[----:B------:R-:W-:Y:S01]  /*0280*/  LOP3.LUT R16, R10, 0x7, RZ, 0xc0, !PT ;  /* 0x000000070a107812 */ /* 0x000fe200078ec0ff */
[----:B---3--:R-:W-:Y:S01]  /*0290*/  ULEA UR8, UR9, UR8, 0x18 ;  /* 0x0000000809087291 */ /* 0x008fe2000f8ec0ff */
[----:B------:R-:W-:-:S02]  /*02a0*/  VIMNMX R5, PT, PT, R5, UR6, PT ;  /* 0x0000000605057c48 */ /* 0x000fc4000bfe0100 */
[----:B------:R-:W-:Y:S02]  /*02b0*/  IADD3 R74, P1, PT, R74, 0x4, RZ ;  /* 0x000000044a4a7810 */ /* 0x000fe40007f3e0ff */
[----:B------:R-:W-:Y:S01]  /*02c0*/  LOP3.LUT R50, R48, 0xc, RZ, 0xc0, !PT ;  /* 0x0000000c30327812 */ /* 0x000fe200078ec0ff */
[----:B------:R-:W-:Y:S01]  /*02d0*/  IMAD R2, R5, UR5, R4 ;  /* 0x0000000505027c24 */ /* 0x000fe2000f8e0204 */
[----:B------:R-:W-:Y:S01]  /*02e0*/  LOP3.LUT R4, RZ, R51, RZ, 0x33, !PT ;  /* 0x00000033ff047212 */ /* 0x000fe200078e33ff */
[----:B------:R-:W-:Y:S01]  /*02f0*/  IMAD R5, R0, 0x4, R3 ;  /* 0x0000000400057824 */ /* 0x000fe200078e0203 */
[----:B------:R-:W-:Y:S02]  /*0300*/  IADD3.X R75, PT, PT, RZ, UR17, RZ, P1, P0 ;  /* 0x00000011ff4b7c10 */ /* 0x000fe40008fe04ff */
[----:B------:R-:W-:Y:S01]  /*0310*/  LOP3.LUT R47, R48, 0x3c, RZ, 0xc0, !PT ;  /* 0x0000003c302f7812 */ /* 0x000fe200078ec0ff */
[----:B------:R-:W-:Y:S01]  /*0320*/  VIADD R4, R4, UR10 ;  /* 0x0000000a04047c36 */ /* 0x000fe20008000000 */
[----:B------:R-:W-:Y:S01]  /*0330*/  VIMNMX.U32 R5, PT, PT, R5, UR6, PT ;  /* 0x0000000605057c48 */ /* 0x000fe2000bfe0000 */
[----:B------:R-:W-:Y:S01]  /*0340*/  ULEA UR6, UR9, UR7, 0x18 ;  /* 0x0000000709067291 */ /* 0x000fe2000f8ec0ff */
[----:B------:R-:W-:-:S02]  /*0350*/  LOP3.LUT R48, R49, 0x7c, R48, 0xf8, !PT ;  /* 0x0000007c31307812 */ /* 0x000fc400078ef830 */
[----:B------:R-:W-:Y:S01]  /*0360*/  VIMNMX R46, PT, PT, R4, R3, PT ;  /* 0x00000003042e7248 */ /* 0x000fe20003fe0100 */
[----:B------:R-:W-:Y:S01]  /*0370*/  IMAD R5, R5, UR5, RZ ;  /* 0x0000000505057c24 */ /* 0x000fe2000f8e02ff */
[C-C-:B------:R-:W-:Y:S01]  /*0380*/  VIADDMNMX R44, R3.reuse, 0x8, R4.reuse, PT ;  /* 0x00000008032c7846 */ /* 0x140fe20003800104 */
[----:B------:R-:W-:Y:S01]  /*0390*/  IMAD.U32 R7, RZ, RZ, UR6 ;  /* 0x00000006ff077e24 */ /* 0x000fe2000f8e00ff */
[C---:B------:R-:W-:Y:S01]  /*03a0*/  VIADDMNMX R42, R3.reuse, 0x10, R4, PT ;  /* 0x00000010032a7846 */ /* 0x040fe20003800104 */
[----:B------:R-:W-:Y:S01]  /*03b0*/  IMAD.IADD R32, R6, 0x1, R5 ;  /* 0x0000000106207824 */ /* 0x000fe200078e0205 */
[----:B------:R-:W-:Y:S01]  /*03c0*/  LEA.HI R33, R8, R5, RZ, 0x1d ;  /* 0x0000000508217211 */ /* 0x000fe200078fe8ff */
[C---:B------:R-:W-:Y:S01]  /*03d0*/  IMAD R5, R3.reuse, 0x4, R6 ;  /* 0x0000000403057824 */ /* 0x040fe200078e0206 */
[C-C-:B------:R-:W-:Y:S01]  /*03e0*/  VIADDMNMX R6, R3.reuse, 0x4, R4.reuse, PT ;  /* 0x0000000403067846 */ /* 0x140fe20003800104 */
[----:B------:R-:W-:Y:S01]  /*03f0*/  IMAD R34, R10, 0x104, R7 ;  /* 0x000001040a227824 */ /* 0x000fe200078e0207 */
[C-C-:B------:R-:W-:Y:S01]  /*0400*/  VIADDMNMX R8, R3.reuse, 0xc, R4.reuse, PT ;  /* 0x0000000c03087846 */ /* 0x140fe20003800104 */
[----:B------:R-:W-:Y:S01]  /*0410*/  IMAD R10, R46, UR4, RZ ;  /* 0x000000042e0a7c24 */ /* 0x000fe2000f8e02ff */
[C-C-:B------:R-:W-:Y:S01]  /*0420*/  VIADDMNMX R20, R3.reuse, 0x14, R4.reuse, PT ;  /* 0x0000001403147846 */ /* 0x140fe20003800104 */
[C---:B------:R-:W-:Y:S01]  /*0430*/  IMAD R14, R6.reuse, UR4, RZ ;  /* 0x00000004060e7c24 */ /* 0x040fe2000f8e02ff */
[C-C-:B------:R-:W-:Y:S01]  /*0440*/  VIADDMNMX R40, R3.reuse, 0x18, R4.reuse, PT ;  /* 0x0000001803287846 */ /* 0x140fe20003800104 */
[--C-:B------:R-:W-:Y:S01]  /*0450*/  IMAD R45, R6, 0x41, R39.reuse ;  /* 0x00000041062d7824 */ /* 0x100fe200078e0227 */
[--C-:B------:R-:W-:Y:S01]  /*0460*/  VIADDMNMX R22, R3, 0x1c, R4.reuse, PT ;  /* 0x0000001c03167846 */ /* 0x100fe20003800104 */
[--C-:B------:R-:W-:Y:S01]  /*0470*/  IMAD R43, R8, 0x41, R39.reuse ;  /* 0x00000041082b7824 */ /* 0x100fe200078e0227 */
[----:B------:R-:W-:Y:S01]  /*0480*/  VIMNMX R13, PT, PT, R4, R5, PT ;  /* 0x00000005040d7248 */ /* 0x000fe20003fe0100 */
[----:B------:R-:W-:Y:S01]  /*0490*/  IMAD R18, R44, UR4, RZ ;  /* 0x000000042c127c24 */ /* 0x000fe2000f8e02ff */
[----:B------:R-:W-:Y:S01]  /*04a0*/  VIADDMNMX R12, R5, 0x10, R4, PT ;  /* 0x00000010050c7846 */ /* 0x000fe20003800104 */
[----:B------:R-:W-:Y:S01]  /*04b0*/  IMAD R4, R8, UR4, RZ ;  /* 0x0000000408047c24 */ /* 0x000fe2000f8e02ff */
[C---:B------:R-:W-:Y:S01]  /*04c0*/  IADD3 R65, P6, PT, R11.reuse, R10, RZ ;  /* 0x0000000a0b417210 */ /* 0x040fe20007fde0ff */
[----:B------:R-:W-:Y:S01]  /*04d0*/  IMAD R5, R42, UR4, RZ ;  /* 0x000000042a057c24 */ /* 0x000fe2000f8e02ff */
[----:B------:R-:W-:Y:S01]  /*04e0*/  SHF.R.S32.HI R15, RZ, 0x1f, R12 ;  /* 0x0000001fff0f7819 */ /* 0x000fe2000001140c */
[----:B------:R-:W-:Y:S01]  /*04f0*/  IMAD R6, R20, UR4, RZ ;  /* 0x0000000414067c24 */ /* 0x000fe2000f8e02ff */
[----:B------:R-:W-:Y:S01]  /*0500*/  LEA.HI.X.SX32 R9, R10, RZ, 0x1, P6 ;  /* 0x000000ff0a097211 */ /* 0x000fe200030f0eff */
[----:B------:R-:W-:Y:S01]  /*0510*/  IMAD R7, R40, UR4, RZ ;  /* 0x0000000428077c24 */ /* 0x000fe2000f8e02ff */
[C---:B------:R-:W-:Y:S01]  /*0520*/  IADD3 R61, P0, PT, R11.reuse, R14, RZ ;  /* 0x0000000e0b3d7210 */ /* 0x040fe20007f1e0ff */
[----:B------:R-:W-:Y:S01]  /*0530*/  IMAD R8, R22, UR4, RZ ;  /* 0x0000000416087c24 */ /* 0x000fe2000f8e02ff */
[C---:B------:R-:W-:Y:S01]  /*0540*/  IADD3 R57, P1, PT, R11.reuse, R18, RZ ;  /* 0x000000120b397210 */ /* 0x040fe20007f3e0ff */
[----:B------:R-:W-:Y:S01]  /*0550*/  IMAD R41, R20, 0x41, R39 ;  /* 0x0000004114297824 */ /* 0x000fe200078e0227 */
[C---:B------:R-:W-:Y:S01]  /*0560*/  IADD3 R55, P2, PT, R11.reuse, R4, RZ ;  /* 0x000000040b377210 */ /* 0x040fe20007f5e0ff */
[----:B------:R-:W-:Y:S01]  /*0570*/  IMAD R10, R12, UR4, RZ ;  /* 0x000000040c0a7c24 */ /* 0x000fe2000f8e02ff */
[C---:B------:R-:W-:Y:S01]  /*0580*/  IADD3 R59, P3, PT, R11.reuse, R5, RZ ;  /* 0x000000050b3b7210 */ /* 0x040fe20007f7e0ff */
[----:B------:R-:W-:Y:S01]  /*0590*/  UIADD3 UR5, UPT, UPT, UR7, 0x26a0, URZ ;  /* 0x000026a007057890 */ /* 0x000fe2000fffe0ff */
[----:B------:R-:W-:Y:S01]  /*05a0*/  IADD3 R63, P4, PT, R11, R6, RZ ;  /* 0x000000060b3f7210 */ /* 0x000fe20007f9e0ff */
[----:B------:R-:W-:Y:S01]  /*05b0*/  IMAD.WIDE.U32 R60, R61, 0x16, R68 ;  /* 0x000000163d3c7825 */ /* 0x000fe200078e0044 */
[C---:B------:R-:W-:Y:S01]  /*05c0*/  IADD3 R67, P5, PT, R11.reuse, R7, RZ ;  /* 0x000000070b437210 */ /* 0x040fe20007fbe0ff */
[----:B------:R-:W-:Y:S01]  /*05d0*/  ULEA UR5, UR9, UR5, 0x18 ;  /* 0x0000000509057291 */ /* 0x000fe2000f8ec0ff */
[----:B------:R-:W-:Y:S01]  /*05e0*/  IADD3 R71, P6, PT, R11, R8, RZ ;  /* 0x000000080b477210 */ /* 0x000fe20007fde0ff */
[----:B------:R-:W-:Y:S01]  /*05f0*/  IMAD R11, R13, UR4, RZ ;  /* 0x000000040d0b7c24 */ /* 0x000fe2000f8e02ff */
[----:B------:R-:W-:Y:S01]  /*0600*/  SHF.R.S32.HI R20, RZ, 0x1f, R13 ;  /* 0x0000001fff147819 */ /* 0x000fe2000001140d */
[--C-:B------:R-:W-:Y:S01]  /*0610*/  IMAD.WIDE.U32 R58, R59, 0x16, R68.reuse ;  /* 0x000000163b3a7825 */ /* 0x100fe200078e0044 */
[----:B------:R-:W-:Y:S01]  /*0620*/  LEA.HI R19, R15, R12, RZ, 0x2 ;  /* 0x0000000c0f137211 */ /* 0x000fe200078f10ff */
[----:B------:R-:W-:Y:S01]  /*0630*/  UIADD3 UR7, UPT, UPT, UR7, 0x2080, URZ ;  /* 0x0000208007077890 */ /* 0x000fe2000fffe0ff */
[----:B------:R-:W-:Y:S01]  /*0640*/  LEA.HI R17, R20, R13, RZ, 0x2 ;  /* 0x0000000d14117211 */ /* 0x000fe200078f10ff */
[--C-:B------:R-:W-:Y:S01]  /*0650*/  IMAD.WIDE.U32 R54, R55, 0x16, R68.reuse ;  /* 0x0000001637367825 */ /* 0x100fe200078e0044 */
[----:B------:R-:W-:Y:S01]  /*0660*/  LEA.HI.X.SX32 R14, R14, RZ, 0x1, P0 ;  /* 0x000000ff0e0e7211 */ /* 0x000fe200000f0eff */
[----:B------:R-:W-:Y:S01]  /*0670*/  ULEA UR7, UR9, UR7, 0x18 ;  /* 0x0000000709077291 */ /* 0x000fe2000f8ec0ff */
[----:B------:R-:W-:Y:S01]  /*0680*/  LEA.HI.X.SX32 R15, R18, RZ, 0x1, P1 ;  /* 0x000000ff120f7211 */ /* 0x000fe200008f0eff */
[----:B------:R-:W-:Y:S01]  /*0690*/  IMAD.WIDE.U32 R66, R67, 0x16, R68 ;  /* 0x0000001643427825 */ /* 0x000fe200078e0044 */
[----:B------:R-:W-:-:S02]  /*06a0*/  IADD3 R21, P0, PT, R16, R11, RZ ;  /* 0x0000000b10157210 */ /* 0x000fc40007f1e0ff */
[----:B------:R-:W-:Y:S01]  /*06b0*/  LEA.HI R19, R19, R16, RZ, 0x1e ;  /* 0x0000001013137211 */ /* 0x000fe200078ff0ff */
[----:B------:R-:W-:Y:S01]  /*06c0*/  IMAD.WIDE.U32 R70, R71, 0x16, R68 ;  /* 0x0000001647467825 */ /* 0x000fe200078e0044 */
[----:B------:R-:W-:Y:S02]  /*06d0*/  IADD3 R73, P1, PT, R16, R10, RZ ;  /* 0x0000000a10497210 */ /* 0x000fe40007f3e0ff */
[----:B------:R-:W-:Y:S01]  /*06e0*/  LEA.HI.X.SX32 R7, R7, RZ, 0x1, P5 ;  /* 0x000000ff07077211 */ /* 0x000fe200028f0eff */
[----:B------:R-:W-:Y:S01]  /*06f0*/  IMAD R37, R12, 0x8, R19 ;  /* 0x000000080c257824 */ /* 0x000fe200078e0213 */
[----:B------:R-:W-:Y:S01]  /*0700*/  LEA.HI.X.SX32 R4, R4, RZ, 0x1, P2 ;  /* 0x000000ff04047211 */ /* 0x000fe200010f0eff */
[--C-:B------:R-:W-:Y:S01]  /*0710*/  IMAD.WIDE.U32 R64, R65, 0x16, R68.reuse ;  /* 0x0000001641407825 */ /* 0x100fe200078e0044 */
[----:B------:R-:W-:Y:S02]  /*0720*/  LEA.HI.X.SX32 R5, R5, RZ, 0x1, P3 ;  /* 0x000000ff05057211 */ /* 0x000fe400018f0eff */
[----:B------:R-:W-:Y:S01]  /*0730*/  LEA.HI R38, R17, R16, RZ, 0x1e ;  /* 0x0000001011267211 */ /* 0x000fe200078ff0ff */
[----:B------:R-:W-:Y:S01]  /*0740*/  IMAD R7, R7, 0x16, RZ ;  /* 0x0000001607077824 */ /* 0x000fe200078e02ff */
[----:B------:R-:W-:Y:S01]  /*0750*/  LEA.HI.X.SX32 R11, R11, RZ, 0x1, P0 ;  /* 0x000000ff0b0b7211 */ /* 0x000fe200000f0eff */
[----:B------:R-:W-:Y:S01]  /*0760*/  IMAD.WIDE.U32 R62, R63, 0x16, R68 ;  /* 0x000000163f3e7825 */ /* 0x000fe200078e0044 */
[----:B------:R-:W-:-:S02]  /*0770*/  LEA.HI.X.SX32 R6, R6, RZ, 0x1, P4 ;  /* 0x000000ff06067211 */ /* 0x000fc400020f0eff */
[----:B------:R-:W-:Y:S01]  /*0780*/  LEA.HI.X.SX32 R8, R8, RZ, 0x1, P6 ;  /* 0x000000ff08087211 */ /* 0x000fe200030f0eff */
[--C-:B------:R-:W-:Y:S01]  /*0790*/  IMAD.WIDE.U32 R56, R57, 0x16, R68.reuse ;  /* 0x0000001639387825 */ /* 0x100fe200078e0044 */
[----:B------:R-:W-:Y:S02]  /*07a0*/  LEA.HI.X.SX32 R10, R10, RZ, 0x1, P1 ;  /* 0x000000ff0a0a7211 */ /* 0x000fe400008f0eff */
[----:B------:R-:W-:Y:S01]  /*07b0*/  LEA R36, R3, UR5, 0x4 ;  /* 0x0000000503247c11 */ /* 0x000fe2000f8e20ff */
[--C-:B------:R-:W-:Y:S01]  /*07c0*/  IMAD.WIDE.U32 R72, R73, 0x16, R68.reuse ;  /* 0x0000001649487825 */ /* 0x100fe200078e0044 */
[C---:B------:R-:W-:Y:S02]  /*07d0*/  IADD3 RZ, P0, PT, R50.reuse, R60, RZ ;  /* 0x0000003c32ff7210 */ /* 0x040fe40007f1e0ff */
[----:B------:R-:W-:Y:S01]  /*07e0*/  IADD3 RZ, P1, PT, R50, R58, RZ ;  /* 0x0000003a32ff7210 */ /* 0x000fe20007f3e0ff */
[----:B------:R-:W-:Y:S01]  /*07f0*/  IMAD R17, R14, 0x16, RZ ;  /* 0x000000160e117824 */ /* 0x000fe200078e02ff */
[----:B------:R-:W-:Y:S01]  /*0800*/  IADD3 RZ, P2, PT, R50, R54, RZ ;  /* 0x0000003632ff7210 */ /* 0x000fe20007f5e0ff */
[----:B------:R-:W-:Y:S01]  /*0810*/  IMAD R23, R4, 0x16, RZ ;  /* 0x0000001604177824 */ /* 0x000fe200078e02ff */
[----:B------:R-:W-:Y:S01]  /*0820*/  LEA R35, R35, UR7, 0x2 ;  /* 0x0000000723237c11 */ /* 0x000fe2000f8e10ff */
[----:B------:R-:W-:Y:S01]  /*0830*/  IMAD R19, R5, 0x16, RZ ;  /* 0x0000001605137824 */ /* 0x000fe200078e02ff */
[----:B------:R-:W-:Y:S01]  /*0840*/  LEA R45, R45, UR6, 0x2 ;  /* 0x000000062d2d7c11 */ /* 0x000fe2000f8e10ff */
[----:B------:R-:W-:Y:S01]  /*0850*/  IMAD.WIDE.U32 R68, R21, 0x16, R68 ;  /* 0x0000001615447825 */ /* 0x000fe200078e0044 */
[----:B------:R-:W-:-:S02]  /*0860*/  LEA R43, R43, UR6, 0x2 ;  /* 0x000000062b2b7c11 */ /* 0x000fc4000f8e10ff */
[----:B------:R-:W-:Y:S01]  /*0870*/  LEA R41, R41, UR6, 0x2 ;  /* 0x0000000629297c11 */ /* 0x000fe2000f8e10ff */
[----:B------:R-:W-:Y:S01]  /*0880*/  IMAD R38, R13, 0x8, R38 ;  /* 0x000000080d267824 */ /* 0x000fe200078e0226 */
[----:B------:R-:W-:Y:S01]  /*0890*/  LEA R37, R37, UR7, 0x2 ;  /* 0x0000000725257c11 */ /* 0x000fe2000f8e10ff */
[----:B------:R-:W-:Y:S02]  /*08a0*/  IMAD R21, R15, 0x16, RZ ;  /* 0x000000160f157824 */ /* 0x000fe400078e02ff */
[----:B------:R-:W-:Y:S01]  /*08b0*/  IMAD R13, R11, 0x16, RZ ;  /* 0x000000160b0d7824 */ /* 0x000fe200078e02ff */
[----:B------:R-:W-:Y:S01]  /*08c0*/  LEA R38, R38, UR7, 0x2 ;  /* 0x0000000726267c11 */ /* 0x000fe2000f8e10ff */
[----:B------:R-:W-:Y:S01]  /*08d0*/  IMAD R9, R9, 0x16, RZ ;  /* 0x0000001609097824 */ /* 0x000fe200078e02ff */
[----:B------:R-:W-:Y:S01]  /*08e0*/  UMOV UR7, UR4 ;  /* 0x0000000400077c82 */ /* 0x000fe20008000000 */
[----:B------:R-:W-:Y:S02]  /*08f0*/  IMAD R15, R6, 0x16, RZ ;  /* 0x00000016060f7824 */ /* 0x000fe400078e02ff */
[----:B------:R-:W-:-:S02]  /*0900*/  IMAD R3, R8, 0x16, RZ ;  /* 0x0000001608037824 */ /* 0x000fc400078e02ff */
[----:B------:R-:W-:Y:S02]  /*0910*/  IMAD R11, R10, 0x16, RZ ;  /* 0x000000160a0b7824 */ /* 0x000fe400078e02ff */
[----:B------:R-:W-:Y:S02]  /*0920*/  IMAD.IADD R4, R67, 0x1, R7 ;  /* 0x0000000143047824 */ /* 0x000fe400078e0207 */
[--C-:B------:R-:W-:Y:S02]  /*0930*/  IMAD R46, R46, 0x41, R39.reuse ;  /* 0x000000412e2e7824 */ /* 0x100fe400078e0227 */
[--C-:B------:R-:W-:Y:S02]  /*0940*/  IMAD R44, R44, 0x41, R39.reuse ;  /* 0x000000412c2c7824 */ /* 0x100fe400078e0227 */
[--C-:B------:R-:W-:Y:S01]  /*0950*/  IMAD R42, R42, 0x41, R39.reuse ;  /* 0x000000412a2a7824 */ /* 0x100fe200078e0227 */
[----:B------:R-:W-:Y:S01]  /*0960*/  LEA R46, R46, UR6, 0x2 ;  /* 0x000000062e2e7c11 */ /* 0x000fe2000f8e10ff */
[----:B------:R-:W-:Y:S01]  /*0970*/  IMAD R40, R40, 0x41, R39 ;  /* 0x0000004128287824 */ /* 0x000fe200078e0227 */
[----:B------:R-:W-:Y:S01]  /*0980*/  LEA R44, R44, UR6, 0x2 ;  /* 0x000000062c2c7c11 */ /* 0x000fe2000f8e10ff */
[----:B------:R-:W-:Y:S01]  /*0990*/  IMAD.IADD R7, R61, 0x1, R17 ;  /* 0x000000013d077824 */ /* 0x000fe200078e0211 */
[----:B------:R-:W-:Y:S01]  /*09a0*/  LEA R42, R42, UR6, 0x2 ;  /* 0x000000062a2a7c11 */ /* 0x000fe2000f8e10ff */
[----:B------:R-:W-:Y:S01]  /*09b0*/  IMAD.IADD R8, R59, 0x1, R19 ;  /* 0x000000013b087824 */ /* 0x000fe200078e0213 */
[----:B------:R-:W-:Y:S01]  /*09c0*/  LEA R40, R40, UR6, 0x2 ;  /* 0x0000000628287c11 */ /* 0x000fe2000f8e10ff */
[----:B------:R-:W-:-:S02]  /*09d0*/  IMAD.IADD R10, R55, 0x1, R23 ;  /* 0x00000001370a7824 */ /* 0x000fc400078e0217 */
[----:B------:R-:W-:Y:S02]  /*09e0*/  IMAD R39, R22, 0x41, R39 ;  /* 0x0000004116277824 */ /* 0x000fe400078e0227 */
[----:B------:R-:W-:Y:S02]  /*09f0*/  IMAD.IADD R5, R65, 0x1, R9 ;  /* 0x0000000141057824 */ /* 0x000fe400078e0209 */
[----:B------:R-:W-:Y:S01]  /*0a00*/  IMAD.IADD R6, R63, 0x1, R15 ;  /* 0x000000013f067824 */ /* 0x000fe200078e020f */
[----:B------:R-:W-:Y:S01]  /*0a10*/  LEA R39, R39, UR6, 0x2 ;  /* 0x0000000627277c11 */ /* 0x000fe2000f8e10ff */
[----:B------:R-:W-:Y:S01]  /*0a20*/  IMAD.IADD R12, R69, 0x1, R13 ;  /* 0x00000001450c7824 */ /* 0x000fe200078e020d */
[----:B------:R-:W-:Y:S01]  /*0a30*/  UMOV UR6, 0x4 ;  /* 0x0000000400067882 */ /* 0x000fe20000000000 */
[----:B------:R-:W-:Y:S02]  /*0a40*/  IMAD.IADD R3, R71, 0x1, R3 ;  /* 0x0000000147037824 */ /* 0x000fe400078e0203 */
[----:B------:R-:W-:-:S02]  /*0a50*/  IMAD.IADD R9, R57, 0x1, R21 ;  /* 0x0000000139097824 */ /* 0x000fc400078e0215 */
[----:B------:R-:W-:Y:S02]  /*0a60*/  IMAD.IADD R11, R73, 0x1, R11 ;  /* 0x00000001490b7824 */ /* 0x000fe400078e020b */
[----:B------:R-:W-:Y:S02]  /*0a70*/  IMAD.X R13, RZ, RZ, R7, P0 ;  /* 0x000000ffff0d7224 */ /* 0x000fe400000e0607 */
[----:B------:R-:W-:Y:S02]  /*0a80*/  IMAD.X R14, RZ, RZ, R8, P1 ;  /* 0x000000ffff0e7224 */ /* 0x000fe400008e0608 */
[----:B------:R-:W-:-:S07]  /*0a90*/  IMAD.X R15, RZ, RZ, R10, P2 ;  /* 0x000000ffff0f7224 */ /* 0x000fce00010e060a */
.L_x_610:
[C---:B0-----:R-:W-:Y:S02]  /*0aa0*/  IADD3 R20, P2, PT, R64.reuse, UR14, RZ ;  /* 0x0000000e40147c10 */ /* 0x041fe4000ff5e0ff */
[----:B------:R-:W-:Y:S02]  /*0ab0*/  IADD3 R22, P0, P1, R64, UR14, R50 ;  /* 0x0000000e40167c10 */ /* 0x000fe4000f91e032 */
[C---:B------:R-:W-:Y:S02]  /*0ac0*/  IADD3.X R21, PT, PT, R5.reuse, UR15, RZ, P2, !PT ;  /* 0x0000000f05157c10 */ /* 0x040fe400097fe4ff */
[----:B------:R-:W-:-:S03]  /*0ad0*/  IADD3.X R23, PT, PT, R5, UR15, RZ, P0, P1 ;  /* 0x0000000f05177c10 */ /* 0x000fc600087e24ff */
[----:B------:R-:W2:Y:S04]  /*0ae0*/  LDG.E.U16.CONSTANT R25, desc[UR12][R20.64+0x2] ;  /* 0x0000020c14197981 */ /* 0x000ea8000c1e9500 */
[----:B------:R0:W2:Y:S04]  /*0af0*/  LDG.E.U16.CONSTANT R28, desc[UR12][R20.64+0x4] ;  /* 0x0000040c141c7981 */ /* 0x0000a8000c1e9500 */
[----:B------:R-:W3:Y:S04]  /*0b00*/  LDG.E.U16.CONSTANT R29, desc[UR12][R22.64+0x6] ;  /* 0x0000060c161d7981 */ /* 0x000ee8000c1e9500 */
[----:B------:R1:W3:Y:S01]  /*0b10*/  LDG.E.U16.CONSTANT R76, desc[UR12][R22.64+0x8] ;  /* 0x0000080c164c7981 */ /* 0x0002e2000c1e9500 */
[----:B------:R-:W-:Y:S01]  /*0b20*/  IADD3 R16, P1, PT, R60, UR14, RZ ;  /* 0x0000000e3c107c10 */ /* 0x000fe2000ff3e0ff */
[----:B------:R-:W-:-:S03]  /*0b30*/  IMAD.IADD R18, R50, 0x1, R60 ;  /* 0x0000000132127824 */ /* 0x000fc600078e023c */
[----:B------:R-:W-:Y:S02]  /*0b40*/  IADD3.X R17, PT, PT, R7, UR15, RZ, P1, !PT ;  /* 0x0000000f07117c10 */ /* 0x000fe40008ffe4ff */
[----:B------:R-:W-:-:S03]  /*0b50*/  IADD3 R18, P0, PT, R18, UR14, RZ ;  /* 0x0000000e12127c10 */ /* 0x000fc6000ff1e0ff */
[----:B------:R-:W4:Y:S01]  /*0b60*/  LDG.E.U16.CONSTANT R30, desc[UR12][R16.64+0x2] ;  /* 0x0000020c101e7981 */ /* 0x000f22000c1e9500 */
[----:B------:R-:W-:-:S03]  /*0b70*/  IADD3.X R19, PT, PT, R13, UR15, RZ, P0, !PT ;  /* 0x0000000f0d137c10 */ /* 0x000fc600087fe4ff */
[----:B------:R5:W4:Y:S04]  /*0b80*/  LDG.E.U16.CONSTANT R77, desc[UR12][R16.64+0x4] ;  /* 0x0000040c104d7981 */ /* 0x000b28000c1e9500 */
[----:B------:R-:W4:Y:S04]  /*0b90*/  LDG.E.U16.CONSTANT R53, desc[UR12][R18.64+0x6] ;  /* 0x0000060c12357981 */ /* 0x000f28000c1e9500 */
[----:B------:R3:W4:Y:S01]  /*0ba0*/  LDG.E.U16.CONSTANT R18, desc[UR12][R18.64+0x8] ;  /* 0x0000080c12127981 */ /* 0x000722000c1e9500 */
[----:B0-----:R-:W-:-:S04]  /*0bb0*/  IADD3 R20, P0, PT, R56, UR14, RZ ;  /* 0x0000000e38147c10 */ /* 0x001fc8000ff1e0ff */
[----:B------:R-:W-:Y:S02]  /*0bc0*/  IADD3.X R21, PT, PT, R9, UR15, RZ, P0, !PT ;  /* 0x0000000f09157c10 */ /* 0x000fe400087fe4ff */
[----:B-1----:R-:W-:-:S03]  /*0bd0*/  IADD3 R22, P0, P1, R56, UR14, R50 ;  /* 0x0000000e38167c10 */ /* 0x002fc6000f91e032 */
[----:B------:R-:W4:Y:S01]  /*0be0*/  LDG.E.U16.CONSTANT R24, desc[UR12][R20.64+0x2] ;  /* 0x0000020c14187981 */ /* 0x000f22000c1e9500 */
[----:B------:R-:W-:-:S03]  /*0bf0*/  IADD3.X R23, PT, PT, R9, UR15, RZ, P0, P1 ;  /* 0x0000000f09177c10 */ /* 0x000fc600087e24ff */
[----:B------:R0:W4:Y:S04]  /*0c00*/  LDG.E.U16.CONSTANT R27, desc[UR12][R20.64+0x4] ;  /* 0x0000040c141b7981 */ /* 0x000128000c1e9500 */
[----:B------:R-:W4:Y:S04]  /*0c10*/  LDG.E.U16.CONSTANT R26, desc[UR12][R22.64+0x6] ;  /* 0x0000060c161a7981 */ /* 0x000f28000c1e9500 */
[----:B------:R1:W4:Y:S01]  /*0c20*/  LDG.E.U16.CONSTANT R31, desc[UR12][R22.64+0x8] ;  /* 0x0000080c161f7981 */ /* 0x000322000c1e9500 */
[----:B--2---:R-:W-:-:S05]  /*0c30*/  IMAD R25, R28, 0x10000, R25 ;  /* 0x000100001c197824 */ /* 0x004fca00078e0219 */
[----:B-----5:R-:W-:Y:S01]  /*0c40*/  SHF.R.S32.HI R16, RZ, R50, R25 ;  /* 0x00000032ff107219 */ /* 0x020fe20000011419 */
[----:B---3--:R-:W-:-:S04]  /*0c50*/  IMAD R29, R76, 0x10000, R29 ;  /* 0x000100004c1d7824 */ /* 0x008fc800078e021d */
[----:B------:R-:W-:Y:S01]  /*0c60*/  IMAD.SHL.U32 R17, R16, 0x10, RZ ;  /* 0x0000001010117824 */ /* 0x000fe200078e00ff */
[----:B------:R-:W-:-:S04]  /*0c70*/  SHF.R.U32.HI R19, RZ, 0xc, R16 ;  /* 0x0000000cff137819 */ /* 0x000fc80000011610 */
[----:B------:R-:W-:Y:S02]  /*0c80*/  LOP3.LUT R28, R17, 0x10, RZ, 0xc0, !PT ;  /* 0x00000010111c7812 */ /* 0x000fe400078ec0ff */
[----:B0-----:R-:W-:Y:S02]  /*0c90*/  LOP3.LUT R20, R19, 0x10, RZ, 0xc0, !PT ;  /* 0x0000001013147812 */ /* 0x001fe400078ec0ff */
[--C-:B------:R-:W-:Y:S02]  /*0ca0*/  SHF.R.U32.HI R17, RZ, 0x4, R29.reuse ;  /* 0x00000004ff117819 */ /* 0x100fe4000001161d */
[----:B------:R-:W-:Y:S02]  /*0cb0*/  LOP3.LUT R28, R28, 0xf0f0f0f, R29, 0xf8, !PT ;  /* 0x0f0f0f0f1c1c7812 */ /* 0x000fe400078ef81d */
[----:B------:R-:W-:Y:S01]  /*0cc0*/  LOP3.LUT R19, R20, 0xf0f0f0f, R17, 0xf8, !PT ;  /* 0x0f0f0f0f14137812 */ /* 0x000fe200078ef811 */
[C---:B------:R-:W-:Y:S02]  /*0cd0*/  IMAD.SHL.U32 R17, R16.reuse, 0x800, RZ ;  /* 0x0000080010117824 */ /* 0x040fe400078e00ff */
[----:B------:R-:W-:-:S03]  /*0ce0*/  IMAD.SHL.U32 R20, R16, 0x40000, RZ ;  /* 0x0004000010147824 */ /* 0x000fc600078e00ff */
[----:B------:R-:W-:-:S04]  /*0cf0*/  LOP3.LUT R17, R28, 0x1000, R17, 0xf8, !PT ;  /* 0x000010001c117812 */ /* 0x000fc800078ef811 */
[----:B------:R-:W-:Y:S01]  /*0d00*/  LOP3.LUT R17, R17, 0x100000, R20, 0xf8, !PT ;  /* 0x0010000011117812 */ /* 0x000fe200078ef814 */
[----:B------:R-:W-:-:S05]  /*0d10*/  IMAD.SHL.U32 R20, R16, 0x2000000, RZ ;  /* 0x0200000010147824 */ /* 0x000fca00078e00ff */
[----:B------:R-:W-:Y:S02]  /*0d20*/  LOP3.LUT R20, R17, 0x10000000, R20, 0xf8, !PT ;  /* 0x1000000011147812 */ /* 0x000fe400078ef814 */
[----:B-1----:R-:W-:-:S03]  /*0d30*/  SHF.R.U32.HI R22, RZ, 0x5, R16 ;  /* 0x00000005ff167819 */ /* 0x002fc60000011610 */
[----:B------:R-:W-:Y:S01]  /*0d40*/  VIADD R29, R20, 0x70707070 ;  /* 0x70707070141d7836 */ /* 0x000fe20000000000 */
[----:B------:R-:W-:Y:S01]  /*0d50*/  LOP3.LUT R19, R19, 0x1000, R22, 0xf8, !PT ;  /* 0x0000100013137812 */ /* 0x000fe200078ef816 */
[----:B------:R-:W-:-:S03]  /*0d60*/  IMAD.SHL.U32 R22, R16, 0x4, RZ ;  /* 0x0000000410167824 */ /* 0x000fc600078e00ff */
[----:B------:R-:W-:Y:S01]  /*0d70*/  LOP3.LUT R29, R29, 0x80808080, RZ, 0x3c, !PT ;  /* 0x808080801d1d7812 */ /* 0x000fe200078e3cff */
[----:B------:R-:W-:Y:S01]  /*0d80*/  IMAD.SHL.U32 R21, R16, 0x200, RZ ;  /* 0x0000020010157824 */ /* 0x000fe200078e00ff */
[----:B------:R-:W-:Y:S02]  /*0d90*/  LOP3.LUT R22, R19, 0x100000, R22, 0xf8, !PT ;  /* 0x0010000013167812 */ /* 0x000fe400078ef816 */
[C---:B------:R-:W-:Y:S02]  /*0da0*/  LOP3.LUT R17, R20.reuse, 0x10101010, R29, 0x18, !PT ;  /* 0x1010101014117812 */ /* 0x040fe400078e181d */
[----:B------:R-:W-:Y:S02]  /*0db0*/  PRMT R19, R20, 0xba98, RZ ;  /* 0x0000ba9814137816 */ /* 0x000fe400000000ff */
[----:B------:R-:W-:Y:S02]  /*0dc0*/  PRMT R20, R17, 0xba98, RZ ;  /* 0x0000ba9811147816 */ /* 0x000fe400000000ff */
[----:B------:R-:W-:-:S02]  /*0dd0*/  LOP3.LUT R16, R22, 0x10000000, R21, 0xf8, !PT ;  /* 0x1000000016107812 */ /* 0x000fc400078ef815 */
[----:B------:R-:W-:Y:S01]  /*0de0*/  LOP3.LUT R19, R20, 0x7f7f7f7f, R19, 0x60, !PT ;  /* 0x7f7f7f7f14137812 */ /* 0x000fe200078e6013 */
[----:B----4-:R-:W-:-:S03]  /*0df0*/  IMAD R17, R77, 0x10000, R30 ;  /* 0x000100004d117824 */ /* 0x010fc600078e021e */
[----:B------:R-:W-:Y:S01]  /*0e00*/  LOP3.LUT R29, R19, R29, R20, 0xf4, !PT ;  /* 0x0000001d131d7212 */ /* 0x000fe200078ef414 */
[----:B------:R-:W-:Y:S01]  /*0e10*/  VIADD R19, R16, 0x70707070 ;  /* 0x7070707010137836 */ /* 0x000fe20000000000 */
[----:B------:R-:W-:-:S04]  /*0e20*/  SHF.R.S32.HI R17, RZ, R50, R17 ;  /* 0x00000032ff117219 */ /* 0x000fc80000011411 */
[----:B------:R-:W-:Y:S02]  /*0e30*/  LOP3.LUT R19, R19, 0x80808080, RZ, 0x3c, !PT ;  /* 0x8080808013137812 */ /* 0x000fe400078e3cff */
[C---:B------:R-:W-:Y:S02]  /*0e40*/  PRMT R21, R16.reuse, 0xba98, RZ ;  /* 0x0000ba9810157816 */ /* 0x040fe400000000ff */
[----:B------:R-:W-:Y:S01]  /*0e50*/  LOP3.LUT R20, R16, 0x10101010, R19, 0x18, !PT ;  /* 0x1010101010147812 */ /* 0x000fe200078e1813 */
[C---:B------:R-:W-:Y:S02]  /*0e60*/  IMAD.SHL.U32 R16, R17.reuse, 0x10, RZ ;  /* 0x0000001011107824 */ /* 0x040fe400078e00ff */
[----:B------:R-:W-:Y:S01]  /*0e70*/  IMAD R18, R18, 0x10000, R53 ;  /* 0x0001000012127824 */ /* 0x000fe200078e0235 */
[----:B------:R-:W-:Y:S02]  /*0e80*/  PRMT R20, R20, 0xba98, RZ ;  /* 0x0000ba9814147816 */ /* 0x000fe400000000ff */
[----:B------:R-:W-:Y:S01]  /*0e90*/  LOP3.LUT R23, R16, 0x10, RZ, 0xc0, !PT ;  /* 0x0000001010177812 */ /* 0x000fe200078ec0ff */
[----:B------:R-:W-:Y:S01]  /*0ea0*/  IMAD.SHL.U32 R16, R17, 0x800, RZ ;  /* 0x0000080011107824 */ /* 0x000fe200078e00ff */
[----:B------:R-:W-:-:S02]  /*0eb0*/  LOP3.LUT R21, R20, 0x7f7f7f7f, R21, 0x60, !PT ;  /* 0x7f7f7f7f14157812 */ /* 0x000fc400078e6015 */
[----:B------:R-:W-:Y:S02]  /*0ec0*/  LOP3.LUT R23, R23, 0xf0f0f0f, R18, 0xf8, !PT ;  /* 0x0f0f0f0f17177812 */ /* 0x000fe400078ef812 */
[----:B------:R-:W-:Y:S01]  /*0ed0*/  LOP3.LUT R19, R21, R19, R20, 0xf4, !PT ;  /* 0x0000001315137212 */ /* 0x000fe200078ef414 */
[----:B------:R-:W-:Y:S01]  /*0ee0*/  IMAD.SHL.U32 R21, R17, 0x40000, RZ ;  /* 0x0004000011157824 */ /* 0x000fe200078e00ff */
[----:B------:R-:W-:Y:S02]  /*0ef0*/  SHF.R.U32.HI R20, RZ, 0xc, R17 ;  /* 0x0000000cff147819 */ /* 0x000fe40000011611 */
[----:B------:R-:W-:Y:S02]  /*0f00*/  LOP3.LUT R16, R23, 0x1000, R16, 0xf8, !PT ;  /* 0x0000100017107812 */ /* 0x000fe400078ef810 */
[----:B------:R-:W-:Y:S02]  /*0f10*/  SHF.R.U32.HI R18, RZ, 0x4, R18 ;  /* 0x00000004ff127819 */ /* 0x000fe40000011612 */
[----:B------:R-:W-:-:S02]  /*0f20*/  LOP3.LUT R23, R20, 0x10, RZ, 0xc0, !PT ;  /* 0x0000001014177812 */ /* 0x000fc400078ec0ff */
[----:B------:R-:W-:Y:S01]  /*0f30*/  LOP3.LUT R16, R16, 0x100000, R21, 0xf8, !PT ;  /* 0x0010000010107812 */ /* 0x000fe200078ef815 */
[----:B------:R-:W-:Y:S01]  /*0f40*/  IMAD.SHL.U32 R21, R17, 0x2000000, RZ ;  /* 0x0200000011157824 */ /* 0x000fe200078e00ff */
[----:B------:R-:W-:Y:S02]  /*0f50*/  LOP3.LUT R18, R23, 0xf0f0f0f, R18, 0xf8, !PT ;  /* 0x0f0f0f0f17127812 */ /* 0x000fe400078ef812 */
[----:B------:R-:W-:Y:S01]  /*0f60*/  SHF.R.U32.HI R23, RZ, 0x5, R17 ;  /* 0x00000005ff177819 */ /* 0x000fe20000011611 */
[C---:B------:R-:W-:Y:S01]  /*0f70*/  IMAD.SHL.U32 R20, R17.reuse, 0x4, RZ ;  /* 0x0000000411147824 */ /* 0x040fe200078e00ff */
[----:B------:R-:W-:Y:S02]  /*0f80*/  LOP3.LUT R16, R16, 0x10000000, R21, 0xf8, !PT ;  /* 0x1000000010107812 */ /* 0x000fe400078ef815 */
[----:B------:R-:W-:Y:S01]  /*0f90*/  LOP3.LUT R23, R18, 0x1000, R23, 0xf8, !PT ;  /* 0x0000100012177812 */ /* 0x000fe200078ef817 */
[----:B------:R-:W-:Y:S02]  /*0fa0*/  IMAD.SHL.U32 R21, R17, 0x200, RZ ;  /* 0x0000020011157824 */ /* 0x000fe400078e00ff */
[----:B------:R-:W-:Y:S01]  /*0fb0*/  VIADD R18, R16, 0x70707070 ;  /* 0x7070707010127836 */ /* 0x000fe20000000000 */
[----:B------:R-:W-:-:S04]  /*0fc0*/  LOP3.LUT R20, R23, 0x100000, R20, 0xf8, !PT ;  /* 0x0010000017147812 */ /* 0x000fc800078ef814 */
[----:B------:R-:W-:Y:S02]  /*0fd0*/  LOP3.LUT R17, R18, 0x80808080, RZ, 0x3c, !PT ;  /* 0x8080808012117812 */ /* 0x000fe400078e3cff */
[----:B------:R-:W-:Y:S02]  /*0fe0*/  LOP3.LUT R20, R20, 0x10000000, R21, 0xf8, !PT ;  /* 0x1000000014147812 */ /* 0x000fe400078ef815 */
[C---:B------:R-:W-:Y:S02]  /*0ff0*/  LOP3.LUT R18, R16.reuse, 0x10101010, R17, 0x18, !PT ;  /* 0x1010101010127812 */ /* 0x040fe400078e1811 */
[----:B------:R-:W-:Y:S01]  /*1000*/  PRMT R21, R16, 0xba98, RZ ;  /* 0x0000ba9810157816 */ /* 0x000fe200000000ff */
[----:B------:R-:W-:Y:S01]  /*1010*/  VIADD R16, R20, 0x70707070 ;  /* 0x7070707014107836 */ /* 0x000fe20000000000 */
[----:B------:R-:W-:-:S04]  /*1020*/  PRMT R18, R18, 0xba98, RZ ;  /* 0x0000ba9812127816 */ /* 0x000fc800000000ff */
[----:B------:R-:W-:Y:S02]  /*1030*/  LOP3.LUT R23, R16, 0x80808080, RZ, 0x3c, !PT ;  /* 0x8080808010177812 */ /* 0x000fe400078e3cff */
[----:B------:R-:W-:Y:S02]  /*1040*/  LOP3.LUT R21, R18, 0x7f7f7f7f, R21, 0x60, !PT ;  /* 0x7f7f7f7f12157812 */ /* 0x000fe400078e6015 */
[C---:B------:R-:W-:Y:S02]  /*1050*/  LOP3.LUT R16, R20.reuse, 0x10101010, R23, 0x18, !PT ;  /* 0x1010101014107812 */ /* 0x040fe400078e1817 */
[----:B------:R-:W-:Y:S02]  /*1060*/  LOP3.LUT R18, R21, R17, R18, 0xf4, !PT ;  /* 0x0000001115127212 */ /* 0x000fe400078ef412 */
[----:B------:R-:W-:Y:S02]  /*1070*/  PRMT R17, R20, 0xba98, RZ ;  /* 0x0000ba9814117816 */ /* 0x000fe400000000ff */
[----:B------:R-:W-:-:S04]  /*1080*/  PRMT R76, R16, 0xba98, RZ ;  /* 0x0000ba98104c7816 */ /* 0x000fc800000000ff */
[----:B------:R-:W-:-:S04]  /*1090*/  LOP3.LUT R17, R76, 0x7f7f7f7f, R17, 0x60, !PT ;  /* 0x7f7f7f7f4c117812 */ /* 0x000fc800078e6011 */
[----:B------:R-:W-:Y:S01]  /*10a0*/  LOP3.LUT R76, R17, R23, R76, 0xf4, !PT ;  /* 0x00000017114c7212 */ /* 0x000fe200078ef44c */
[----:B------:R-:W-:Y:S01]  /*10b0*/  IMAD R23, R27, 0x10000, R24 ;  /* 0x000100001b177824 */ /* 0x000fe200078e0218 */
[----:B------:R-:W-:Y:S01]  /*10c0*/  IADD3 R16, P0, PT, R54, UR14, RZ ;  /* 0x0000000e36107c10 */ /* 0x000fe2000ff1e0ff */
[----:B------:R-:W-:-:S03]  /*10d0*/  IMAD R26, R31, 0x10000, R26 ;  /* 0x000100001f1a7824 */ /* 0x000fc600078e021a */
[----:B------:R-:W-:Y:S02]  /*10e0*/  SHF.R.S32.HI R23, RZ, R50, R23 ;  /* 0x00000032ff177219 */ /* 0x000fe40000011417 */
[----:B------:R-:W-:Y:S02]  /*10f0*/  IADD3.X R17, PT, PT, R10, UR15, RZ, P0, !PT ;  /* 0x0000000f0a117c10 */ /* 0x000fe400087fe4ff */
[----:B------:R-:W-:Y:S01]  /*1100*/  SHF.R.U32.HI R30, RZ, 0xc, R23 ;  /* 0x0000000cff1e7819 */ /* 0x000fe20000011617 */
[----:B------:R-:W-:Y:S02]  /*1110*/  IMAD.SHL.U32 R28, R23, 0x10, RZ ;  /* 0x00000010171c7824 */ /* 0x000fe400078e00ff */
[----:B------:R-:W2:Y:S01]  /*1120*/  LDG.E.U16.CONSTANT R22, desc[UR12][R16.64+0x2] ;  /* 0x0000020c10167981 */ /* 0x000ea2000c1e9500 */
[----:B------:R-:W-:-:S03]  /*1130*/  LOP3.LUT R53, R30, 0x10, RZ, 0xc0, !PT ;  /* 0x000000101e357812 */ /* 0x000fc600078ec0ff */
[----:B------:R0:W2:Y:S01]  /*1140*/  LDG.E.U16.CONSTANT R25, desc[UR12][R16.64+0x4] ;  /* 0x0000040c10197981 */ /* 0x0000a2000c1e9500 */
[----:B------:R-:W-:Y:S01]  /*1150*/  LOP3.LUT R31, R28, 0x10, RZ, 0xc0, !PT ;  /* 0x000000101c1f7812 */ /* 0x000fe200078ec0ff */
[----:B------:R-:W-:Y:S01]  /*1160*/  IMAD.IADD R20, R50, 0x1, R54 ;  /* 0x0000000132147824 */ /* 0x000fe200078e0236 */
[--C-:B0-----:R-:W-:Y:S02]  /*1170*/  SHF.R.U32.HI R16, RZ, 0x4, R26.reuse ;  /* 0x00000004ff107819 */ /* 0x101fe4000001161a */
[----:B------:R-:W-:Y:S02]  /*1180*/  LOP3.LUT R31, R31, 0xf0f0f0f, R26, 0xf8, !PT ;  /* 0x0f0f0f0f1f1f7812 */ /* 0x000fe400078ef81a */
[----:B------:R-:W-:Y:S01]  /*1190*/  LOP3.LUT R53, R53, 0xf0f0f0f, R16, 0xf8, !PT ;  /* 0x0f0f0f0f35357812 */ /* 0x000fe200078ef810 */
[C---:B------:R-:W-:Y:S01]  /*11a0*/  IMAD.SHL.U32 R16, R23.reuse, 0x800, RZ ;  /* 0x0000080017107824 */ /* 0x040fe200078e00ff */
[----:B------:R-:W-:Y:S01]  /*11b0*/  IADD3 R20, P0, PT, R20, UR14, RZ ;  /* 0x0000000e14147c10 */ /* 0x000fe2000ff1e0ff */
[----:B------:R-:W-:-:S03]  /*11c0*/  IMAD.SHL.U32 R17, R23, 0x40000, RZ ;  /* 0x0004000017117824 */ /* 0x000fc600078e00ff */
[----:B------:R-:W-:Y:S02]  /*11d0*/  LOP3.LUT R16, R31, 0x1000, R16, 0xf8, !PT ;  /* 0x000010001f107812 */ /* 0x000fe400078ef810 */
[----:B------:R-:W-:Y:S02]  /*11e0*/  IADD3.X R21, PT, PT, R15, UR15, RZ, P0, !PT ;  /* 0x0000000f0f157c10 */ /* 0x000fe400087fe4ff */
[----:B------:R-:W-:Y:S01]  /*11f0*/  LOP3.LUT R16, R16, 0x100000, R17, 0xf8, !PT ;  /* 0x0010000010107812 */ /* 0x000fe200078ef811 */
[C---:B------:R-:W-:Y:S02]  /*1200*/  IMAD.SHL.U32 R17, R23.reuse, 0x2000000, RZ ;  /* 0x0200000017117824 */ /* 0x040fe400078e00ff */
[----:B------:R-:W3:Y:S03]  /*1210*/  LDG.E.U16.CONSTANT R24, desc[UR12][R20.64+0x6] ;  /* 0x0000060c14187981 */ /* 0x000ee6000c1e9500 */
[----:B------:R-:W-:Y:S01]  /*1220*/  LOP3.LUT R16, R16, 0x10000000, R17, 0xf8, !PT ;  /* 0x1000000010107812 */ /* 0x000fe200078ef811 */
[----:B------:R0:W3:Y:S01]  /*1230*/  LDG.E.U16.CONSTANT R27, desc[UR12][R20.64+0x8] ;  /* 0x0000080c141b7981 */ /* 0x0000e2000c1e9500 */
[----:B------:R-:W-:Y:S01]  /*1240*/  IMAD.SHL.U32 R17, R23, 0x4, RZ ;  /* 0x0000000417117824 */ /* 0x000fe200078e00ff */
[----:B0-----:R-:W-:-:S04]  /*1250*/  SHF.R.U32.HI R20, RZ, 0x5, R23 ;  /* 0x00000005ff147819 */ /* 0x001fc80000011617 */
[----:B------:R-:W-:Y:S01]  /*1260*/  LOP3.LUT R20, R53, 0x1000, R20, 0xf8, !PT ;  /* 0x0000100035147812 */ /* 0x000fe200078ef814 */
[----:B------:R-:W-:-:S05]  /*1270*/  VIADD R53, R16, 0x70707070 ;  /* 0x7070707010357836 */ /* 0x000fca0000000000 */
[----:B------:R-:W-:Y:S02]  /*1280*/  LOP3.LUT R53, R53, 0x80808080, RZ, 0x3c, !PT ;  /* 0x8080808035357812 */ /* 0x000fe400078e3cff */
[----:B------:R-:W-:Y:S02]  /*1290*/  LOP3.LUT R20, R20, 0x100000, R17, 0xf8, !PT ;  /* 0x0010000014147812 */ /* 0x000fe400078ef811 */
[C---:B------:R-:W-:Y:S01]  /*12a0*/  LOP3.LUT R17, R16.reuse, 0x10101010, R53, 0x18, !PT ;  /* 0x1010101010117812 */ /* 0x040fe200078e1835 */
[----:B------:R-:W-:Y:S01]  /*12b0*/  IMAD.SHL.U32 R23, R23, 0x200, RZ ;  /* 0x0000020017177824 */ /* 0x000fe200078e00ff */
[----:B------:R-:W-:Y:S02]  /*12c0*/  PRMT R21, R16, 0xba98, RZ ;  /* 0x0000ba9810157816 */ /* 0x000fe400000000ff */
[----:B------:R-:W-:Y:S02]  /*12d0*/  PRMT R16, R17, 0xba98, RZ ;  /* 0x0000ba9811107816 */ /* 0x000fe400000000ff */
[----:B------:R-:W-:-:S02]  /*12e0*/  LOP3.LUT R20, R20, 0x10000000, R23, 0xf8, !PT ;  /* 0x1000000014147812 */ /* 0x000fc400078ef817 */
[----:B------:R-:W-:-:S04]  /*12f0*/  LOP3.LUT R21, R16, 0x7f7f7f7f, R21, 0x60, !PT ;  /* 0x7f7f7f7f10157812 */ /* 0x000fc800078e6015 */
[----:B------:R-:W-:Y:S01]  /*1300*/  LOP3.LUT R53, R21, R53, R16, 0xf4, !PT ;  /* 0x0000003515357212 */ /* 0x000fe200078ef410 */
[----:B------:R-:W-:-:S05]  /*1310*/  VIADD R16, R20, 0x70707070 ;  /* 0x7070707014107836 */ /* 0x000fca0000000000 */
[----:B------:R-:W-:Y:S02]  /*1320*/  LOP3.LUT R23, R16, 0x80808080, RZ, 0x3c, !PT ;  /* 0x8080808010177812 */ /* 0x000fe400078e3cff */
[C---:B------:R-:W-:Y:S02]  /*1330*/  PRMT R17, R20.reuse, 0xba98, RZ ;  /* 0x0000ba9814117816 */ /* 0x040fe400000000ff */
[----:B------:R-:W-:Y:S01]  /*1340*/  LOP3.LUT R16, R20, 0x10101010, R23, 0x18, !PT ;  /* 0x1010101014107812 */ /* 0x000fe200078e1817 */
[----:B------:R-:W-:-:S03]  /*1350*/  IMAD.IADD R20, R50, 0x1, R58 ;  /* 0x0000000132147824 */ /* 0x000fc600078e023a */
[----:B------:R-:W-:Y:S02]  /*1360*/  PRMT R16, R16, 0xba98, RZ ;  /* 0x0000ba9810107816 */ /* 0x000fe400000000ff */
[----:B------:R-:W-:Y:S02]  /*1370*/  IADD3 R20, P0, PT, R20, UR14, RZ ;  /* 0x0000000e14147c10 */ /* 0x000fe4000ff1e0ff */
[----:B------:R-:W-:Y:S02]  /*1380*/  LOP3.LUT R17, R16, 0x7f7f7f7f, R17, 0x60, !PT ;  /* 0x7f7f7f7f10117812 */ /* 0x000fe400078e6011 */
[----:B------:R-:W-:Y:S02]  /*1390*/  IADD3.X R21, PT, PT, R14, UR15, RZ, P0, !PT ;  /* 0x0000000f0e157c10 */ /* 0x000fe400087fe4ff */
[----:B------:R-:W-:Y:S02]  /*13a0*/  LOP3.LUT R23, R17, R23, R16, 0xf4, !PT ;  /* 0x0000001711177212 */ /* 0x000fe400078ef410 */
[----:B------:R-:W-:Y:S01]  /*13b0*/  IADD3 R16, P0, PT, R58, UR14, RZ ;  /* 0x0000000e3a107c10 */ /* 0x000fe2000ff1e0ff */
[----:B------:R-:W4:Y:S03]  /*13c0*/  LDG.E.U16.CONSTANT R30, desc[UR12][R20.64+0x6] ;  /* 0x0000060c141e7981 */ /* 0x000f26000c1e9500 */
[----:B------:R-:W-:Y:S01]  /*13d0*/  IADD3.X R17, PT, PT, R8, UR15, RZ, P0, !PT ;  /* 0x0000000f08117c10 */ /* 0x000fe200087fe4ff */
[----:B------:R-:W4:Y:S04]  /*13e0*/  LDG.E.U16.CONSTANT R31, desc[UR12][R20.64+0x8] ;  /* 0x0000080c141f7981 */ /* 0x000f28000c1e9500 */
[----:B------:R-:W5:Y:S04]  /*13f0*/  LDG.E.U16.CONSTANT R28, desc[UR12][R16.64+0x2] ;  /* 0x0000020c101c7981 */ /* 0x000f68000c1e9500 */
[----:B------:R0:W5:Y:S01]  /*1400*/  LDG.E.U16.CONSTANT R77, desc[UR12][R16.64+0x4] ;  /* 0x0000040c104d7981 */ /* 0x000162000c1e9500 */
[----:B--2---:R-:W-:-:S05]  /*1410*/  IMAD R25, R25, 0x10000, R22 ;  /* 0x0001000019197824 */ /* 0x004fca00078e0216 */
[----:B------:R-:W-:-:S05]  /*1420*/  SHF.R.S32.HI R22, RZ, R50, R25 ;  /* 0x00000032ff167219 */ /* 0x000fca0000011419 */
[C---:B------:R-:W-:Y:S02]  /*1430*/  IMAD.SHL.U32 R25, R22.reuse, 0x10, RZ ;  /* 0x0000001016197824 */ /* 0x040fe400078e00ff */
[----:B0-----:R-:W-:-:S03]  /*1440*/  IMAD.SHL.U32 R16, R22, 0x800, RZ ;  /* 0x0000080016107824 */ /* 0x001fc600078e00ff */
[----:B------:R-:W-:Y:S01]  /*1450*/  LOP3.LUT R25, R25, 0x10, RZ, 0xc0, !PT ;  /* 0x0000001019197812 */ /* 0x000fe200078ec0ff */
[----:B------:R-:W-:Y:S01]  /*1460*/  IMAD.SHL.U32 R17, R22, 0x40000, RZ ;  /* 0x0004000016117824 */ /* 0x000fe200078e00ff */
[----:B------:R-:W-:Y:S01]  /*1470*/  SHF.R.U32.HI R26, RZ, 0xc, R22 ;  /* 0x0000000cff1a7819 */ /* 0x000fe20000011616 */
[----:B---3--:R-:W-:-:S05]  /*1480*/  IMAD R24, R27, 0x10000, R24 ;  /* 0x000100001b187824 */ /* 0x008fca00078e0218 */
[----:B------:R-:W-:-:S04]  /*1490*/  LOP3.LUT R25, R25, 0xf0f0f0f, R24, 0xf8, !PT ;  /* 0x0f0f0f0f19197812 */ /* 0x000fc800078ef818 */
[----:B------:R-:W-:Y:S02]  /*14a0*/  LOP3.LUT R16, R25, 0x1000, R16, 0xf8, !PT ;  /* 0x0000100019107812 */ /* 0x000fe400078ef810 */
[----:B------:R-:W-:Y:S02]  /*14b0*/  SHF.R.U32.HI R24, RZ, 0x4, R24 ;  /* 0x00000004ff187819 */ /* 0x000fe40000011618 */
[----:B------:R-:W-:Y:S02]  /*14c0*/  LOP3.LUT R21, R26, 0x10, RZ, 0xc0, !PT ;  /* 0x000000101a157812 */ /* 0x000fe400078ec0ff */
[----:B------:R-:W-:Y:S01]  /*14d0*/  LOP3.LUT R16, R16, 0x100000, R17, 0xf8, !PT ;  /* 0x0010000010107812 */ /* 0x000fe200078ef811 */
[----:B------:R-:W-:Y:S01]  /*14e0*/  IMAD.SHL.U32 R17, R22, 0x2000000, RZ ;  /* 0x0200000016117824 */ /* 0x000fe200078e00ff */
[----:B------:R-:W-:Y:S02]  /*14f0*/  LOP3.LUT R21, R21, 0xf0f0f0f, R24, 0xf8, !PT ;  /* 0x0f0f0f0f15157812 */ /* 0x000fe400078ef818 */
[----:B------:R-:W-:-:S02]  /*1500*/  SHF.R.U32.HI R20, RZ, 0x5, R22 ;  /* 0x00000005ff147819 */ /* 0x000fc40000011616 */
[----:B------:R-:W-:Y:S01]  /*1510*/  LOP3.LUT R16, R16, 0x10000000, R17, 0xf8, !PT ;  /* 0x1000000010107812 */ /* 0x000fe200078ef811 */
[----:B------:R-:W-:Y:S01]  /*1520*/  IMAD.SHL.U32 R17, R22, 0x4, RZ ;  /* 0x0000000416117824 */ /* 0x000fe200078e00ff */
[----:B------:R-:W-:-:S04]  /*1530*/  LOP3.LUT R20, R21, 0x1000, R20, 0xf8, !PT ;  /* 0x0000100015147812 */ /* 0x000fc800078ef814 */
[----:B------:R-:W-:Y:S01]  /*1540*/  LOP3.LUT R20, R20, 0x100000, R17, 0xf8, !PT ;  /* 0x0010000014147812 */ /* 0x000fe200078ef811 */
[----:B------:R-:W-:Y:S02]  /*1550*/  VIADD R17, R16, 0x70707070 ;  /* 0x7070707010117836 */ /* 0x000fe40000000000 */
[----:B------:R-:W-:-:S03]  /*1560*/  IMAD.SHL.U32 R25, R22, 0x200, RZ ;  /* 0x0000020016197824 */ /* 0x000fc600078e00ff */
[----:B------:R-:W-:Y:S02]  /*1570*/  LOP3.LUT R21, R17, 0x80808080, RZ, 0x3c, !PT ;  /* 0x8080808011157812 */ /* 0x000fe400078e3cff */
        /* <DEDUP_REMOVED lines=11> */
[----:B------:R-:W-:Y:S01]  /*1630*/  LOP3.LUT R22, R17, 0x7f7f7f7f, R22, 0x60, !PT ;  /* 0x7f7f7f7f11167812 */ /* 0x000fe200078e6016 */
[----:B-----5:R-:W-:-:S03]  /*1640*/  IMAD R77, R77, 0x10000, R28 ;  /* 0x000100004d4d7824 */ /* 0x020fc600078e021c */
[----:B------:R-:W-:Y:S02]  /*1650*/  LOP3.LUT R28, R22, R16, R17, 0xf4, !PT ;  /* 0x00000010161c7212 */ /* 0x000fe400078ef411 */
[----:B------:R-:W-:Y:S01]  /*1660*/  SHF.R.S32.HI R16, RZ, R50, R77 ;  /* 0x00000032ff107219 */ /* 0x000fe2000001144d */
[----:B----4-:R-:W-:-:S03]  /*1670*/  IMAD R30, R31, 0x10000, R30 ;  /* 0x000100001f1e7824 */ /* 0x010fc600078e021e */
[----:B------:R-:W-:Y:S01]  /*1680*/  SHF.R.U32.HI R20, RZ, 0xc, R16 ;  /* 0x0000000cff147819 */ /* 0x000fe20000011610 */
[----:B------:R-:W-:-:S03]  /*1690*/  IMAD.SHL.U32 R17, R16, 0x10, RZ ;  /* 0x0000001010117824 */ /* 0x000fc600078e00ff */
[----:B------:R-:W-:Y:S02]  /*16a0*/  LOP3.LUT R21, R20, 0x10, RZ, 0xc0, !PT ;  /* 0x0000001014157812 */ /* 0x000fe400078ec0ff */
[----:B------:R-:W-:Y:S02]  /*16b0*/  SHF.R.U32.HI R20, RZ, 0x4, R30 ;  /* 0x00000004ff147819 */ /* 0x000fe4000001161e */
[----:B------:R-:W-:Y:S02]  /*16c0*/  LOP3.LUT R17, R17, 0x10, RZ, 0xc0, !PT ;  /* 0x0000001011117812 */ /* 0x000fe400078ec0ff */
[----:B------:R-:W-:Y:S01]  /*16d0*/  LOP3.LUT R21, R21, 0xf0f0f0f, R20, 0xf8, !PT ;  /* 0x0f0f0f0f15157812 */ /* 0x000fe200078ef814 */
[----:B------:R-:W-:Y:S01]  /*16e0*/  IMAD.SHL.U32 R20, R16, 0x800, RZ ;  /* 0x0000080010147824 */ /* 0x000fe200078e00ff */
[----:B------:R-:W-:-:S04]  /*16f0*/  LOP3.LUT R17, R17, 0xf0f0f0f, R30, 0xf8, !PT ;  /* 0x0f0f0f0f11117812 */ /* 0x000fc800078ef81e */
[----:B------:R-:W-:Y:S01]  /*1700*/  LOP3.LUT R17, R17, 0x1000, R20, 0xf8, !PT ;  /* 0x0000100011117812 */ /* 0x000fe200078ef814 */
[----:B------:R-:W-:-:S05]  /*1710*/  IMAD.SHL.U32 R20, R16, 0x40000, RZ ;  /* 0x0004000010147824 */ /* 0x000fca00078e00ff */
[----:B------:R-:W-:Y:S01]  /*1720*/  LOP3.LUT R17, R17, 0x100000, R20, 0xf8, !PT ;  /* 0x0010000011117812 */ /* 0x000fe200078ef814 */
[----:B------:R-:W-:-:S05]  /*1730*/  IMAD.SHL.U32 R20, R16, 0x2000000, RZ ;  /* 0x0200000010147824 */ /* 0x000fca00078e00ff */
[----:B------:R-:W-:Y:S02]  /*1740*/  LOP3.LUT R20, R17, 0x10000000, R20, 0xf8, !PT ;  /* 0x1000000011147812 */ /* 0x000fe400078ef814 */
[----:B------:R-:W-:-:S03]  /*1750*/  SHF.R.U32.HI R22, RZ, 0x5, R16 ;  /* 0x00000005ff167819 */ /* 0x000fc60000011610 */
[----:B------:R-:W-:Y:S01]  /*1760*/  VIADD R27, R20, 0x70707070 ;  /* 0x70707070141b7836 */ /* 0x000fe20000000000 */
[----:B------:R-:W-:Y:S01]  /*1770*/  LOP3.LUT R21, R21, 0x1000, R22, 0xf8, !PT ;  /* 0x0000100015157812 */ /* 0x000fe200078ef816 */
[----:B------:R-:W-:-:S03]  /*1780*/  IMAD.SHL.U32 R22, R16, 0x4, RZ ;  /* 0x0000000410167824 */ /* 0x000fc600078e00ff */
[----:B------:R-:W-:Y:S01]  /*1790*/  LOP3.LUT R27, R27, 0x80808080, RZ, 0x3c, !PT ;  /* 0x808080801b1b7812 */ /* 0x000fe200078e3cff */
[----:B------:R-:W-:-:S03]  /*17a0*/  IMAD.SHL.U32 R25, R16, 0x200, RZ ;  /* 0x0000020010197824 */ /* 0x000fc600078e00ff */
[C---:B------:R-:W-:Y:S02]  /*17b0*/  LOP3.LUT R17, R20.reuse, 0x10101010, R27, 0x18, !PT ;  /* 0x1010101014117812 */ /* 0x040fe400078e181b */
[----:B------:R-:W-:Y:S02]  /*17c0*/  LOP3.LUT R22, R21, 0x100000, R22, 0xf8, !PT ;  /* 0x0010000015167812 */ /* 0x000fe400078ef816 */
        /* <DEDUP_REMOVED lines=9> */
[----:B------:R-:W-:Y:S02]  /*1860*/  PRMT R16, R16, 0xba98, RZ ;  /* 0x0000ba9810107816 */ /* 0x000fe400000000ff */
[----:B------:R-:W-:Y:S02]  /*1870*/  IADD3 R20, P1, PT, R50, R62, RZ ;  /* 0x0000003e32147210 */ /* 0x000fe40007f3e0ff */
[----:B------:R-:W-:Y:S02]  /*1880*/  LOP3.LUT R17, R16, 0x7f7f7f7f, R17, 0x60, !PT ;  /* 0x7f7f7f7f10117812 */ /* 0x000fe400078e6011 */
[----:B------:R-:W-:-:S02]  /*1890*/  IADD3 R20, P0, PT, R20, UR14, RZ ;  /* 0x0000000e14147c10 */ /* 0x000fc4000ff1e0ff */
[----:B------:R-:W-:Y:S01]  /*18a0*/  LOP3.LUT R25, R17, R25, R16, 0xf4, !PT ;  /* 0x0000001911197212 */ /* 0x000fe200078ef410 */
[----:B------:R-:W-:-:S05]  /*18b0*/  IMAD.X R16, RZ, RZ, R6, P1 ;  /* 0x000000ffff107224 */ /* 0x000fca00008e0606 */
[----:B------:R-:W-:Y:S02]  /*18c0*/  IADD3.X R21, PT, PT, R16, UR15, RZ, P0, !PT ;  /* 0x0000000f10157c10 */ /* 0x000fe400087fe4ff */
[----:B------:R-:W-:-:S03]  /*18d0*/  IADD3 R16, P0, PT, R62, UR14, RZ ;  /* 0x0000000e3e107c10 */ /* 0x000fc6000ff1e0ff */
[----:B------:R-:W2:Y:S01]  /*18e0*/  LDG.E.U16.CONSTANT R22, desc[UR12][R20.64+0x6] ;  /* 0x0000060c14167981 */ /* 0x000ea2000c1e9500 */
[----:B------:R-:W-:-:S03]  /*18f0*/  IADD3.X R17, PT, PT, R6, UR15, RZ, P0, !PT ;  /* 0x0000000f06117c10 */ /* 0x000fc600087fe4ff */
[----:B------:R-:W2:Y:S04]  /*1900*/  LDG.E.U16.CONSTANT R31, desc[UR12][R20.64+0x8] ;  /* 0x0000080c141f7981 */ /* 0x000ea8000c1e9500 */
[----:B------:R-:W3:Y:S04]  /*1910*/  LDG.E.U16.CONSTANT R24, desc[UR12][R16.64+0x2] ;  /* 0x0000020c10187981 */ /* 0x000ee8000c1e9500 */
[----:B------:R-:W3:Y:S02]  /*1920*/  LDG.E.U16.CONSTANT R77, desc[UR12][R16.64+0x4] ;  /* 0x0000040c104d7981 */ /* 0x000ee4000c1e9500 */
[----:B---3--:R-:W-:-:S05]  /*1930*/  IMAD R77, R77, 0x10000, R24 ;  /* 0x000100004d4d7824 */ /* 0x008fca00078e0218 */
[----:B------:R-:W-:Y:S01]  /*1940*/  SHF.R.S32.HI R24, RZ, R50, R77 ;  /* 0x00000032ff187219 */ /* 0x000fe2000001144d */
[----:B--2---:R-:W-:-:S04]  /*1950*/  IMAD R30, R31, 0x10000, R22 ;  /* 0x000100001f1e7824 */ /* 0x004fc800078e0216 */
        /* <DEDUP_REMOVED lines=33> */
[----:B------:R-:W-:-:S04]  /*1b70*/  IADD3 R20, P1, PT, R50, R66, RZ ;  /* 0x0000004232147210 */ /* 0x000fc80007f3e0ff */
[----:B------:R-:W-:Y:S01]  /*1b80*/  IADD3 R20, P0, PT, R20, UR14, RZ ;  /* 0x0000000e14147c10 */ /* 0x000fe2000ff1e0ff */
[----:B------:R-:W-:-:S05]  /*1b90*/  IMAD.X R16, RZ, RZ, R4, P1 ;  /* 0x000000ffff107224 */ /* 0x000fca00008e0604 */
[----:B------:R-:W-:-:S05]  /*1ba0*/  IADD3.X R21, PT, PT, R16, UR15, RZ, P0, !PT ;  /* 0x0000000f10157c10 */ /* 0x000fca00087fe4ff */
[----:B------:R-:W2:Y:S04]  /*1bb0*/  LDG.E.U16.CONSTANT R30, desc[UR12][R20.64+0x6] ;  /* 0x0000060c141e7981 */ /* 0x000ea8000c1e9500 */
[----:B------:R-:W2:Y:S01]  /*1bc0*/  LDG.E.U16.CONSTANT R17, desc[UR12][R20.64+0x8] ;  /* 0x0000080c14117981 */ /* 0x000ea2000c1e9500 */
[----:B------:R-:W-:Y:S01]  /*1bd0*/  IADD3 R16, P0, PT, R66, UR14, RZ ;  /* 0x0000000e42107c10 */ /* 0x000fe2000ff1e0ff */
[----:B--2---:R-:W-:-:S03]  /*1be0*/  IMAD R30, R17, 0x10000, R30 ;  /* 0x00010000111e7824 */ /* 0x004fc600078e021e */
[----:B------:R-:W-:-:S05]  /*1bf0*/  IADD3.X R17, PT, PT, R4, UR15, RZ, P0, !PT ;  /* 0x0000000f04117c10 */ /* 0x000fca00087fe4ff */
[----:B------:R-:W2:Y:S04]  /*1c00*/  LDG.E.U16.CONSTANT R31, desc[UR12][R16.64+0x2] ;  /* 0x0000020c101f7981 */ /* 0x000ea8000c1e9500 */
[----:B------:R-:W2:Y:S04]  /*1c10*/  LDG.E.U16.CONSTANT R77, desc[UR12][R16.64+0x4] ;  /* 0x0000040c104d7981 */ /* 0x000ea8000c1e9500 */
[----:B------:R0:W-:Y:S04]  /*1c20*/  STS [R46], R29 ;  /* 0x0000001d2e007388 */ /* 0x0001e80000000800 */
[----:B------:R1:W-:Y:S04]  /*1c30*/  STS [R46+0x4], R19 ;  /* 0x000004132e007388 */ /* 0x0003e80000000800 */
[----:B------:R3:W-:Y:S04]  /*1c40*/  STS [R45+0x4], R76 ;  /* 0x0000044c2d007388 */ /* 0x0007e80000000800 */
[----:B------:R4:W-:Y:S01]  /*1c50*/  STS [R45], R18 ;  /* 0x000000122d007388 */ /* 0x0009e20000000800 */
[----:B--2---:R-:W-:-:S05]  /*1c60*/  IMAD R31, R77, 0x10000, R31 ;  /* 0x000100004d1f7824 */ /* 0x004fca00078e021f */
[----:B------:R-:W-:-:S05]  /*1c70*/  SHF.R.S32.HI R31, RZ, R50, R31 ;  /* 0x00000032ff1f7219 */ /* 0x000fca000001141f */
[C---:B------:R-:W-:Y:S02]  /*1c80*/  IMAD.SHL.U32 R77, R31.reuse, 0x10, RZ ;  /* 0x000000101f4d7824 */ /* 0x040fe400078e00ff */
[----:B------:R-:W-:-:S03]  /*1c90*/  IMAD.SHL.U32 R20, R31, 0x800, RZ ;  /* 0x000008001f147824 */ /* 0x000fc600078e00ff */
[----:B------:R-:W-:Y:S01]  /*1ca0*/  LOP3.LUT R77, R77, 0x10, RZ, 0xc0, !PT ;  /* 0x000000104d4d7812 */ /* 0x000fe200078ec0ff */
[----:B------:R-:W-:-:S03]  /*1cb0*/  IMAD.SHL.U32 R21, R31, 0x40000, RZ ;  /* 0x000400001f157824 */ /* 0x000fc600078e00ff */
[----:B------:R-:W-:-:S04]  /*1cc0*/  LOP3.LUT R77, R77, 0xf0f0f0f, R30, 0xf8, !PT ;  /* 0x0f0f0f0f4d4d7812 */ /* 0x000fc800078ef81e */
[----:B------:R-:W-:-:S04]  /*1cd0*/  LOP3.LUT R20, R77, 0x1000, R20, 0xf8, !PT ;  /* 0x000010004d147812 */ /* 0x000fc800078ef814 */
[----:B------:R-:W-:Y:S01]  /*1ce0*/  LOP3.LUT R20, R20, 0x100000, R21, 0xf8, !PT ;  /* 0x0010000014147812 */ /* 0x000fe200078ef815 */
[----:B------:R-:W-:-:S05]  /*1cf0*/  IMAD.SHL.U32 R21, R31, 0x2000000, RZ ;  /* 0x020000001f157824 */ /* 0x000fca00078e00ff */
[----:B------:R-:W-:-:S05]  /*1d00*/  LOP3.LUT R20, R20, 0x10000000, R21, 0xf8, !PT ;  /* 0x1000000014147812 */ /* 0x000fca00078ef815 */
[----:B------:R-:W-:-:S05]  /*1d10*/  VIADD R16, R20, 0x70707070 ;  /* 0x7070707014107836 */ /* 0x000fca0000000000 */
[----:B0-----:R-:W-:-:S04]  /*1d20*/  LOP3.LUT R29, R16, 0x80808080, RZ, 0x3c, !PT ;  /* 0x80808080101d7812 */ /* 0x001fc800078e3cff */
        /* <DEDUP_REMOVED lines=17> */
[C---:B-1----:R-:W-:Y:S02]  /*1e40*/  LOP3.LUT R19, R16.reuse, 0x10101010, R17, 0x18, !PT ;  /* 0x1010101010137812 */ /* 0x042fe400078e1811 */
[----:B------:R-:W-:Y:S02]  /*1e50*/  PRMT R21, R16, 0xba98, RZ ;  /* 0x0000ba9810157816 */ /* 0x000fe400000000ff */
[----:B------:R-:W-:-:S04]  /*1e60*/  PRMT R16, R19, 0xba98, RZ ;  /* 0x0000ba9813107816 */ /* 0x000fc800000000ff */
[----:B------:R-:W-:-:S04]  /*1e70*/  LOP3.LUT R21, R16, 0x7f7f7f7f, R21, 0x60, !PT ;  /* 0x7f7f7f7f10157812 */ /* 0x000fc800078e6015 */
[----:B------:R-:W-:Y:S02]  /*1e80*/  LOP3.LUT R31, R21, R17, R16, 0xf4, !PT ;  /* 0x00000011151f7212 */ /* 0x000fe400078ef410 */
[----:B------:R-:W-:-:S04]  /*1e90*/  IADD3 R16, P1, PT, R50, R70, RZ ;  /* 0x0000004632107210 */ /* 0x000fc80007f3e0ff */
[----:B------:R-:W-:Y:S01]  /*1ea0*/  IADD3 R16, P0, PT, R16, UR14, RZ ;  /* 0x0000000e10107c10 */ /* 0x000fe2000ff1e0ff */
[----:B------:R-:W-:-:S05]  /*1eb0*/  IMAD.X R17, RZ, RZ, R3, P1 ;  /* 0x000000ffff117224 */ /* 0x000fca00008e0603 */
[----:B------:R-:W-:Y:S02]  /*1ec0*/  IADD3.X R17, PT, PT, R17, UR15, RZ, P0, !PT ;  /* 0x0000000f11117c10 */ /* 0x000fe400087fe4ff */
[----:B------:R-:W-:-:S03]  /*1ed0*/  IADD3 R20, P0, PT, R70, UR14, RZ ;  /* 0x0000000e46147c10 */ /* 0x000fc6000ff1e0ff */
[----:B------:R-:W2:Y:S01]  /*1ee0*/  LDG.E.U16.CONSTANT R30, desc[UR12][R16.64+0x6] ;  /* 0x0000060c101e7981 */ /* 0x000ea2000c1e9500 */
[----:B------:R-:W-:-:S03]  /*1ef0*/  IADD3.X R21, PT, PT, R3, UR15, RZ, P0, !PT ;  /* 0x0000000f03157c10 */ /* 0x000fc600087fe4ff */
[----:B------:R0:W2:Y:S04]  /*1f00*/  LDG.E.U16.CONSTANT R77, desc[UR12][R16.64+0x8] ;  /* 0x0000080c104d7981 */ /* 0x0000a8000c1e9500 */
[----:B---3--:R-:W3:Y:S04]  /*1f10*/  LDG.E.U16.CONSTANT R76, desc[UR12][R20.64+0x2] ;  /* 0x0000020c144c7981 */ /* 0x008ee8000c1e9500 */
[----:B------:R-:W3:Y:S01]  /*1f20*/  LDG.E.U16.CONSTANT R21, desc[UR12][R20.64+0x4] ;  /* 0x0000040c14157981 */ /* 0x000ee2000c1e9500 */
[----:B----4-:R-:W-:-:S04]  /*1f30*/  IADD3 R18, P0, PT, R68, UR14, RZ ;  /* 0x0000000e44127c10 */ /* 0x010fc8000ff1e0ff */
[----:B------:R-:W-:Y:S02]  /*1f40*/  IADD3.X R19, PT, PT, R12, UR15, RZ, P0, !PT ;  /* 0x0000000f0c137c10 */ /* 0x000fe400087fe4ff */
[----:B0-----:R-:W-:-:S04]  /*1f50*/  IADD3 R16, P0, PT, R72, UR14, RZ ;  /* 0x0000000e48107c10 */ /* 0x001fc8000ff1e0ff */
[----:B------:R-:W-:Y:S01]  /*1f60*/  IADD3.X R17, PT, PT, R11, UR15, RZ, P0, !PT ;  /* 0x0000000f0b117c10 */ /* 0x000fe200087fe4ff */
[----:B------:R0:W4:Y:S04]  /*1f70*/  LDG.E.U16.CONSTANT R19, desc[UR12][R18.64] ;  /* 0x0000000c12137981 */ /* 0x000128000c1e9500 */
[----:B------:R1:W5:Y:S04]  /*1f80*/  LDG.E.U16.CONSTANT R16, desc[UR12][R16.64] ;  /* 0x0000000c10107981 */ /* 0x000368000c1e9500 */
[----:B------:R3:W-:Y:S04]  /*1f90*/  STS [R44], R53 ;  /* 0x000000352c007388 */ /* 0x0007e80000000800 */
[----:B------:R-:W-:Y:S04]  /*1fa0*/  STS [R44+0x4], R23 ;  /* 0x000004172c007388 */ /* 0x000fe80000000800 */
[----:B------:R1:W-:Y:S04]  /*1fb0*/  STS [R43], R26 ;  /* 0x0000001a2b007388 */ /* 0x0003e80000000800 */
[----:B------:R1:W-:Y:S04]  /*1fc0*/  STS [R43+0x4], R28 ;  /* 0x0000041c2b007388 */ /* 0x0003e80000000800 */
[----:B------:R0:W-:Y:S04]  /*1fd0*/  STS [R42], R27 ;  /* 0x0000001b2a007388 */ /* 0x0001e80000000800 */
[----:B------:R0:W-:Y:S04]  /*1fe0*/  STS [R42+0x4], R25 ;  /* 0x000004192a007388 */ /* 0x0001e80000000800 */
[----:B------:R0:W-:Y:S04]  /*1ff0*/  STS [R41], R22 ;  /* 0x0000001629007388 */ /* 0x0001e80000000800 */
[----:B------:R0:W-:Y:S04]  /*2000*/  STS [R41+0x4], R24 ;  /* 0x0000041829007388 */ /* 0x0001e80000000800 */
[----:B------:R0:W-:Y:S04]  /*2010*/  STS [R40], R29 ;  /* 0x0000001d28007388 */ /* 0x0001e80000000800 */
[----:B------:R0:W-:Y:S01]  /*2020*/  STS [R40+0x4], R31 ;  /* 0x0000041f28007388 */ /* 0x0001e20000000800 */
[----:B------:R-:W-:-:S02]  /*2030*/  UIADD3 UR14, UP1, UPT, UR14, 0xb0, URZ ;  /* 0x000000b00e0e7890 */ /* 0x000fc4000ff3e0ff */
[----:B------:R-:W-:Y:S02]  /*2040*/  UIADD3 UR10, UPT, UPT, UR7, 0x3, URZ ;  /* 0x00000003070a7890 */ /* 0x000fe4000fffe0ff */
[----:B------:R-:W-:Y:S02]  /*2050*/  UIADD3.X UR15, UPT, UPT, URZ, UR15, URZ, UP1, !UPT ;  /* 0x0000000fff0f7290 */ /* 0x000fe40008ffe4ff */
[----:B------:R-:W-:Y:S02]  /*2060*/  UISETP.GE.U32.AND UP1, UPT, UR10, 0x4, UPT ;  /* 0x000000040a00788c */ /* 0x000fe4000bf26070 */
[----:B------:R-:W-:Y:S02]  /*2070*/  UIADD3 UR9, UPT, UPT, UR6, 0x8, URZ ;  /* 0x0000000806097890 */ /* 0x000fe4000fffe0ff */
[----:B------:R-:W-:Y:S02]  /*2080*/  UIADD3 UR6, UPT, UPT, UR6, 0x4, URZ ;  /* 0x0000000406067890 */ /* 0x000fe4000fffe0ff */
[----:B------:R-:W-:-:S02]  /*2090*/  UIADD3 UR7, UPT, UPT, UR7, -0x8, URZ ;  /* 0xfffffff807077890 */ /* 0x000fc4000fffe0ff */
[----:B------:R-:W-:Y:S01]  /*20a0*/  UISETP.GE.AND UP0, UPT, UR6, UR4, UPT ;  /* 0x000000040600728c */ /* 0x000fe2000bf06270 */
[----:B--2---:R-:W-:Y:S02]  /*20b0*/  IMAD R30, R77, 0x10000, R30 ;  /* 0x000100004d1e7824 */ /* 0x004fe400078e021e */
[----:B---3--:R-:W-:-:S05]  /*20c0*/  IMAD R53, R21, 0x10000, R76 ;  /* 0x0001000015357824 */ /* 0x008fca00078e024c */
[----:B------:R-:W-:-:S04]  /*20d0*/  SHF.R.S32.HI R20, RZ, R50, R53 ;  /* 0x00000032ff147219 */ /* 0x000fc80000011435 */
[----:B0-----:R-:W-:Y:S01]  /*20e0*/  SHF.R.U32.HI R18, RZ, 0xc, R20 ;  /* 0x0000000cff127819 */ /* 0x001fe20000011614 */
[----:B------:R-:W-:-:S03]  /*20f0*/  IMAD.SHL.U32 R21, R20, 0x10, RZ ;  /* 0x0000001014157824 */ /* 0x000fc600078e00ff */
[----:B------:R-:W-:Y:S02]  /*2100*/  LOP3.LUT R53, R18, 0x10, RZ, 0xc0, !PT ;  /* 0x0000001012357812 */ /* 0x000fe400078ec0ff */
[----:B------:R-:W-:Y:S02]  /*2110*/  SHF.R.U32.HI R18, RZ, 0x4, R30 ;  /* 0x00000004ff127819 */ /* 0x000fe4000001161e */
[----:B------:R-:W-:Y:S02]  /*2120*/  LOP3.LUT R21, R21, 0x10, RZ, 0xc0, !PT ;  /* 0x0000001015157812 */ /* 0x000fe400078ec0ff */
[----:B------:R-:W-:Y:S01]  /*2130*/  LOP3.LUT R53, R53, 0xf0f0f0f, R18, 0xf8, !PT ;  /* 0x0f0f0f0f35357812 */ /* 0x000fe200078ef812 */
[C---:B------:R-:W-:Y:S01]  /*2140*/  IMAD.SHL.U32 R18, R20.reuse, 0x800, RZ ;  /* 0x0000080014127824 */ /* 0x040fe200078e00ff */
[----:B------:R-:W-:Y:S01]  /*2150*/  LOP3.LUT R21, R21, 0xf0f0f0f, R30, 0xf8, !PT ;  /* 0x0f0f0f0f15157812 */ /* 0x000fe200078ef81e */
[----:B-1----:R-:W-:Y:S01]  /*2160*/  IMAD.SHL.U32 R17, R20, 0x40000, RZ ;  /* 0x0004000014117824 */ /* 0x002fe200078e00ff */
[----:B------:R-:W-:-:S02]  /*2170*/  SHF.R.U32.HI R26, RZ, 0x5, R20 ;  /* 0x00000005ff1a7819 */ /* 0x000fc40000011614 */
[----:B------:R-:W-:Y:S01]  /*2180*/  LOP3.LUT R18, R21, 0x1000, R18, 0xf8, !PT ;  /* 0x0000100015127812 */ /* 0x000fe200078ef812 */
[----:B------:R-:W-:Y:S01]  /*2190*/  IMAD.SHL.U32 R21, R20, 0x4, RZ ;  /* 0x0000000414157824 */ /* 0x000fe200078e00ff */
[----:B------:R-:W-:Y:S02]  /*21a0*/  LOP3.LUT R26, R53, 0x1000, R26, 0xf8, !PT ;  /* 0x00001000351a7812 */ /* 0x000fe400078ef81a */
[----:B------:R-:W-:Y:S01]  /*21b0*/  LOP3.LUT R17, R18, 0x100000, R17, 0xf8, !PT ;  /* 0x0010000012117812 */ /* 0x000fe200078ef811 */
[----:B------:R-:W-:Y:S01]  /*21c0*/  IMAD.SHL.U32 R18, R20, 0x2000000, RZ ;  /* 0x0200000014127824 */ /* 0x000fe200078e00ff */
[----:B------:R-:W-:Y:S01]  /*21d0*/  LOP3.LUT R21, R26, 0x100000, R21, 0xf8, !PT ;  /* 0x001000001a157812 */ /* 0x000fe200078ef815 */
[----:B------:R-:W-:-:S03]  /*21e0*/  IMAD.SHL.U32 R20, R20, 0x200, RZ ;  /* 0x0000020014147824 */ /* 0x000fc600078e00ff */
[----:B------:R-:W-:Y:S02]  /*21f0*/  LOP3.LUT R17, R17, 0x10000000, R18, 0xf8, !PT ;  /* 0x1000000011117812 */ /* 0x000fe400078ef812 */
[----:B------:R-:W-:-:S03]  /*2200*/  LOP3.LUT R21, R21, 0x10000000, R20, 0xf8, !PT ;  /* 0x1000000015157812 */ /* 0x000fc600078ef814 */
[----:B------:R-:W-:Y:S02]  /*2210*/  VIADD R18, R17, 0x70707070 ;  /* 0x7070707011127836 */ /* 0x000fe40000000000 */
[----:B------:R-:W-:-:S03]  /*2220*/  VIADD R20, R21, 0x70707070 ;  /* 0x7070707015147836 */ /* 0x000fc60000000000 */
[----:B------:R-:W-:Y:S02]  /*2230*/  LOP3.LUT R18, R18, 0x80808080, RZ, 0x3c, !PT ;  /* 0x8080808012127812 */ /* 0x000fe400078e3cff */
[----:B------:R-:W-:Y:S02]  /*2240*/  LOP3.LUT R28, R20, 0x80808080, RZ, 0x3c, !PT ;  /* 0x80808080141c7812 */ /* 0x000fe400078e3cff */
[----:B------:R-:W-:Y:S02]  /*2250*/  LOP3.LUT R20, R17, 0x10101010, R18, 0x18, !PT ;  /* 0x1010101011147812 */ /* 0x000fe400078e1812 */
[----:B------:R-:W-:Y:S02]  /*2260*/  LOP3.LUT R23, R21, 0x10101010, R28, 0x18, !PT ;  /* 0x1010101015177812 */ /* 0x000fe400078e181c */
[----:B------:R-:W-:Y:S02]  /*2270*/  PRMT R26, R17, 0xba98, RZ ;  /* 0x0000ba98111a7816 */ /* 0x000fe400000000ff */
[----:B------:R-:W-:-:S02]  /*2280*/  PRMT R17, R20, 0xba98, RZ ;  /* 0x0000ba9814117816 */ /* 0x000fc400000000ff */
[----:B------:R-:W-:Y:S02]  /*2290*/  PRMT R20, R21, 0xba98, RZ ;  /* 0x0000ba9815147816 */ /* 0x000fe400000000ff */
[----:B------:R-:W-:Y:S02]  /*22a0*/  PRMT R23, R23, 0xba98, RZ ;  /* 0x0000ba9817177816 */ /* 0x000fe400000000ff */
[----:B------:R-:W-:Y:S02]  /*22b0*/  LOP3.LUT R26, R17, 0x7f7f7f7f, R26, 0x60, !PT ;  /* 0x7f7f7f7f111a7812 */ /* 0x000fe400078e601a */
[----:B------:R-:W-:Y:S01]  /*22c0*/  LOP3.LUT R20, R23, 0x7f7f7f7f, R20, 0x60, !PT ;  /* 0x7f7f7f7f17147812 */ /* 0x000fe200078e6014 */
[----:B----4-:R-:W-:Y:S01]  /*22d0*/  HADD2.F32 R19, -RZ, R19.H0_H0 ;  /* 0x20000013ff137230 */ /* 0x010fe20000004100 */
[----:B------:R-:W-:Y:S02]  /*22e0*/  LOP3.LUT R26, R26, R18, R17, 0xf4, !PT ;  /* 0x000000121a1a7212 */ /* 0x000fe400078ef411 */
[----:B------:R-:W-:Y:S01]  /*22f0*/  LOP3.LUT R20, R20, R28, R23, 0xf4, !PT ;  /* 0x0000001c14147212 */ /* 0x000fe200078ef417 */
[----:B-----5:R-:W-:-:S02]  /*2300*/  HADD2.F32 R16, -RZ, R16.H0_H0 ;  /* 0x20000010ff107230 */ /* 0x020fc40000004100 */
[----:B------:R0:W-:Y:S04]  /*2310*/  STS [R39], R26 ;  /* 0x0000001a27007388 */ /* 0x0001e80000000800 */
[----:B------:R0:W-:Y:S04]  /*2320*/  STS [R39+0x4], R20 ;  /* 0x0000041427007388 */ /* 0x0001e80000000800 */
[----:B------:R0:W-:Y:S04]  /*2330*/  STS [R38], R19 ;  /* 0x0000001326007388 */ /* 0x0001e80000000800 */
[----:B------:R0:W-:Y:S01]  /*2340*/  STS [R37], R16 ;  /* 0x0000001025007388 */ /* 0x0001e20000000800 */
[----:B------:R-:W-:Y:S05]  /*2350*/  BRA.U !UP1, `(.L_x_609) ;  /* 0x0000000d09247547 */ /* 0x000fea000b800000 */
[----:B------:R-:W1:Y:S01]  /*2360*/  LDC.64 R76, c[0x0][0x388] ;  /* 0x0000e200ff4c7b82 */ /* 0x000e620000000a00 */
[----:B0-----:R-:W-:-:S06]  /*2370*/  IMAD.WIDE R26, R32, 0x24, R74 ;  /* 0x00000024201a7825 */ /* 0x001fcc00078e024a */
[----:B------:R-:W2:Y:S01]  /*2380*/  LDG.E.CONSTANT R27, desc[UR12][R26.64] ;  /* 0x0000000c1a1b7981 */ /* 0x000ea2000c1e9900 */
[----:B-1----:R-:W-:-:S06]  /*2390*/  IMAD.WIDE.U32 R24, R2, 0x24, R76 ;  /* 0x0000002402187825 */ /* 0x002fcc00078e004c */
[----:B------:R-:W3:Y:S04]  /*23a0*/  LDG.E.U16.CONSTANT R24, desc[UR12][R24.64] ;  /* 0x0000000c18187981 */ /* 0x000ee8000c1e9500 */
[----:B--2---:R-:W-:Y:S01]  /*23b0*/  STS [R48+UR8], R27 ;  /* 0x0000001b30007988 */ /* 0x004fe20008000808 */
[----:B---3--:R-:W-:-:S05]  /*23c0*/  HADD2.F32 R28, -RZ, R24.H0_H0 ;  /* 0x20000018ff1c7230 */ /* 0x008fca0000004100 */
[----:B------:R-:W-:Y:S01]  /*23d0*/  STS [R47+UR5], R28 ;  /* 0x0000001c2f007988 */ /* 0x000fe20008000805 */
        /* <DEDUP_REMOVED lines=20> */
[----:B------:R-:W-:Y:S04]  /*2520*/  LDS R18, [R34+0x2c] ;  /* 0x00002c0022127984 */ /* 0x000fe80000000800 */
[----:B------:R-:W-:Y:S01]  /*2530*/  LDS R20, [R34+0x3c] ;  /* 0x00003c0022147984 */ /* 0x000fe20000000800 */
[----:B0-----:R-:W-:-:S04]  /*2540*/  IDP.4A.S8.S8 R17, R17, R24, RZ ;  /* 0x0000001811117226 */ /* 0x001fc800000006ff */
[----:B------:R-:W-:Y:S02]  /*2550*/  IDP.4A.S8.S8 R28, R16, R28, R17 ;  /* 0x0000001c101c7226 */ /* 0x000fe40000000611 */
[----:B------:R-:W0:Y:S04]  /*2560*/  LDS R17, [R34+0x28] ;  /* 0x0000280022117984 */ /* 0x000e280000000800 */
[----:B------:R-:W1:Y:S01]  /*2570*/  LDS R16, [R34+0x18] ;  /* 0x0000180022107984 */ /* 0x000e620000000800 */
[----:B0-----:R-:W-:-:S03]  /*2580*/  IDP.4A.S8.S8 R28, R17, R25, R28 ;  /* 0x00000019111c7226 */ /* 0x001fc6000000061c */
[----:B------:R-:W-:Y:S01]  /*2590*/  LDS R17, [R34+0x1c] ;  /* 0x00001c0022117984 */ /* 0x000fe20000000800 */
[----:B------:R-:W-:-:S03]  /*25a0*/  IDP.4A.S8.S8 R29, R18, R29, R28 ;  /* 0x0000001d121d7226 */ /* 0x000fc6000000061c */
[----:B------:R-:W0:Y:S01]  /*25b0*/  LDS R18, [R34+0x30] ;  /* 0x0000300022127984 */ /* 0x000e220000000800 */
[----:B-1----:R-:W-:-:S03]  /*25c0*/  IDP.4A.S8.S8 R16, R16, R19, R22 ;  /* 0x0000001310107226 */ /* 0x002fc60000000616 */
[----:B------:R-:W1:Y:S04]  /*25d0*/  LDS R19, [R34+0x34] ;  /* 0x0000340022137984 */ /* 0x000e680000000800 */
[----:B------:R-:W-:Y:S04]  /*25e0*/  LDS R25, [R35] ;  /* 0x0000000023197984 */ /* 0x000fe80000000800 */
[----:B------:R-:W-:Y:S01]  /*25f0*/  LDS R28, [R34+0x64] ;  /* 0x00006400221c7984 */ /* 0x000fe20000000800 */
[----:B0-----:R-:W-:Y:S02]  /*2600*/  IDP.4A.S8.S8 R29, R18, R26, R29 ;  /* 0x0000001a121d7226 */ /* 0x001fe4000000061d */
[----:B------:R-:W-:Y:S01]  /*2610*/  IDP.4A.S8.S8 R24, R17, R23, R16 ;  /* 0x0000001711187226 */ /* 0x000fe20000000610 */
[----:B------:R-:W-:Y:S01]  /*2620*/  LDS R26, [R35+0x4] ;  /* 0x00000400231a7984 */ /* 0x000fe20000000800 */
[----:B-1----:R-:W-:-:S03]  /*2630*/  IDP.4A.S8.S8 R30, R19, R30, R29 ;  /* 0x0000001e131e7226 */ /* 0x002fc6000000061d */
[----:B------:R-:W0:Y:S01]  /*2640*/  LDS.128 R16, [R36] ;  /* 0x0000000024107984 */ /* 0x000e220000000c00 */
[----:B------:R-:W-:-:S03]  /*2650*/  IDP.4A.S8.S8 R21, R21, R27, R30 ;  /* 0x0000001b15157226 */ /* 0x000fc6000000061e */
[----:B------:R-:W-:Y:S01]  /*2660*/  LDS R27, [R34+0x40] ;  /* 0x00004000221b7984 */ /* 0x000fe20000000800 */
[----:B------:R-:W-:-:S03]  /*2670*/  IDP.4A.S8.S8 R31, R20, R31, R21 ;  /* 0x0000001f141f7226 */ /* 0x000fc60000000615 */
[----:B------:R-:W1:Y:S01]  /*2680*/  LDS.128 R20, [R49+UR8+0x40] ;  /* 0x0000400831147984 */ /* 0x000e620008000c00 */
[----:B------:R-:W-:Y:S01]  /*2690*/  I2FP.F32.S32 R24, R24 ;  /* 0x0000001800187245 */ /* 0x000fe20000201400 */
[----:B0-----:R-:W-:Y:S01]  /*26a0*/  FMUL.FTZ R25, R25, R16 ;  /* 0x0000001019197220 */ /* 0x001fe20000410000 */
[----:B------:R-:W-:Y:S01]  /*26b0*/  FMUL.FTZ R17, R26, R17 ;  /* 0x000000111a117220 */ /* 0x000fe20000410000 */
[----:B------:R-:W-:Y:S02]  /*26c0*/  LDS R16, [R34+0x44] ;  /* 0x0000440022107984 */ /* 0x000fe40000000800 */
[----:B------:R-:W-:Y:S01]  /*26d0*/  FFMA.FTZ R52, R25, R24, R52 ;  /* 0x0000001819347223 */ /* 0x000fe20000010034 */
[----:B-1----:R-:W-:Y:S02]  /*26e0*/  IDP.4A.S8.S8 R29, R27, R20, RZ ;  /* 0x000000141b1d7226 */ /* 0x002fe400000006ff */
[----:B------:R-:W0:Y:S04]  /*26f0*/  LDS.128 R24, [R49+UR8+0x50] ;  /* 0x0000500831187984 */ /* 0x000e280008000c00 */
[----:B------:R-:W1:Y:S01]  /*2700*/  LDS R20, [R34+0x48] ;  /* 0x0000480022147984 */ /* 0x000e620000000800 */
[----:B0-----:R-:W-:-:S03]  /*2710*/  IDP.4A.S8.S8 R16, R16, R24, R29 ;  /* 0x0000001810107226 */ /* 0x001fc6000000061d */
[----:B------:R-:W0:Y:S01]  /*2720*/  LDS R24, [R34+0x4c] ;  /* 0x00004c0022187984 */ /* 0x000e220000000800 */
[----:B-1----:R-:W-:-:S03]  /*2730*/  IDP.4A.S8.S8 R16, R20, R21, R16 ;  /* 0x0000001514107226 */ /* 0x002fc60000000610 */
[----:B------:R-:W-:Y:S04]  /*2740*/  LDS R20, [R34+0x54] ;  /* 0x0000540022147984 */ /* 0x000fe80000000800 */
[----:B------:R-:W-:Y:S04]  /*2750*/  LDS R21, [R34+0x58] ;  /* 0x0000580022157984 */ /* 0x000fe80000000800 */
[----:B------:R-:W-:Y:S01]  /*2760*/  LDS R29, [R34+0x60] ;  /* 0x00006000221d7984 */ /* 0x000fe20000000800 */
[----:B0-----:R-:W-:-:S03]  /*2770*/  IDP.4A.S8.S8 R25, R24, R25, R16 ;  /* 0x0000001918197226 */ /* 0x001fc60000000610 */
[----:B------:R-:W0:Y:S04]  /*2780*/  LDS R16, [R34+0x50] ;  /* 0x0000500022107984 */ /* 0x000e280000000800 */
[----:B------:R-:W1:Y:S01]  /*2790*/  LDS R24, [R34+0x5c] ;  /* 0x00005c0022187984 */ /* 0x000e620000000800 */
[----:B0-----:R-:W-:-:S04]  /*27a0*/  IDP.4A.S8.S8 R25, R16, R22, R25 ;  /* 0x0000001610197226 */ /* 0x001fc80000000619 */
[----:B------:R-:W-:-:S04]  /*27b0*/  IDP.4A.S8.S8 R20, R20, R26, R25 ;  /* 0x0000001a14147226 */ /* 0x000fc80000000619 */
[----:B------:R-:W-:Y:S02]  /*27c0*/  IDP.4A.S8.S8 R16, R21, R23, R20 ;  /* 0x0000001715107226 */ /* 0x000fe40000000614 */
[----:B------:R-:W0:Y:S02]  /*27d0*/  LDS.128 R20, [R49+UR8+0x60] ;  /* 0x0000600831147984 */ /* 0x000e240008000c00 */
[----:B-1----:R-:W-:Y:S02]  /*27e0*/  IDP.4A.S8.S8 R16, R24, R27, R16 ;  /* 0x0000001b18107226 */ /* 0x002fe40000000610 */
        /* <DEDUP_REMOVED lines=14> */
[----:B------:R-:W-:Y:S01]  /*28d0*/  ULOP3.LUT UR6, UR10, 0xfffffffc, URZ, 0xc0, !UPT ;  /* 0xfffffffc0a067892 */ /* 0x000fe2000f8ec0ff */
[----:B------:R-:W-:-:S03]  /*28e0*/  I2FP.F32.S32 R31, R31 ;  /* 0x0000001f001f7245 */ /* 0x000fc60000201400 */
[----:B------:R-:W-:Y:S01]  /*28f0*/  UISETP.NE.AND UP1, UPT, UR6, 0x4, UPT ;  /* 0x000000040600788c */ /* 0x000fe2000bf25270 */
[----:B------:R-:W-:Y:S01]  /*2900*/  I2FP.F32.S32 R16, R16 ;  /* 0x0000001000107245 */ /* 0x000fe20000201400 */
        /* <DEDUP_REMOVED lines=10> */
[----:B------:R-:W-:Y:S05]  /*29b0*/  BRA.U !UP1, `(.L_x_609) ;  /* 0x00000005098c7547 */ /* 0x000fea000b800000 */
[----:B------:R-:W-:Y:S02]  /*29c0*/  VIADD R17, R2, 0x4 ;  /* 0x0000000402117836 */ /* 0x000fe40000000000 */
[----:B------:R-:W-:-:S04]  /*29d0*/  IMAD.WIDE R24, R33, 0x24, R74 ;  /* 0x0000002421187825 */ /* 0x000fc800078e024a */
[----:B------:R-:W-:Y:S02]  /*29e0*/  IMAD.WIDE.U32 R76, R17, 0x24, R76 ;  /* 0x00000024114c7825 */ /* 0x000fe400078e004c */
[----:B------:R-:W2:Y:S04]  /*29f0*/  LDG.E.CONSTANT R25, desc[UR12][R24.64] ;  /* 0x0000000c18197981 */ /* 0x000ea8000c1e9900 */
[----:B------:R-:W3:Y:S04]  /*2a00*/  LDG.E.U16.CONSTANT R76, desc[UR12][R76.64] ;  /* 0x0000000c4c4c7981 */ /* 0x000ee8000c1e9500 */
[----:B--2---:R-:W-:Y:S01]  /*2a10*/  STS [R48+UR8], R25 ;  /* 0x0000001930007988 */ /* 0x004fe20008000808 */
[----:B---3--:R-:W-:-:S05]  /*2a20*/  HADD2.F32 R26, -RZ, R76.H0_H0 ;  /* 0x2000004cff1a7230 */ /* 0x008fca0000004100 */
[----:B------:R-:W-:Y:S01]  /*2a30*/  STS [R47+UR5], R26 ;  /* 0x0000001a2f007988 */ /* 0x000fe20008000805 */
        /* <DEDUP_REMOVED lines=10> */
[----:B------:R-:W1:Y:S04]  /*2ae0*/  LDS R29, [R34+0x90] ;  /* 0x00009000221d7984 */ /* 0x000e680000000800 */
[----:B------:R-:W3:Y:S01]  /*2af0*/  LDS.128 R24, [R49+UR8+0x20] ;  /* 0x0000200831187984 */ /* 0x000ee20008000c00 */
[----:B--2---:R-:W-:-:S04]  /*2b00*/  IDP.4A.S8.S8 R20, R28, R17, R20 ;  /* 0x000000111c147226 */ /* 0x004fc80000000614 */
[----:B0-----:R-:W-:Y:S02]  /*2b10*/  IDP.4A.S8.S8 R21, R16, R21, R20 ;  /* 0x0000001510157226 */ /* 0x001fe40000000614 */
[----:B------:R-:W-:Y:S04]  /*2b20*/  LDS R20, [R34+0xa8] ;  /* 0x0000a80022147984 */ /* 0x000fe80000000800 */
[----:B------:R-:W0:Y:S01]  /*2b30*/  LDS R16, [R34+0x94] ;  /* 0x0000940022107984 */ /* 0x000e220000000800 */
[----:B-1----:R-:W-:-:S03]  /*2b40*/  IDP.4A.S8.S8 R21, R29, R18, R21 ;  /* 0x000000121d157226 */ /* 0x002fc60000000615 */
[----:B------:R-:W-:Y:S01]  /*2b50*/  LDS R18, [R34+0xa4] ;  /* 0x0000a40022127984 */ /* 0x000fe20000000800 */
[----:B---3--:R-:W-:-:S03]  /*2b60*/  IDP.4A.S8.S8 R17, R31, R24, RZ ;  /* 0x000000181f117226 */ /* 0x008fc600000006ff */
[----:B------:R-:W1:Y:S04]  /*2b70*/  LDS.128 R28, [R49+UR8+0x30] ;  /* 0x00003008311c7984 */ /* 0x000e680008000c00 */
[----:B------:R-:W-:Y:S01]  /*2b80*/  LDS R24, [R34+0xb8] ;  /* 0x0000b80022187984 */ /* 0x000fe20000000800 */
[----:B0-----:R-:W-:-:S03]  /*2b90*/  IDP.4A.S8.S8 R16, R16, R22, R21 ;  /* 0x0000001610107226 */ /* 0x001fc60000000615 */
[----:B------:R-:W-:Y:S04]  /*2ba0*/  LDS R21, [R34+0xb0] ;  /* 0x0000b00022157984 */ /* 0x000fe80000000800 */
[----:B------:R-:W-:Y:S01]  /*2bb0*/  LDS R22, [R34+0xb4] ;  /* 0x0000b40022167984 */ /* 0x000fe20000000800 */
[----:B-1----:R-:W-:-:S03]  /*2bc0*/  IDP.4A.S8.S8 R18, R18, R28, R17 ;  /* 0x0000001c12127226 */ /* 0x002fc60000000611 */
[----:B------:R-:W-:Y:S01]  /*2bd0*/  LDS R17, [R34+0x98] ;  /* 0x0000980022117984 */ /* 0x000fe20000000800 */
[----:B------:R-:W-:-:S03]  /*2be0*/  IDP.4A.S8.S8 R18, R20, R25, R18 ;  /* 0x0000001914127226 */ /* 0x000fc60000000612 */
[----:B------:R-:W0:Y:S04]  /*2bf0*/  LDS R20, [R34+0xac] ;  /* 0x0000ac0022147984 */ /* 0x000e280000000800 */
[----:B------:R-:W1:Y:S04]  /*2c00*/  LDS R28, [R34+0x9c] ;  /* 0x00009c00221c7984 */ /* 0x000e680000000800 */
[----:B------:R-:W2:Y:S01]  /*2c10*/  LDS R25, [R34+0xbc] ;  /* 0x0000bc0022197984 */ /* 0x000ea20000000800 */
[----:B0-----:R-:W-:-:S04]  /*2c20*/  IDP.4A.S8.S8 R29, R20, R29, R18 ;  /* 0x0000001d141d7226 */ /* 0x001fc80000000612 */
[----:B------:R-:W-:Y:S02]  /*2c30*/  IDP.4A.S8.S8 R21, R21, R26, R29 ;  /* 0x0000001a15157226 */ /* 0x000fe4000000061d */
[----:B------:R-:W-:Y:S01]  /*2c40*/  IDP.4A.S8.S8 R16, R17, R19, R16 ;  /* 0x0000001311107226 */ /* 0x000fe20000000610 */
[----:B------:R-:W-:Y:S01]  /*2c50*/  LDS R29, [R35+0x10] ;  /* 0x00001000231d7984 */ /* 0x000fe20000000800 */
[----:B------:R-:W-:Y:S02]  /*2c60*/  IDP.4A.S8.S8 R22, R22, R30, R21 ;  /* 0x0000001e16167226 */ /* 0x000fe40000000615 */
[----:B-1----:R-:W-:Y:S01]  /*2c70*/  IDP.4A.S8.S8 R28, R28, R23, R16 ;  /* 0x000000171c1c7226 */ /* 0x002fe20000000610 */
[----:B------:R-:W-:Y:S01]  /*2c80*/  LDS R30, [R34+0xf0] ;  /* 0x0000f000221e7984 */ /* 0x000fe20000000800 */
[----:B------:R-:W-:-:S03]  /*2c90*/  IDP.4A.S8.S8 R24, R24, R27, R22 ;  /* 0x0000001b18187226 */ /* 0x000fc60000000616 */
[----:B------:R-:W-:Y:S04]  /*2ca0*/  LDS R27, [R34+0xc0] ;  /* 0x0000c000221b7984 */ /* 0x000fe80000000800 */
[----:B------:R-:W0:Y:S04]  /*2cb0*/  LDS.128 R16, [R36] ;  /* 0x0000000024107984 */ /* 0x000e280000000c00 */
[----:B------:R-:W1:Y:S01]  /*2cc0*/  LDS.128 R20, [R49+UR8+0x40] ;  /* 0x0000400831147984 */ /* 0x000e620008000c00 */
[----:B--2---:R-:W-:Y:S02]  /*2cd0*/  IDP.4A.S8.S8 R31, R25, R31, R24 ;  /* 0x0000001f191f7226 */ /* 0x004fe40000000618 */
[----:B0-----:R-:W-:-:S02]  /*2ce0*/  FMUL.FTZ R29, R29, R16 ;  /* 0x000000101d1d7220 */ /* 0x001fc40000410000 */
[----:B------:R-:W-:Y:S01]  /*2cf0*/  LDS R16, [R34+0xc4] ;  /* 0x0000c40022107984 */ /* 0x000fe20000000800 */
[----:B-1----:R-:W-:-:S03]  /*2d00*/  IDP.4A.S8.S8 R53, R27, R20, RZ ;  /* 0x000000141b357226 */ /* 0x002fc600000006ff */
[----:B------:R-:W0:Y:S04]  /*2d10*/  LDS.128 R24, [R49+UR8+0x50] ;  /* 0x0000500831187984 */ /* 0x000e280008000c00 */
[----:B------:R-:W1:Y:S01]  /*2d20*/  LDS R20, [R34+0xc8] ;  /* 0x0000c80022147984 */ /* 0x000e620000000800 */
[----:B0-----:R-:W-:-:S03]  /*2d30*/  IDP.4A.S8.S8 R16, R16, R24, R53 ;  /* 0x0000001810107226 */ /* 0x001fc60000000635 */
[----:B------:R-:W0:Y:S01]  /*2d40*/  LDS R24, [R34+0xcc] ;  /* 0x0000cc0022187984 */ /* 0x000e220000000800 */
[----:B-1----:R-:W-:-:S03]  /*2d50*/  IDP.4A.S8.S8 R16, R20, R21, R16 ;  /* 0x0000001514107226 */ /* 0x002fc60000000610 */
[----:B------:R-:W1:Y:S04]  /*2d60*/  LDS R20, [R34+0xd0] ;  /* 0x0000d00022147984 */ /* 0x000e680000000800 */
[----:B------:R-:W2:Y:S04]  /*2d70*/  LDS R21, [R34+0xd4] ;  /* 0x0000d40022157984 */ /* 0x000ea80000000800 */
[----:B------:R-:W-:Y:S01]  /*2d80*/  LDS R53, [R34+0xe0] ;  /* 0x0000e00022357984 */ /* 0x000fe20000000800 */
[----:B0-----:R-:W-:-:S03]  /*2d90*/  IDP.4A.S8.S8 R25, R24, R25, R16 ;  /* 0x0000001918197226 */ /* 0x001fc60000000610 */
[----:B------:R-:W0:Y:S01]  /*2da0*/  LDS R24, [R34+0xd8] ;  /* 0x0000d80022187984 */ /* 0x000e220000000800 */
[----:B-1----:R-:W-:-:S03]  /*2db0*/  IDP.4A.S8.S8 R25, R20, R22, R25 ;  /* 0x0000001614197226 */ /* 0x002fc60000000619 */
[----:B------:R-:W1:Y:S01]  /*2dc0*/  LDS R16, [R34+0xdc] ;  /* 0x0000dc0022107984 */ /* 0x000e620000000800 */
[----:B--2---:R-:W-:Y:S01]  /*2dd0*/  IDP.4A.S8.S8 R26, R21, R26, R25 ;  /* 0x0000001a151a7226 */ /* 0x004fe20000000619 */
[----:B------:R-:W-:-:S03]  /*2de0*/  I2FP.F32.S32 R28, R28 ;  /* 0x0000001c001c7245 */ /* 0x000fc60000201400 */
[----:B0-----:R-:W-:Y:S02]  /*2df0*/  IDP.4A.S8.S8 R24, R24, R23, R26 ;  /* 0x0000001718187226 */ /* 0x001fe4000000061a */
[----:B------:R-:W0:Y:S01]  /*2e00*/  LDS.128 R20, [R49+UR8+0x60] ;  /* 0x0000600831147984 */ /* 0x000e220008000c00 */
[----:B------:R-:W-:Y:S01]  /*2e10*/  FFMA.FTZ R29, R29, R28, R52 ;  /* 0x0000001c1d1d7223 */ /* 0x000fe20000010034 */
[----:B-1----:R-:W-:Y:S02]  /*2e20*/  IDP.4A.S8.S8 R16, R16, R27, R24 ;  /* 0x0000001b10107226 */ /* 0x002fe40000000618 */
        /* <DEDUP_REMOVED lines=13> */
[----:B0-----:R-:W-:-:S03]  /*2f00*/  FMUL.FTZ R22, R20, R17 ;  /* 0x0000001114167220 */ /* 0x001fc60000410000 */
[----:B------:R-:W0:Y:S04]  /*2f10*/  LDS R17, [R35+0x18] ;  /* 0x0000180023117984 */ /* 0x000e280000000800 */
[----:B------:R-:W4:Y:S01]  /*2f20*/  LDS R20, [R35+0x1c] ;  /* 0x00001c0023147984 */ /* 0x000f220000000800 */
[----:B--2---:R-:W-:Y:S01]  /*2f30*/  IDP.4A.S8.S8 R26, R21, R26, R25 ;  /* 0x0000001a151a7226 */ /* 0x004fe20000000619 */
[----:B------:R-:W-:-:S03]  /*2f40*/  I2FP.F32.S32 R31, R31 ;  /* 0x0000001f001f7245 */ /* 0x000fc60000201400 */
[----:B-1----:R-:W-:Y:S01]  /*2f50*/  IDP.4A.S8.S8 R24, R24, R23, R26 ;  /* 0x0000001718187226 */ /* 0x002fe2000000061a */
[----:B------:R-:W-:Y:S01]  /*2f60*/  I2FP.F32.S32 R16, R16 ;  /* 0x0000001000107245 */ /* 0x000fe20000201400 */
[----:B------:R-:W-:Y:S02]  /*2f70*/  FFMA.FTZ R22, R22, R31, R29 ;  /* 0x0000001f16167223 */ /* 0x000fe4000001001d */
[----:B---3--:R-:W-:-:S05]  /*2f80*/  IDP.4A.S8.S8 R24, R28, R27, R24 ;  /* 0x0000001b1c187226 */ /* 0x008fca0000000618 */
[----:B------:R-:W-:Y:S01]  /*2f90*/  I2FP.F32.S32 R24, R24 ;  /* 0x0000001800187245 */ /* 0x000fe20000201400 */
[----:B0-----:R-:W-:-:S04]  /*2fa0*/  FMUL.FTZ R17, R17, R18 ;  /* 0x0000001211117220 */ /* 0x001fc80000410000 */
[----:B------:R-:W-:Y:S01]  /*2fb0*/  FFMA.FTZ R16, R17, R16, R22 ;  /* 0x0000001011107223 */ /* 0x000fe20000010016 */
[----:B----4-:R-:W-:-:S04]  /*2fc0*/  FMUL.FTZ R19, R20, R19 ;  /* 0x0000001314137220 */ /* 0x010fc80000410000 */
[----:B------:R-:W-:Y:S01]  /*2fd0*/  FFMA.FTZ R52, R19, R24, R16 ;  /* 0x0000001813347223 */ /* 0x000fe20000010010 */
[----:B------:R-:W-:Y:S06]  /*2fe0*/  BAR.SYNC.DEFER_BLOCKING 0x0 ;  /* 0x0000000000007b1d */ /* 0x000fec0000010000 */
.L_x_609:
[----:B------:R-:W-:Y:S01]  /*2ff0*/  VIADD R33, R33, 0x8 ;  /* 0x0000000821217836 */ /* 0x000fe20000000000 */
[----:B------:R-:W-:Y:S01]  /*3000*/  UMOV UR6, UR9 ;  /* 0x0000000900067c82 */ /* 0x000fe20008000000 */
[----:B------:R-:W-:Y:S02]  /*3010*/  VIADD R32, R32, 0x8 ;  /* 0x0000000820207836 */ /* 0x000fe40000000000 */
[----:B------:R-:W-:Y:S01]  /*3020*/  VIADD R2, R2, 0x8 ;  /* 0x0000000802027836 */ /* 0x000fe20000000000 */
[----:B------:R-:W-:Y:S06]  /*3030*/  BRA.U !UP0, `(.L_x_610) ;  /* 0xffffffd908987547 */ /* 0x000fec000b83ffff */
.L_x_608:
[----:B------:R-:W2:Y:S01]  /*3040*/  S2R R3, SR_TID.Y ;  /* 0x0000000000037919 */ /* 0x000ea20000002200 */
[----:B------:R-:W1:Y:S01]  /*3050*/  LDCU UR4, c[0x0][0x3a0] ;  /* 0x00007400ff0477ac */ /* 0x000e620008000800 */
[----:B--2---:R-:W-:-:S05]  /*3060*/  IMAD R0, R0, 0x4, R3 ;  /* 0x0000000400007824 */ /* 0x004fca00078e0203 */
[----:B-1----:R-:W-:-:S13]  /*3070*/  ISETP.GE.U32.AND P0, PT, R0, UR4, PT ;  /* 0x0000000400007c0c */ /* 0x002fda000bf06070 */
[----:B------:R-:W-:Y:S05]  /*3080*/  @P0 EXIT ;  /* 0x000000000000094d */ /* 0x000fea0003800000 */
[----:B------:R-:W1:Y:S01]  /*3090*/  S2R R2, SR_TID.X ;  /* 0x0000000000027919 */ /* 0x000e620000002100 */
[----:B------:R-:W2:Y:S01]  /*30a0*/  LDCU UR4, c[0x0][0x3a8] ;  /* 0x00007500ff0477ac */ /* 0x000ea20008000800 */
[----:B-1----:R-:W-:-:S05]  /*30b0*/  IMAD.IADD R51, R51, 0x1, R2 ;  /* 0x0000000133337824 */ /* 0x002fca00078e0202 */
        /* <DEDUP_REMOVED lines=8> */
.L_x_611:
        /* <DEDUP_REMOVED lines=12> */
.L_x_1267:


//--------------------- .text._Z12mul_mat_q5_0IN3c108BFloat16ELb0EEvPKvS3_PT_iiiii --------------------------
	.section	.text._Z12mul_mat_q5_0IN3c108BFloat16ELb0EEvPKvS3_PT_iiiii,"ax",@progbits
	.align	128
.text._Z12mul_mat_q5_0IN3c108BFloat16ELb0EEvPKvS3_PT_iiiii:
        .type           _Z12mul_mat_q5_0IN3c108BFloat16ELb0EEvPKvS3_PT_iiiii,@function
        .size           _Z12mul_mat_q5_0IN3c108BFloat16ELb0EEvPKvS3_PT_iiiii,(.L_x_1268 - _Z12mul_mat_q5_0IN3c108BFloat16ELb0EEvPKvS3_PT_iiiii)
        .other          _Z12mul_mat_q5_0IN3c108BFloat16ELb0EEvPKvS3_PT_iiiii,@"STO_CUDA_ENTRY STV_DEFAULT"
_Z12mul_mat_q5_0IN3c108BFloat16ELb0EEvPKvS3_PT_iiiii:
        /* <DEDUP_REMOVED lines=27> */
[----:B---3--:R-:W-:Y:S01]  /*01b0*/  IMAD R2, R0, 0x4, R9 ;  /* 0x0000000400027824 */ /* 0x008fe200078e0209 */
[----:B------:R-:W-:Y:S01]  /*01c0*/  LOP3.LUT R11, R8, 0x7, RZ, 0xc0, !PT ;  /* 0x00000007080b7812 */ /* 0x000fe200078ec0ff */
[----:B------:R-:W-:Y:S01]  /*01d0*/  IMAD.SHL.U32 R30, R9, 0x80, RZ ;  /* 0x00000080091e7824 */ /* 0x000fe200078e00ff */
[C---:B------:R-:W-:Y:S01]  /*01e0*/  LOP3.LUT R31, R29.reuse, 0xc, RZ, 0xc0, !PT ;  /* 0x0000000c1d1f7812 */ /* 0x040fe200078ec0ff */
[----:B------:R-:W-:Y:S01]  /*01f0*/  IMAD R3, R0, 0x4, R3 ;  /* 0x0000000400037824 */ /* 0x000fe200078e0203 */
[----:B------:R-:W-:Y:S01]  /*0200*/  LOP3.LUT R28, R29, 0x3c, RZ, 0xc0, !PT ;  /* 0x0000003c1d1c7812 */ /* 0x000fe200078ec0ff */
[----:B------:R-:W-:-:S02]  /*0210*/  IMAD R21, R8, 0x8, R27 ;  /* 0x0000000808157824 */ /* 0x000fc400078e021b */
[----:B------:R-:W-:Y:S01]  /*0220*/  IMAD R27, R32, R9, R27 ;  /* 0x00000009201b7224 */ /* 0x000fe200078e021b */
[----:B------:R-:W-:Y:S02]  /*0230*/  VIMNMX R7, PT, PT, R3, UR6, PT ;  /* 0x0000000603077c48 */ /* 0x000fe4000bfe0100 */
[----:B------:R-:W-:Y:S01]  /*0240*/  VIMNMX.U32 R3, PT, PT, R2, UR6, PT ;  /* 0x0000000602037c48 */ /* 0x000fe2000bfe0000 */
[----:B------:R-:W0:Y:S02]  /*0250*/  LDCU.64 UR6, c[0x0][0x388] ;  /* 0x00007100ff0677ac */ /* 0x000e240008000a00 */
[----:B------:R-:W-:Y:S01]  /*0260*/  IMAD R2, R7, UR5, R6 ;  /* 0x0000000507027c24 */ /* 0x000fe2000f8e0206 */
[----:B------:R-:W-:Y:S01]  /*0270*/  SHF.R.U32.HI R6, RZ, 0x3, R8 ;  /* 0x00000003ff067819 */ /* 0x000fe20000011608 */
[----:B------:R-:W-:Y:S01]  /*0280*/  IMAD R3, R3, UR5, RZ ;  /* 0x0000000503037c24 */ /* 0x000fe2000f8e02ff */
[----:B------:R-:W-:Y:S02]  /*0290*/  UMOV UR5, 0x400 ;  /* 0x0000040000057882 */ /* 0x000fe40000000000 */
[----:B--2---:R-:W-:Y:S01]  /*02a0*/  ULEA UR9, UR8, UR5, 0x18 ;  /* 0x0000000508097291 */ /* 0x004fe2000f8ec0ff */
[----:B------:R-:W-:Y:S01]  /*02b0*/  IMAD R10, R9, 0x4, R6 ;  /* 0x00000004090a7824 */ /* 0x000fe200078e0206 */
[----:B------:R-:W-:Y:S01]  /*02c0*/  LEA.HI R7, R12, R3, RZ, 0x1d ;  /* 0x000000030c077211 */ /* 0x000fe200078fe8ff */
[----:B------:R-:W-:Y:S01]  /*02d0*/  IMAD.IADD R6, R6, 0x1, R3 ;  /* 0x0000000106067824 */ /* 0x000fe200078e0203 */
[----:B------:R-:W-:Y:S01]  /*02e0*/  LOP3.LUT R12, R29, 0x1c, RZ, 0xc0, !PT ;  /* 0x0000001c1d0c7812 */ /* 0x000fe200078ec0ff */
[C---:B------:R-:W-:Y:S01]  /*02f0*/  VIADD R14, R10.reuse, 0x10 ;  /* 0x000000100a0e7836 */ /* 0x040fe20000000000 */
[-C--:B------:R-:W-:Y:S01]  /*0300*/  LEA.HI R13, R10, R11.reuse, RZ, 0x1e ;  /* 0x0000000b0a0d7211 */ /* 0x080fe200078ff0ff */
[----:B------:R-:W-:Y:S01]  /*0310*/  IMAD R3, R32, UR4, RZ ;  /* 0x0000000420037c24 */ /* 0x000fe2000f8e02ff */
[----:B------:R-:W-:Y:S01]  /*0320*/  LOP3.LUT R29, R30, 0x7c, R29, 0xf8, !PT ;  /* 0x0000007c1e1d7812 */ /* 0x000fe200078ef81d */
[----:B------:R-:W-:Y:S01]  /*0330*/  IMAD R25, R32, R10, R11 ;  /* 0x0000000a20197224 */ /* 0x000fe200078e020b */
[----:B------:R-:W-:Y:S01]  /*0340*/  LEA.HI R11, R14, R11, RZ, 0x1e ;  /* 0x0000000b0e0b7211 */ /* 0x000fe200078ff0ff */
[----:B------:R-:W-:Y:S01]  /*0350*/  IMAD R24, R10, 0x8, R13 ;  /* 0x000000080a187824 */ /* 0x000fe200078e020d */
[----:B0-----:R-:W-:Y:S01]  /*0360*/  IADD3 R12, P0, PT, R12, UR6, RZ ;  /* 0x000000060c0c7c10 */ /* 0x001fe2000ff1e0ff */
[----:B------:R-:W-:Y:S01]  /*0370*/  UIADD3 UR6, UPT, UPT, UR5, 0x24a0, URZ ;  /* 0x000024a005067890 */ /* 0x000fe2000fffe0ff */
[----:B------:R-:W-:-:S02]  /*0380*/  IMAD.SHL.U32 R10, R8, 0x2, RZ ;  /* 0x00000002080a7824 */ /* 0x000fc400078e00ff */
[----:B------:R-:W-:Y:S01]  /*0390*/  IADD3 R34, P1, PT, R12, 0x4, RZ ;  /* 0x000000040c227810 */ /* 0x000fe20007f3e0ff */
[----:B----4-:R-:W-:Y:S01]  /*03a0*/  IMAD.WIDE R4, R3, 0x16, R4 ;  /* 0x0000001603047825 */ /* 0x010fe200078e0204 */
[----:B------:R-:W-:Y:S02]  /*03b0*/  ULEA UR6, UR8, UR6, 0x18 ;  /* 0x0000000608067291 */ /* 0x000fe4000f8ec0ff */
[----:B------:R-:W-:Y:S01]  /*03c0*/  IADD3.X R35, PT, PT, RZ, UR7, RZ, P1, P0 ;  /* 0x00000007ff237c10 */ /* 0x000fe20008fe04ff */
[----:B------:R-:W-:Y:S01]  /*03d0*/  UIADD3 UR7, UPT, UPT, UR5, 0x26a0, URZ ;  /* 0x000026a005077890 */ /* 0x000fe2000fffe0ff */
[C---:B------:R-:W-:Y:S01]  /*03e0*/  IMAD R10, R9.reuse, 0x41, R10 ;  /* 0x00000041090a7824 */ /* 0x040fe200078e020a */
[----:B------:R-:W-:Y:S01]  /*03f0*/  UIADD3 UR5, UPT, UPT, UR5, 0x2080, URZ ;  /* 0x0000208005057890 */ /* 0x000fe2000fffe0ff */
[----:B------:R-:W-:Y:S01]  /*0400*/  IMAD.U32 R13, RZ, RZ, UR9 ;  /* 0x00000009ff0d7e24 */ /* 0x000fe2000f8e00ff */
[----:B------:R-:W-:Y:S01]  /*0410*/  ULEA UR7, UR8, UR7, 0x18 ;  /* 0x0000000708077291 */ /* 0x000fe2000f8ec0ff */
[----:B------:R-:W-:Y:S01]  /*0420*/  IMAD R11, R14, 0x8, R11 ;  /* 0x000000080e0b7824 */ /* 0x000fe200078e020b */
[----:B------:R-:W-:Y:S01]  /*0430*/  ULEA UR5, UR8, UR5, 0x18 ;  /* 0x0000000508057291 */ /* 0x000fe2000f8ec0ff */
[----:B------:R-:W-:Y:S01]  /*0440*/  IMAD.MOV.U32 R3, RZ, RZ, R4 ;  /* 0x000000ffff037224 */ /* 0x000fe200078e0004 */
[----:B------:R-:W-:Y:S01]  /*0450*/  LEA R26, R10, UR9, 0x2 ;  /* 0x000000090a1a7c11 */ /* 0x000fe2000f8e10ff */
[----:B------:R-:W-:Y:S01]  /*0460*/  IMAD.MOV.U32 R4, RZ, RZ, R5 ;  /* 0x000000ffff047224 */ /* 0x000fe200078e0005 */
[----:B------:R-:W-:Y:S01]  /*0470*/  LEA R22, R9, UR7, 0x4 ;  /* 0x0000000709167c11 */ /* 0x000fe2000f8e20ff */
[----:B------:R-:W-:Y:S01]  /*0480*/  IMAD.MOV.U32 R5, RZ, RZ, R32 ;  /* 0x000000ffff057224 */ /* 0x000fe200078e0020 */
[----:B------:R-:W-:Y:S01]  /*0490*/  LEA R21, R21, UR5, 0x2 ;  /* 0x0000000515157c11 */ /* 0x000fe2000f8e10ff */
[----:B------:R-:W-:Y:S01]  /*04a0*/  IMAD R20, R8, 0x104, R13 ;  /* 0x0000010408147824 */ /* 0x000fe200078e020d */
[----:B------:R-:W-:-:S02]  /*04b0*/  LEA R24, R24, UR5, 0x2 ;  /* 0x0000000518187c11 */ /* 0x000fc4000f8e10ff */
[----:B------:R-:W-:Y:S01]  /*04c0*/  LEA R23, R11, UR5, 0x2 ;  /* 0x000000050b177c11 */ /* 0x000fe2000f8e10ff */
[----:B------:R-:W-:-:S06]  /*04d0*/  UMOV UR5, 0x4 ;  /* 0x0000000400057882 */ /* 0x000fcc0000000000 */
.L_x_614:
[----:B------:R-:W-:Y:S02]  /*04e0*/  IMAD.MOV.U32 R8, RZ, RZ, R3 ;  /* 0x000000ffff087224 */ /* 0x000fe400078e0003 */
[----:B------:R-:W-:Y:S02]  /*04f0*/  IMAD.MOV.U32 R9, RZ, RZ, R4 ;  /* 0x000000ffff097224 */ /* 0x000fe400078e0004 */
[----:B------:R-:W-:Y:S02]  /*0500*/  IMAD.MOV.U32 R12, RZ, RZ, R31 ;  /* 0x000000ffff0c7224 */ /* 0x000fe400078e001f */
[----:B----4-:R-:W-:Y:S02]  /*0510*/  IMAD.MOV.U32 R13, RZ, RZ, RZ ;  /* 0x000000ffff0d7224 */ /* 0x010fe400078e00ff */
[----:B------:R-:W-:-:S04]  /*0520*/  IMAD.WIDE.U32 R10, R27, 0x16, R8 ;  /* 0x000000161b0a7825 */ /* 0x000fc800078e0008 */
[----:B------:R-:W-:Y:S01]  /*0530*/  IMAD.WIDE.U32 R14, R27, 0x16, R12 ;  /* 0x000000161b0e7825 */ /* 0x000fe200078e000c */
[----:B------:R-:W2:Y:S04]  /*0540*/  LDG.E.U16.CONSTANT R3, desc[UR10][R10.64+0x2] ;  /* 0x0000020a0a037981 */ /* 0x000ea8000c1e9500 */
[----:B------:R-:W2:Y:S01]  /*0550*/  LDG.E.U16.CONSTANT R16, desc[UR10][R10.64+0x4] ;  /* 0x0000040a0a107981 */ /* 0x000ea2000c1e9500 */
[----:B------:R-:W-:-:S05]  /*0560*/  IADD3 R14, P0, PT, R14, R8, RZ ;  /* 0x000000080e0e7210 */ /* 0x000fca0007f1e0ff */
[----:B------:R-:W-:-:S05]  /*0570*/  IMAD.X R15, R15, 0x1, R9, P0 ;  /* 0x000000010f0f7824 */ /* 0x000fca00000e0609 */
[----:B------:R-:W3:Y:S04]  /*0580*/  LDG.E.U16.CONSTANT R4, desc[UR10][R14.64+0x6] ;  /* 0x0000060a0e047981 */ /* 0x000ee8000c1e9500 */
[----:B------:R-:W3:Y:S01]  /*0590*/  LDG.E.U16.CONSTANT R17, desc[UR10][R14.64+0x8] ;  /* 0x0000080a0e117981 */ /* 0x000ee2000c1e9500 */
[----:B--2---:R-:W-:-:S05]  /*05a0*/  IMAD R16, R16, 0x10000, R3 ;  /* 0x0001000010107824 */ /* 0x004fca00078e0203 */
[----:B------:R-:W-:-:S05]  /*05b0*/  SHF.R.S32.HI R3, RZ, R31, R16 ;  /* 0x0000001fff037219 */ /* 0x000fca0000011410 */
[----:B------:R-:W-:Y:S01]  /*05c0*/  IMAD.SHL.U32 R16, R3, 0x10, RZ ;  /* 0x0000001003107824 */ /* 0x000fe200078e00ff */
[----:B------:R-:W-:Y:S01]  /*05d0*/  SHF.R.U32.HI R18, RZ, 0xc, R3 ;  /* 0x0000000cff127819 */ /* 0x000fe20000011603 */
[----:B---3--:R-:W-:-:S03]  /*05e0*/  IMAD R4, R17, 0x10000, R4 ;  /* 0x0001000011047824 */ /* 0x008fc600078e0204 */
[----:B------:R-:W-:Y:S02]  /*05f0*/  LOP3.LUT R17, R16, 0x10, RZ, 0xc0, !PT ;  /* 0x0000001010117812 */ /* 0x000fe400078ec0ff */
[----:B------:R-:W-:Y:S02]  /*0600*/  LOP3.LUT R19, R18, 0x10, RZ, 0xc0, !PT ;  /* 0x0000001012137812 */ /* 0x000fe400078ec0ff */
[--C-:B------:R-:W-:Y:S02]  /*0610*/  SHF.R.U32.HI R10, RZ, 0x4, R4.reuse ;  /* 0x00000004ff0a7819 */ /* 0x100fe40000011604 */
[----:B------:R-:W-:Y:S01]  /*0620*/  LOP3.LUT R17, R17, 0xf0f0f0f, R4, 0xf8, !PT ;  /* 0x0f0f0f0f11117812 */ /* 0x000fe200078ef804 */
[----:B------:R-:W-:Y:S01]  /*0630*/  IMAD.SHL.U32 R4, R3, 0x800, RZ ;  /* 0x0000080003047824 */ /* 0x000fe200078e00ff */
[----:B------:R-:W-:Y:S01]  /*0640*/  LOP3.LUT R10, R19, 0xf0f0f0f, R10, 0xf8, !PT ;  /* 0x0f0f0f0f130a7812 */ /* 0x000fe200078ef80a */
[----:B------:R-:W-:Y:S01]  /*0650*/  IMAD.SHL.U32 R11, R3, 0x40000, RZ ;  /* 0x00040000030b7824 */ /* 0x000fe200078e00ff */
[----:B------:R-:W-:-:S02]  /*0660*/  SHF.R.U32.HI R15, RZ, 0x5, R3 ;  /* 0x00000005ff0f7819 */ /* 0x000fc40000011603 */
[----:B------:R-:W-:Y:S02]  /*0670*/  LOP3.LUT R4, R17, 0x1000, R4, 0xf8, !PT ;  /* 0x0000100011047812 */ /* 0x000fe400078ef804 */
[----:B------:R-:W-:Y:S01]  /*0680*/  LOP3.LUT R10, R10, 0x1000, R15, 0xf8, !PT ;  /* 0x000010000a0a7812 */ /* 0x000fe200078ef80f */
[C---:B------:R-:W-:Y:S01]  /*0690*/  IMAD.SHL.U32 R15, R3.reuse, 0x4, RZ ;  /* 0x00000004030f7824 */ /* 0x040fe200078e00ff */
[----:B------:R-:W-:Y:S01]  /*06a0*/  LOP3.LUT R4, R4, 0x100000, R11, 0xf8, !PT ;  /* 0x0010000004047812 */ /* 0x000fe200078ef80b */
[C---:B------:R-:W-:Y:S02]  /*06b0*/  IMAD.SHL.U32 R11, R3.reuse, 0x2000000, RZ ;  /* 0x02000000030b7824 */ /* 0x040fe400078e00ff */
[----:B------:R-:W-:Y:S01]  /*06c0*/  IMAD.SHL.U32 R3, R3, 0x200, RZ ;  /* 0x0000020003037824 */ /* 0x000fe200078e00ff */
[----:B------:R-:W-:Y:S02]  /*06d0*/  LOP3.LUT R10, R10, 0x100000, R15, 0xf8, !PT ;  /* 0x001000000a0a7812 */ /* 0x000fe400078ef80f */
[----:B------:R-:W-:-:S02]  /*06e0*/  LOP3.LUT R11, R4, 0x10000000, R11, 0xf8, !PT ;  /* 0x10000000040b7812 */ /* 0x000fc400078ef80b */
[----:B------:R-:W-:-:S03]  /*06f0*/  LOP3.LUT R10, R10, 0x10000000, R3, 0xf8, !PT ;  /* 0x100000000a0a7812 */ /* 0x000fc600078ef803 */
[----:B------:R-:W-:Y:S02]  /*0700*/  VIADD R18, R11, 0x70707070 ;  /* 0x707070700b127836 */ /* 0x000fe40000000000 */
[----:B------:R-:W-:-:S03]  /*0710*/  VIADD R15, R10, 0x70707070 ;  /* 0x707070700a0f7836 */ /* 0x000fc60000000000 */
[----:B------:R-:W-:Y:S02]  /*0720*/  LOP3.LUT R18, R18, 0x80808080, RZ, 0x3c, !PT ;  /* 0x8080808012127812 */ /* 0x000fe400078e3cff */
[----:B------:R-:W-:Y:S02]  /*0730*/  LOP3.LUT R15, R15, 0x80808080, RZ, 0x3c, !PT ;  /* 0x808080800f0f7812 */ /* 0x000fe400078e3cff */
[C---:B------:R-:W-:Y:S02]  /*0740*/  LOP3.LUT R3, R11.reuse, 0x10101010, R18, 0x18, !PT ;  /* 0x101010100b037812 */ /* 0x040fe400078e1812 */
[----:B------:R-:W-:Y:S02]  /*0750*/  PRMT R4, R11, 0xba98, RZ ;  /* 0x0000ba980b047816 */ /* 0x000fe400000000ff */
[----:B------:R-:W-:Y:S02]  /*0760*/  LOP3.LUT R14, R10, 0x10101010, R15, 0x18, !PT ;  /* 0x101010100a0e7812 */ /* 0x000fe400078e180f */
[----:B------:R-:W-:Y:S01]  /*0770*/  PRMT R11, R3, 0xba98, RZ ;  /* 0x0000ba98030b7816 */ /* 0x000fe200000000ff */
[----:B------:R-:W-:Y:S01]  /*0780*/  IMAD R3, R32, 0x8, R27 ;  /* 0x0000000820037824 */ /* 0x000fe200078e021b */
[----:B------:R-:W-:-:S02]  /*0790*/  PRMT R17, R10, 0xba98, RZ ;  /* 0x0000ba980a117816 */ /* 0x000fc400000000ff */
[----:B------:R-:W-:Y:S02]  /*07a0*/  PRMT R14, R14, 0xba98, RZ ;  /* 0x0000ba980e0e7816 */ /* 0x000fe400000000ff */
[----:B------:R-:W-:Y:S02]  /*07b0*/  LOP3.LUT R4, R11, 0x7f7f7f7f, R4, 0x60, !PT ;  /* 0x7f7f7f7f0b047812 */ /* 0x000fe400078e6004 */
[----:B------:R-:W-:Y:S02]  /*07c0*/  LOP3.LUT R17, R14, 0x7f7f7f7f, R17, 0x60, !PT ;  /* 0x7f7f7f7f0e117812 */ /* 0x000fe400078e6011 */
[----:B------:R-:W-:Y:S01]  /*07d0*/  LOP3.LUT R18, R4, R18, R11, 0xf4, !PT ;  /* 0x0000001204127212 */ /* 0x000fe200078ef40b */
[----:B------:R-:W-:Y:S01]  /*07e0*/  IMAD.WIDE.U32 R10, R3, 0x16, R8 ;  /* 0x00000016030a7825 */ /* 0x000fe200078e0008 */
[----:B------:R-:W-:-:S03]  /*07f0*/  LOP3.LUT R15, R17, R15, R14, 0xf4, !PT ;  /* 0x0000000f110f7212 */ /* 0x000fc600078ef40e */
[----:B------:R-:W-:Y:S01]  /*0800*/  IMAD.WIDE.U32 R16, R3, 0x16, R12 ;  /* 0x0000001603107825 */ /* 0x000fe200078e000c */
[----:B------:R-:W2:Y:S04]  /*0810*/  LDG.E.U16.CONSTANT R4, desc[UR10][R10.64+0x2] ;  /* 0x0000020a0a047981 */ /* 0x000ea8000c1e9500 */
[----:B------:R0:W2:Y:S02]  /*0820*/  LDG.E.U16.CONSTANT R19, desc[UR10][R10.64+0x4] ;  /* 0x0000040a0a137981 */ /* 0x0000a4000c1e9500 */
[----:B0-----:R-:W-:-:S05]  /*0830*/  IADD3 R10, P0, PT, R16, R8, RZ ;  /* 0x00000008100a7210 */ /* 0x001fca0007f1e0ff */
[----:B------:R-:W-:-:S05]  /*0840*/  IMAD.X R11, R17, 0x1, R9, P0 ;  /* 0x00000001110b7824 */ /* 0x000fca00000e0609 */
[----:B------:R-:W3:Y:S04]  /*0850*/  LDG.E.U16.CONSTANT R14, desc[UR10][R10.64+0x6] ;  /* 0x0000060a0a0e7981 */ /* 0x000ee8000c1e9500 */
[----:B------:R-:W3:Y:S01]  /*0860*/  LDG.E.U16.CONSTANT R17, desc[UR10][R10.64+0x8] ;  /* 0x0000080a0a117981 */ /* 0x000ee2000c1e9500 */
[----:B------:R-:W-:Y:S02]  /*0870*/  IMAD R3, R32, 0x4, R3 ;  /* 0x0000000420037824 */ /* 0x000fe400078e0203 */
[----:B--2---:R-:W-:-:S05]  /*0880*/  IMAD R4, R19, 0x10000, R4 ;  /* 0x0001000013047824 */ /* 0x004fca00078e0204 */
[----:B------:R-:W-:-:S05]  /*0890*/  SHF.R.S32.HI R4, RZ, R31, R4 ;  /* 0x0000001fff047219 */ /* 0x000fca0000011404 */
[----:B------:R-:W-:Y:S01]  /*08a0*/  IMAD.SHL.U32 R16, R4, 0x10, RZ ;  /* 0x0000001004107824 */ /* 0x000fe200078e00ff */
[----:B------:R-:W-:Y:S01]  /*08b0*/  SHF.R.U32.HI R19, RZ, 0xc, R4 ;  /* 0x0000000cff137819 */ /* 0x000fe20000011604 */
[----:B---3--:R-:W-:-:S03]  /*08c0*/  IMAD R14, R17, 0x10000, R14 ;  /* 0x00010000110e7824 */ /* 0x008fc600078e020e */
[----:B------:R-:W-:Y:S01]  /*08d0*/  LOP3.LUT R17, R16, 0x10, RZ, 0xc0, !PT ;  /* 0x0000001010117812 */ /* 0x000fe200078ec0ff */
[----:B------:R-:W-:-:S03]  /*08e0*/  IMAD.SHL.U32 R16, R4, 0x800, RZ ;  /* 0x0000080004107824 */ /* 0x000fc600078e00ff */
[----:B------:R-:W-:-:S04]  /*08f0*/  LOP3.LUT R17, R17, 0xf0f0f0f, R14, 0xf8, !PT ;  /* 0x0f0f0f0f11117812 */ /* 0x000fc800078ef80e */
[----:B------:R-:W-:Y:S01]  /*0900*/  LOP3.LUT R16, R17, 0x1000, R16, 0xf8, !PT ;  /* 0x0000100011107812 */ /* 0x000fe200078ef810 */
[C---:B------:R-:W-:Y:S01]  /*0910*/  IMAD.SHL.U32 R17, R4.reuse, 0x40000, RZ ;  /* 0x0004000004117824 */ /* 0x040fe200078e00ff */
[----:B------:R-:W-:Y:S01]  /*0920*/  LOP3.LUT R19, R19, 0x10, RZ, 0xc0, !PT ;  /* 0x0000001013137812 */ /* 0x000fe200078ec0ff */
[----:B------:R-:W-:Y:S01]  /*0930*/  IMAD.SHL.U32 R11, R4, 0x2000000, RZ ;  /* 0x02000000040b7824 */ /* 0x000fe200078e00ff */
[----:B------:R-:W-:Y:S02]  /*0940*/  SHF.R.U32.HI R14, RZ, 0x4, R14 ;  /* 0x00000004ff0e7819 */ /* 0x000fe4000001160e */
[----:B------:R-:W-:Y:S02]  /*0950*/  LOP3.LUT R10, R16, 0x100000, R17, 0xf8, !PT ;  /* 0x00100000100a7812 */ /* 0x000fe400078ef811 */
[----:B------:R-:W-:Y:S02]  /*0960*/  LOP3.LUT R14, R19, 0xf0f0f0f, R14, 0xf8, !PT ;  /* 0x0f0f0f0f130e7812 */ /* 0x000fe400078ef80e */
[----:B------:R-:W-:-:S02]  /*0970*/  SHF.R.U32.HI R17, RZ, 0x5, R4 ;  /* 0x00000005ff117819 */ /* 0x000fc40000011604 */
        /* <DEDUP_REMOVED lines=13> */
[----:B------:R-:W-:-:S04]  /*0a50*/  LOP3.LUT R17, R10, 0x80808080, RZ, 0x3c, !PT ;  /* 0x808080800a117812 */ /* 0x000fc800078e3cff */
[----:B------:R-:W-:Y:S02]  /*0a60*/  LOP3.LUT R10, R16, 0x10101010, R17, 0x18, !PT ;  /* 0x10101010100a7812 */ /* 0x000fe400078e1811 */
[----:B------:R-:W-:Y:S02]  /*0a70*/  LOP3.LUT R4, R4, R11, R14, 0xf4, !PT ;  /* 0x0000000b04047212 */ /* 0x000fe400078ef40e */
[----:B------:R-:W-:Y:S02]  /*0a80*/  PRMT R11, R16, 0xba98, RZ ;  /* 0x0000ba98100b7816 */ /* 0x000fe400000000ff */
[----:B------:R-:W-:-:S04]  /*0a90*/  PRMT R10, R10, 0xba98, RZ ;  /* 0x0000ba980a0a7816 */ /* 0x000fc800000000ff */
[----:B------:R-:W-:-:S04]  /*0aa0*/  LOP3.LUT R11, R10, 0x7f7f7f7f, R11, 0x60, !PT ;  /* 0x7f7f7f7f0a0b7812 */ /* 0x000fc800078e600b */
[----:B------:R-:W-:Y:S01]  /*0ab0*/  LOP3.LUT R17, R11, R17, R10, 0xf4, !PT ;  /* 0x000000110b117212 */ /* 0x000fe200078ef40a */
[----:B------:R-:W-:-:S03]  /*0ac0*/  IMAD.WIDE.U32 R10, R3, 0x16, R12 ;  /* 0x00000016030a7825 */ /* 0x000fc600078e000c */
[----:B------:R-:W-:-:S05]  /*0ad0*/  IADD3 R10, P0, PT, R10, R8, RZ ;  /* 0x000000080a0a7210 */ /* 0x000fca0007f1e0ff */
[----:B------:R-:W-:-:S05]  /*0ae0*/  IMAD.X R11, R11, 0x1, R9, P0 ;  /* 0x000000010b0b7824 */ /* 0x000fca00000e0609 */
[----:B------:R-:W2:Y:S04]  /*0af0*/  LDG.E.U16.CONSTANT R14, desc[UR10][R10.64+0x6] ;  /* 0x0000060a0a0e7981 */ /* 0x000ea8000c1e9500 */
[----:B------:R0:W2:Y:S02]  /*0b00*/  LDG.E.U16.CONSTANT R19, desc[UR10][R10.64+0x8] ;  /* 0x0000080a0a137981 */ /* 0x0000a4000c1e9500 */
[----:B0-----:R-:W-:-:S05]  /*0b10*/  IMAD.WIDE.U32 R10, R3, 0x16, R8 ;  /* 0x00000016030a7825 */ /* 0x001fca00078e0008 */
[----:B------:R-:W3:Y:S04]  /*0b20*/  LDG.E.U16.CONSTANT R3, desc[UR10][R10.64+0x2] ;  /* 0x0000020a0a037981 */ /* 0x000ee8000c1e9500 */
[----:B------:R-:W3:Y:S01]  /*0b30*/  LDG.E.U16.CONSTANT R16, desc[UR10][R10.64+0x4] ;  /* 0x0000040a0a107981 */ /* 0x000ee2000c1e9500 */
[----:B--2---:R-:W-:Y:S02]  /*0b40*/  IMAD R14, R19, 0x10000, R14 ;  /* 0x00010000130e7824 */ /* 0x004fe400078e020e */
[----:B---3--:R-:W-:-:S05]  /*0b50*/  IMAD R16, R16, 0x10000, R3 ;  /* 0x0001000010107824 */ /* 0x008fca00078e0203 */
[----:B------:R-:W-:-:S05]  /*0b60*/  SHF.R.S32.HI R16, RZ, R31, R16 ;  /* 0x0000001fff107219 */ /* 0x000fca0000011410 */
[C---:B------:R-:W-:Y:S02]  /*0b70*/  IMAD.SHL.U32 R3, R16.reuse, 0x10, RZ ;  /* 0x0000001010037824 */ /* 0x040fe400078e00ff */
[----:B------:R-:W-:-:S03]  /*0b80*/  IMAD.SHL.U32 R36, R16, 0x800, RZ ;  /* 0x0000080010247824 */ /* 0x000fc600078e00ff */
[----:B------:R-:W-:-:S04]  /*0b90*/  LOP3.LUT R3, R3, 0x10, RZ, 0xc0, !PT ;  /* 0x0000001003037812 */ /* 0x000fc800078ec0ff */
        /* <DEDUP_REMOVED lines=27> */
[----:B------:R-:W-:Y:S01]  /*0d50*/  PRMT R14, R14, 0xba98, RZ ;  /* 0x0000ba980e0e7816 */ /* 0x000fe200000000ff */
[----:B------:R-:W-:-:S03]  /*0d60*/  IMAD R16, R32, 0x10, R27 ;  /* 0x0000001020107824 */ /* 0x000fc600078e021b */
        /* <DEDUP_REMOVED lines=8> */
[----:B------:R-:W3:Y:S01]  /*0df0*/  LDG.E.U16.CONSTANT R37, desc[UR10][R10.64+0x4] ;  /* 0x0000040a0a257981 */ /* 0x000ee2000c1e9500 */
[----:B--2---:R-:W-:-:S03]  /*0e00*/  IMAD R19, R36, 0x10000, R19 ;  /* 0x0001000024137824 */ /* 0x004fc600078e0213 */
[----:B------:R-:W3:Y:S04]  /*0e10*/  LDG.E.U16.CONSTANT R36, desc[UR10][R10.64+0x2] ;  /* 0x0000020a0a247981 */ /* 0x000ee8000c1e9500 */
[----:B------:R3:W-:Y:S04]  /*0e20*/  STS [R26], R18 ;  /* 0x000000121a007388 */ /* 0x0007e80000000800 */
[----:B------:R0:W-:Y:S04]  /*0e30*/  STS [R26+0x4], R15 ;  /* 0x0000040f1a007388 */ /* 0x0001e80000000800 */
[----:B------:R1:W-:Y:S01]  /*0e40*/  STS [R26+0x820], R4 ;  /* 0x000820041a007388 */ /* 0x0003e20000000800 */
[----:B---3--:R-:W-:-:S05]  /*0e50*/  IMAD R18, R37, 0x10000, R36 ;  /* 0x0001000025127824 */ /* 0x008fca00078e0224 */
[----:B------:R-:W-:-:S05]  /*0e60*/  SHF.R.S32.HI R18, RZ, R31, R18 ;  /* 0x0000001fff127219 */ /* 0x000fca0000011412 */
[C---:B------:R-:W-:Y:S02]  /*0e70*/  IMAD.SHL.U32 R36, R18.reuse, 0x10, RZ ;  /* 0x0000001012247824 */ /* 0x040fe400078e00ff */
[----:B------:R-:W-:-:S03]  /*0e80*/  IMAD.SHL.U32 R37, R18, 0x800, RZ ;  /* 0x0000080012257824 */ /* 0x000fc600078e00ff */
[----:B------:R-:W-:Y:S01]  /*0e90*/  LOP3.LUT R36, R36, 0x10, RZ, 0xc0, !PT ;  /* 0x0000001024247812 */ /* 0x000fe200078ec0ff */
[----:B0-----:R-:W-:-:S03]  /*0ea0*/  IMAD.SHL.U32 R15, R18, 0x40000, RZ ;  /* 0x00040000120f7824 */ /* 0x001fc600078e00ff */
[----:B------:R-:W-:-:S04]  /*0eb0*/  LOP3.LUT R36, R36, 0xf0f0f0f, R19, 0xf8, !PT ;  /* 0x0f0f0f0f24247812 */ /* 0x000fc800078ef813 */
[----:B------:R-:W-:-:S04]  /*0ec0*/  LOP3.LUT R36, R36, 0x1000, R37, 0xf8, !PT ;  /* 0x0000100024247812 */ /* 0x000fc800078ef825 */
        /* <DEDUP_REMOVED lines=9> */
[----:B-1----:R-:W-:Y:S02]  /*0f60*/  LOP3.LUT R4, R36, R10, R11, 0xf4, !PT ;  /* 0x0000000a24047212 */ /* 0x002fe400078ef40b */
        /* <DEDUP_REMOVED lines=15> */
[----:B------:R-:W-:Y:S01]  /*1060*/  LOP3.LUT R15, R10, 0x7f7f7f7f, R19, 0x60, !PT ;  /* 0x7f7f7f7f0a0f7812 */ /* 0x000fe200078e6013 */
[----:B------:R-:W-:-:S03]  /*1070*/  IMAD R19, R32, 0x4, R16 ;  /* 0x0000000420137824 */ /* 0x000fc600078e0210 */
        /* <DEDUP_REMOVED lines=8> */
[----:B------:R-:W3:Y:S04]  /*1100*/  LDG.E.U16.CONSTANT R36, desc[UR10][R10.64+0x4] ;  /* 0x0000040a0a247981 */ /* 0x000ee8000c1e9500 */
[----:B------:R0:W-:Y:S04]  /*1110*/  STS [R26+0x824], R17 ;  /* 0x000824111a007388 */ /* 0x0001e80000000800 */
[----:B------:R1:W-:Y:S01]  /*1120*/  STS [R26+0xc30], R3 ;  /* 0x000c30031a007388 */ /* 0x0003e20000000800 */
[----:B------:R-:W-:-:S02]  /*1130*/  IMAD R16, R32, 0x8, R16 ;  /* 0x0000000820107824 */ /* 0x000fc400078e0210 */
[----:B--2---:R-:W-:Y:S02]  /*1140*/  IMAD R18, R37, 0x10000, R18 ;  /* 0x0001000025127824 */ /* 0x004fe400078e0212 */
[----:B---3--:R-:W-:-:S05]  /*1150*/  IMAD R36, R36, 0x10000, R19 ;  /* 0x0001000024247824 */ /* 0x008fca00078e0213 */
[----:B------:R-:W-:-:S05]  /*1160*/  SHF.R.S32.HI R19, RZ, R31, R36 ;  /* 0x0000001fff137219 */ /* 0x000fca0000011424 */
[C---:B0-----:R-:W-:Y:S02]  /*1170*/  IMAD.SHL.U32 R17, R19.reuse, 0x10, RZ ;  /* 0x0000001013117824 */ /* 0x041fe400078e00ff */
[----:B------:R-:W-:-:S03]  /*1180*/  IMAD.SHL.U32 R36, R19, 0x800, RZ ;  /* 0x0000080013247824 */ /* 0x000fc600078e00ff */
[----:B------:R-:W-:-:S04]  /*1190*/  LOP3.LUT R17, R17, 0x10, RZ, 0xc0, !PT ;  /* 0x0000001011117812 */ /* 0x000fc800078ec0ff */
        /* <DEDUP_REMOVED lines=17> */
[----:B------:R-:W-:Y:S01]  /*12b0*/  LOP3.LUT R11, R11, 0xf0f0f0f, R18, 0xf8, !PT ;  /* 0x0f0f0f0f0b0b7812 */ /* 0x000fe200078ef812 */
[----:B-1----:R-:W-:-:S03]  /*12c0*/  IMAD.SHL.U32 R3, R19, 0x4, RZ ;  /* 0x0000000413037824 */ /* 0x002fc600078e00ff */
        /* <DEDUP_REMOVED lines=20> */
[----:B------:R0:W-:Y:S04]  /*1410*/  STS [R26+0xc34], R14 ;  /* 0x000c340e1a007388 */ /* 0x0001e80000000800 */
[----:B------:R1:W-:Y:S01]  /*1420*/  STS [R26+0x1040], R4 ;  /* 0x001040041a007388 */ /* 0x0003e20000000800 */
[----:B---3--:R-:W-:-:S05]  /*1430*/  IMAD R36, R36, 0x10000, R19 ;  /* 0x0001000024247824 */ /* 0x008fca00078e0213 */
[----:B------:R-:W-:-:S05]  /*1440*/  SHF.R.S32.HI R19, RZ, R31, R36 ;  /* 0x0000001fff137219 */ /* 0x000fca0000011424 */
[----:B------:R-:W-:-:S05]  /*1450*/  IMAD.SHL.U32 R36, R19, 0x10, RZ ;  /* 0x0000001013247824 */ /* 0x000fca00078e00ff */
[----:B------:R-:W-:Y:S01]  /*1460*/  LOP3.LUT R37, R36, 0x10, RZ, 0xc0, !PT ;  /* 0x0000001024257812 */ /* 0x000fe200078ec0ff */
[----:B------:R-:W-:-:S03]  /*1470*/  IMAD.SHL.U32 R36, R19, 0x800, RZ ;  /* 0x0000080013247824 */ /* 0x000fc600078e00ff */
[----:B------:R-:W-:-:S04]  /*1480*/  LOP3.LUT R37, R37, 0xf0f0f0f, R18, 0xf8, !PT ;  /* 0x0f0f0f0f25257812 */ /* 0x000fc800078ef812 */
[----:B------:R-:W-:Y:S01]  /*1490*/  LOP3.LUT R36, R37, 0x1000, R36, 0xf8, !PT ;  /* 0x0000100025247812 */ /* 0x000fe200078ef824 */
[----:B------:R-:W-:-:S05]  /*14a0*/  IMAD.SHL.U32 R37, R19, 0x40000, RZ ;  /* 0x0004000013257824 */ /* 0x000fca00078e00ff */
[----:B------:R-:W-:Y:S01]  /*14b0*/  LOP3.LUT R36, R36, 0x100000, R37, 0xf8, !PT ;  /* 0x0010000024247812 */ /* 0x000fe200078ef825 */
[----:B------:R-:W-:-:S05]  /*14c0*/  IMAD.SHL.U32 R37, R19, 0x2000000, RZ ;  /* 0x0200000013257824 */ /* 0x000fca00078e00ff */
[----:B------:R-:W-:-:S05]  /*14d0*/  LOP3.LUT R37, R36, 0x10000000, R37, 0xf8, !PT ;  /* 0x1000000024257812 */ /* 0x000fca00078ef825 */
[----:B0-----:R-:W-:-:S05]  /*14e0*/  VIADD R14, R37, 0x70707070 ;  /* 0x70707070250e7836 */ /* 0x001fca0000000000 */
        /* <DEDUP_REMOVED lines=16> */
[----:B-1----:R-:W-:-:S05]  /*15f0*/  VIADD R4, R10, 0x70707070 ;  /* 0x707070700a047836 */ /* 0x002fca0000000000 */
[----:B------:R-:W-:-:S04]  /*1600*/  LOP3.LUT R11, R4, 0x80808080, RZ, 0x3c, !PT ;  /* 0x80808080040b7812 */ /* 0x000fc800078e3cff */
[C---:B------:R-:W-:Y:S02]  /*1610*/  LOP3.LUT R4, R10.reuse, 0x10101010, R11, 0x18, !PT ;  /* 0x101010100a047812 */ /* 0x040fe400078e180b */
[----:B------:R-:W-:Y:S02]  /*1620*/  PRMT R19, R10, 0xba98, RZ ;  /* 0x0000ba980a137816 */ /* 0x000fe400000000ff */
[----:B------:R-:W-:-:S04]  /*1630*/  PRMT R4, R4, 0xba98, RZ ;  /* 0x0000ba9804047816 */ /* 0x000fc800000000ff */
[----:B------:R-:W-:-:S04]  /*1640*/  LOP3.LUT R19, R4, 0x7f7f7f7f, R19, 0x60, !PT ;  /* 0x7f7f7f7f04137812 */ /* 0x000fc800078e6013 */
[----:B------:R-:W-:Y:S01]  /*1650*/  LOP3.LUT R4, R19, R11, R4, 0xf4, !PT ;  /* 0x0000000b13047212 */ /* 0x000fe200078ef404 */
[----:B------:R-:W-:-:S04]  /*1660*/  IMAD R19, R32, 0x4, R27 ;  /* 0x0000000420137824 */ /* 0x000fc800078e021b */
[----:B------:R-:W-:-:S03]  /*1670*/  IMAD.WIDE.U32 R10, R19, 0x16, R12 ;  /* 0x00000016130a7825 */ /* 0x000fc600078e000c */
[----:B------:R-:W-:-:S05]  /*1680*/  IADD3 R10, P0, PT, R10, R8, RZ ;  /* 0x000000080a0a7210 */ /* 0x000fca0007f1e0ff */
[----:B------:R-:W-:-:S05]  /*1690*/  IMAD.X R11, R11, 0x1, R9, P0 ;  /* 0x000000010b0b7824 */ /* 0x000fca00000e0609 */
[----:B------:R-:W2:Y:S04]  /*16a0*/  LDG.E.U16.CONSTANT R18, desc[UR10][R10.64+0x6] ;  /* 0x0000060a0a127981 */ /* 0x000ea8000c1e9500 */
[----:B------:R0:W2:Y:S04]  /*16b0*/  LDG.E.U16.CONSTANT R37, desc[UR10][R10.64+0x8] ;  /* 0x0000080a0a257981 */ /* 0x0000a8000c1e9500 */
[----:B------:R2:W-:Y:S01]  /*16c0*/  STS [R26+0x1044], R15 ;  /* 0x0010440f1a007388 */ /* 0x0005e20000000800 */
[----:B0-----:R-:W-:-:S05]  /*16d0*/  IMAD.WIDE.U32 R10, R19, 0x16, R8 ;  /* 0x00000016130a7825 */ /* 0x001fca00078e0008 */
[----:B------:R-:W3:Y:S01]  /*16e0*/  LDG.E.U16.CONSTANT R19, desc[UR10][R10.64+0x4] ;  /* 0x0000040a0a137981 */ /* 0x000ee2000c1e9500 */
[----:B--2---:R-:W-:-:S03]  /*16f0*/  IMAD R15, R37, 0x10000, R18 ;  /* 0x00010000250f7824 */ /* 0x004fc600078e0212 */
[----:B------:R-:W3:Y:S04]  /*1700*/  LDG.E.U16.CONSTANT R18, desc[UR10][R10.64+0x2] ;  /* 0x0000020a0a127981 */ /* 0x000ee8000c1e9500 */
        /* <DEDUP_REMOVED lines=19> */
[----:B0-----:R-:W-:Y:S01]  /*1840*/  LOP3.LUT R17, R36, R10, R11, 0xf4, !PT ;  /* 0x0000000a24117212 */ /* 0x001fe200078ef40b */
[----:B------:R-:W-:Y:S01]  /*1850*/  IMAD.WIDE.U32 R10, R19, 0x16, R12 ;  /* 0x00000016130a7825 */ /* 0x000fe200078e000c */
[----:B------:R-:W-:Y:S02]  /*1860*/  SHF.R.U32.HI R12, RZ, 0xc, R18 ;  /* 0x0000000cff0c7819 */ /* 0x000fe40000011612 */
[----:B------:R-:W-:-:S05]  /*1870*/  IADD3 R10, P0, PT, R10, R8, RZ ;  /* 0x000000080a0a7210 */ /* 0x000fca0007f1e0ff */
[----:B------:R-:W-:Y:S01]  /*1880*/  IMAD.X R11, R11, 0x1, R9, P0 ;  /* 0x000000010b0b7824 */ /* 0x000fe200000e0609 */
[----:B------:R-:W-:Y:S02]  /*1890*/  LOP3.LUT R16, R12, 0x10, RZ, 0xc0, !PT ;  /* 0x000000100c107812 */ /* 0x000fe400078ec0ff */
[----:B------:R-:W-:Y:S02]  /*18a0*/  SHF.R.U32.HI R13, RZ, 0x4, R15 ;  /* 0x00000004ff0d7819 */ /* 0x000fe4000001160f */
[----:B------:R-:W2:Y:S04]  /*18b0*/  LDG.E.U16.CONSTANT R12, desc[UR10][R10.64+0x6] ;  /* 0x0000060a0a0c7981 */ /* 0x000ea8000c1e9500 */
[----:B------:R0:W2:Y:S01]  /*18c0*/  LDG.E.U16.CONSTANT R15, desc[UR10][R10.64+0x8] ;  /* 0x0000080a0a0f7981 */ /* 0x0000a2000c1e9500 */
[----:B------:R-:W-:Y:S01]  /*18d0*/  LOP3.LUT R13, R16, 0xf0f0f0f, R13, 0xf8, !PT ;  /* 0x0f0f0f0f100d7812 */ /* 0x000fe200078ef80d */
[----:B0-----:R-:W-:-:S05]  /*18e0*/  IMAD.WIDE.U32 R10, R19, 0x16, R8 ;  /* 0x00000016130a7825 */ /* 0x001fca00078e0008 */
[----:B------:R-:W3:Y:S04]  /*18f0*/  LDG.E.U16.CONSTANT R16, desc[UR10][R10.64+0x2] ;  /* 0x0000020a0a107981 */ /* 0x000ee8000c1e9500 */
[----:B------:R-:W3:Y:S01]  /*1900*/  LDG.E.U16.CONSTANT R19, desc[UR10][R10.64+0x4] ;  /* 0x0000040a0a137981 */ /* 0x000ee2000c1e9500 */
[----:B--2---:R-:W-:Y:S01]  /*1910*/  IMAD R15, R15, 0x10000, R12 ;  /* 0x000100000f0f7824 */ /* 0x004fe200078e020c */
[----:B------:R-:W-:-:S04]  /*1920*/  SHF.R.U32.HI R12, RZ, 0x5, R18 ;  /* 0x00000005ff0c7819 */ /* 0x000fc80000011612 */
[----:B------:R-:W-:Y:S01]  /*1930*/  LOP3.LUT R13, R13, 0x1000, R12, 0xf8, !PT ;  /* 0x000010000d0d7812 */ /* 0x000fe200078ef80c */
[----:B---3--:R-:W-:Y:S02]  /*1940*/  IMAD R36, R19, 0x10000, R16 ;  /* 0x0001000013247824 */ /* 0x008fe400078e0210 */
[----:B------:R-:W-:-:S03]  /*1950*/  IMAD.SHL.U32 R16, R18, 0x4, RZ ;  /* 0x0000000412107824 */ /* 0x000fc600078e00ff */
[----:B------:R-:W-:Y:S02]  /*1960*/  SHF.R.S32.HI R12, RZ, R31, R36 ;  /* 0x0000001fff0c7219 */ /* 0x000fe40000011424 */
[----:B------:R-:W-:Y:S01]  /*1970*/  LOP3.LUT R13, R13, 0x100000, R16, 0xf8, !PT ;  /* 0x001000000d0d7812 */ /* 0x000fe200078ef810 */
[----:B------:R-:W-:Y:S02]  /*1980*/  IMAD.SHL.U32 R18, R18, 0x200, RZ ;  /* 0x0000020012127824 */ /* 0x000fe400078e00ff */
[----:B------:R-:W-:-:S03]  /*1990*/  IMAD.SHL.U32 R16, R12, 0x10, RZ ;  /* 0x000000100c107824 */ /* 0x000fc600078e00ff */
[----:B------:R-:W-:Y:S02]  /*19a0*/  LOP3.LUT R10, R13, 0x10000000, R18, 0xf8, !PT ;  /* 0x100000000d0a7812 */ /* 0x000fe400078ef812 */
[----:B------:R-:W-:Y:S01]  /*19b0*/  LOP3.LUT R16, R16, 0x10, RZ, 0xc0, !PT ;  /* 0x0000001010107812 */ /* 0x000fe200078ec0ff */
[----:B------:R-:W-:-:S03]  /*19c0*/  IMAD.SHL.U32 R11, R12, 0x800, RZ ;  /* 0x000008000c0b7824 */ /* 0x000fc600078e00ff */
[----:B------:R-:W-:Y:S01]  /*19d0*/  LOP3.LUT R16, R16, 0xf0f0f0f, R15, 0xf8, !PT ;  /* 0x0f0f0f0f10107812 */ /* 0x000fe200078ef80f */
[----:B------:R-:W-:-:S03]  /*19e0*/  VIADD R13, R10, 0x70707070 ;  /* 0x707070700a0d7836 */ /* 0x000fc60000000000 */
[----:B------:R-:W-:Y:S01]  /*19f0*/  LOP3.LUT R11, R16, 0x1000, R11, 0xf8, !PT ;  /* 0x00001000100b7812 */ /* 0x000fe200078ef80b */
[----:B------:R-:W-:Y:S01]  /*1a00*/  IMAD.SHL.U32 R16, R12, 0x40000, RZ ;  /* 0x000400000c107824 */ /* 0x000fe200078e00ff */
[----:B------:R-:W-:-:S04]  /*1a10*/  LOP3.LUT R13, R13, 0x80808080, RZ, 0x3c, !PT ;  /* 0x808080800d0d7812 */ /* 0x000fc800078e3cff */
[----:B------:R-:W-:Y:S02]  /*1a20*/  LOP3.LUT R18, R11, 0x100000, R16, 0xf8, !PT ;  /* 0x001000000b127812 */ /* 0x000fe400078ef810 */
[----:B------:R-:W-:-:S04]  /*1a30*/  LOP3.LUT R11, R10, 0x10101010, R13, 0x18, !PT ;  /* 0x101010100a0b7812 */ /* 0x000fc800078e180d */
[----:B------:R-:W-:Y:S01]  /*1a40*/  PRMT R16, R11, 0xba98, RZ ;  /* 0x0000ba980b107816 */ /* 0x000fe200000000ff */
[----:B------:R-:W-:Y:S01]  /*1a50*/  IMAD.SHL.U32 R11, R12, 0x2000000, RZ ;  /* 0x020000000c0b7824 */ /* 0x000fe200078e00ff */
[----:B------:R-:W-:-:S04]  /*1a60*/  PRMT R19, R10, 0xba98, RZ ;  /* 0x0000ba980a137816 */ /* 0x000fc800000000ff */
[----:B------:R-:W-:-:S05]  /*1a70*/  LOP3.LUT R10, R18, 0x10000000, R11, 0xf8, !PT ;  /* 0x10000000120a7812 */ /* 0x000fca00078ef80b */
[----:B------:R-:W-:Y:S01]  /*1a80*/  VIADD R11, R10, 0x70707070 ;  /* 0x707070700a0b7836 */ /* 0x000fe20000000000 */
[----:B------:R-:W-:-:S04]  /*1a90*/  LOP3.LUT R19, R16, 0x7f7f7f7f, R19, 0x60, !PT ;  /* 0x7f7f7f7f10137812 */ /* 0x000fc800078e6013 */
[----:B------:R-:W-:Y:S02]  /*1aa0*/  LOP3.LUT R11, R11, 0x80808080, RZ, 0x3c, !PT ;  /* 0x808080800b0b7812 */ /* 0x000fe400078e3cff */
[----:B------:R-:W-:Y:S02]  /*1ab0*/  LOP3.LUT R13, R19, R13, R16, 0xf4, !PT ;  /* 0x0000000d130d7212 */ /* 0x000fe400078ef410 */
[C---:B------:R-:W-:Y:S02]  /*1ac0*/  LOP3.LUT R16, R10.reuse, 0x10101010, R11, 0x18, !PT ;  /* 0x101010100a107812 */ /* 0x040fe400078e180b */
[----:B------:R-:W-:Y:S02]  /*1ad0*/  PRMT R19, R10, 0xba98, RZ ;  /* 0x0000ba980a137816 */ /* 0x000fe400000000ff */
[----:B------:R-:W-:Y:S02]  /*1ae0*/  PRMT R16, R16, 0xba98, RZ ;  /* 0x0000ba9810107816 */ /* 0x000fe400000000ff */
[----:B------:R-:W-:-:S02]  /*1af0*/  SHF.R.U32.HI R10, RZ, 0xc, R12 ;  /* 0x0000000cff0a7819 */ /* 0x000fc4000001160c */
[----:B------:R-:W-:Y:S02]  /*1b00*/  LOP3.LUT R19, R16, 0x7f7f7f7f, R19, 0x60, !PT ;  /* 0x7f7f7f7f10137812 */ /* 0x000fe400078e6013 */
[----:B------:R-:W-:Y:S02]  /*1b10*/  LOP3.LUT R10, R10, 0x10, RZ, 0xc0, !PT ;  /* 0x000000100a0a7812 */ /* 0x000fe400078ec0ff */
[----:B------:R-:W-:Y:S02]  /*1b20*/  SHF.R.U32.HI R15, RZ, 0x4, R15 ;  /* 0x00000004ff0f7819 */ /* 0x000fe4000001160f */
[----:B------:R-:W-:Y:S02]  /*1b30*/  LOP3.LUT R19, R19, R11, R16, 0xf4, !PT ;  /* 0x0000000b13137212 */ /* 0x000fe400078ef410 */
[----:B------:R-:W-:Y:S01]  /*1b40*/  LOP3.LUT R16, R10, 0xf0f0f0f, R15, 0xf8, !PT ;  /* 0x0f0f0f0f0a107812 */ /* 0x000fe200078ef80f */
[----:B------:R-:W-:Y:S01]  /*1b50*/  IMAD.WIDE.U32 R10, R25, 0x16, R8 ;  /* 0x00000016190a7825 */ /* 0x000fe200078e0008 */
[----:B------:R-:W-:-:S03]  /*1b60*/  SHF.R.U32.HI R37, RZ, 0x5, R12 ;  /* 0x00000005ff257819 */ /* 0x000fc6000001160c */
[----:B------:R-:W-:Y:S01]  /*1b70*/  IMAD R18, R32, 0x10, R25 ;  /* 0x0000001020127824 */ /* 0x000fe200078e0219 */
[----:B------:R-:W-:Y:S01]  /*1b80*/  LOP3.LUT R16, R16, 0x1000, R37, 0xf8, !PT ;  /* 0x0000100010107812 */ /* 0x000fe200078ef825 */
[----:B------:R0:W2:Y:S01]  /*1b90*/  LDG.E.U16.CONSTANT R15, desc[UR10][R10.64] ;  /* 0x0000000a0a0f7981 */ /* 0x0000a2000c1e9500 */
[----:B------:R-:W-:-:S05]  /*1ba0*/  IMAD.SHL.U32 R37, R12, 0x4, RZ ;  /* 0x000000040c257824 */ /* 0x000fca00078e00ff */
[----:B------:R-:W-:Y:S01]  /*1bb0*/  LOP3.LUT R37, R16, 0x100000, R37, 0xf8, !PT ;  /* 0x0010000010257812 */ /* 0x000fe200078ef825 */
[----:B0-----:R-:W-:-:S05]  /*1bc0*/  IMAD.WIDE.U32 R10, R18, 0x16, R8 ;  /* 0x00000016120a7825 */ /* 0x001fca00078e0008 */
[----:B------:R0:W3:Y:S01]  /*1bd0*/  LDG.E.U16.CONSTANT R16, desc[UR10][R10.64] ;  /* 0x0000000a0a107981 */ /* 0x0000e2000c1e9500 */
        /* <DEDUP_REMOVED lines=9> */
[----:B------:R1:W-:Y:S01]  /*1c70*/  STS [R26+0x1454], R3 ;  /* 0x001454031a007388 */ /* 0x0003e20000000800 */
[----:B0-----:R-:W-:-:S03]  /*1c80*/  VIADD R10, R5, 0x3 ;  /* 0x00000003050a7836 */ /* 0x001fc60000000000 */
[----:B------:R-:W-:Y:S04]  /*1c90*/  STS [R26+0x1860], R14 ;  /* 0x0018600e1a007388 */ /* 0x000fe80000000800 */
[----:B------:R0:W-:Y:S04]  /*1ca0*/  STS [R26+0x1864], R4 ;  /* 0x001864041a007388 */ /* 0x0001e80000000800 */
[----:B------:R4:W-:Y:S04]  /*1cb0*/  STS [R26+0x410], R17 ;  /* 0x000410111a007388 */ /* 0x0009e80000000800 */
[----:B------:R4:W-:Y:S04]  /*1cc0*/  STS [R26+0x414], R13 ;  /* 0x0004140d1a007388 */ /* 0x0009e80000000800 */
[----:B------:R4:W-:Y:S04]  /*1cd0*/  STS [R26+0x1c70], R19 ;  /* 0x001c70131a007388 */ /* 0x0009e80000000800 */
[----:B------:R4:W-:Y:S01]  /*1ce0*/  STS [R26+0x1c74], R37 ;  /* 0x001c74251a007388 */ /* 0x0009e20000000800 */
[----:B------:R-:W-:Y:S01]  /*1cf0*/  ISETP.GE.U32.AND P1, PT, R10, 0x4, PT ;  /* 0x000000040a00780c */ /* 0x000fe20003f26070 */
[----:B------:R-:W-:Y:S01]  /*1d00*/  UIADD3 UR8, UPT, UPT, UR5, 0x4, URZ ;  /* 0x0000000405087890 */ /* 0x000fe2000fffe0ff */
[----:B-1----:R-:W-:Y:S01]  /*1d10*/  IADD3 R3, P2, PT, R8, 0xb0, RZ ;  /* 0x000000b008037810 */ /* 0x002fe20007f5e0ff */
[----:B------:R-:W-:-:S04]  /*1d20*/  UIADD3 UR5, UPT, UPT, UR5, 0x8, URZ ;  /* 0x0000000805057890 */ /* 0x000fc8000fffe0ff */
[----:B------:R-:W-:Y:S01]  /*1d30*/  ISETP.LE.AND P0, PT, R32, UR8, PT ;  /* 0x0000000820007c0c */ /* 0x000fe2000bf03270 */
[----:B0-----:R-:W-:Y:S02]  /*1d40*/  IMAD.X R4, RZ, RZ, R9, P2 ;  /* 0x000000ffff047224 */ /* 0x001fe400010e0609 */
[----:B--2---:R-:W-:-:S05]  /*1d50*/  HADD2.F32 R15, -RZ, R15.H0_H0 ;  /* 0x2000000fff0f7230 */ /* 0x004fca0000004100 */
[----:B------:R4:W-:Y:S01]  /*1d60*/  STS [R24], R15 ;  /* 0x0000000f18007388 */ /* 0x0009e20000000800 */
[----:B---3--:R-:W-:-:S05]  /*1d70*/  HADD2.F32 R16, -RZ, R16.H0_H0 ;  /* 0x20000010ff107230 */ /* 0x008fca0000004100 */
[----:B------:R4:W-:Y:S01]  /*1d80*/  STS [R23], R16 ;  /* 0x0000001017007388 */ /* 0x0009e20000000800 */
[----:B------:R-:W-:Y:S05]  /*1d90*/  @!P1 BRA `(.L_x_613) ;  /* 0x0000000c00289947 */ /* 0x000fea0003800000 */
[----:B----4-:R-:W0:Y:S01]  /*1da0*/  LDC.64 R36, c[0x0][0x388] ;  /* 0x0000e200ff247b82 */ /* 0x010e220000000a00 */
[----:B------:R-:W-:-:S05]  /*1db0*/  IMAD.WIDE R10, R6, 0x24, R34 ;  /* 0x00000024060a7825 */ /* 0x000fca00078e0222 */
[----:B------:R-:W2:Y:S01]  /*1dc0*/  LDG.E.CONSTANT R16, desc[UR10][R10.64] ;  /* 0x0000000a0a107981 */ /* 0x000ea2000c1e9900 */
[----:B0-----:R-:W-:-:S06]  /*1dd0*/  IMAD.WIDE.U32 R8, R2, 0x24, R36 ;  /* 0x0000002402087825 */ /* 0x001fcc00078e0024 */
        /* <DEDUP_REMOVED lines=15> */
[----:B------:R-:W-:Y:S04]  /*1ed0*/  LDS R12, [R20+0x14] ;  /* 0x00001400140c7984 */ /* 0x000fe80000000800 */
[----:B------:R-:W-:Y:S01]  /*1ee0*/  LDS R13, [R20+0x18] ;  /* 0x00001800140d7984 */ /* 0x000fe20000000800 */
[----:B-1----:R-:W-:-:S03]  /*1ef0*/  IDP.4A.S8.S8 R9, R18, R9, R8 ;  /* 0x0000000912097226 */ /* 0x002fc60000000608 */
[----:B------:R-:W0:Y:S02]  /*1f00*/  LDS R8, [R20+0x10] ;  /* 0x0000100014087984 */ /* 0x000e240000000800 */
[----:B0-----:R-:W-:-:S04]  /*1f10*/  IDP.4A.S8.S8 R9, R8, R14, R9 ;  /* 0x0000000e08097226 */ /* 0x001fc80000000609 */
[----:B------:R-:W-:Y:S02]  /*1f20*/  IDP.4A.S8.S8 R10, R12, R10, R9 ;  /* 0x0000000a0c0a7226 */ /* 0x000fe40000000609 */
        /* <DEDUP_REMOVED lines=8> */
[----:B------:R-:W0:Y:S04]  /*1fb0*/  LDS R12, [R20+0x28] ;  /* 0x00002800140c7984 */ /* 0x000e280000000800 */
        /* <DEDUP_REMOVED lines=8> */
[----:B------:R-:W-:Y:S04]  /*2040*/  LDS R13, [R21] ;  /* 0x00000000150d7984 */ /* 0x000fe80000000800 */
[----:B------:R-:W-:Y:S01]  /*2050*/  LDS R14, [R21+0x4] ;  /* 0x00000400150e7984 */ /* 0x000fe20000000800 */
[----:B0-----:R-:W-:-:S04]  /*2060*/  IDP.4A.S8.S8 R8, R8, R10, R9 ;  /* 0x0000000a08087226 */ /* 0x001fc80000000609 */
[----:B--2---:R-:W-:-:S04]  /*2070*/  IDP.4A.S8.S8 R8, R12, R15, R8 ;  /* 0x0000000f0c087226 */ /* 0x004fc80000000608 */
[----:B------:R-:W-:Y:S02]  /*2080*/  IDP.4A.S8.S8 R17, R17, R11, R8 ;  /* 0x0000000b11117226 */ /* 0x000fe40000000608 */
[----:B------:R-:W0:Y:S01]  /*2090*/  LDS.128 R8, [R22] ;  /* 0x0000000016087984 */ /* 0x000e220000000c00 */
[----:B------:R-:W-:Y:S01]  /*20a0*/  I2FP.F32.S32 R16, R16 ;  /* 0x0000001000107245 */ /* 0x000fe20000201400 */
[----:B0-----:R-:W-:Y:S01]  /*20b0*/  FMUL.FTZ R12, R13, R8 ;  /* 0x000000080d0c7220 */ /* 0x001fe20000410000 */
[----:B------:R-:W-:Y:S02]  /*20c0*/  FMUL.FTZ R8, R14, R9 ;  /* 0x000000090e087220 */ /* 0x000fe40000410000 */
[----:B------:R-:W-:Y:S01]  /*20d0*/  LDS R9, [R20+0x40] ;  /* 0x0000400014097984 */ /* 0x000fe20000000800 */
[----:B------:R-:W-:-:S03]  /*20e0*/  FFMA.FTZ R33, R12, R16, R33 ;  /* 0x000000100c217223 */ /* 0x000fc60000010021 */
[----:B------:R-:W0:Y:S01]  /*20f0*/  LDS.128 R12, [R30+UR6+0x40] ;  /* 0x000040061e0c7984 */ /* 0x000e220008000c00 */
[----:B------:R-:W-:-:S05]  /*2100*/  I2FP.F32.S32 R17, R17 ;  /* 0x0000001100117245 */ /* 0x000fca0000201400 */
[----:B------:R-:W-:Y:S02]  /*2110*/  FFMA.FTZ R8, R8, R17, R33 ;  /* 0x0000001108087223 */ /* 0x000fe40000010021 */
        /* <DEDUP_REMOVED lines=14> */
[----:B0-----:R-:W-:-:S03]  /*2200*/  IDP.4A.S8.S8 R12, R12, R18, R9 ;  /* 0x000000120c0c7226 */ /* 0x001fc60000000609 */
[----:B------:R-:W0:Y:S01]  /*2210*/  LDS R9, [R21+0x8] ;  /* 0x0000080015097984 */ /* 0x000e220000000800 */
[----:B------:R-:W-:-:S04]  /*2220*/  IDP.4A.S8.S8 R12, R13, R15, R12 ;  /* 0x0000000f0d0c7226 */ /* 0x000fc8000000060c */
[----:B-1----:R-:W-:Y:S02]  /*2230*/  IDP.4A.S8.S8 R19, R14, R19, R12 ;  /* 0x000000130e137226 */ /* 0x002fe4000000060c */
[----:B------:R-:W1:Y:S03]  /*2240*/  LDS.128 R12, [R30+UR6+0x60] ;  /* 0x000060061e0c7984 */ /* 0x000e660008000c00 */
[----:B------:R-:W-:Y:S01]  /*2250*/  I2FP.F32.S32 R19, R19 ;  /* 0x0000001300137245 */ /* 0x000fe20000201400 */
[----:B0-----:R-:W-:Y:S02]  /*2260*/  FMUL.FTZ R9, R9, R10 ;  /* 0x0000000a09097220 */ /* 0x001fe40000410000 */
[----:B------:R-:W-:Y:S02]  /*2270*/  LDS R10, [R20+0x64] ;  /* 0x00006400140a7984 */ /* 0x000fe40000000800 */
[----:B------:R-:W-:Y:S01]  /*2280*/  FFMA.FTZ R8, R9, R19, R8 ;  /* 0x0000001309087223 */ /* 0x000fe20000010008 */
[----:B-1----:R-:W-:-:S02]  /*2290*/  IDP.4A.S8.S8 R9, R17, R12, RZ ;  /* 0x0000000c11097226 */ /* 0x002fc400000006ff */
[----:B------:R-:W0:Y:S04]  /*22a0*/  LDS.128 R16, [R30+UR6+0x70] ;  /* 0x000070061e107984 */ /* 0x000e280008000c00 */
[----:B------:R-:W-:Y:S01]  /*22b0*/  LDS R12, [R20+0x70] ;  /* 0x00007000140c7984 */ /* 0x000fe20000000800 */
[----:B0-----:R-:W-:-:S03]  /*22c0*/  IDP.4A.S8.S8 R10, R10, R16, R9 ;  /* 0x000000100a0a7226 */ /* 0x001fc60000000609 */
[----:B------:R-:W0:Y:S02]  /*22d0*/  LDS R9, [R20+0x68] ;  /* 0x0000680014097984 */ /* 0x000e240000000800 */
[----:B0-----:R-:W-:Y:S02]  /*22e0*/  IDP.4A.S8.S8 R10, R9, R13, R10 ;  /* 0x0000000d090a7226 */ /* 0x001fe4000000060a */
[----:B------:R-:W0:Y:S04]  /*22f0*/  LDS R9, [R20+0x6c] ;  /* 0x00006c0014097984 */ /* 0x000e280000000800 */
[----:B------:R-:W-:Y:S01]  /*2300*/  LDS R13, [R20+0x78] ;  /* 0x00007800140d7984 */ /* 0x000fe20000000800 */
[----:B0-----:R-:W-:-:S03]  /*2310*/  IDP.4A.S8.S8 R9, R9, R17, R10 ;  /* 0x0000001109097226 */ /* 0x001fc6000000060a */
[----:B------:R-:W-:Y:S01]  /*2320*/  LDS R10, [R21+0xc] ;  /* 0x00000c00150a7984 */ /* 0x000fe20000000800 */
[----:B------:R-:W-:-:S03]  /*2330*/  IDP.4A.S8.S8 R9, R12, R14, R9 ;  /* 0x0000000e0c097226 */ /* 0x000fc60000000609 */
[----:B------:R-:W0:Y:S04]  /*2340*/  LDS R12, [R20+0x74] ;  /* 0x00007400140c7984 */ /* 0x000e280000000800 */
[----:B------:R-:W1:Y:S01]  /*2350*/  LDS R14, [R20+0x7c] ;  /* 0x00007c00140e7984 */ /* 0x000e620000000800 */
[----:B0-----:R-:W-:Y:S02]  /*2360*/  IDP.4A.S8.S8 R12, R12, R18, R9 ;  /* 0x000000120c0c7226 */ /* 0x001fe40000000609 */
[----:B------:R-:W-:-:S05]  /*2370*/  VIADD R9, R5, 0x3 ;  /* 0x0000000305097836 */ /* 0x000fca0000000000 */
[----:B------:R-:W-:Y:S01]  /*2380*/  LOP3.LUT R9, R9, 0xfffffffc, RZ, 0xc0, !PT ;  /* 0xfffffffc09097812 */ /* 0x000fe200078ec0ff */
[----:B------:R-:W-:Y:S01]  /*2390*/  IDP.4A.S8.S8 R12, R13, R15, R12 ;  /* 0x0000000f0d0c7226 */ /* 0x000fe2000000060c */
[----:B------:R-:W-:Y:S02]  /*23a0*/  BAR.SYNC.DEFER_BLOCKING 0x0 ;  /* 0x0000000000007b1d */ /* 0x000fe40000010000 */
[----:B------:R-:W-:Y:S01]  /*23b0*/  ISETP.NE.AND P1, PT, R9, 0x4, PT ;  /* 0x000000040900780c */ /* 0x000fe20003f25270 */
[----:B-1----:R-:W-:Y:S02]  /*23c0*/  IDP.4A.S8.S8 R12, R14, R19, R12 ;  /* 0x000000130e0c7226 */ /* 0x002fe4000000060c */
[----:B------:R-:W-:-:S03]  /*23d0*/  FMUL.FTZ R11, R10, R11 ;  /* 0x0000000b0a0b7220 */ /* 0x000fc60000410000 */
[----:B------:R-:W-:-:S05]  /*23e0*/  I2FP.F32.S32 R12, R12 ;  /* 0x0000000c000c7245 */ /* 0x000fca0000201400 */
[----:B------:R-:W-:Y:S02]  /*23f0*/  FFMA.FTZ R33, R11, R12, R8 ;  /* 0x0000000c0b217223 */ /* 0x000fe40000010008 */
[----:B------:R-:W-:Y:S05]  /*2400*/  @!P1 BRA `(.L_x_613) ;  /* 0x00000004008c9947 */ /* 0x000fea0003800000 */
[----:B------:R-:W-:-:S04]  /*2410*/  VIADD R9, R2, 0x4 ;  /* 0x0000000402097836 */ /* 0x000fc80000000000 */
[----:B------:R-:W-:-:S04]  /*2420*/  IMAD.WIDE.U32 R36, R9, 0x24, R36 ;  /* 0x0000002409247825 */ /* 0x000fc800078e0024 */
[----:B------:R-:W-:Y:S02]  /*2430*/  IMAD.WIDE R8, R7, 0x24, R34 ;  /* 0x0000002407087825 */ /* 0x000fe400078e0222 */
[----:B------:R-:W2:Y:S04]  /*2440*/  LDG.E.U16.CONSTANT R36, desc[UR10][R36.64] ;  /* 0x0000000a24247981 */ /* 0x000ea8000c1e9500 */
[----:B------:R-:W3:Y:S01]  /*2450*/  LDG.E.CONSTANT R8, desc[UR10][R8.64] ;  /* 0x0000000a08087981 */ /* 0x000ee2000c1e9900 */
[----:B--2---:R-:W-:-:S03]  /*2460*/  HADD2.F32 R11, -RZ, R36.H0_H0 ;  /* 0x20000024ff0b7230 */ /* 0x004fc60000004100 */
[----:B---3--:R-:W-:Y:S04]  /*2470*/  STS [R29+UR6], R8 ;  /* 0x000000081d007988 */ /* 0x008fe80008000806 */
[----:B------:R-:W-:Y:S01]  /*2480*/  STS [R28+UR7], R11 ;  /* 0x0000000b1c007988 */ /* 0x000fe20008000807 */
[----:B------:R-:W-:Y:S06]  /*2490*/  BAR.SYNC.DEFER_BLOCKING 0x0 ;  /* 0x0000000000007b1d */ /* 0x000fec0000010000 */
[----:B------:R-:W-:Y:S04]  /*24a0*/  LDS R10, [R20+0x80] ;  /* 0x00008000140a7984 */ /* 0x000fe80000000800 */
[----:B------:R-:W0:Y:S04]  /*24b0*/  LDS.128 R12, [R30+UR6] ;  /* 0x000000061e0c7984 */ /* 0x000e280008000c00 */
[----:B------:R-:W-:Y:S04]  /*24c0*/  LDS R9, [R20+0x84] ;  /* 0x0000840014097984 */ /* 0x000fe80000000800 */
[----:B------:R-:W1:Y:S04]  /*24d0*/  LDS.128 R16, [R30+UR6+0x10] ;  /* 0x000010061e107984 */ /* 0x000e680008000c00 */
[----:B------:R-:W-:Y:S01]  /*24e0*/  LDS R8, [R20+0x90] ;  /* 0x0000900014087984 */ /* 0x000fe20000000800 */
[----:B0-----:R-:W-:-:S03]  /*24f0*/  IDP.4A.S8.S8 R10, R10, R12, RZ ;  /* 0x0000000c0a0a7226 */ /* 0x001fc600000006ff */
[----:B------:R-:W0:Y:S01]  /*2500*/  LDS R12, [R20+0x88] ;  /* 0x00008800140c7984 */ /* 0x000e220000000800 */
[----:B-1----:R-:W-:-:S03]  /*2510*/  IDP.4A.S8.S8 R10, R9, R16, R10 ;  /* 0x00000010090a7226 */ /* 0x002fc6000000060a */
[----:B------:R-:W1:Y:S04]  /*2520*/  LDS R16, [R20+0x8c] ;  /* 0x00008c0014107984 */ /* 0x000e680000000800 */
[----:B------:R-:W2:Y:S01]  /*2530*/  LDS R9, [R20+0x94] ;  /* 0x0000940014097984 */ /* 0x000ea20000000800 */
[----:B0-----:R-:W-:-:S03]  /*2540*/  IDP.4A.S8.S8 R10, R12, R13, R10 ;  /* 0x0000000d0c0a7226 */ /* 0x001fc6000000060a */
[----:B------:R-:W0:Y:S04]  /*2550*/  LDS R12, [R20+0x98] ;  /* 0x00009800140c7984 */ /* 0x000e280000000800 */
[----:B------:R-:W-:Y:S01]  /*2560*/  LDS R13, [R20+0x9c] ;  /* 0x00009c00140d7984 */ /* 0x000fe20000000800 */
[----:B-1----:R-:W-:-:S04]  /*2570*/  IDP.4A.S8.S8 R17, R16, R17, R10 ;  /* 0x0000001110117226 */ /* 0x002fc8000000060a */
[----:B------:R-:W-:Y:S02]  /*2580*/  IDP.4A.S8.S8 R8, R8, R14, R17 ;  /* 0x0000000e08087226 */ /* 0x000fe40000000611 */
[----:B------:R-:W-:Y:S02]  /*2590*/  LDS R17, [R20+0xa0] ;  /* 0x0000a00014117984 */ /* 0x000fe40000000800 */
[----:B--2---:R-:W-:Y:S02]  /*25a0*/  IDP.4A.S8.S8 R18, R9, R18, R8 ;  /* 0x0000001209127226 */ /* 0x004fe40000000608 */
[----:B------:R-:W1:Y:S04]  /*25b0*/  LDS.128 R8, [R30+UR6+0x20] ;  /* 0x000020061e087984 */ /* 0x000e680008000c00 */
[----:B------:R-:W-:Y:S01]  /*25c0*/  LDS R14, [R20+0xa4] ;  /* 0x0000a400140e7984 */ /* 0x000fe20000000800 */
[----:B0-----:R-:W-:-:S02]  /*25d0*/  IDP.4A.S8.S8 R12, R12, R15, R18 ;  /* 0x0000000f0c0c7226 */ /* 0x001fc40000000612 */
[----:B-1----:R-:W-:Y:S02]  /*25e0*/  IDP.4A.S8.S8 R15, R17, R8, RZ ;  /* 0x00000008110f7226 */ /* 0x002fe400000006ff */
[----:B------:R-:W-:Y:S02]  /*25f0*/  IDP.4A.S8.S8 R8, R13, R19, R12 ;  /* 0x000000130d087226 */ /* 0x000fe4000000060c */
[----:B------:R-:W0:Y:S03]  /*2600*/  LDS.128 R16, [R30+UR6+0x30] ;  /* 0x000030061e107984 */ /* 0x000e260008000c00 */
[----:B------:R-:W-:Y:S01]  /*2610*/  I2FP.F32.S32 R8, R8 ;  /* 0x0000000800087245 */ /* 0x000fe20000201400 */
[----:B------:R-:W1:Y:S04]  /*2620*/  LDS R12, [R20+0xa8] ;  /* 0x0000a800140c7984 */ /* 0x000e680000000800 */
[----:B------:R-:W-:Y:S01]  /*2630*/  LDS R13, [R20+0xb0] ;  /* 0x0000b000140d7984 */ /* 0x000fe20000000800 */
[----:B0-----:R-:W-:-:S03]  /*2640*/  IDP.4A.S8.S8 R14, R14, R16, R15 ;  /* 0x000000100e0e7226 */ /* 0x001fc6000000060f */
[----:B------:R-:W-:Y:S01]  /*2650*/  LDS R16, [R20+0xb8] ;  /* 0x0000b80014107984 */ /* 0x000fe20000000800 */
[----:B-1----:R-:W-:-:S03]  /*2660*/  IDP.4A.S8.S8 R12, R12, R9, R14 ;  /* 0x000000090c0c7226 */ /* 0x002fc6000000060e */
[----:B------:R-:W0:Y:S04]  /*2670*/  LDS R9, [R20+0xac] ;  /* 0x0000ac0014097984 */ /* 0x000e280000000800 */
[----:B------:R-:W1:Y:S01]  /*2680*/  LDS R14, [R20+0xb4] ;  /* 0x0000b400140e7984 */ /* 0x000e620000000800 */
[----:B0-----:R-:W-:-:S03]  /*2690*/  IDP.4A.S8.S8 R9, R9, R17, R12 ;  /* 0x0000001109097226 */ /* 0x001fc6000000060c */
[----:B------:R-:W-:Y:S01]  /*26a0*/  LDS R17, [R20+0xc0] ;  /* 0x0000c00014117984 */ /* 0x000fe20000000800 */
[----:B------:R-:W-:-:S03]  /*26b0*/  IDP.4A.S8.S8 R9, R13, R10, R9 ;  /* 0x0000000a0d097226 */ /* 0x000fc60000000609 */
[----:B------:R-:W0:Y:S01]  /*26c0*/  LDS R10, [R20+0xbc] ;  /* 0x0000bc00140a7984 */ /* 0x000e220000000800 */
[----:B-1----:R-:W-:-:S03]  /*26d0*/  IDP.4A.S8.S8 R18, R14, R18, R9 ;  /* 0x000000120e127226 */ /* 0x002fc60000000609 */
[----:B------:R-:W-:Y:S01]  /*26e0*/  LDS R9, [R21+0x10] ;  /* 0x0000100015097984 */ /* 0x000fe20000000800 */
[----:B------:R-:W-:-:S03]  /*26f0*/  IDP.4A.S8.S8 R11, R16, R11, R18 ;  /* 0x0000000b100b7226 */ /* 0x000fc60000000612 */
[----:B------:R-:W1:Y:S01]  /*2700*/  LDS.128 R12, [R22] ;  /* 0x00000000160c7984 */ /* 0x000e620000000c00 */
[----:B0-----:R-:W-:Y:S02]  /*2710*/  IDP.4A.S8.S8 R19, R10, R19, R11 ;  /* 0x000000130a137226 */ /* 0x001fe4000000060b */
[----:B-1----:R-:W-:Y:S02]  /*2720*/  FMUL.FTZ R16, R9, R12 ;  /* 0x0000000c09107220 */ /* 0x002fe40000410000 */
[----:B------:R-:W0:Y:S02]  /*2730*/  LDS R12, [R21+0x14] ;  /* 0x00001400150c7984 */ /* 0x000e240000000800 */
[----:B------:R-:W-:Y:S02]  /*2740*/  FFMA.FTZ R16, R16, R8, R33 ;  /* 0x0000000810107223 */ /* 0x000fe40000010021 */
[----:B------:R-:W1:Y:S04]  /*2750*/  LDS.128 R8, [R30+UR6+0x40] ;  /* 0x000040061e087984 */ /* 0x000e680008000c00 */
[----:B------:R-:W-:Y:S01]  /*2760*/  LDS R33, [R20+0xc4] ;  /* 0x0000c40014217984 */ /* 0x000fe20000000800 */
[----:B0-----:R-:W-:Y:S01]  /*2770*/  FMUL.FTZ R13, R12, R13 ;  /* 0x0000000d0c0d7220 */ /* 0x001fe20000410000 */
[----:B------:R-:W-:-:S05]  /*2780*/  I2FP.F32.S32 R12, R19 ;  /* 0x00000013000c7245 */ /* 0x000fca0000201400 */
[----:B------:R-:W-:Y:S01]  /*2790*/  FFMA.FTZ R12, R13, R12, R16 ;  /* 0x0000000c0d0c7223 */ /* 0x000fe20000010010 */
[----:B-1----:R-:W-:Y:S02]  /*27a0*/  IDP.4A.S8.S8 R13, R17, R8, RZ ;  /* 0x00000008110d7226 */ /* 0x002fe400000006ff */
[----:B------:R-:W0:Y:S04]  /*27b0*/  LDS.128 R16, [R30+UR6+0x50] ;  /* 0x000050061e107984 */ /* 0x000e280008000c00 */
[----:B------:R-:W1:Y:S01]  /*27c0*/  LDS R8, [R20+0xc8] ;  /* 0x0000c80014087984 */ /* 0x000e620000000800 */
[----:B0-----:R-:W-:-:S03]  /*27d0*/  IDP.4A.S8.S8 R16, R33, R16, R13 ;  /* 0x0000001021107226 */ /* 0x001fc6000000060d */
[----:B------:R-:W-:Y:S01]  /*27e0*/  LDS R13, [R20+0xd0] ;  /* 0x0000d000140d7984 */ /* 0x000fe20000000800 */
[----:B-1----:R-:W-:-:S03]  /*27f0*/  IDP.4A.S8.S8 R8, R8, R9, R16 ;  /* 0x0000000908087226 */ /* 0x002fc60000000610 */
[----:B------:R-:W0:Y:S04]  /*2800*/  LDS R9, [R20+0xcc] ;  /* 0x0000cc0014097984 */ /* 0x000e280000000800 */
[----:B------:R-:W-:Y:S01]  /*2810*/  LDS R33, [R20+0xe0] ;  /* 0x0000e00014217984 */ /* 0x000fe20000000800 */
[----:B0-----:R-:W-:-:S03]  /*2820*/  IDP.4A.S8.S8 R9, R9, R17, R8 ;  /* 0x0000001109097226 */ /* 0x001fc60000000608 */
[----:B------:R-:W0:Y:S01]  /*2830*/  LDS R8, [R20+0xd4] ;  /* 0x0000d40014087984 */ /* 0x000e220000000800 */
[----:B------:R-:W-:-:S03]  /*2840*/  IDP.4A.S8.S8 R9, R13, R10, R9 ;  /* 0x0000000a0d097226 */ /* 0x000fc60000000609 */
[----:B------:R-:W1:Y:S04]  /*2850*/  LDS R10, [R20+0xd8] ;  /* 0x0000d800140a7984 */ /* 0x000e680000000800 */
[----:B------:R-:W2:Y:S04]  /*2860*/  LDS R13, [R20+0xdc] ;  /* 0x0000dc00140d7984 */ /* 0x000ea80000000800 */
[----:B------:R-:W3:Y:S01]  /*2870*/  LDS R17, [R21+0x18] ;  /* 0x0000180015117984 */ /* 0x000ee20000000800 */
[----:B0-----:R-:W-:-:S04]  /*2880*/  IDP.4A.S8.S8 R8, R8, R18, R9 ;  /* 0x0000001208087226 */ /* 0x001fc80000000609 */
[----:B-1----:R-:W-:-:S04]  /*2890*/  IDP.4A.S8.S8 R8, R10, R11, R8 ;  /* 0x0000000b0a087226 */ /* 0x002fc80000000608 */
[----:B--2---:R-:W-:Y:S02]  /*28a0*/  IDP.4A.S8.S8 R8, R13, R19, R8 ;  /* 0x000000130d087226 */ /* 0x004fe40000000608 */
[----:B---3--:R-:W-:-:S03]  /*28b0*/  FMUL.FTZ R17, R17, R14 ;  /* 0x0000000e11117220 */ /* 0x008fc60000410000 */
[----:B------:R-:W-:Y:S01]  /*28c0*/  I2FP.F32.S32 R13, R8 ;  /* 0x00000008000d7245 */ /* 0x000fe20000201400 */
[----:B------:R-:W-:Y:S04]  /*28d0*/  LDS R14, [R20+0xf4] ;  /* 0x0000f400140e7984 */ /* 0x000fe80000000800 */
[----:B------:R-:W0:Y:S01]  /*28e0*/  LDS.128 R8, [R30+UR6+0x60] ;  /* 0x000060061e087984 */ /* 0x000e220008000c00 */
        /* <DEDUP_REMOVED lines=21> */
.L_x_613:
[----:B------:R-:W-:Y:S02]  /*2a40*/  VIADD R5, R5, 0xfffffff8 ;  /* 0xfffffff805057836 */ /* 0x000fe40000000000 */
[----:B------:R-:W-:Y:S02]  /*2a50*/  VIADD R7, R7, 0x8 ;  /* 0x0000000807077836 */ /* 0x000fe40000000000 */
[----:B------:R-:W-:Y:S02]  /*2a60*/  VIADD R6, R6, 0x8 ;  /* 0x0000000806067836 */ /* 0x000fe40000000000 */
[----:B------:R-:W-:Y:S01]  /*2a70*/  VIADD R2, R2, 0x8 ;  /* 0x0000000802027836 */ /* 0x000fe20000000000 */
[----:B------:R-:W-:Y:S06]  /*2a80*/  @!P0 BRA `(.L_x_614) ;  /* 0xffffffd800948947 */ /* 0x000fec000383ffff */
.L_x_612:
[----:B------:R-:W0:Y:S01]  /*2a90*/  S2R R3, SR_TID.Y ;  /* 0x0000000000037919 */ /* 0x000e220000002200 */
[----:B------:R-:W1:Y:S01]  /*2aa0*/  LDCU UR5, c[0x0][0x3a0] ;  /* 0x00007400ff0577ac */ /* 0x000e620008000800 */
[----:B0-----:R-:W-:-:S05]  /*2ab0*/  IMAD R5, R0, 0x4, R3 ;  /* 0x0000000400057824 */ /* 0x001fca00078e0203 */
[----:B-1----:R-:W-:-:S13]  /*2ac0*/  ISETP.GE.U32.AND P0, PT, R5, UR5, PT ;  /* 0x0000000505007c0c */ /* 0x002fda000bf06070 */
        /* <DEDUP_REMOVED lines=12> */
.L_x_615:
        /* <DEDUP_REMOVED lines=15> */
.L_x_1268:


//--------------------- .text._Z12mul_mat_q4_1IN3c108BFloat16ELb1EEvPKvS3_PT_iiiii --------------------------
	.section	.text._Z12mul_mat_q4_1IN3c108BFloat16ELb1EEvPKvS3_PT_iiiii,"ax",@progbits
	.align	128
.text._Z12mul_mat_q4_1IN3c108BFloat16ELb1EEvPKvS3_PT_iiiii:
        .type           _Z12mul_mat_q4_1IN3c108BFloat16ELb1EEvPKvS3_PT_iiiii,@function
        .size           _Z12mul_mat_q4_1IN3c108BFloat16ELb1EEvPKvS3_PT_iiiii,(.L_x_1269 - _Z12mul_mat_q4_1IN3c108BFloat16ELb1EEvPKvS3_PT_iiiii)
        .other          _Z12mul_mat_q4_1IN3c108BFloat16ELb1EEvPKvS3_PT_iiiii,@"STO_CUDA_ENTRY STV_DEFAULT"
_Z12mul_mat_q4_1IN3c108BFloat16ELb1EEvPKvS3_PT_iiiii:
        /* <DEDUP_REMOVED lines=11> */
[----:B------:R-:W0:Y:S01]  /*00b0*/  S2R R20, SR_TID.Y ;  /* 0x0000000000147919 */ /* 0x000e220000002200 */
[----:B------:R-:W1:Y:S01]  /*00c0*/  LDCU UR5, c[0x0][0x39c] ;  /* 0x00007380ff0577ac */ /* 0x000e620008000800 */
[----:B------:R-:W-:Y:S01]  /*00d0*/  LOP3.LUT R0, RZ, R51, RZ, 0x33, !PT ;  /* 0x00000033ff007212 */ /* 0x000fe200078e33ff */
[----:B------:R-:W3:Y:S01]  /*00e0*/  S2UR UR8, SR_CgaCtaId ;  /* 0x00000000000879c3 */ /* 0x000ee20000008800 */
[----:B------:R-:W4:Y:S01]  /*00f0*/  S2R R6, SR_TID.X ;  /* 0x0000000000067919 */ /* 0x000f220000002100 */
[----:B------:R-:W5:Y:S01]  /*0100*/  LDCU.64 UR6, c[0x0][0x3a0] ;  /* 0x00007400ff0677ac */ /* 0x000f620008000a00 */
[----:B------:R-:W-:Y:S01]  /*0110*/  IMAD.MOV.U32 R52, RZ, RZ, RZ ;  /* 0x000000ffff347224 */ /* 0x000fe200078e00ff */
[----:B------:R-:W-:Y:S01]  /*0120*/  USHF.R.S32.HI UR4, URZ, 0x5, UR4 ;  /* 0x00000005ff047899 */ /* 0x000fe20008011404 */
[----:B------:R-:W3:Y:S05]  /*0130*/  LDCU.64 UR10, c[0x0][0x388] ;  /* 0x00007100ff0a77ac */ /* 0x000eea0008000a00 */
[----:B------:R-:W-:Y:S01]  /*0140*/  IMAD R54, R51, UR4, RZ ;  /* 0x0000000433367c24 */ /* 0x000fe2000f8e02ff */
[----:B------:R-:W0:Y:S01]  /*0150*/  LDCU.64 UR14, c[0x0][0x380] ;  /* 0x00007000ff0e77ac */ /* 0x000e220008000a00 */
[----:B-1----:R-:W-:-:S02]  /*0160*/  VIADD R7, R0, UR5 ;  /* 0x0000000500077c36 */ /* 0x002fc40008000000 */
[----:B------:R-:W-:Y:S01]  /*0170*/  IMAD.WIDE R54, R54, 0x14, RZ ;  /* 0x0000001436367825 */ /* 0x000fe200078e02ff */
[----:B-----5:R-:W-:Y:S02]  /*0180*/  USHF.R.S32.HI UR5, URZ, 0x1f, UR7 ;  /* 0x0000001fff057899 */ /* 0x020fe40008011407 */
[----:B------:R-:W-:Y:S02]  /*0190*/  UIADD3 UR6, UPT, UPT, UR6, -0x1, URZ ;  /* 0xffffffff06067890 */ /* 0x000fe4000fffe0ff */
[----:B------:R-:W-:-:S04]  /*01a0*/  ULEA.HI UR5, UR5, UR7, URZ, 0x5 ;  /* 0x0000000705057291 */ /* 0x000fc8000f8f28ff */
[----:B------:R-:W-:Y:S01]  /*01b0*/  USHF.R.S32.HI UR5, URZ, 0x5, UR5 ;  /* 0x00000005ff057899 */ /* 0x000fe20008011405 */
[C-C-:B0-----:R-:W-:Y:S01]  /*01c0*/  VIADDMNMX R40, R20.reuse, 0x1c, R7.reuse, PT ;  /* 0x0000001c14287846 */ /* 0x141fe20003800107 */
[----:B--2---:R-:W-:Y:S01]  /*01d0*/  IMAD R4, R31, 0x4, R20 ;  /* 0x000000041f047824 */ /* 0x004fe200078e0214 */
[C---:B------:R-:W-:Y:S01]  /*01e0*/  VIADDMNMX R44, R20.reuse, 0xc, R7, PT ;  /* 0x0000000c142c7846 */ /* 0x040fe20003800107 */
[----:B------:R-:W-:Y:S01]  /*01f0*/  IMAD.SHL.U32 R50, R20, 0x80, RZ ;  /* 0x0000008014327824 */ /* 0x000fe200078e00ff */
[--C-:B----4-:R-:W-:Y:S01]  /*0200*/  SHF.R.U32.HI R5, RZ, 0x2, R6.reuse ;  /* 0x00000002ff057819 */ /* 0x110fe20000011606 */
[----:B------:R-:W-:Y:S01]  /*0210*/  IMAD R2, R40, UR4, RZ ;  /* 0x0000000428027c24 */ /* 0x000fe2000f8e02ff */
[C---:B------:R-:W-:Y:S01]  /*0220*/  LOP3.LUT R32, R6.reuse, 0x3, RZ, 0xc0, !PT ;  /* 0x0000000306207812 */ /* 0x040fe200078ec0ff */
[C---:B------:R-:W-:Y:S01]  /*0230*/  IMAD.SHL.U32 R49, R6.reuse, 0x4, RZ ;  /* 0x0000000406317824 */ /* 0x040fe200078e00ff */
[C---:B------:R-:W-:Y:S01]  /*0240*/  LOP3.LUT R0, R5.reuse, 0x3, RZ, 0xc0, !PT ;  /* 0x0000000305007812 */ /* 0x040fe200078ec0ff */
[----:B------:R-:W-:Y:S01]  /*0250*/  IMAD R36, R6, 0x8, R5 ;  /* 0x0000000806247824 */ /* 0x000fe200078e0205 */
[----:B------:R-:W-:Y:S01]  /*0260*/  IADD3 R3, P0, PT, R5, R2, RZ ;  /* 0x0000000205037210 */ /* 0x000fe20007f1e0ff */
[----:B------:R-:W-:Y:S01]  /*0270*/  IMAD R40, R40, 0x21, R6 ;  /* 0x0000002128287824 */ /* 0x000fe200078e0206 */
[----:B------:R-:W-:Y:S01]  /*0280*/  LOP3.LUT R29, R49, 0xc, RZ, 0xc0, !PT ;  /* 0x0000000c311d7812 */ /* 0x000fe200078ec0ff */
[----:B------:R-:W-:Y:S01]  /*0290*/  IMAD R0, R31, 0x4, R0 ;  /* 0x000000041f007824 */ /* 0x000fe200078e0200 */
[----:B------:R-:W-:Y:S01]  /*02a0*/  LEA.HI.X.SX32 R8, R2, RZ, 0x1, P0 ;  /* 0x000000ff02087211 */ /* 0x000fe200000f0eff */
[----:B------:R-:W-:Y:S01]  /*02b0*/  IMAD.WIDE.U32 R2, R3, 0x14, R54 ;  /* 0x0000001403027825 */ /* 0x000fe200078e0036 */
[----:B------:R-:W-:-:S02]  /*02c0*/  VIMNMX.U32 R4, PT, PT, R4, UR6, PT ;  /* 0x0000000604047c48 */ /* 0x000fc4000bfe0000 */
[----:B------:R-:W-:Y:S01]  /*02d0*/  VIMNMX R9, PT, PT, R0, UR6, PT ;  /* 0x0000000600097c48 */ /* 0x000fe2000bfe0100 */
[----:B------:R-:W-:Y:S01]  /*02e0*/  IMAD R11, R8, 0x14, RZ ;  /* 0x00000014080b7824 */ /* 0x000fe200078e02ff */
[----:B------:R-:W-:Y:S01]  /*02f0*/  IADD3 R0, P0, PT, R29, R2, RZ ;  /* 0x000000021d007210 */ /* 0x000fe20007f1e0ff */
[----:B------:R-:W-:Y:S01]  /*0300*/  IMAD R4, R4, UR5, RZ ;  /* 0x0000000504047c24 */ /* 0x000fe2000f8e02ff */
[----:B------:R-:W-:Y:S01]  /*0310*/  UMOV UR6, 0x400 ;  /* 0x0000040000067882 */ /* 0x000fe20000000000 */
[----:B------:R-:W-:Y:S01]  /*0320*/  IMAD R32, R9, UR5, R32 ;  /* 0x0000000509207c24 */ /* 0x000fe2000f8e0220 */
[----:B------:R-:W-:Y:S01]  /*0330*/  SHF.R.U32.HI R9, RZ, 0x3, R6 ;  /* 0x00000003ff097819 */ /* 0x000fe20000011606 */
[----:B------:R-:W-:Y:S01]  /*0340*/  IMAD.X R2, R3, 0x1, R11, P0 ;  /* 0x0000000103027824 */ /* 0x000fe200000e060b */
[----:B---3--:R-:W-:Y:S01]  /*0350*/  ULEA UR9, UR8, UR6, 0x18 ;  /* 0x0000000608097291 */ /* 0x008fe2000f8ec0ff */
[----:B------:R-:W-:Y:S01]  /*0360*/  VIADD R11, R6, 0x20 ;  /* 0x00000020060b7836 */ /* 0x000fe20000000000 */
[----:B------:R-:W-:Y:S01]  /*0370*/  VIMNMX R47, PT, PT, R7, R20, PT ;  /* 0x00000014072f7248 */ /* 0x000fe20003fe0100 */
[----:B------:R-:W-:Y:S01]  /*0380*/  IMAD.IADD R33, R9, 0x1, R4 ;  /* 0x0000000109217824 */ /* 0x000fe200078e0204 */
[C---:B------:R-:W-:Y:S01]  /*0390*/  VIADDMNMX R46, R20.reuse, 0x4, R7, PT ;  /* 0x00000004142e7846 */ /* 0x040fe20003800107 */
[----:B------:R-:W-:Y:S01]  /*03a0*/  UIADD3 UR5, UPT, UPT, UR6, 0x14a0, URZ ;  /* 0x000014a006057890 */ /* 0x000fe2000fffe0ff */
[----:B------:R-:W-:Y:S01]  /*03b0*/  LEA.HI R34, R11, R4, RZ, 0x1d ;  /* 0x000000040b227211 */ /* 0x000fe200078fe8ff */
[C---:B------:R-:W-:Y:S01]  /*03c0*/  IMAD R4, R20.reuse, 0x4, R9 ;  /* 0x0000000414047824 */ /* 0x040fe200078e0209 */
[C-C-:B------:R-:W-:Y:S01]  /*03d0*/  VIADDMNMX R45, R20.reuse, 0x8, R7.reuse, PT ;  /* 0x00000008142d7846 */ /* 0x140fe20003800107 */
[----:B------:R-:W-:Y:S01]  /*03e0*/  IMAD.U32 R35, RZ, RZ, UR9 ;  /* 0x00000009ff237e24 */ /* 0x000fe2000f8e00ff */
[--C-:B------:R-:W-:Y:S01]  /*03f0*/  VIADDMNMX R43, R20, 0x10, R7.reuse, PT ;  /* 0x00000010142b7846 */ /* 0x100fe20003800107 */
[----:B------:R-:W-:Y:S01]  /*0400*/  IMAD R26, R47, UR4, RZ ;  /* 0x000000042f1a7c24 */ /* 0x000fe2000f8e02ff */
[----:B------:R-:W-:Y:S01]  /*0410*/  VIMNMX R23, PT, PT, R7, R4, PT ;  /* 0x0000000407177248 */ /* 0x000fe20003fe0100 */
[----:B------:R-:W-:Y:S01]  /*0420*/  IMAD R24, R46, UR4, RZ ;  /* 0x000000042e187c24 */ /* 0x000fe2000f8e02ff */
[--C-:B------:R-:W-:Y:S01]  /*0430*/  VIADDMNMX R21, R4, 0x10, R7.reuse, PT ;  /* 0x0000001004157846 */ /* 0x100fe20003800107 */
[----:B------:R-:W-:Y:S01]  /*0440*/  IMAD R4, R44, UR4, RZ ;  /* 0x000000042c047c24 */ /* 0x000fe2000f8e02ff */
[C-C-:B------:R-:W-:Y:S01]  /*0450*/  VIADDMNMX R42, R20.reuse, 0x14, R7.reuse, PT ;  /* 0x00000014142a7846 */ /* 0x140fe20003800107 */
[----:B------:R-:W-:Y:S01]  /*0460*/  IMAD R25, R45, UR4, RZ ;  /* 0x000000042d197c24 */ /* 0x000fe2000f8e02ff */
[----:B------:R-:W-:Y:S01]  /*0470*/  VIADDMNMX R7, R20, 0x18, R7, PT ;  /* 0x0000001814077846 */ /* 0x000fe20003800107 */
[----:B------:R-:W-:Y:S01]  /*0480*/  IMAD R28, R43, UR4, RZ ;  /* 0x000000042b1c7c24 */ /* 0x000fe2000f8e02ff */
[----:B------:R-:W-:Y:S01]  /*0490*/  IADD3 R11, P3, PT, R5, R4, RZ ;  /* 0x00000004050b7210 */ /* 0x000fe20007f7e0ff */
[----:B------:R-:W-:Y:S01]  /*04a0*/  IMAD R38, R42, UR4, RZ ;  /* 0x000000042a267c24 */ /* 0x000fe2000f8e02ff */
[----:B------:R-:W-:Y:S01]  /*04b0*/  LOP3.LUT R3, R6, 0x7, RZ, 0xc0, !PT ;  /* 0x0000000706037812 */ /* 0x000fe200078ec0ff */
[--C-:B------:R-:W-:Y:S01]  /*04c0*/  IMAD R47, R47, 0x21, R6.reuse ;  /* 0x000000212f2f7824 */ /* 0x100fe200078e0206 */
[----:B------:R-:W-:Y:S01]  /*04d0*/  LEA.HI.X.SX32 R27, R4, RZ, 0x1, P3 ;  /* 0x000000ff041b7211 */ /* 0x000fe200018f0eff */
[--C-:B------:R-:W-:Y:S01]  /*04e0*/  IMAD R46, R46, 0x21, R6.reuse ;  /* 0x000000212e2e7824 */ /* 0x100fe200078e0206 */
[----:B------:R-:W-:Y:S01]  /*04f0*/  SHF.R.S32.HI R4, RZ, 0x1f, R23 ;  /* 0x0000001fff047819 */ /* 0x000fe20000011417 */
[--C-:B------:R-:W-:Y:S01]  /*0500*/  IMAD R45, R45, 0x21, R6.reuse ;  /* 0x000000212d2d7824 */ /* 0x100fe200078e0206 */
[C---:B------:R-:W-:Y:S01]  /*0510*/  IADD3 R13, P1, PT, R5.reuse, R26, RZ ;  /* 0x0000001a050d7210 */ /* 0x040fe20007f3e0ff */
[--C-:B------:R-:W-:Y:S01]  /*0520*/  IMAD R44, R44, 0x21, R6.reuse ;  /* 0x000000212c2c7824 */ /* 0x100fe200078e0206 */
[----:B------:R-:W-:Y:S01]  /*0530*/  IADD3 R15, P2, PT, R5, R24, RZ ;  /* 0x00000018050f7210 */ /* 0x000fe20007f5e0ff */
[--C-:B------:R-:W-:Y:S01]  /*0540*/  IMAD R43, R43, 0x21, R6.reuse ;  /* 0x000000212b2b7824 */ /* 0x100fe200078e0206 */
[C---:B------:R-:W-:Y:S01]  /*0550*/  IADD3 R17, P0, PT, R5.reuse, R25, RZ ;  /* 0x0000001905117210 */ /* 0x040fe20007f1e0ff */
[--C-:B------:R-:W-:Y:S01]  /*0560*/  IMAD R42, R42, 0x21, R6.reuse ;  /* 0x000000212a2a7824 */ /* 0x100fe200078e0206 */
[----:B------:R-:W-:Y:S01]  /*0570*/  IADD3 R9, P4, PT, R5, R28, RZ ;  /* 0x0000001c05097210 */ /* 0x000fe20007f9e0ff */
[----:B------:R-:W-:Y:S01]  /*0580*/  IMAD R35, R6, 0x84, R35 ;  /* 0x0000008406237824 */ /* 0x000fe200078e0223 */
[----:B------:R-:W-:Y:S01]  /*0590*/  LEA.HI R4, R4, R23, RZ, 0x2 ;  /* 0x0000001704047211 */ /* 0x000fe200078f10ff */
[C---:B------:R-:W-:Y:S01]  /*05a0*/  IMAD R41, R7.reuse, 0x21, R6 ;  /* 0x0000002107297824 */ /* 0x040fe200078e0206 */
[----:B------:R-:W-:Y:S01]  /*05b0*/  SHF.R.S32.HI R8, RZ, 0x1f, R21 ;  /* 0x0000001fff087819 */ /* 0x000fe20000011415 */
[----:B------:R-:W-:Y:S01]  /*05c0*/  IMAD R6, R7, UR4, RZ ;  /* 0x0000000407067c24 */ /* 0x000fe2000f8e02ff */
[----:B------:R-:W-:Y:S01]  /*05d0*/  IADD3 R7, P5, PT, R5, R38, RZ ;  /* 0x0000002605077210 */ /* 0x000fe20007fbe0ff */
[----:B------:R-:W-:Y:S01]  /*05e0*/  IMAD R18, R23, UR4, RZ ;  /* 0x0000000417127c24 */ /* 0x000fe2000f8e02ff */
[----:B------:R-:W-:Y:S01]  /*05f0*/  LEA.HI R30, R4, R3, RZ, 0x1e ;  /* 0x00000003041e7211 */ /* 0x000fe200078ff0ff */
[----:B------:R-:W-:Y:S01]  /*0600*/  IMAD R19, R21, UR4, RZ ;  /* 0x0000000415137c24 */ /* 0x000fe2000f8e02ff */
[----:B------:R-:W-:Y:S01]  /*0610*/  IADD3 R5, P3, PT, R5, R6, RZ ;  /* 0x0000000605057210 */ /* 0x000fe20007f7e0ff */
[--C-:B------:R-:W-:Y:S01]  /*0620*/  IMAD.WIDE.U32 R10, R11, 0x14, R54.reuse ;  /* 0x000000140b0a7825 */ /* 0x100fe200078e0036 */
[----:B------:R-:W-:Y:S01]  /*0630*/  LEA.HI R8, R8, R21, RZ, 0x2 ;  /* 0x0000001508087211 */ /* 0x000fe200078f10ff */
[----:B------:R-:W-:Y:S01]  /*0640*/  UIADD3 UR7, UPT, UPT, UR6, 0x1080, URZ ;  /* 0x0000108006077890 */ /* 0x000fe2000fffe0ff */
[----:B------:R-:W-:Y:S01]  /*0650*/  LEA.HI.X.SX32 R39, R6, RZ, 0x1, P3 ;  /* 0x000000ff06277211 */ /* 0x000fe200018f0eff */
[--C-:B------:R-:W-:Y:S01]  /*0660*/  IMAD.WIDE.U32 R4, R5, 0x14, R54.reuse ;  /* 0x0000001405047825 */ /* 0x100fe200078e0036 */
[----:B------:R-:W-:Y:S01]  /*0670*/  LEA.HI.X.SX32 R38, R38, RZ, 0x1, P5 ;  /* 0x000000ff26267211 */ /* 0x000fe200028f0eff */
[----:B------:R-:W-:Y:S01]  /*0680*/  UIADD3 UR6, UPT, UPT, UR6, 0x16a0, URZ ;  /* 0x000016a006067890 */ /* 0x000fe2000fffe0ff */
[----:B------:R-:W-:Y:S01]  /*0690*/  LEA.HI.X.SX32 R28, R28, RZ, 0x1, P4 ;  /* 0x000000ff1c1c7211 */ /* 0x000fe200020f0eff */
[--C-:B------:R-:W-:Y:S01]  /*06a0*/  IMAD.WIDE.U32 R6, R7, 0x14, R54.reuse ;  /* 0x0000001407067825 */ /* 0x100fe200078e0036 */
[----:B------:R-:W-:Y:S01]  /*06b0*/  IADD3 R37, P3, PT, R3, R18, RZ ;  /* 0x0000001203257210 */ /* 0x000fe20007f7e0ff */
[----:B------:R-:W-:Y:S01]  /*06c0*/  ULEA UR7, UR8, UR7, 0x18 ;  /* 0x0000000708077291 */ /* 0x000fe2000f8ec0ff */
[----:B------:R-:W-:Y:S01]  /*06d0*/  LEA.HI R22, R8, R3, RZ, 0x1e ;  /* 0x0000000308167211 */ /* 0x000fe200078ff0ff */
[--C-:B------:R-:W-:Y:S01]  /*06e0*/  IMAD.WIDE.U32 R8, R9, 0x14, R54.reuse ;  /* 0x0000001409087825 */ /* 0x100fe200078e0036 */
[----:B------:R-:W-:Y:S01]  /*06f0*/  IADD3 R57, P4, PT, R3, R19, RZ ;  /* 0x0000001303397210 */ /* 0x000fe20007f9e0ff */
[----:B------:R-:W-:Y:S01]  /*0700*/  ULEA UR6, UR8, UR6, 0x18 ;  /* 0x0000000608067291 */ /* 0x000fe2000f8ec0ff */
[C---:B------:R-:W-:Y:S01]  /*0710*/  IADD3 R3, P5, PT, R29.reuse, R4, RZ ;  /* 0x000000041d037210 */ /* 0x040fe20007fbe0ff */
[----:B------:R-:W-:Y:S01]  /*0720*/  IMAD R53, R38, 0x14, RZ ;  /* 0x0000001426357824 */ /* 0x000fe200078e02ff */
[----:B------:R-:W-:Y:S01]  /*0730*/  IADD3 R4, P6, PT, R29, R6, RZ ;  /* 0x000000061d047210 */ /* 0x000fe20007fde0ff */
[----:B------:R-:W-:Y:S01]  /*0740*/  IMAD R39, R39, 0x14, RZ ;  /* 0x0000001427277824 */ /* 0x000fe200078e02ff */
[----:B------:R-:W-:Y:S01]  /*0750*/  LEA.HI.X.SX32 R26, R26, RZ, 0x1, P1 ;  /* 0x000000ff1a1a7211 */ /* 0x000fe200008f0eff */
[----:B------:R-:W-:Y:S01]  /*0760*/  IMAD.WIDE.U32 R16, R17, 0x14, R54 ;  /* 0x0000001411107825 */ /* 0x000fe200078e0036 */
[----:B------:R-:W-:Y:S01]  /*0770*/  LEA.HI.X.SX32 R25, R25, RZ, 0x1, P0 ;  /* 0x000000ff19197211 */ /* 0x000fe200000f0eff */
[----:B------:R-:W-:Y:S01]  /*0780*/  ULEA UR5, UR8, UR5, 0x18 ;  /* 0x0000000508057291 */ /* 0x000fe2000f8ec0ff */
[----:B------:R-:W-:Y:S01]  /*0790*/  LEA.HI.X.SX32 R24, R24, RZ, 0x1, P2 ;  /* 0x000000ff18187211 */ /* 0x000fe200010f0eff */
[----:B------:R-:W-:Y:S01]  /*07a0*/  IMAD.X R6, R7, 0x1, R53, P6 ;  /* 0x0000000107067824 */ /* 0x000fe200030e0635 */
[----:B------:R-:W-:Y:S01]  /*07b0*/  IADD3 R7, P1, PT, R29, R8, RZ ;  /* 0x000000081d077210 */ /* 0x000fe20007f3e0ff */
[--C-:B------:R-:W-:Y:S01]  /*07c0*/  IMAD.WIDE.U32 R14, R15, 0x14, R54.reuse ;  /* 0x000000140f0e7825 */ /* 0x100fe200078e0036 */
[----:B------:R-:W-:Y:S01]  /*07d0*/  LEA.HI.X.SX32 R19, R19, RZ, 0x1, P4 ;  /* 0x000000ff13137211 */ /* 0x000fe200020f0eff */
[----:B------:R-:W-:Y:S01]  /*07e0*/  UMOV UR8, UR4 ;  /* 0x0000000400087c82 */ /* 0x000fe20008000000 */
[----:B------:R-:W-:Y:S01]  /*07f0*/  LEA.HI.X.SX32 R18, R18, RZ, 0x1, P3 ;  /* 0x000000ff12127211 */ /* 0x000fe200018f0eff */
[----:B------:R-:W-:Y:S01]  /*0800*/  IMAD.WIDE.U32 R12, R13, 0x14, R54 ;  /* 0x000000140d0c7825 */ /* 0x000fe200078e0036 */
[----:B------:R-:W-:-:S02]  /*0810*/  LOP3.LUT R48, R49, 0x3c, RZ, 0xc0, !PT ;  /* 0x0000003c31307812 */ /* 0x000fc400078ec0ff */
[----:B------:R-:W-:Y:S01]  /*0820*/  LEA R47, R47, UR9, 0x2 ;  /* 0x000000092f2f7c11 */ /* 0x000fe2000f8e10ff */
[----:B------:R-:W-:Y:S01]  /*0830*/  IMAD.WIDE.U32 R56, R57, 0x14, R54 ;  /* 0x0000001439387825 */ /* 0x000fe200078e0036 */
[----:B------:R-:W-:Y:S02]  /*0840*/  LEA R46, R46, UR9, 0x2 ;  /* 0x000000092e2e7c11 */ /* 0x000fe4000f8e10ff */
[----:B------:R-:W-:Y:S01]  /*0850*/  LEA R45, R45, UR9, 0x2 ;  /* 0x000000092d2d7c11 */ /* 0x000fe2000f8e10ff */
[----:B------:R-:W-:Y:S01]  /*0860*/  IMAD.X R5, R5, 0x1, R39, P5 ;  /* 0x0000000105057824 */ /* 0x000fe200028e0627 */
[----:B------:R-:W-:Y:S01]  /*0870*/  IADD3 R8, P5, PT, R29, R10, RZ ;  /* 0x0000000a1d087210 */ /* 0x000fe20007fbe0ff */
[----:B------:R-:W-:Y:S01]  /*0880*/  IMAD.WIDE.U32 R54, R37, 0x14, R54 ;  /* 0x0000001425367825 */ /* 0x000fe200078e0036 */
[----:B------:R-:W-:Y:S02]  /*0890*/  LEA R44, R44, UR9, 0x2 ;  /* 0x000000092c2c7c11 */ /* 0x000fe4000f8e10ff */
[----:B------:R-:W-:Y:S01]  /*08a0*/  LEA R43, R43, UR9, 0x2 ;  /* 0x000000092b2b7c11 */ /* 0x000fe2000f8e10ff */
[----:B------:R-:W-:Y:S01]  /*08b0*/  IMAD R37, R27, 0x14, RZ ;  /* 0x000000141b257824 */ /* 0x000fe200078e02ff */
[----:B------:R-:W-:Y:S01]  /*08c0*/  LEA R42, R42, UR9, 0x2 ;  /* 0x000000092a2a7c11 */ /* 0x000fe2000f8e10ff */
[----:B------:R-:W-:Y:S01]  /*08d0*/  IMAD R27, R28, 0x14, RZ ;  /* 0x000000141c1b7824 */ /* 0x000fe200078e02ff */
[----:B------:R-:W-:Y:S01]  /*08e0*/  LEA R41, R41, UR9, 0x2 ;  /* 0x0000000929297c11 */ /* 0x000fe2000f8e10ff */
[----:B------:R-:W-:Y:S01]  /*08f0*/  IMAD.X R10, R11, 0x1, R37, P5 ;  /* 0x000000010b0a7824 */ /* 0x000fe200028e0625 */
[----:B------:R-:W-:Y:S01]  /*0900*/  LOP3.LUT R11, R49, 0x1c, RZ, 0xc0, !PT ;  /* 0x0000001c310b7812 */ /* 0x000fe200078ec0ff */
[----:B------:R-:W-:Y:S01]  /*0910*/  IMAD R37, R25, 0x14, RZ ;  /* 0x0000001419257824 */ /* 0x000fe200078e02ff */
[----:B------:R-:W-:Y:S01]  /*0920*/  IADD3 R25, P0, PT, R29, R16, RZ ;  /* 0x000000101d197210 */ /* 0x000fe20007f1e0ff */
[----:B------:R-:W-:Y:S01]  /*0930*/  IMAD.X R9, R9, 0x1, R27, P1 ;  /* 0x0000000109097824 */ /* 0x000fe200008e061b */
[C---:B------:R-:W-:Y:S01]  /*0940*/  IADD3 R27, P1, PT, R29.reuse, R14, RZ ;  /* 0x0000000e1d1b7210 */ /* 0x040fe20007f3e0ff */
[----:B------:R-:W-:Y:S01]  /*0950*/  IMAD R39, R24, 0x14, RZ ;  /* 0x0000001418277824 */ /* 0x000fe200078e02ff */
[----:B------:R-:W-:Y:S01]  /*0960*/  IADD3 R29, P2, PT, R29, R12, RZ ;  /* 0x0000000c1d1d7210 */ /* 0x000fe20007f5e0ff */
[----:B------:R-:W-:Y:S01]  /*0970*/  IMAD.X R24, R17, 0x1, R37, P0 ;  /* 0x0000000111187824 */ /* 0x000fe200000e0625 */
[----:B------:R-:W-:Y:S01]  /*0980*/  IADD3 R11, P0, PT, R11, UR10, RZ ;  /* 0x0000000a0b0b7c10 */ /* 0x000fe2000ff1e0ff */
[----:B------:R-:W-:Y:S01]  /*0990*/  IMAD R53, R26, 0x14, RZ ;  /* 0x000000141a357824 */ /* 0x000fe200078e02ff */
[----:B------:R-:W-:Y:S01]  /*09a0*/  LOP3.LUT R49, R50, 0x7c, R49, 0xf8, !PT ;  /* 0x0000007c32317812 */ /* 0x000fe200078ef831 */
[----:B------:R-:W-:Y:S01]  /*09b0*/  IMAD.X R26, R15, 0x1, R39, P1 ;  /* 0x000000010f1a7824 */ /* 0x000fe200008e0627 */
[----:B------:R-:W-:Y:S01]  /*09c0*/  IADD3 R58, P1, PT, R11, 0x4, RZ ;  /* 0x000000040b3a7810 */ /* 0x000fe20007f3e0ff */
[----:B------:R-:W-:Y:S01]  /*09d0*/  IMAD R30, R23, 0x8, R30 ;  /* 0x00000008171e7824 */ /* 0x000fe200078e021e */
[----:B------:R-:W-:Y:S01]  /*09e0*/  LEA R37, R20, UR6, 0x4 ;  /* 0x0000000614257c11 */ /* 0x000fe2000f8e20ff */
[----:B------:R-:W-:Y:S01]  /*09f0*/  IMAD.X R28, R13, 0x1, R53, P2 ;  /* 0x000000010d1c7824 */ /* 0x000fe200010e0635 */
[----:B------:R-:W-:Y:S01]  /*0a00*/  IADD3.X R59, PT, PT, RZ, UR11, RZ, P1, P0 ;  /* 0x0000000bff3b7c10 */ /* 0x000fe20008fe04ff */
[----:B------:R-:W-:Y:S01]  /*0a10*/  IMAD R11, R19, 0x14, RZ ;  /* 0x00000014130b7824 */ /* 0x000fe200078e02ff */
[----:B------:R-:W-:Y:S01]  /*0a20*/  LEA R39, R30, UR7, 0x2 ;  /* 0x000000071e277c11 */ /* 0x000fe2000f8e10ff */
[----:B------:R-:W-:Y:S01]  /*0a30*/  IMAD R13, R18, 0x14, RZ ;  /* 0x00000014120d7824 */ /* 0x000fe200078e02ff */
[----:B------:R-:W-:Y:S01]  /*0a40*/  LEA R40, R40, UR9, 0x2 ;  /* 0x0000000928287c11 */ /* 0x000fe2000f8e10ff */
[----:B------:R-:W-:Y:S01]  /*0a50*/  IMAD R22, R21, 0x8, R22 ;  /* 0x0000000815167824 */ /* 0x000fe200078e0216 */
[----:B------:R-:W-:Y:S01]  /*0a60*/  LEA R36, R36, UR7, 0x2 ;  /* 0x0000000724247c11 */ /* 0x000fe2000f8e10ff */
[----:B------:R-:W-:-:S02]  /*0a70*/  IMAD.IADD R11, R57, 0x1, R11 ;  /* 0x00000001390b7824 */ /* 0x000fc400078e020b */
[----:B------:R-:W-:Y:S01]  /*0a80*/  IMAD.IADD R30, R55, 0x1, R13 ;  /* 0x00000001371e7824 */ /* 0x000fe200078e020d */
[----:B------:R-:W-:Y:S01]  /*0a90*/  LEA R38, R22, UR7, 0x2 ;  /* 0x0000000716267c11 */ /* 0x000fe2000f8e10ff */
[----:B------:R-:W-:-:S06]  /*0aa0*/  UMOV UR7, 0x4 ;  /* 0x0000000400077882 */ /* 0x000fcc0000000000 */
.L_x_618:
[----:B0-----:R-:W-:Y:S02]  /*0ab0*/  IADD3 R18, P0, PT, R29, UR14, RZ ;  /* 0x0000000e1d127c10 */ /* 0x001fe4000ff1e0ff */
[----:B------:R-:W-:Y:S02]  /*0ac0*/  IADD3 R20, P1, PT, R27, UR14, RZ ;  /* 0x0000000e1b147c10 */ /* 0x000fe4000ff3e0ff */
[----:B------:R-:W-:Y:S02]  /*0ad0*/  IADD3.X R19, PT, PT, R28, UR15, RZ, P0, !PT ;  /* 0x0000000f1c137c10 */ /* 0x000fe400087fe4ff */
[----:B------:R-:W-:Y:S02]  /*0ae0*/  IADD3.X R21, PT, PT, R26, UR15, RZ, P1, !PT ;  /* 0x0000000f1a157c10 */ /* 0x000fe40008ffe4ff */
[----:B------:R-:W-:Y:S01]  /*0af0*/  IADD3 R60, P0, PT, R25, UR14, RZ ;  /* 0x0000000e193c7c10 */ /* 0x000fe2000ff1e0ff */
[----:B------:R0:W2:Y:S01]  /*0b00*/  LDG.E.CONSTANT R22, desc[UR12][R18.64+0x4] ;  /* 0x0000040c12167981 */ /* 0x0000a2000c1e9900 */
[----:B------:R-:W-:-:S02]  /*0b10*/  IADD3 R16, P1, PT, R8, UR14, RZ ;  /* 0x0000000e08107c10 */ /* 0x000fc4000ff3e0ff */
[----:B------:R-:W-:Y:S01]  /*0b20*/  IADD3.X R61, PT, PT, R24, UR15, RZ, P0, !PT ;  /* 0x0000000f183d7c10 */ /* 0x000fe200087fe4ff */
[----:B------:R1:W3:Y:S01]  /*0b30*/  LDG.E.CONSTANT R23, desc[UR12][R20.64+0x4] ;  /* 0x0000040c14177981 */ /* 0x0002e2000c1e9900 */
[----:B------:R-:W-:Y:S02]  /*0b40*/  IADD3.X R17, PT, PT, R10, UR15, RZ, P1, !PT ;  /* 0x0000000f0a117c10 */ /* 0x000fe40008ffe4ff */
[----:B------:R-:W-:Y:S01]  /*0b50*/  IADD3 R14, P0, PT, R7, UR14, RZ ;  /* 0x0000000e070e7c10 */ /* 0x000fe2000ff1e0ff */
[----:B------:R-:W4:Y:S01]  /*0b60*/  LDG.E.CONSTANT R60, desc[UR12][R60.64+0x4] ;  /* 0x0000040c3c3c7981 */ /* 0x000f22000c1e9900 */
[----:B------:R-:W-:Y:S02]  /*0b70*/  IADD3 R12, P1, PT, R4, UR14, RZ ;  /* 0x0000000e040c7c10 */ /* 0x000fe4000ff3e0ff */
[----:B------:R-:W-:Y:S01]  /*0b80*/  IADD3.X R15, PT, PT, R9, UR15, RZ, P0, !PT ;  /* 0x0000000f090f7c10 */ /* 0x000fe200087fe4ff */
[----:B------:R-:W5:Y:S01]  /*0b90*/  LDG.E.CONSTANT R17, desc[UR12][R16.64+0x4] ;  /* 0x0000040c10117981 */ /* 0x000f62000c1e9900 */
[----:B------:R-:W-:-:S02]  /*0ba0*/  IADD3.X R13, PT, PT, R6, UR15, RZ, P1, !PT ;  /* 0x0000000f060d7c10 */ /* 0x000fc40008ffe4ff */
[----:B0-----:R-:W-:Y:S01]  /*0bb0*/  IADD3 R18, P0, PT, R3, UR14, RZ ;  /* 0x0000000e03127c10 */ /* 0x001fe2000ff1e0ff */
[----:B------:R-:W5:Y:S03]  /*0bc0*/  LDG.E.CONSTANT R53, desc[UR12][R14.64+0x4] ;  /* 0x0000040c0e357981 */ /* 0x000f66000c1e9900 */
[----:B------:R-:W-:Y:S01]  /*0bd0*/  IADD3.X R19, PT, PT, R5, UR15, RZ, P0, !PT ;  /* 0x0000000f05137c10 */ /* 0x000fe200087fe4ff */
[----:B------:R0:W5:Y:S01]  /*0be0*/  LDG.E.CONSTANT R61, desc[UR12][R12.64+0x4] ;  /* 0x0000040c0c3d7981 */ /* 0x000162000c1e9900 */
[----:B-1----:R-:W-:-:S03]  /*0bf0*/  IADD3 R20, P1, PT, R0, UR14, RZ ;  /* 0x0000000e00147c10 */ /* 0x002fc6000ff3e0ff */
[----:B------:R-:W5:Y:S01]  /*0c00*/  LDG.E.CONSTANT R18, desc[UR12][R18.64+0x4] ;  /* 0x0000040c12127981 */ /* 0x000f62000c1e9900 */
[----:B------:R-:W-:Y:S02]  /*0c10*/  IADD3.X R21, PT, PT, R2, UR15, RZ, P1, !PT ;  /* 0x0000000f02157c10 */ /* 0x000fe40008ffe4ff */
[----:B0-----:R-:W-:-:S04]  /*0c20*/  IADD3 R12, P0, PT, R54, UR14, RZ ;  /* 0x0000000e360c7c10 */ /* 0x001fc8000ff1e0ff */
[----:B------:R-:W5:Y:S01]  /*0c30*/  LDG.E.CONSTANT R21, desc[UR12][R20.64+0x4] ;  /* 0x0000040c14157981 */ /* 0x000f62000c1e9900 */
[----:B------:R-:W-:Y:S02]  /*0c40*/  IADD3.X R13, PT, PT, R30, UR15, RZ, P0, !PT ;  /* 0x0000000f1e0d7c10 */ /* 0x000fe400087fe4ff */
[----:B------:R-:W-:-:S03]  /*0c50*/  IADD3 R14, P0, PT, R56, UR14, RZ ;  /* 0x0000000e380e7c10 */ /* 0x000fc6000ff1e0ff */
[----:B------:R-:W5:Y:S01]  /*0c60*/  LDG.E.CONSTANT R16, desc[UR12][R12.64] ;  /* 0x0000000c0c107981 */ /* 0x000f62000c1e9900 */
[----:B------:R-:W-:-:S06]  /*0c70*/  IADD3.X R15, PT, PT, R11, UR15, RZ, P0, !PT ;  /* 0x0000000f0b0f7c10 */ /* 0x000fcc00087fe4ff */
[----:B------:R-:W5:Y:S01]  /*0c80*/  LDG.E.CONSTANT R15, desc[UR12][R14.64] ;  /* 0x0000000c0e0f7981 */ /* 0x000f62000c1e9900 */
[----:B------:R-:W-:Y:S02]  /*0c90*/  UIADD3 UR14, UP1, UPT, UR14, 0xa0, URZ ;  /* 0x000000a00e0e7890 */ /* 0x000fe4000ff3e0ff */
[----:B------:R-:W-:Y:S02]  /*0ca0*/  UIADD3 UR10, UPT, UPT, UR8, 0x3, URZ ;  /* 0x00000003080a7890 */ /* 0x000fe4000fffe0ff */
[----:B------:R-:W-:Y:S02]  /*0cb0*/  UIADD3.X UR15, UPT, UPT, URZ, UR15, URZ, UP1, !UPT ;  /* 0x0000000fff0f7290 */ /* 0x000fe40008ffe4ff */
[----:B------:R-:W-:Y:S02]  /*0cc0*/  UISETP.GE.U32.AND UP1, UPT, UR10, 0x4, UPT ;  /* 0x000000040a00788c */ /* 0x000fe4000bf26070 */
[----:B------:R-:W-:Y:S02]  /*0cd0*/  UIADD3 UR9, UPT, UPT, UR7, 0x8, URZ ;  /* 0x0000000807097890 */ /* 0x000fe4000fffe0ff */
[----:B------:R-:W-:-:S02]  /*0ce0*/  UIADD3 UR7, UPT, UPT, UR7, 0x4, URZ ;  /* 0x0000000407077890 */ /* 0x000fc4000fffe0ff */
[----:B------:R-:W-:Y:S02]  /*0cf0*/  UIADD3 UR8, UPT, UPT, UR8, -0x8, URZ ;  /* 0xfffffff808087890 */ /* 0x000fe4000fffe0ff */
[----:B------:R-:W-:Y:S01]  /*0d00*/  UISETP.GE.AND UP0, UPT, UR7, UR4, UPT ;  /* 0x000000040700728c */ /* 0x000fe2000bf06270 */
[----:B--2---:R0:W-:Y:S04]  /*0d10*/  STS [R47], R22 ;  /* 0x000000162f007388 */ /* 0x0041e80000000800 */
[----:B---3--:R0:W-:Y:S04]  /*0d20*/  STS [R46], R23 ;  /* 0x000000172e007388 */ /* 0x0081e80000000800 */
[----:B----4-:R0:W-:Y:S04]  /*0d30*/  STS [R45], R60 ;  /* 0x0000003c2d007388 */ /* 0x0101e80000000800 */
[----:B-----5:R0:W-:Y:S04]  /*0d40*/  STS [R44], R17 ;  /* 0x000000112c007388 */ /* 0x0201e80000000800 */
[----:B------:R0:W-:Y:S04]  /*0d50*/  STS [R43], R53 ;  /* 0x000000352b007388 */ /* 0x0001e80000000800 */
[----:B------:R0:W-:Y:S04]  /*0d60*/  STS [R42], R61 ;  /* 0x0000003d2a007388 */ /* 0x0001e80000000800 */
[----:B------:R0:W-:Y:S04]  /*0d70*/  STS [R41], R18 ;  /* 0x0000001229007388 */ /* 0x0001e80000000800 */
[----:B------:R0:W-:Y:S04]  /*0d80*/  STS [R40], R21 ;  /* 0x0000001528007388 */ /* 0x0001e80000000800 */
[----:B------:R0:W-:Y:S04]  /*0d90*/  STS [R39], R16 ;  /* 0x0000001027007388 */ /* 0x0001e80000000800 */
[----:B------:R0:W-:Y:S01]  /*0da0*/  STS [R38], R15 ;  /* 0x0000000f26007388 */ /* 0x0001e20000000800 */
[----:B------:R-:W-:Y:S05]  /*0db0*/  BRA.U !UP1, `(.L_x_617) ;  /* 0x00000011097c7547 */ /* 0x000fea000b800000 */
[----:B0-----:R-:W0:Y:S01]  /*0dc0*/  LDC.64 R60, c[0x0][0x388] ;  /* 0x0000e200ff3c7b82 */ /* 0x001e220000000a00 */
[----:B------:R-:W-:-:S06]  /*0dd0*/  IMAD.WIDE R14, R33, 0x24, R58 ;  /* 0x00000024210e7825 */ /* 0x000fcc00078e023a */
[----:B------:R-:W2:Y:S01]  /*0de0*/  LDG.E.CONSTANT R14, desc[UR12][R14.64] ;  /* 0x0000000c0e0e7981 */ /* 0x000ea2000c1e9900 */
[----:B0-----:R-:W-:-:S06]  /*0df0*/  IMAD.WIDE.U32 R12, R32, 0x24, R60 ;  /* 0x00000024200c7825 */ /* 0x001fcc00078e003c */
[----:B------:R-:W3:Y:S04]  /*0e00*/  LDG.E.CONSTANT R13, desc[UR12][R12.64] ;  /* 0x0000000c0c0d7981 */ /* 0x000ee8000c1e9900 */
[----:B--2---:R-:W-:Y:S04]  /*0e10*/  STS [R49+UR5], R14 ;  /* 0x0000000e31007988 */ /* 0x004fe80008000805 */
[----:B---3--:R-:W-:Y:S01]  /*0e20*/  STS [R48+UR6], R13 ;  /* 0x0000000d30007988 */ /* 0x008fe20008000806 */
[----:B------:R-:W-:Y:S06]  /*0e30*/  BAR.SYNC.DEFER_BLOCKING 0x0 ;  /* 0x0000000000007b1d */ /* 0x000fec0000010000 */
[----:B------:R-:W0:Y:S04]  /*0e40*/  LDS R53, [R35] ;  /* 0x0000000023357984 */ /* 0x000e280000000800 */
[----:B------:R-:W1:Y:S04]  /*0e50*/  LDS.128 R16, [R50+UR5] ;  /* 0x0000000532107984 */ /* 0x000e680008000c00 */
[----:B------:R-:W2:Y:S04]  /*0e60*/  LDS.128 R20, [R50+UR5+0x10] ;  /* 0x0000100532147984 */ /* 0x000ea80008000c00 */
[----:B------:R-:W3:Y:S01]  /*0e70*/  LDS R12, [R35+0x8] ;  /* 0x00000800230c7984 */ /* 0x000ee20000000800 */
[----:B0-----:R-:W-:-:S05]  /*0e80*/  LOP3.LUT R15, R53, 0xf0f0f0f, RZ, 0xc0, !PT ;  /* 0x0f0f0f0f350f7812 */ /* 0x001fca00078ec0ff */
[----:B-1----:R-:W-:Y:S02]  /*0e90*/  IDP.4A.S8.S8 R15, R15, R16, RZ ;  /* 0x000000100f0f7226 */ /* 0x002fe400000006ff */
[----:B------:R-:W0:Y:S01]  /*0ea0*/  LDS R16, [R35+0x4] ;  /* 0x0000040023107984 */ /* 0x000e220000000800 */
[----:B------:R-:W-:-:S04]  /*0eb0*/  SHF.R.U32.HI R53, RZ, 0x4, R53 ;  /* 0x00000004ff357819 */ /* 0x000fc80000011635 */
[----:B------:R-:W-:-:S05]  /*0ec0*/  LOP3.LUT R53, R53, 0xf0f0f0f, RZ, 0xc0, !PT ;  /* 0x0f0f0f0f35357812 */ /* 0x000fca00078ec0ff */
[----:B--2---:R-:W-:Y:S01]  /*0ed0*/  IDP.4A.S8.S8 R20, R53, R20, R15 ;  /* 0x0000001435147226 */ /* 0x004fe2000000060f */
[----:B---3--:R-:W-:Y:S02]  /*0ee0*/  LOP3.LUT R14, R12, 0xf0f0f0f, RZ, 0xc0, !PT ;  /* 0x0f0f0f0f0c0e7812 */ /* 0x008fe400078ec0ff */
[----:B------:R-:W-:Y:S02]  /*0ef0*/  SHF.R.U32.HI R12, RZ, 0x4, R12 ;  /* 0x00000004ff0c7819 */ /* 0x000fe4000001160c */
[----:B0-----:R-:W-:Y:S02]  /*0f00*/  LOP3.LUT R13, R16, 0xf0f0f0f, RZ, 0xc0, !PT ;  /* 0x0f0f0f0f100d7812 */ /* 0x001fe400078ec0ff */
[----:B------:R-:W-:-:S03]  /*0f10*/  SHF.R.U32.HI R16, RZ, 0x4, R16 ;  /* 0x00000004ff107819 */ /* 0x000fc60000011610 */
[----:B------:R-:W-:Y:S01]  /*0f20*/  IDP.4A.S8.S8 R13, R13, R17, R20 ;  /* 0x000000110d0d7226 */ /* 0x000fe20000000614 */
[----:B------:R-:W-:Y:S01]  /*0f30*/  LOP3.LUT R16, R16, 0xf0f0f0f, RZ, 0xc0, !PT ;  /* 0x0f0f0f0f10107812 */ /* 0x000fe200078ec0ff */
[----:B------:R-:W-:Y:S04]  /*0f40*/  LDS R20, [R35+0x10] ;  /* 0x0000100023147984 */ /* 0x000fe80000000800 */
[----:B------:R-:W-:Y:S02]  /*0f50*/  IDP.4A.S8.S8 R13, R16, R21, R13 ;  /* 0x00000015100d7226 */ /* 0x000fe4000000060d */
[----:B------:R-:W0:Y:S02]  /*0f60*/  LDS R16, [R35+0xc] ;  /* 0x00000c0023107984 */ /* 0x000e240000000800 */
[----:B------:R-:W-:Y:S01]  /*0f70*/  IDP.4A.S8.S8 R14, R14, R18, R13 ;  /* 0x000000120e0e7226 */ /* 0x000fe2000000060d */
[----:B------:R-:W-:-:S05]  /*0f80*/  LOP3.LUT R13, R12, 0xf0f0f0f, RZ, 0xc0, !PT ;  /* 0x0f0f0f0f0c0d7812 */ /* 0x000fca00078ec0ff */
[----:B------:R-:W-:Y:S02]  /*0f90*/  IDP.4A.S8.S8 R22, R13, R22, R14 ;  /* 0x000000160d167226 */ /* 0x000fe4000000060e */
[----:B------:R-:W1:Y:S01]  /*0fa0*/  LDS.128 R12, [R50+UR5+0x20] ;  /* 0x00002005320c7984 */ /* 0x000e620008000c00 */
[----:B0-----:R-:W-:Y:S02]  /*0fb0*/  LOP3.LUT R17, R16, 0xf0f0f0f, RZ, 0xc0, !PT ;  /* 0x0f0f0f0f10117812 */ /* 0x001fe400078ec0ff */
[----:B------:R-:W-:-:S03]  /*0fc0*/  SHF.R.U32.HI R16, RZ, 0x4, R16 ;  /* 0x00000004ff107819 */ /* 0x000fc60000011610 */
[----:B------:R-:W-:Y:S01]  /*0fd0*/  IDP.4A.S8.S8 R17, R17, R19, R22 ;  /* 0x0000001311117226 */ /* 0x000fe20000000616 */
[----:B------:R-:W-:-:S05]  /*0fe0*/  LOP3.LUT R16, R16, 0xf0f0f0f, RZ, 0xc0, !PT ;  /* 0x0f0f0f0f10107812 */ /* 0x000fca00078ec0ff */
[----:B------:R-:W-:Y:S01]  /*0ff0*/  IDP.4A.S8.S8 R23, R16, R23, R17 ;  /* 0x0000001710177226 */ /* 0x000fe20000000611 */
[----:B------:R-:W-:Y:S02]  /*1000*/  LOP3.LUT R17, R20, 0xf0f0f0f, RZ, 0xc0, !PT ;  /* 0x0f0f0f0f14117812 */ /* 0x000fe400078ec0ff */
[----:B------:R-:W-:-:S03]  /*1010*/  SHF.R.U32.HI R20, RZ, 0x4, R20 ;  /* 0x00000004ff147819 */ /* 0x000fc60000011614 */
[----:B-1----:R-:W-:Y:S01]  /*1020*/  IDP.4A.S8.S8 R12, R17, R12, RZ ;  /* 0x0000000c110c7226 */ /* 0x002fe200000006ff */
[----:B------:R-:W-:Y:S01]  /*1030*/  LOP3.LUT R21, R20, 0xf0f0f0f, RZ, 0xc0, !PT ;  /* 0x0f0f0f0f14157812 */ /* 0x000fe200078ec0ff */
[----:B------:R-:W0:Y:S04]  /*1040*/  LDS.128 R16, [R50+UR5+0x30] ;  /* 0x0000300532107984 */ /* 0x000e280008000c00 */
[----:B------:R-:W1:Y:S01]  /*1050*/  LDS R20, [R35+0x14] ;  /* 0x0000140023147984 */ /* 0x000e620000000800 */
[----:B0-----:R-:W-:Y:S01]  /*1060*/  IDP.4A.S8.S8 R12, R21, R16, R12 ;  /* 0x00000010150c7226 */ /* 0x001fe2000000060c */
[----:B-1----:R-:W-:-:S05]  /*1070*/  LOP3.LUT R16, R20, 0xf0f0f0f, RZ, 0xc0, !PT ;  /* 0x0f0f0f0f14107812 */ /* 0x002fca00078ec0ff */
[----:B------:R-:W-:Y:S02]  /*1080*/  IDP.4A.S8.S8 R13, R16, R13, R12 ;  /* 0x0000000d100d7226 */ /* 0x000fe4000000060c */
[----:B------:R-:W0:Y:S04]  /*1090*/  LDS R12, [R35+0x18] ;  /* 0x00001800230c7984 */ /* 0x000e280000000800 */
[----:B------:R-:W1:Y:S01]  /*10a0*/  LDS R16, [R35+0x1c] ;  /* 0x00001c0023107984 */ /* 0x000e620000000800 */
[----:B------:R-:W-:-:S04]  /*10b0*/  SHF.R.U32.HI R20, RZ, 0x4, R20 ;  /* 0x00000004ff147819 */ /* 0x000fc80000011614 */
[----:B------:R-:W-:-:S05]  /*10c0*/  LOP3.LUT R20, R20, 0xf0f0f0f, RZ, 0xc0, !PT ;  /* 0x0f0f0f0f14147812 */ /* 0x000fca00078ec0ff */
[----:B------:R-:W-:Y:S01]  /*10d0*/  IDP.4A.S8.S8 R13, R20, R17, R13 ;  /* 0x00000011140d7226 */ /* 0x000fe2000000060d */
[----:B0-----:R-:W-:Y:S02]  /*10e0*/  LOP3.LUT R17, R12, 0xf0f0f0f, RZ, 0xc0, !PT ;  /* 0x0f0f0f0f0c117812 */ /* 0x001fe400078ec0ff */
[----:B------:R-:W-:-:S03]  /*10f0*/  SHF.R.U32.HI R12, RZ, 0x4, R12 ;  /* 0x00000004ff0c7819 */ /* 0x000fc6000001160c */
[----:B------:R-:W-:Y:S01]  /*1100*/  IDP.4A.S8.S8 R14, R17, R14, R13 ;  /* 0x0000000e110e7226 */ /* 0x000fe2000000060d */
[----:B------:R-:W-:Y:S01]  /*1110*/  LOP3.LUT R13, R12, 0xf0f0f0f, RZ, 0xc0, !PT ;  /* 0x0f0f0f0f0c0d7812 */ /* 0x000fe200078ec0ff */
[----:B------:R-:W-:Y:S01]  /*1120*/  LDS R17, [R36] ;  /* 0x0000000024117984 */ /* 0x000fe20000000800 */
[----:B-1----:R-:W-:-:S03]  /*1130*/  LOP3.LUT R12, R16, 0xf0f0f0f, RZ, 0xc0, !PT ;  /* 0x0f0f0f0f100c7812 */ /* 0x002fc600078ec0ff */
[----:B------:R-:W-:Y:S02]  /*1140*/  IDP.4A.S8.S8 R14, R13, R18, R14 ;  /* 0x000000120d0e7226 */ /* 0x000fe4000000060e */
[----:B------:R-:W-:Y:S02]  /*1150*/  LDS R18, [R36+0x4] ;  /* 0x0000040024127984 */ /* 0x000fe40000000800 */
[----:B------:R-:W-:Y:S02]  /*1160*/  IDP.4A.S8.S8 R20, R12, R15, R14 ;  /* 0x0000000f0c147226 */ /* 0x000fe4000000060e */
[----:B------:R-:W0:Y:S01]  /*1170*/  LDS.128 R12, [R37] ;  /* 0x00000000250c7984 */ /* 0x000e220000000c00 */
[----:B------:R-:W-:-:S04]  /*1180*/  SHF.R.U32.HI R16, RZ, 0x4, R16 ;  /* 0x00000004ff107819 */ /* 0x000fc80000011610 */
[----:B------:R-:W-:Y:S02]  /*1190*/  LOP3.LUT R16, R16, 0xf0f0f0f, RZ, 0xc0, !PT ;  /* 0x0f0f0f0f10107812 */ /* 0x000fe400078ec0ff */
[----:B------:R-:W-:-:S03]  /*11a0*/  I2FP.F32.S32 R23, R23 ;  /* 0x0000001700177245 */ /* 0x000fc60000201400 */
[----:B------:R-:W-:-:S05]  /*11b0*/  IDP.4A.S8.S8 R19, R16, R19, R20 ;  /* 0x0000001310137226 */ /* 0x000fca0000000614 */
[----:B------:R-:W-:Y:S01]  /*11c0*/  I2FP.F32.S32 R19, R19 ;  /* 0x0000001300137245 */ /* 0x000fe20000201400 */
[----:B0-----:R-:W-:Y:S02]  /*11d0*/  HFMA2 R12, R17, R12, -RZ ;  /* 0x0000000c110c7231 */ /* 0x001fe400001000ff */
[----:B------:R-:W-:-:S03]  /*11e0*/  HMUL2 R13, R18, R13 ;  /* 0x0000000d120d7232 */ /* 0x000fc60000000000 */
[--C-:B------:R-:W-:Y:S02]  /*11f0*/  HADD2.F32 R21, -RZ, R12.reuse.H0_H0 ;  /* 0x2000000cff157230 */ /* 0x100fe40000004100 */
[----:B------:R-:W-:Y:S02]  /*1200*/  HADD2.F32 R12, -RZ, R12.H1_H1 ;  /* 0x3000000cff0c7230 */ /* 0x000fe40000004100 */
[----:B------:R-:W-:-:S03]  /*1210*/  HADD2.F32 R17, -RZ, R13.H1_H1 ;  /* 0x3000000dff117230 */ /* 0x000fc60000004100 */
[----:B------:R-:W-:Y:S01]  /*1220*/  FFMA.FTZ R21, R21, R23, R12 ;  /* 0x0000001715157223 */ /* 0x000fe2000001000c */
[----:B------:R-:W-:Y:S02]  /*1230*/  HADD2.F32 R12, -RZ, R13.H0_H0 ;  /* 0x2000000dff0c7230 */ /* 0x000fe40000004100 */
[----:B------:R-:W0:Y:S03]  /*1240*/  LDS R13, [R35+0x20] ;  /* 0x00002000230d7984 */ /* 0x000e260000000800 */
[----:B------:R-:W-:Y:S02]  /*1250*/  FFMA.FTZ R23, R12, R19, R17 ;  /* 0x000000130c177223 */ /* 0x000fe40000010011 */
[----:B------:R-:W1:Y:S01]  /*1260*/  LDS.128 R16, [R50+UR5+0x40] ;  /* 0x0000400532107984 */ /* 0x000e620008000c00 */
[----:B------:R-:W-:-:S04]  /*1270*/  FADD.FTZ R12, R52, R21 ;  /* 0x00000015340c7221 */ /* 0x000fc80000010000 */
[----:B------:R-:W-:Y:S01]  /*1280*/  FADD.FTZ R12, R12, R23 ;  /* 0x000000170c0c7221 */ /* 0x000fe20000010000 */
[----:B0-----:R-:W-:-:S05]  /*1290*/  LOP3.LUT R21, R13, 0xf0f0f0f, RZ, 0xc0, !PT ;  /* 0x0f0f0f0f0d157812 */ /* 0x001fca00078ec0ff */
[----:B-1----:R-:W-:Y:S02]  /*12a0*/  IDP.4A.S8.S8 R16, R21, R16, RZ ;  /* 0x0000001015107226 */ /* 0x002fe400000006ff */
[----:B------:R-:W0:Y:S01]  /*12b0*/  LDS.128 R20, [R50+UR5+0x50] ;  /* 0x0000500532147984 */ /* 0x000e220008000c00 */
[----:B------:R-:W-:-:S04]  /*12c0*/  SHF.R.U32.HI R13, RZ, 0x4, R13 ;  /* 0x00000004ff0d7819 */ /* 0x000fc8000001160d */
[----:B------:R-:W-:-:S05]  /*12d0*/  LOP3.LUT R13, R13, 0xf0f0f0f, RZ, 0xc0, !PT ;  /* 0x0f0f0f0f0d0d7812 */ /* 0x000fca00078ec0ff */
[----:B0-----:R-:W-:Y:S02]  /*12e0*/  IDP.4A.S8.S8 R16, R13, R20, R16 ;  /* 0x000000140d107226 */ /* 0x001fe40000000610 */
[----:B------:R-:W0:Y:S02]  /*12f0*/  LDS R20, [R35+0x24] ;  /* 0x0000240023147984 */ /* 0x000e240000000800 */
[----:B0-----:R-:W-:Y:S02]  /*1300*/  LOP3.LUT R13, R20, 0xf0f0f0f, RZ, 0xc0, !PT ;  /* 0x0f0f0f0f140d7812 */ /* 0x001fe400078ec0ff */
[----:B------:R-:W-:-:S03]  /*1310*/  SHF.R.U32.HI R20, RZ, 0x4, R20 ;  /* 0x00000004ff147819 */ /* 0x000fc60000011614 */
[----:B------:R-:W-:Y:S02]  /*1320*/  IDP.4A.S8.S8 R16, R13, R17, R16 ;  /* 0x000000110d107226 */ /* 0x000fe40000000610 */
[----:B------:R-:W0:Y:S01]  /*1330*/  LDS R13, [R35+0x28] ;  /* 0x00002800230d7984 */ /* 0x000e220000000800 */
[----:B------:R-:W-:-:S05]  /*1340*/  LOP3.LUT R20, R20, 0xf0f0f0f, RZ, 0xc0, !PT ;  /* 0x0f0f0f0f14147812 */ /* 0x000fca00078ec0ff */
[----:B------:R-:W-:Y:S02]  /*1350*/  IDP.4A.S8.S8 R21, R20, R21, R16 ;  /* 0x0000001514157226 */ /* 0x000fe40000000610 */
[----:B------:R-:W1:Y:S01]  /*1360*/  LDS R16, [R35+0x2c] ;  /* 0x00002c0023107984 */ /* 0x000e620000000800 */
        /* <DEDUP_REMOVED lines=10> */
[----:B------:R-:W1:Y:S04]  /*1410*/  LDS R13, [R35+0x30] ;  /* 0x00003000230d7984 */ /* 0x000e680000000800 */
[----:B------:R-:W-:Y:S02]  /*1420*/  IDP.4A.S8.S8 R23, R16, R23, R19 ;  /* 0x0000001710177226 */ /* 0x000fe40000000613 */
[----:B------:R-:W2:Y:S03]  /*1430*/  LDS.128 R16, [R50+UR5+0x60] ;  /* 0x0000600532107984 */ /* 0x000ea60008000c00 */
[----:B------:R-:W-:Y:S01]  /*1440*/  I2FP.F32.S32 R23, R23 ;  /* 0x0000001700177245 */ /* 0x000fe20000201400 */
[----:B0-----:R-:W-:-:S05]  /*1450*/  HFMA2 R14, R21, R14, -RZ ;  /* 0x0000000e150e7231 */ /* 0x001fca00001000ff */
[--C-:B------:R-:W-:Y:S02]  /*1460*/  HADD2.F32 R20, -RZ, R14.reuse.H0_H0 ;  /* 0x2000000eff147230 */ /* 0x100fe40000004100 */
[----:B------:R-:W-:Y:S02]  /*1470*/  HADD2.F32 R21, -RZ, R14.H1_H1 ;  /* 0x3000000eff157230 */ /* 0x000fe40000004100 */
[----:B------:R-:W-:Y:S03]  /*1480*/  LDS R14, [R35+0x34] ;  /* 0x00003400230e7984 */ /* 0x000fe60000000800 */
[----:B------:R-:W-:Y:S01]  /*1490*/  FFMA.FTZ R21, R20, R23, R21 ;  /* 0x0000001714157223 */ /* 0x000fe20000010015 */
[----:B-1----:R-:W-:-:S03]  /*14a0*/  LOP3.LUT R23, R13, 0xf0f0f0f, RZ, 0xc0, !PT ;  /* 0x0f0f0f0f0d177812 */ /* 0x002fc600078ec0ff */
[----:B------:R-:W-:Y:S02]  /*14b0*/  FADD.FTZ R12, R12, R21 ;  /* 0x000000150c0c7221 */ /* 0x000fe40000010000 */
[----:B--2---:R-:W-:Y:S02]  /*14c0*/  IDP.4A.S8.S8 R16, R23, R16, RZ ;  /* 0x0000001017107226 */ /* 0x004fe400000006ff */
[----:B------:R-:W0:Y:S01]  /*14d0*/  LDS.128 R20, [R50+UR5+0x70] ;  /* 0x0000700532147984 */ /* 0x000e220008000c00 */
[----:B------:R-:W-:-:S04]  /*14e0*/  SHF.R.U32.HI R13, RZ, 0x4, R13 ;  /* 0x00000004ff0d7819 */ /* 0x000fc8000001160d */
[----:B------:R-:W-:-:S05]  /*14f0*/  LOP3.LUT R13, R13, 0xf0f0f0f, RZ, 0xc0, !PT ;  /* 0x0f0f0f0f0d0d7812 */ /* 0x000fca00078ec0ff */
[----:B0-----:R-:W-:Y:S01]  /*1500*/  IDP.4A.S8.S8 R16, R13, R20, R16 ;  /* 0x000000140d107226 */ /* 0x001fe20000000610 */
[----:B------:R-:W-:-:S05]  /*1510*/  LOP3.LUT R13, R14, 0xf0f0f0f, RZ, 0xc0, !PT ;  /* 0x0f0f0f0f0e0d7812 */ /* 0x000fca00078ec0ff */
[----:B------:R-:W-:Y:S02]  /*1520*/  IDP.4A.S8.S8 R17, R13, R17, R16 ;  /* 0x000000110d117226 */ /* 0x000fe40000000610 */
[----:B------:R-:W0:Y:S01]  /*1530*/  LDS R13, [R35+0x38] ;  /* 0x00003800230d7984 */ /* 0x000e220000000800 */
[----:B------:R-:W-:-:S03]  /*1540*/  SHF.R.U32.HI R16, RZ, 0x4, R14 ;  /* 0x00000004ff107819 */ /* 0x000fc6000001160e */
[----:B------:R-:W1:Y:S01]  /*1550*/  LDS R14, [R35+0x3c] ;  /* 0x00003c00230e7984 */ /* 0x000e620000000800 */
[----:B------:R-:W-:-:S05]  /*1560*/  LOP3.LUT R16, R16, 0xf0f0f0f, RZ, 0xc0, !PT ;  /* 0x0f0f0f0f10107812 */ /* 0x000fca00078ec0ff */
[----:B------:R-:W-:Y:S02]  /*1570*/  IDP.4A.S8.S8 R17, R16, R21, R17 ;  /* 0x0000001510117226 */ /* 0x000fe40000000611 */
[----:B------:R-:W2:Y:S01]  /*1580*/  LDS R16, [R36+0xc] ;  /* 0x00000c0024107984 */ /* 0x000ea20000000800 */
[----:B------:R-:W-:Y:S01]  /*1590*/  ULOP3.LUT UR7, UR10, 0xfffffffc, URZ, 0xc0, !UPT ;  /* 0xfffffffc0a077892 */ /* 0x000fe2000f8ec0ff */
        /* <DEDUP_REMOVED lines=9> */
[----:B--2---:R-:W-:Y:S01]  /*1630*/  HMUL2 R15, R16, R15 ;  /* 0x0000000f100f7232 */ /* 0x004fe20000000000 */
[----:B------:R-:W-:-:S03]  /*1640*/  UISETP.NE.AND UP1, UPT, UR7, 0x4, UPT ;  /* 0x000000040700788c */ /* 0x000fc6000bf25270 */
[----:B------:R-:W-:Y:S02]  /*1650*/  IDP.4A.S8.S8 R13, R14, R23, R13 ;  /* 0x000000170e0d7226 */ /* 0x000fe4000000060d */
[--C-:B------:R-:W-:Y:S02]  /*1660*/  HADD2.F32 R14, -RZ, R15.reuse.H0_H0 ;  /* 0x2000000fff0e7230 */ /* 0x100fe40000004100 */
[----:B------:R-:W-:Y:S01]  /*1670*/  HADD2.F32 R15, -RZ, R15.H1_H1 ;  /* 0x3000000fff0f7230 */ /* 0x000fe20000004100 */
[----:B------:R-:W-:-:S05]  /*1680*/  I2FP.F32.S32 R13, R13 ;  /* 0x0000000d000d7245 */ /* 0x000fca0000201400 */
[----:B------:R-:W-:-:S04]  /*1690*/  FFMA.FTZ R13, R14, R13, R15 ;  /* 0x0000000d0e0d7223 */ /* 0x000fc8000001000f */
[----:B------:R-:W-:Y:S01]  /*16a0*/  FADD.FTZ R52, R12, R13 ;  /* 0x0000000d0c347221 */ /* 0x000fe20000010000 */
[----:B------:R-:W-:Y:S06]  /*16b0*/  BAR.SYNC.DEFER_BLOCKING 0x0 ;  /* 0x0000000000007b1d */ /* 0x000fec0000010000 */
[----:B------:R-:W-:Y:S05]  /*16c0*/  BRA.U !UP1, `(.L_x_617) ;  /* 0x0000000909387547 */ /* 0x000fea000b800000 */
[----:B------:R-:W-:Y:S02]  /*16d0*/  VIADD R13, R32, 0x4 ;  /* 0x00000004200d7836 */ /* 0x000fe40000000000 */
[----:B------:R-:W-:-:S04]  /*16e0*/  IMAD.WIDE R16, R34, 0x24, R58 ;  /* 0x0000002422107825 */ /* 0x000fc800078e023a */
[----:B------:R-:W-:Y:S02]  /*16f0*/  IMAD.WIDE.U32 R60, R13, 0x24, R60 ;  /* 0x000000240d3c7825 */ /* 0x000fe400078e003c */
[----:B------:R-:W2:Y:S04]  /*1700*/  LDG.E.CONSTANT R16, desc[UR12][R16.64] ;  /* 0x0000000c10107981 */ /* 0x000ea8000c1e9900 */
[----:B------:R-:W3:Y:S04]  /*1710*/  LDG.E.CONSTANT R61, desc[UR12][R60.64] ;  /* 0x0000000c3c3d7981 */ /* 0x000ee8000c1e9900 */
[----:B--2---:R-:W-:Y:S04]  /*1720*/  STS [R49+UR5], R16 ;  /* 0x0000001031007988 */ /* 0x004fe80008000805 */
[----:B---3--:R-:W-:Y:S01]  /*1730*/  STS [R48+UR6], R61 ;  /* 0x0000003d30007988 */ /* 0x008fe20008000806 */
[----:B------:R-:W-:Y:S06]  /*1740*/  BAR.SYNC.DEFER_BLOCKING 0x0 ;  /* 0x0000000000007b1d */ /* 0x000fec0000010000 */
[----:B------:R-:W0:Y:S04]  /*1750*/  LDS R19, [R35+0x40] ;  /* 0x0000400023137984 */ /* 0x000e280000000800 */
[----:B------:R-:W1:Y:S04]  /*1760*/  LDS.128 R12, [R50+UR5] ;  /* 0x00000005320c7984 */ /* 0x000e680008000c00 */
[----:B------:R-:W2:Y:S04]  /*1770*/  LDS R18, [R35+0x44] ;  /* 0x0000440023127984 */ /* 0x000ea80000000800 */
[----:B------:R-:W3:Y:S04]  /*1780*/  LDS.128 R20, [R50+UR5+0x10] ;  /* 0x0000100532147984 */ /* 0x000ee80008000c00 */
[----:B------:R-:W4:Y:S04]  /*1790*/  LDS R53, [R35+0x48] ;  /* 0x0000480023357984 */ /* 0x000f280000000800 */
[----:B------:R-:W-:Y:S01]  /*17a0*/  LDS R61, [R36+0x10] ;  /* 0x00001000243d7984 */ /* 0x000fe20000000800 */
[----:B0-----:R-:W-:-:S02]  /*17b0*/  LOP3.LUT R17, R19, 0xf0f0f0f, RZ, 0xc0, !PT ;  /* 0x0f0f0f0f13117812 */ /* 0x001fc400078ec0ff */
[----:B------:R-:W-:-:S03]  /*17c0*/  SHF.R.U32.HI R19, RZ, 0x4, R19 ;  /* 0x00000004ff137819 */ /* 0x000fc60000011613 */
[----:B-1----:R-:W-:Y:S01]  /*17d0*/  IDP.4A.S8.S8 R12, R17, R12, RZ ;  /* 0x0000000c110c7226 */ /* 0x002fe200000006ff */
[----:B------:R-:W-:Y:S02]  /*17e0*/  LOP3.LUT R19, R19, 0xf0f0f0f, RZ, 0xc0, !PT ;  /* 0x0f0f0f0f13137812 */ /* 0x000fe400078ec0ff */
[----:B--2---:R-:W-:Y:S02]  /*17f0*/  LOP3.LUT R16, R18, 0xf0f0f0f, RZ, 0xc0, !PT ;  /* 0x0f0f0f0f12107812 */ /* 0x004fe400078ec0ff */
[----:B------:R-:W-:Y:S01]  /*1800*/  SHF.R.U32.HI R18, RZ, 0x4, R18 ;  /* 0x00000004ff127819 */ /* 0x000fe20000011612 */
[----:B---3--:R-:W-:-:S03]  /*1810*/  IDP.4A.S8.S8 R12, R19, R20, R12 ;  /* 0x00000014130c7226 */ /* 0x008fc6000000060c */
[----:B------:R-:W-:Y:S01]  /*1820*/  LOP3.LUT R18, R18, 0xf0f0f0f, RZ, 0xc0, !PT ;  /* 0x0f0f0f0f12127812 */ /* 0x000fe200078ec0ff */
[----:B------:R-:W0:Y:S01]  /*1830*/  LDS R20, [R35+0x4c] ;  /* 0x00004c0023147984 */ /* 0x000e220000000800 */
[----:B------:R-:W-:-:S04]  /*1840*/  IDP.4A.S8.S8 R12, R16, R13, R12 ;  /* 0x0000000d100c7226 */ /* 0x000fc8000000060c */
[----:B------:R-:W-:Y:S01]  /*1850*/  IDP.4A.S8.S8 R13, R18, R21, R12 ;  /* 0x00000015120d7226 */ /* 0x000fe2000000060c */
[----:B----4-:R-:W-:Y:S01]  /*1860*/  LOP3.LUT R12, R53, 0xf0f0f0f, RZ, 0xc0, !PT ;  /* 0x0f0f0f0f350c7812 */ /* 0x010fe200078ec0ff */
[----:B------:R-:W1:Y:S01]  /*1870*/  LDS R21, [R35+0x50] ;  /* 0x0000500023157984 */ /* 0x000e620000000800 */
[----:B------:R-:W-:-:S03]  /*1880*/  SHF.R.U32.HI R53, RZ, 0x4, R53 ;  /* 0x00000004ff357819 */ /* 0x000fc60000011635 */
[----:B------:R-:W2:Y:S01]  /*1890*/  LDS.128 R16, [R50+UR5+0x20] ;  /* 0x0000200532107984 */ /* 0x000ea20008000c00 */
[----:B------:R-:W-:Y:S01]  /*18a0*/  LOP3.LUT R53, R53, 0xf0f0f0f, RZ, 0xc0, !PT ;  /* 0x0f0f0f0f35357812 */ /* 0x000fe200078ec0ff */
[----:B------:R-:W-:-:S04]  /*18b0*/  IDP.4A.S8.S8 R12, R12, R14, R13 ;  /* 0x0000000e0c0c7226 */ /* 0x000fc8000000060d */
[----:B------:R-:W-:Y:S02]  /*18c0*/  IDP.4A.S8.S8 R22, R53, R22, R12 ;  /* 0x0000001635167226 */ /* 0x000fe4000000060c */
[----:B------:R-:W-:Y:S01]  /*18d0*/  LDS R53, [R35+0x60] ;  /* 0x0000600023357984 */ /* 0x000fe20000000800 */
[----:B0-----:R-:W-:Y:S02]  /*18e0*/  LOP3.LUT R12, R20, 0xf0f0f0f, RZ, 0xc0, !PT ;  /* 0x0f0f0f0f140c7812 */ /* 0x001fe400078ec0ff */
[----:B------:R-:W-:-:S03]  /*18f0*/  SHF.R.U32.HI R20, RZ, 0x4, R20 ;  /* 0x00000004ff147819 */ /* 0x000fc60000011614 */
[----:B------:R-:W-:Y:S01]  /*1900*/  IDP.4A.S8.S8 R22, R12, R15, R22 ;  /* 0x0000000f0c167226 */ /* 0x000fe20000000616 */
[----:B-1----:R-:W-:Y:S02]  /*1910*/  LOP3.LUT R13, R21, 0xf0f0f0f, RZ, 0xc0, !PT ;  /* 0x0f0f0f0f150d7812 */ /* 0x002fe400078ec0ff */
[----:B------:R-:W-:-:S03]  /*1920*/  SHF.R.U32.HI R21, RZ, 0x4, R21 ;  /* 0x00000004ff157819 */ /* 0x000fc60000011615 */
[----:B--2---:R-:W-:Y:S01]  /*1930*/  IDP.4A.S8.S8 R16, R13, R16, RZ ;  /* 0x000000100d107226 */ /* 0x004fe200000006ff */
[----:B------:R-:W-:Y:S01]  /*1940*/  LOP3.LUT R21, R21, 0xf0f0f0f, RZ, 0xc0, !PT ;  /* 0x0f0f0f0f15157812 */ /* 0x000fe200078ec0ff */
[----:B------:R-:W0:Y:S04]  /*1950*/  LDS.128 R12, [R50+UR5+0x30] ;  /* 0x00003005320c7984 */ /* 0x000e280008000c00 */
[----:B0-----:R-:W-:Y:S02]  /*1960*/  IDP.4A.S8.S8 R12, R21, R12, R16 ;  /* 0x0000000c150c7226 */ /* 0x001fe40000000610 */
[----:B------:R-:W0:Y:S02]  /*1970*/  LDS R16, [R35+0x54] ;  /* 0x0000540023107984 */ /* 0x000e240000000800 */
[----:B0-----:R-:W-:-:S05]  /*1980*/  LOP3.LUT R21, R16, 0xf0f0f0f, RZ, 0xc0, !PT ;  /* 0x0f0f0f0f10157812 */ /* 0x001fca00078ec0ff */
[----:B------:R-:W-:Y:S01]  /*1990*/  IDP.4A.S8.S8 R21, R21, R17, R12 ;  /* 0x0000001115157226 */ /* 0x000fe2000000060c */
[----:B------:R-:W-:Y:S01]  /*19a0*/  SHF.R.U32.HI R12, RZ, 0x4, R16 ;  /* 0x00000004ff0c7819 */ /* 0x000fe20000011610 */
[----:B------:R-:W0:Y:S03]  /*19b0*/  LDS R17, [R35+0x58] ;  /* 0x0000580023117984 */ /* 0x000e260000000800 */
[----:B------:R-:W-:Y:S01]  /*19c0*/  LOP3.LUT R12, R12, 0xf0f0f0f, RZ, 0xc0, !PT ;  /* 0x0f0f0f0f0c0c7812 */ /* 0x000fe200078ec0ff */
[----:B------:R-:W1:Y:S04]  /*19d0*/  LDS R16, [R35+0x5c] ;  /* 0x00005c0023107984 */ /* 0x000e680000000800 */
[----:B------:R-:W-:Y:S01]  /*19e0*/  IDP.4A.S8.S8 R13, R12, R13, R21 ;  /* 0x0000000d0c0d7226 */ /* 0x000fe20000000615 */
[----:B0-----:R-:W-:-:S02]  /*19f0*/  LOP3.LUT R12, R17, 0xf0f0f0f, RZ, 0xc0, !PT ;  /* 0x0f0f0f0f110c7812 */ /* 0x001fc400078ec0ff */
[----:B------:R-:W-:-:S03]  /*1a00*/  SHF.R.U32.HI R17, RZ, 0x4, R17 ;  /* 0x00000004ff117819 */ /* 0x000fc60000011611 */
[----:B------:R-:W-:Y:S01]  /*1a10*/  IDP.4A.S8.S8 R13, R12, R18, R13 ;  /* 0x000000120c0d7226 */ /* 0x000fe2000000060d */
[----:B------:R-:W-:Y:S02]  /*1a20*/  LOP3.LUT R12, R20, 0xf0f0f0f, RZ, 0xc0, !PT ;  /* 0x0f0f0f0f140c7812 */ /* 0x000fe400078ec0ff */
[----:B------:R-:W-:-:S03]  /*1a30*/  LOP3.LUT R17, R17, 0xf0f0f0f, RZ, 0xc0, !PT ;  /* 0x0f0f0f0f11117812 */ /* 0x000fc600078ec0ff */
[----:B------:R-:W-:Y:S02]  /*1a40*/  IDP.4A.S8.S8 R12, R12, R23, R22 ;  /* 0x000000170c0c7226 */ /* 0x000fe40000000616 */
[----:B------:R-:W0:Y:S01]  /*1a50*/  LDS.128 R20, [R37] ;  /* 0x0000000025147984 */ /* 0x000e220000000c00 */
[----:B------:R-:W-:Y:S01]  /*1a60*/  IDP.4A.S8.S8 R14, R17, R14, R13 ;  /* 0x0000000e110e7226 */ /* 0x000fe2000000060d */
[----:B-1----:R-:W-:Y:S02]  /*1a70*/  LOP3.LUT R13, R16, 0xf0f0f0f, RZ, 0xc0, !PT ;  /* 0x0f0f0f0f100d7812 */ /* 0x002fe400078ec0ff */
[----:B------:R-:W-:Y:S02]  /*1a80*/  SHF.R.U32.HI R16, RZ, 0x4, R16 ;  /* 0x00000004ff107819 */ /* 0x000fe40000011610 */
[----:B------:R-:W-:Y:S01]  /*1a90*/  I2FP.F32.S32 R12, R12 ;  /* 0x0000000c000c7245 */ /* 0x000fe20000201400 */
[----:B------:R-:W-:Y:S01]  /*1aa0*/  IDP.4A.S8.S8 R13, R13, R19, R14 ;  /* 0x000000130d0d7226 */ /* 0x000fe2000000060e */
[----:B------:R-:W-:Y:S01]  /*1ab0*/  LOP3.LUT R16, R16, 0xf0f0f0f, RZ, 0xc0, !PT ;  /* 0x0f0f0f0f10107812 */ /* 0x000fe200078ec0ff */
[----:B------:R-:W1:Y:S04]  /*1ac0*/  LDS R14, [R36+0x14] ;  /* 0x00001400240e7984 */ /* 0x000e680000000800 */
[----:B------:R-:W-:-:S02]  /*1ad0*/  IDP.4A.S8.S8 R15, R16, R15, R13 ;  /* 0x0000000f100f7226 */ /* 0x000fc4000000060d */
[----:B------:R-:W2:Y:S03]  /*1ae0*/  LDS.128 R16, [R50+UR5+0x40] ;  /* 0x0000400532107984 */ /* 0x000ea60008000c00 */
[----:B------:R-:W-:Y:S01]  /*1af0*/  I2FP.F32.S32 R15, R15 ;  /* 0x0000000f000f7245 */ /* 0x000fe20000201400 */
[----:B0-----:R-:W-:-:S05]  /*1b00*/  HFMA2 R20, R61, R20, -RZ ;  /* 0x000000143d147231 */ /* 0x001fca00001000ff */
[--C-:B------:R-:W-:Y:S02]  /*1b10*/  HADD2.F32 R13, -RZ, R20.reuse.H0_H0 ;  /* 0x20000014ff0d7230 */ /* 0x100fe40000004100 */
[----:B------:R-:W-:Y:S02]  /*1b20*/  HADD2.F32 R20, -RZ, R20.H1_H1 ;  /* 0x30000014ff147230 */ /* 0x000fe40000004100 */
[----:B-1----:R-:W-:-:S03]  /*1b30*/  HMUL2 R14, R14, R21 ;  /* 0x000000150e0e7232 */ /* 0x002fc60000000000 */
[----:B------:R-:W-:Y:S02]  /*1b40*/  FFMA.FTZ R13, R13, R12, R20 ;  /* 0x0000000c0d0d7223 */ /* 0x000fe40000010014 */
[--C-:B------:R-:W-:Y:S02]  /*1b50*/  HADD2.F32 R20, -RZ, R14.reuse.H0_H0 ;  /* 0x2000000eff147230 */ /* 0x100fe40000004100 */
[----:B------:R-:W-:-:S05]  /*1b60*/  HADD2.F32 R21, -RZ, R14.H1_H1 ;  /* 0x3000000eff157230 */ /* 0x000fca0000004100 */
[----:B------:R-:W-:Y:S01]  /*1b70*/  FFMA.FTZ R20, R20, R15, R21 ;  /* 0x0000000f14147223 */ /* 0x000fe20000010015 */
[----:B------:R-:W-:Y:S01]  /*1b80*/  LOP3.LUT R15, R53, 0xf0f0f0f, RZ, 0xc0, !PT ;  /* 0x0f0f0f0f350f7812 */ /* 0x000fe200078ec0ff */
[----:B------:R-:W-:Y:S01]  /*1b90*/  FADD.FTZ R21, R52, R13 ;  /* 0x0000000d34157221 */ /* 0x000fe20000010000 */
[----:B------:R-:W-:Y:S01]  /*1ba0*/  SHF.R.U32.HI R53, RZ, 0x4, R53 ;  /* 0x00000004ff357819 */ /* 0x000fe20000011635 */
[----:B------:R-:W-:Y:S02]  /*1bb0*/  LDS R52, [R35+0x64] ;  /* 0x0000640023347984 */ /* 0x000fe40000000800 */
[----:B--2---:R-:W-:Y:S01]  /*1bc0*/  IDP.4A.S8.S8 R16, R15, R16, RZ ;  /* 0x000000100f107226 */ /* 0x004fe200000006ff */
[----:B------:R-:W-:Y:S01]  /*1bd0*/  LOP3.LUT R53, R53, 0xf0f0f0f, RZ, 0xc0, !PT ;  /* 0x0f0f0f0f35357812 */ /* 0x000fe200078ec0ff */
[----:B------:R-:W0:Y:S01]  /*1be0*/  LDS.128 R12, [R50+UR5+0x50] ;  /* 0x00005005320c7984 */ /* 0x000e220008000c00 */
[----:B------:R-:W-:-:S03]  /*1bf0*/  FADD.FTZ R21, R21, R20 ;  /* 0x0000001415157221 */ /* 0x000fc60000010000 */
[----:B0-----:R-:W-:Y:S01]  /*1c00*/  IDP.4A.S8.S8 R12, R53, R12, R16 ;  /* 0x0000000c350c7226 */ /* 0x001fe20000000610 */
[----:B------:R-:W-:Y:S02]  /*1c10*/  LOP3.LUT R16, R52, 0xf0f0f0f, RZ, 0xc0, !PT ;  /* 0x0f0f0f0f34107812 */ /* 0x000fe400078ec0ff */
[----:B------:R-:W-:-:S03]  /*1c20*/  SHF.R.U32.HI R52, RZ, 0x4, R52 ;  /* 0x00000004ff347819 */ /* 0x000fc60000011634 */
[----:B------:R-:W-:Y:S01]  /*1c30*/  IDP.4A.S8.S8 R17, R16, R17, R12 ;  /* 0x0000001110117226 */ /* 0x000fe2000000060c */
[----:B------:R-:W-:Y:S01]  /*1c40*/  LOP3.LUT R52, R52, 0xf0f0f0f, RZ, 0xc0, !PT ;  /* 0x0f0f0f0f34347812 */ /* 0x000fe200078ec0ff */
[----:B------:R-:W0:Y:S04]  /*1c50*/  LDS R16, [R35+0x68] ;  /* 0x0000680023107984 */ /* 0x000e280000000800 */
[----:B------:R-:W1:Y:S01]  /*1c60*/  LDS R12, [R35+0x6c] ;  /* 0x00006c00230c7984 */ /* 0x000e620000000800 */
[----:B------:R-:W-:-:S03]  /*1c70*/  IDP.4A.S8.S8 R13, R52, R13, R17 ;  /* 0x0000000d340d7226 */ /* 0x000fc60000000611 */
[----:B------:R-:W-:Y:S01]  /*1c80*/  LDS R52, [R35+0x70] ;  /* 0x0000700023347984 */ /* 0x000fe20000000800 */
[----:B0-----:R-:W-:Y:S02]  /*1c90*/  LOP3.LUT R17, R16, 0xf0f0f0f, RZ, 0xc0, !PT ;  /* 0x0f0f0f0f10117812 */ /* 0x001fe400078ec0ff */
[----:B------:R-:W-:-:S03]  /*1ca0*/  SHF.R.U32.HI R16, RZ, 0x4, R16 ;  /* 0x00000004ff107819 */ /* 0x000fc60000011610 */
[----:B------:R-:W-:Y:S01]  /*1cb0*/  IDP.4A.S8.S8 R18, R17, R18, R13 ;  /* 0x0000001211127226 */ /* 0x000fe2000000060d */
[----:B------:R-:W-:Y:S01]  /*1cc0*/  LOP3.LUT R17, R16, 0xf0f0f0f, RZ, 0xc0, !PT ;  /* 0x0f0f0f0f10117812 */ /* 0x000fe200078ec0ff */
[----:B------:R-:W0:Y:S01]  /*1cd0*/  LDS R13, [R36+0x18] ;  /* 0x00001800240d7984 */ /* 0x000e220000000800 */
[----:B-1----:R-:W-:Y:S02]  /*1ce0*/  LOP3.LUT R16, R12, 0xf0f0f0f, RZ, 0xc0, !PT ;  /* 0x0f0f0f0f0c107812 */ /* 0x002fe400078ec0ff */
[----:B------:R-:W-:Y:S01]  /*1cf0*/  SHF.R.U32.HI R12, RZ, 0x4, R12 ;  /* 0x00000004ff0c7819 */ /* 0x000fe2000001160c */
[----:B------:R-:W-:-:S03]  /*1d00*/  IDP.4A.S8.S8 R14, R17, R14, R18 ;  /* 0x0000000e110e7226 */ /* 0x000fc60000000612 */
[----:B------:R-:W-:Y:S01]  /*1d10*/  LOP3.LUT R12, R12, 0xf0f0f0f, RZ, 0xc0, !PT ;  /* 0x0f0f0f0f0c0c7812 */ /* 0x000fe200078ec0ff */
[----:B------:R-:W-:Y:S02]  /*1d20*/  IDP.4A.S8.S8 R14, R16, R19, R14 ;  /* 0x00000013100e7226 */ /* 0x000fe4000000060e */
[----:B------:R-:W1:Y:S02]  /*1d30*/  LDS.128 R16, [R50+UR5+0x60] ;  /* 0x0000600532107984 */ /* 0x000e640008000c00 */
[----:B------:R-:W-:-:S05]  /*1d40*/  IDP.4A.S8.S8 R12, R12, R15, R14 ;  /* 0x0000000f0c0c7226 */ /* 0x000fca000000060e */
[----:B------:R-:W-:Y:S01]  /*1d50*/  I2FP.F32.S32 R12, R12 ;  /* 0x0000000c000c7245 */ /* 0x000fe20000201400 */
[----:B0-----:R-:W-:-:S05]  /*1d60*/  HFMA2 R13, R13, R22, -RZ ;  /* 0x000000160d0d7231 */ /* 0x001fca00001000ff */
[--C-:B------:R-:W-:Y:S02]  /*1d70*/  HADD2.F32 R22, -RZ, R13.reuse.H0_H0 ;  /* 0x2000000dff167230 */ /* 0x100fe40000004100 */
[----:B------:R-:W-:-:S05]  /*1d80*/  HADD2.F32 R13, -RZ, R13.H1_H1 ;  /* 0x3000000dff0d7230 */ /* 0x000fca0000004100 */
[----:B------:R-:W-:Y:S01]  /*1d90*/  FFMA.FTZ R22, R22, R12, R13 ;  /* 0x0000000c16167223 */ /* 0x000fe2000001000d */
[----:B------:R-:W-:Y:S02]  /*1da0*/  LOP3.LUT R13, R52, 0xf0f0f0f, RZ, 0xc0, !PT ;  /* 0x0f0f0f0f340d7812 */ /* 0x000fe400078ec0ff */
[----:B------:R-:W-:Y:S01]  /*1db0*/  SHF.R.U32.HI R52, RZ, 0x4, R52 ;  /* 0x00000004ff347819 */ /* 0x000fe20000011634 */
[----:B------:R-:W-:Y:S02]  /*1dc0*/  FADD.FTZ R21, R21, R22 ;  /* 0x0000001615157221 */ /* 0x000fe40000010000 */
[----:B-1----:R-:W-:Y:S01]  /*1dd0*/  IDP.4A.S8.S8 R16, R13, R16, RZ ;  /* 0x000000100d107226 */ /* 0x002fe200000006ff */
[----:B------:R-:W-:Y:S01]  /*1de0*/  LOP3.LUT R53, R52, 0xf0f0f0f, RZ, 0xc0, !PT ;  /* 0x0f0f0f0f34357812 */ /* 0x000fe200078ec0ff */
[----:B------:R-:W0:Y:S04]  /*1df0*/  LDS.128 R12, [R50+UR5+0x70] ;  /* 0x00007005320c7984 */ /* 0x000e280008000c00 */
[----:B0-----:R-:W-:-:S02]  /*1e00*/  IDP.4A.S8.S8 R12, R53, R12, R16 ;  /* 0x0000000c350c7226 */ /* 0x001fc40000000610 */
[----:B------:R-:W0:Y:S02]  /*1e10*/  LDS R16, [R35+0x74] ;  /* 0x0000740023107984 */ /* 0x000e240000000800 */
[----:B0-----:R-:W-:-:S05]  /*1e20*/  LOP3.LUT R52, R16, 0xf0f0f0f, RZ, 0xc0, !PT ;  /* 0x0f0f0f0f10347812 */ /* 0x001fca00078ec0ff */
[----:B------:R-:W-:Y:S01]  /*1e30*/  IDP.4A.S8.S8 R53, R52, R17, R12 ;  /* 0x0000001134357226 */ /* 0x000fe2000000060c */
[----:B------:R-:W-:Y:S01]  /*1e40*/  SHF.R.U32.HI R17, RZ, 0x4, R16 ;  /* 0x00000004ff117819 */ /* 0x000fe20000011610 */
[----:B------:R-:W0:Y:S03]  /*1e50*/  LDS R12, [R35+0x78] ;  /* 0x00007800230c7984 */ /* 0x000e260000000800 */
[----:B------:R-:W-:Y:S01]  /*1e60*/  LOP3.LUT R52, R17, 0xf0f0f0f, RZ, 0xc0, !PT ;  /* 0x0f0f0f0f11347812 */ /* 0x000fe200078ec0ff */
[----:B------:R-:W1:Y:S04]  /*1e70*/  LDS R16, [R35+0x7c] ;  /* 0x00007c0023107984 */ /* 0x000e680000000800 */
[----:B------:R-:W-:-:S02]  /*1e80*/  IDP.4A.S8.S8 R13, R52, R13, R53 ;  /* 0x0000000d340d7226 */ /* 0x000fc40000000635 */
[----:B------:R-:W2:Y:S01]  /*1e90*/  LDS R52, [R36+0x1c] ;  /* 0x00001c0024347984 */ /* 0x000ea20000000800 */
[----:B0-----:R-:W-:Y:S02]  /*1ea0*/  LOP3.LUT R17, R12, 0xf0f0f0f, RZ, 0xc0, !PT ;  /* 0x0f0f0f0f0c117812 */ /* 0x001fe400078ec0ff */
[----:B------:R-:W-:-:S03]  /*1eb0*/  SHF.R.U32.HI R12, RZ, 0x4, R12 ;  /* 0x00000004ff0c7819 */ /* 0x000fc6000001160c */
[----:B------:R-:W-:Y:S01]  /*1ec0*/  IDP.4A.S8.S8 R17, R17, R18, R13 ;  /* 0x0000001211117226 */ /* 0x000fe2000000060d */
[----:B------:R-:W-:Y:S02]  /*1ed0*/  LOP3.LUT R13, R12, 0xf0f0f0f, RZ, 0xc0, !PT ;  /* 0x0f0f0f0f0c0d7812 */ /* 0x000fe400078ec0ff */
[----:B-1----:R-:W-:Y:S02]  /*1ee0*/  LOP3.LUT R12, R16, 0xf0f0f0f, RZ, 0xc0, !PT ;  /* 0x0f0f0f0f100c7812 */ /* 0x002fe400078ec0ff */
[----:B------:R-:W-:Y:S01]  /*1ef0*/  SHF.R.U32.HI R16, RZ, 0x4, R16 ;  /* 0x00000004ff107819 */ /* 0x000fe20000011610 */
[----:B------:R-:W-:Y:S02]  /*1f00*/  IDP.4A.S8.S8 R14, R13, R14, R17 ;  /* 0x0000000e0d0e7226 */ /* 0x000fe40000000611 */
[----:B--2---:R-:W-:Y:S01]  /*1f10*/  HMUL2 R23, R52, R23 ;  /* 0x0000001734177232 */ /* 0x004fe20000000000 */
[----:B------:R-:W-:Y:S01]  /*1f20*/  LOP3.LUT R16, R16, 0xf0f0f0f, RZ, 0xc0, !PT ;  /* 0x0f0f0f0f10107812 */ /* 0x000fe200078ec0ff */
[----:B------:R-:W-:-:S03]  /*1f30*/  IDP.4A.S8.S8 R12, R12, R19, R14 ;  /* 0x000000130c0c7226 */ /* 0x000fc6000000060e */
[--C-:B------:R-:W-:Y:S02]  /*1f40*/  HADD2.F32 R13, -RZ, R23.reuse.H0_H0 ;  /* 0x20000017ff0d7230 */ /* 0x100fe40000004100 */
[----:B------:R-:W-:Y:S02]  /*1f50*/  IDP.4A.S8.S8 R12, R16, R15, R12 ;  /* 0x0000000f100c7226 */ /* 0x000fe4000000060c */
[----:B------:R-:W-:-:S03]  /*1f60*/  HADD2.F32 R14, -RZ, R23.H1_H1 ;  /* 0x30000017ff0e7230 */ /* 0x000fc60000004100 */
[----:B------:R-:W-:-:S05]  /*1f70*/  I2FP.F32.S32 R12, R12 ;  /* 0x0000000c000c7245 */ /* 0x000fca0000201400 */
[----:B------:R-:W-:-:S04]  /*1f80*/  FFMA.FTZ R12, R13, R12, R14 ;  /* 0x0000000c0d0c7223 */ /* 0x000fc8000001000e */
[----:B------:R-:W-:Y:S01]  /*1f90*/  FADD.FTZ R52, R21, R12 ;  /* 0x0000000c15347221 */ /* 0x000fe20000010000 */
[----:B------:R-:W-:Y:S06]  /*1fa0*/  BAR.SYNC.DEFER_BLOCKING 0x0 ;  /* 0x0000000000007b1d */ /* 0x000fec0000010000 */
.L_x_617:
[----:B------:R-:W-:Y:S01]  /*1fb0*/  VIADD R34, R34, 0x8 ;  /* 0x0000000822227836 */ /* 0x000fe20000000000 */
[----:B------:R-:W-:Y:S01]  /*1fc0*/  UMOV UR7, UR9 ;  /* 0x0000000900077c82 */ /* 0x000fe20008000000 */
[----:B------:R-:W-:Y:S02]  /*1fd0*/  VIADD R33, R33, 0x8 ;  /* 0x0000000821217836 */ /* 0x000fe40000000000 */
[----:B------:R-:W-:Y:S01]  /*1fe0*/  VIADD R32, R32, 0x8 ;  /* 0x0000000820207836 */ /* 0x000fe20000000000 */
[----:B------:R-:W-:Y:S06]  /*1ff0*/  BRA.U !UP0, `(.L_x_618) ;  /* 0xffffffe908ac7547 */ /* 0x000fec000b83ffff */
.L_x_616:
        /* <DEDUP_REMOVED lines=16> */
.L_x_619:
        /* <DEDUP_REMOVED lines=16> */
.L_x_1269:


//--------------------- .text._Z12mul_mat_q4_1IN3c108BFloat16ELb0EEvPKvS3_PT_iiiii --------------------------
	.section	.text._Z12mul_mat_q4_1IN3c108BFloat16ELb0EEvPKvS3_PT_iiiii,"ax",@progbits
	.align	128
.text._Z12mul_mat_q4_1IN3c108BFloat16ELb0EEvPKvS3_PT_iiiii:
        .type           _Z12mul_mat_q4_1IN3c108BFloat16ELb0EEvPKvS3_PT_iiiii,@function
        .size           _Z12mul_mat_q4_1IN3c108BFloat16ELb0EEvPKvS3_PT_iiiii,(.L_x_1270 - _Z12mul_mat_q4_1IN3c108BFloat16ELb0EEvPKvS3_PT_iiiii)
        .other          _Z12mul_mat_q4_1IN3c108BFloat16ELb0EEvPKvS3_PT_iiiii,@"STO_CUDA_ENTRY STV_DEFAULT"
_Z12mul_mat_q4_1IN3c108BFloat16ELb0EEvPKvS3_PT_iiiii:
[----:B------:R-:W-:Y:S01]  /*0000*/  LDC R1, c[0x0][0x37c] ;  /* 0x0000df00ff017b82 */ /* 0x000fe20000000800 */
[----:B------:R-:W0:Y:S01]  /*0010*/  LDCU UR5, c[0x0][0x398] ;  /* 0x00007300ff0577ac */ /* 0x000e220008000800 */
[----:B------:R-:W-:Y:S01]  /*0020*/  IMAD.MOV.U32 R31, RZ, RZ, RZ ;  /* 0x000000ffff1f7224 */ /* 0x000fe200078e00ff */
[----:B------:R-:W1:Y:S01]  /*0030*/  LDCU.64 UR16, c[0x0][0x358] ;  /* 0x00006b00ff1077ac */ /* 0x000e620008000a00 */
[----:B0-----:R-:W-:Y:S02]  /*0040*/  UISETP.GE.AND UP0, UPT, UR5, 0x20, UPT ;  /* 0x000000200500788c */ /* 0x001fe4000bf06270 */
[----:B------:R-:W-:-:S04]  /*0050*/  USHF.R.S32.HI UR4, URZ, 0x1f, UR5 ;  /* 0x0000001fff047899 */ /* 0x000fc80008011405 */
[----:B------:R-:W-:-:S03]  /*0060*/  ULEA.HI UR4, UR4, UR5, URZ, 0x5 ;  /* 0x0000000504047291 */ /* 0x000fc6000f8f28ff */
[----:B-1----:R-:W-:Y:S09]  /*0070*/  BRA.U !UP0, `(.L_x_620) ;  /* 0x0000001908d07547 */ /* 0x002ff2000b800000 */
[----:B------:R-:W0:Y:S01]  /*0080*/  S2R R8, SR_CTAID.Y ;  /* 0x0000000000087919 */ /* 0x000e220000002600 */
[----:B------:R-:W1:Y:S01]  /*0090*/  LDCU.64 UR8, c[0x0][0x3a0] ;  /* 0x00007400ff0877ac */ /* 0x000e620008000a00 */
[----:B------:R-:W2:Y:S01]  /*00a0*/  S2UR UR13, SR_CgaCtaId ;  /* 0x00000000000d79c3 */ /* 0x000ea20000008800 */
[----:B------:R-:W-:Y:S01]  /*00b0*/  IMAD.MOV.U32 R47, RZ, RZ, RZ ;  /* 0x000000ffff2f7224 */ /* 0x000fe200078e00ff */
[----:B------:R-:W3:Y:S01]  /*00c0*/  S2R R6, SR_TID.X ;  /* 0x0000000000067919 */ /* 0x000ee20000002100 */
[----:B------:R-:W-:Y:S01]  /*00d0*/  USHF.R.S32.HI UR6, URZ, 0x5, UR4 ;  /* 0x00000005ff067899 */ /* 0x000fe20008011404 */
[----:B------:R-:W-:Y:S01]  /*00e0*/  IMAD.MOV.U32 R31, RZ, RZ, RZ ;  /* 0x000000ffff1f7224 */ /* 0x000fe200078e00ff */
[----:B------:R-:W4:Y:S01]  /*00f0*/  LDCU.64 UR18, c[0x0][0x388] ;  /* 0x00007100ff1277ac */ /* 0x000f220008000a00 */
[----:B------:R-:W5:Y:S02]  /*0100*/  S2R R9, SR_TID.Y ;  /* 0x0000000000097919 */ /* 0x000f640000002200 */
[----:B------:R-:W4:Y:S01]  /*0110*/  S2UR UR10, SR_CTAID.X ;  /* 0x00000000000a79c3 */ /* 0x000f220000002500 */
[----:B------:R-:W-:Y:S01]  /*0120*/  IMAD.U32 R18, RZ, RZ, UR6 ;  /* 0x00000006ff127e24 */ /* 0x000fe2000f8e00ff */
[----:B------:R-:W-:Y:S01]  /*0130*/  MOV R14, UR6 ;  /* 0x00000006000e7c02 */ /* 0x000fe20008000f00 */
[----:B------:R-:W-:Y:S01]  /*0140*/  IMAD.U32 R20, RZ, RZ, UR6 ;  /* 0x00000006ff147e24 */ /* 0x000fe2000f8e00ff */
[----:B------:R-:W-:Y:S01]  /*0150*/  MOV R22, UR6 ;  /* 0x0000000600167c02 */ /* 0x000fe20008000f00 */
[----:B------:R-:W-:Y:S01]  /*0160*/  IMAD.U32 R16, RZ, RZ, UR6 ;  /* 0x00000006ff107e24 */ /* 0x000fe2000f8e00ff */
[----:B------:R-:W-:Y:S01]  /*0170*/  UMOV UR11, 0x4 ;  /* 0x00000004000b7882 */ /* 0x000fe20000000000 */
[----:B------:R-:W-:Y:S01]  /*0180*/  IMAD.U32 R24, RZ, RZ, UR6 ;  /* 0x00000006ff187e24 */ /* 0x000fe2000f8e00ff */
[----:B------:R-:W-:Y:S01]  /*0190*/  UMOV UR12, UR6 ;  /* 0x00000006000c7c82 */ /* 0x000fe20008000000 */
[----:B-1----:R-:W-:-:S02]  /*01a0*/  USHF.R.S32.HI UR5, URZ, 0x1f, UR9 ;  /* 0x0000001fff057899 */ /* 0x002fc40008011409 */
[----:B------:R-:W-:Y:S02]  /*01b0*/  UIADD3 UR8, UPT, UPT, UR8, -0x1, URZ ;  /* 0xffffffff08087890 */ /* 0x000fe4000fffe0ff */
[----:B------:R-:W-:-:S03]  /*01c0*/  ULEA.HI UR5, UR5, UR9, URZ, 0x5 ;  /* 0x0000000905057291 */ /* 0x000fc6000f8f28ff */
[----:B------:R-:W-:Y:S01]  /*01d0*/  UMOV UR9, 0x400 ;  /* 0x0000040000097882 */ /* 0x000fe20000000000 */
[----:B------:R-:W-:Y:S02]  /*01e0*/  USHF.R.S32.HI UR7, URZ, 0x5, UR5 ;  /* 0x00000005ff077899 */ /* 0x000fe40008011405 */
[----:B--2---:R-:W-:Y:S01]  /*01f0*/  ULEA UR14, UR13, UR9, 0x18 ;  /* 0x000000090d0e7291 */ /* 0x004fe2000f8ec0ff */
[----:B0-----:R-:W-:-:S04]  /*0200*/  IMAD.SHL.U32 R8, R8, 0x4, RZ ;  /* 0x0000000408087824 */ /* 0x001fc800078e00ff */
[----:B------:R-:W0:Y:S01]  /*0210*/  LDCU.64 UR4, c[0x0][0x380] ;  /* 0x00007000ff0477ac */ /* 0x000e220008000a00 */
[--C-:B---3--:R-:W-:Y:S02]  /*0220*/  SHF.R.U32.HI R5, RZ, 0x2, R6.reuse ;  /* 0x00000002ff057819 */ /* 0x108fe40000011606 */
[----:B------:R-:W-:Y:S02]  /*0230*/  LOP3.LUT R0, R6, 0x3, RZ, 0xc0, !PT ;  /* 0x0000000306007812 */ /* 0x000fe400078ec0ff */
[--C-:B------:R-:W-:Y:S01]  /*0240*/  LOP3.LUT R2, R8, 0x3, R5.reuse, 0xf8, !PT ;  /* 0x0000000308027812 */ /* 0x100fe200078ef805 */
[C---:B-----5:R-:W-:Y:S01]  /*0250*/  IMAD R33, R9.reuse, UR6, R5 ;  /* 0x0000000609217c24 */ /* 0x060fe2000f8e0205 */
[----:B------:R-:W-:Y:S02]  /*0260*/  SHF.R.U32.HI R4, RZ, 0x3, R6 ;  /* 0x00000003ff047819 */ /* 0x000fe40000011606 */
[----:B------:R-:W-:Y:S01]  /*0270*/  VIMNMX R3, PT, PT, R2, UR8, PT ;  /* 0x0000000802037c48 */ /* 0x000fe2000bfe0100 */
[----:B------:R-:W-:Y:S01]  /*0280*/  IMAD R37, R14, 0x8, R33 ;  /* 0x000000080e257824 */ /* 0x000fe200078e0221 */
[C---:B------:R-:W-:Y:S01]  /*0290*/  SHF.L.U32 R7, R9.reuse, 0x2, RZ ;  /* 0x0000000209077819 */ /* 0x040fe200000006ff */
[----:B------:R-:W-:Y:S01]  /*02a0*/  IMAD R2, R9, 0x4, R4 ;  /* 0x0000000409027824 */ /* 0x000fe200078e0204 */
[----:B------:R-:W-:Y:S01]  /*02b0*/  VIADDMNMX.U32 R8, R8, R9, UR8, PT ;  /* 0x0000000808087e46 */ /* 0x000fe2000b800009 */
[----:B------:R-:W-:Y:S01]  /*02c0*/  IMAD R0, R3, UR7, R0 ;  /* 0x0000000703007c24 */ /* 0x000fe2000f8e0200 */
[----:B------:R-:W-:Y:S01]  /*02d0*/  LOP3.LUT R3, R6, 0x7, RZ, 0xc0, !PT ;  /* 0x0000000706037812 */ /* 0x000fe200078ec0ff */
[----:B------:R-:W-:Y:S01]  /*02e0*/  VIADD R10, R2, 0x10 ;  /* 0x00000010020a7836 */ /* 0x000fe20000000000 */
[----:B------:R-:W-:Y:S01]  /*02f0*/  LEA.HI R12, R6, R7, RZ, 0x1d ;  /* 0x00000007060c7211 */ /* 0x000fe200078fe8ff */
[----:B------:R-:W-:Y:S01]  /*0300*/  IMAD R7, R8, UR7, RZ ;  /* 0x0000000708077c24 */ /* 0x000fe2000f8e02ff */
[-C--:B------:R-:W-:Y:S01]  /*0310*/  LEA.HI R11, R2, R3.reuse, RZ, 0x1e ;  /* 0x00000003020b7211 */ /* 0x080fe200078ff0ff */
[----:B------:R-:W-:Y:S01]  /*0320*/  VIADD R8, R6, 0x20 ;  /* 0x0000002006087836 */ /* 0x000fe20000000000 */
[----:B------:R-:W-:Y:S01]  /*0330*/  LEA.HI R13, R10, R3, RZ, 0x1e ;  /* 0x000000030a0d7211 */ /* 0x000fe200078ff0ff */
[----:B------:R-:W-:Y:S01]  /*0340*/  IMAD R39, R16, 0x4, R37 ;  /* 0x0000000410277824 */ /* 0x000fe200078e0225 */
[----:B------:R-:W-:Y:S01]  /*0350*/  LEA R41, R18, R33, 0x4 ;  /* 0x0000002112297211 */ /* 0x000fe200078e20ff */
[----:B------:R-:W-:Y:S01]  /*0360*/  IMAD R11, R2, 0x8, R11 ;  /* 0x00000008020b7824 */ /* 0x000fe200078e020b */
[-C--:B------:R-:W-:Y:S01]  /*0370*/  IADD3 R4, PT, PT, R4, R7.reuse, RZ ;  /* 0x0000000704047210 */ /* 0x080fe20007ffe0ff */
[----:B------:R-:W-:Y:S01]  /*0380*/  IMAD R2, R12, UR6, R3 ;  /* 0x000000060c027c24 */ /* 0x000fe2000f8e0203 */
[----:B------:R-:W-:Y:S01]  /*0390*/  LEA.HI R3, R8, R7, RZ, 0x1d ;  /* 0x0000000708037211 */ /* 0x000fe200078fe8ff */
[----:B------:R-:W-:Y:S01]  /*03a0*/  IMAD.SHL.U32 R7, R6, 0x4, RZ ;  /* 0x0000000406077824 */ /* 0x000fe200078e00ff */
[----:B------:R-:W-:Y:S01]  /*03b0*/  LEA R43, R20, R41, 0x2 ;  /* 0x00000029142b7211 */ /* 0x000fe200078e10ff */
[----:B------:R-:W-:Y:S01]  /*03c0*/  IMAD.U32 R12, RZ, RZ, UR6 ;  /* 0x00000006ff0c7e24 */ /* 0x000fe2000f8e00ff */
[----:B----4-:R-:W-:Y:S01]  /*03d0*/  UIMAD UR7, UR6, UR10, URZ ;  /* 0x0000000a060772a4 */ /* 0x010fe2000f8e02ff */
[----:B------:R-:W-:Y:S01]  /*03e0*/  IMAD R45, R22, 0x8, R41 ;  /* 0x00000008162d7824 */ /* 0x000fe200078e0229 */
[C---:B------:R-:W-:Y:S01]  /*03f0*/  LOP3.LUT R46, R7.reuse, 0xc, RZ, 0xc0, !PT ;  /* 0x0000000c072e7812 */ /* 0x040fe200078ec0ff */
[----:B------:R-:W-:Y:S01]  /*0400*/  IMAD R10, R10, 0x8, R13 ;  /* 0x000000080a0a7824 */ /* 0x000fe200078e020d */
[----:B------:R-:W-:Y:S01]  /*0410*/  LOP3.LUT R8, R7, 0x1c, RZ, 0xc0, !PT ;  /* 0x0000001c07087812 */ /* 0x000fe200078ec0ff */
[----:B------:R-:W-:Y:S01]  /*0420*/  IMAD R35, R12, 0x4, R33 ;  /* 0x000000040c237824 */ /* 0x000fe200078e0221 */
[----:B------:R-:W-:Y:S01]  /*0430*/  UIADD3 UR8, UPT, UPT, UR9, 0x14a0, URZ ;  /* 0x000014a009087890 */ /* 0x000fe2000fffe0ff */
[----:B------:R-:W-:Y:S01]  /*0440*/  IMAD R13, R24, 0x4, R45 ;  /* 0x00000004180d7824 */ /* 0x000fe200078e022d */
[----:B------:R-:W-:Y:S01]  /*0450*/  IADD3 R8, P0, PT, R8, UR18, RZ ;  /* 0x0000001208087c10 */ /* 0x000fe2000ff1e0ff */
[--C-:B------:R-:W-:Y:S01]  /*0460*/  IMAD.WIDE.U32 R40, R41, 0x14, R46.reuse ;  /* 0x0000001429287825 */ /* 0x100fe200078e002e */
[----:B------:R-:W-:Y:S01]  /*0470*/  UIADD3 UR10, UPT, UPT, UR9, 0x16a0, URZ ;  /* 0x000016a0090a7890 */ /* 0x000fe2000fffe0ff */
[----:B------:R-:W-:Y:S01]  /*0480*/  SHF.L.U32 R30, R9, 0x7, RZ ;  /* 0x00000007091e7819 */ /* 0x000fe200000006ff */
[----:B------:R-:W-:Y:S01]  /*0490*/  UIADD3 UR9, UPT, UPT, UR9, 0x1080, URZ ;  /* 0x0000108009097890 */ /* 0x000fe2000fffe0ff */
[----:B------:R-:W-:Y:S01]  /*04a0*/  IMAD.WIDE.U32 R36, R37, 0x14, R46 ;  /* 0x0000001425247825 */ /* 0x000fe200078e002e */
[----:B------:R-:W-:Y:S01]  /*04b0*/  IADD3 R48, P1, PT, R8, 0x4, RZ ;  /* 0x0000000408307810 */ /* 0x000fe20007f3e0ff */
[----:B------:R-:W-:Y:S01]  /*04c0*/  USHF.L.U32 UR7, UR7, 0x5, URZ ;  /* 0x0000000507077899 */ /* 0x000fe200080006ff */
[----:B------:R-:W-:Y:S01]  /*04d0*/  LOP3.LUT R29, R30, 0x7c, R7, 0xf8, !PT ;  /* 0x0000007c1e1d7812 */ /* 0x000fe200078ef807 */
[--C-:B------:R-:W-:Y:S01]  /*04e0*/  IMAD.WIDE.U32 R34, R35, 0x14, R46.reuse ;  /* 0x0000001423227825 */ /* 0x100fe200078e002e */
[----:B------:R-:W-:Y:S01]  /*04f0*/  ULEA UR9, UR13, UR9, 0x18 ;  /* 0x000000090d097291 */ /* 0x000fe2000f8ec0ff */
[----:B------:R-:W-:Y:S01]  /*0500*/  LOP3.LUT R28, R7, 0x3c, RZ, 0xc0, !PT ;  /* 0x0000003c071c7812 */ /* 0x000fe200078ec0ff */
[----:B------:R-:W-:Y:S01]  /*0510*/  ULEA UR10, UR13, UR10, 0x18 ;  /* 0x0000000a0d0a7291 */ /* 0x000fe2000f8ec0ff */
[--C-:B------:R-:W-:Y:S01]  /*0520*/  IMAD.WIDE.U32 R32, R33, 0x14, R46.reuse ;  /* 0x0000001421207825 */ /* 0x100fe200078e002e */
[----:B0-----:R-:W-:Y:S01]  /*0530*/  UIMAD.WIDE UR4, UR7, 0x14, UR4 ;  /* 0x00000014070478a5 */ /* 0x001fe2000f8e0204 */
[----:B------:R-:W-:Y:S01]  /*0540*/  IADD3.X R49, PT, PT, RZ, UR19, RZ, P1, P0 ;  /* 0x00000013ff317c10 */ /* 0x000fe20008fe04ff */
[----:B------:R-:W-:Y:S01]  /*0550*/  ULEA UR8, UR13, UR8, 0x18 ;  /* 0x000000080d087291 */ /* 0x000fe2000f8ec0ff */
[----:B------:R-:W-:Y:S01]  /*0560*/  IMAD.WIDE.U32 R44, R45, 0x14, R46 ;  /* 0x000000142d2c7825 */ /* 0x000fe200078e002e */
[----:B------:R-:W-:-:S02]  /*0570*/  LEA R11, R11, UR9, 0x2 ;  /* 0x000000090b0b7c11 */ /* 0x000fc4000f8e10ff */
[----:B------:R-:W-:Y:S01]  /*0580*/  LEA R10, R10, UR9, 0x2 ;  /* 0x000000090a0a7c11 */ /* 0x000fe2000f8e10ff */
[----:B------:R-:W-:Y:S01]  /*0590*/  IMAD.WIDE.U32 R42, R43, 0x14, R46 ;  /* 0x000000142b2a7825 */ /* 0x000fe200078e002e */
[----:B------:R-:W-:-:S03]  /*05a0*/  UMOV UR7, UR4 ;  /* 0x0000000400077c82 */ /* 0x000fc60008000000 */
[----:B------:R-:W-:-:S04]  /*05b0*/  IMAD.WIDE.U32 R38, R39, 0x14, R46 ;  /* 0x0000001427267825 */ /* 0x000fc800078e002e */
[----:B------:R-:W-:Y:S01]  /*05c0*/  IMAD.WIDE.U32 R46, R13, 0x14, R46 ;  /* 0x000000140d2e7825 */ /* 0x000fe200078e002e */
[----:B------:R-:W-:-:S03]  /*05d0*/  MOV R13, UR14 ;  /* 0x0000000e000d7c02 */ /* 0x000fc60008000f00 */
[C---:B------:R-:W-:Y:S02]  /*05e0*/  IMAD R8, R6.reuse, 0x8, R5 ;  /* 0x0000000806087824 */ /* 0x040fe400078e0205 */
[----:B------:R-:W-:Y:S02]  /*05f0*/  IMAD R5, R6, 0x84, R13 ;  /* 0x0000008406057824 */ /* 0x000fe400078e020d */
[C---:B------:R-:W-:Y:S01]  /*0600*/  IMAD R6, R9.reuse, 0x21, R6 ;  /* 0x0000002109067824 */ /* 0x040fe200078e0206 */
[----:B------:R-:W-:Y:S01]  /*0610*/  LEA R7, R8, UR9, 0x2 ;  /* 0x0000000908077c11 */ /* 0x000fe2000f8e10ff */
[----:B------:R-:W-:Y:S01]  /*0620*/  IMAD.U32 R13, RZ, RZ, UR6 ;  /* 0x00000006ff0d7e24 */ /* 0x000fe2000f8e00ff */
[----:B------:R-:W-:Y:S01]  /*0630*/  LEA R9, R9, UR10, 0x4 ;  /* 0x0000000a09097c11 */ /* 0x000fe2000f8e20ff */
[----:B------:R-:W-:Y:S01]  /*0640*/  UMOV UR9, UR5 ;  /* 0x0000000500097c82 */ /* 0x000fe20008000000 */
[----:B------:R-:W-:Y:S01]  /*0650*/  LEA R6, R6, UR14, 0x2 ;  /* 0x0000000e06067c11 */ /* 0x000fe2000f8e10ff */
[----:B------:R-:W-:-:S07]  /*0660*/  IMAD R8, R13, 0x10, R2 ;  /* 0x000000100d087824 */ /* 0x000fce00078e0202 */
.L_x_622:
[----:B------:R-:W-:Y:S02]  /*0670*/  IADD3 R26, P0, PT, R34, UR7, RZ ;  /* 0x00000007221a7c10 */ /* 0x000fe4000ff1e0ff */
[----:B------:R-:W-:Y:S02]  /*0680*/  IADD3 R12, P1, PT, R32, UR7, RZ ;  /* 0x00000007200c7c10 */ /* 0x000fe4000ff3e0ff */
[----:B0-----:R-:W-:Y:S02]  /*0690*/  IADD3.X R27, PT, PT, R35, UR9, RZ, P0, !PT ;  /* 0x00000009231b7c10 */ /* 0x001fe400087fe4ff */
[----:B------:R-:W-:Y:S02]  /*06a0*/  IADD3 R20, P0, PT, R40, UR7, RZ ;  /* 0x0000000728147c10 */ /* 0x000fe4000ff1e0ff */
[----:B------:R-:W-:Y:S02]  /*06b0*/  IADD3.X R13, PT, PT, R33, UR9, RZ, P1, !PT ;  /* 0x00000009210d7c10 */ /* 0x000fe40008ffe4ff */
[----:B------:R-:W-:Y:S01]  /*06c0*/  IADD3.X R21, PT, PT, R41, UR9, RZ, P0, !PT ;  /* 0x0000000929157c10 */ /* 0x000fe200087fe4ff */
[----:B------:R-:W-:Y:S01]  /*06d0*/  IMAD.U32 R15, RZ, RZ, UR9 ;  /* 0x00000009ff0f7e24 */ /* 0x000fe2000f8e00ff */
[----:B------:R-:W-:Y:S01]  /*06e0*/  IADD3 R22, P1, PT, R38, UR7, RZ ;  /* 0x0000000726167c10 */ /* 0x000fe2000ff3e0ff */
[----:B------:R0:W2:Y:S01]  /*06f0*/  LDG.E.CONSTANT R51, desc[UR16][R12.64+0x4] ;  /* 0x000004100c337981 */ /* 0x0000a2000c1e9900 */
[----:B------:R-:W-:-:S02]  /*0700*/  IADD3 R18, P0, PT, R42, UR7, RZ ;  /* 0x000000072a127c10 */ /* 0x000fc4000ff1e0ff */
[----:B------:R-:W-:Y:S01]  /*0710*/  IADD3.X R23, PT, PT, R39, UR9, RZ, P1, !PT ;  /* 0x0000000927177c10 */ /* 0x000fe20008ffe4ff */
[----:B------:R-:W3:Y:S01]  /*0720*/  LDG.E.CONSTANT R27, desc[UR16][R26.64+0x4] ;  /* 0x000004101a1b7981 */ /* 0x000ee2000c1e9900 */
[----:B------:R-:W-:Y:S02]  /*0730*/  IADD3.X R19, PT, PT, R43, UR9, RZ, P0, !PT ;  /* 0x000000092b137c10 */ /* 0x000fe400087fe4ff */
[----:B------:R-:W-:Y:S01]  /*0740*/  IADD3 R24, P2, PT, R36, UR7, RZ ;  /* 0x0000000724187c10 */ /* 0x000fe2000ff5e0ff */
[----:B------:R1:W4:Y:S01]  /*0750*/  LDG.E.CONSTANT R53, desc[UR16][R22.64+0x4] ;  /* 0x0000041016357981 */ /* 0x000322000c1e9900 */
[----:B------:R-:W-:Y:S02]  /*0760*/  IADD3 R16, P1, PT, R44, UR7, RZ ;  /* 0x000000072c107c10 */ /* 0x000fe4000ff3e0ff */
[----:B0-----:R-:W-:Y:S01]  /*0770*/  IADD3 R12, P0, PT, R46, UR7, RZ ;  /* 0x000000072e0c7c10 */ /* 0x001fe2000ff1e0ff */
[----:B------:R-:W5:Y:S01]  /*0780*/  LDG.E.CONSTANT R21, desc[UR16][R20.64+0x4] ;  /* 0x0000041014157981 */ /* 0x000f62000c1e9900 */
[----:B------:R-:W-:-:S02]  /*0790*/  MOV R14, UR7 ;  /* 0x00000007000e7c02 */ /* 0x000fc40008000f00 */
[----:B------:R-:W-:Y:S01]  /*07a0*/  IADD3.X R25, PT, PT, R37, UR9, RZ, P2, !PT ;  /* 0x0000000925197c10 */ /* 0x000fe200097fe4ff */
[----:B------:R-:W5:Y:S01]  /*07b0*/  LDG.E.CONSTANT R19, desc[UR16][R18.64+0x4] ;  /* 0x0000041012137981 */ /* 0x000f62000c1e9900 */
[----:B------:R-:W-:Y:S01]  /*07c0*/  IADD3.X R17, PT, PT, R45, UR9, RZ, P1, !PT ;  /* 0x000000092d117c10 */ /* 0x000fe20008ffe4ff */
[--C-:B-1----:R-:W-:Y:S01]  /*07d0*/  IMAD.WIDE.U32 R22, R2, 0x14, R14.reuse ;  /* 0x0000001402167825 */ /* 0x102fe200078e000e */
[----:B------:R-:W-:Y:S02]  /*07e0*/  IADD3.X R13, PT, PT, R47, UR9, RZ, P0, !PT ;  /* 0x000000092f0d7c10 */ /* 0x000fe400087fe4ff */
[----:B------:R-:W5:Y:S01]  /*07f0*/  LDG.E.CONSTANT R25, desc[UR16][R24.64+0x4] ;  /* 0x0000041018197981 */ /* 0x000f62000c1e9900 */
[----:B------:R-:W-:-:S03]  /*0800*/  IMAD.WIDE.U32 R14, R8, 0x14, R14 ;  /* 0x00000014080e7825 */ /* 0x000fc600078e000e */
[----:B------:R-:W5:Y:S04]  /*0810*/  LDG.E.CONSTANT R17, desc[UR16][R16.64+0x4] ;  /* 0x0000041010117981 */ /* 0x000f68000c1e9900 */
[----:B------:R-:W5:Y:S04]  /*0820*/  LDG.E.CONSTANT R13, desc[UR16][R12.64+0x4] ;  /* 0x000004100c0d7981 */ /* 0x000f68000c1e9900 */
[----:B------:R-:W5:Y:S04]  /*0830*/  LDG.E.CONSTANT R22, desc[UR16][R22.64] ;  /* 0x0000001016167981 */ /* 0x000f68000c1e9900 */
[----:B------:R-:W5:Y:S01]  /*0840*/  LDG.E.CONSTANT R15, desc[UR16][R14.64] ;  /* 0x000000100e0f7981 */ /* 0x000f62000c1e9900 */
        /* <DEDUP_REMOVED lines=8> */
[----:B--2---:R0:W-:Y:S04]  /*08d0*/  STS [R6], R51 ;  /* 0x0000003306007388 */ /* 0x0041e80000000800 */
[----:B---3--:R0:W-:Y:S04]  /*08e0*/  STS [R6+0x210], R27 ;  /* 0x0002101b06007388 */ /* 0x0081e80000000800 */
[----:B----4-:R0:W-:Y:S04]  /*08f0*/  STS [R6+0x630], R53 ;  /* 0x0006303506007388 */ /* 0x0101e80000000800 */
[----:B-----5:R0:W-:Y:S04]  /*0900*/  STS [R6+0x840], R21 ;  /* 0x0008401506007388 */ /* 0x0201e80000000800 */
[----:B------:R0:W-:Y:S04]  /*0910*/  STS [R6+0xa50], R19 ;  /* 0x000a501306007388 */ /* 0x0001e80000000800 */
[----:B------:R0:W-:Y:S04]  /*0920*/  STS [R6+0x420], R25 ;  /* 0x0004201906007388 */ /* 0x0001e80000000800 */
[----:B------:R0:W-:Y:S04]  /*0930*/  STS [R6+0xc60], R17 ;  /* 0x000c601106007388 */ /* 0x0001e80000000800 */
[----:B------:R0:W-:Y:S04]  /*0940*/  STS [R6+0xe70], R13 ;  /* 0x000e700d06007388 */ /* 0x0001e80000000800 */
        /* <DEDUP_REMOVED lines=27> */
[----:B------:R-:W-:Y:S01]  /*0b00*/  LDS R21, [R5+0x14] ;  /* 0x0000140005157984 */ /* 0x000fe20000000800 */
[----:B------:R-:W-:Y:S01]  /*0b10*/  SHF.R.U32.HI R16, RZ, 0x4, R16 ;  /* 0x00000004ff107819 */ /* 0x000fe20000011610 */
[----:B------:R-:W-:-:S03]  /*0b20*/  IDP.4A.S8.S8 R25, R18, R25, R12 ;  /* 0x0000001912197226 */ /* 0x000fc6000000060c */
[----:B------:R-:W-:Y:S01]  /*0b30*/  LOP3.LUT R17, R16, 0xf0f0f0f, RZ, 0xc0, !PT ;  /* 0x0f0f0f0f10117812 */ /* 0x000fe200078ec0ff */
[----:B------:R-:W-:Y:S02]  /*0b40*/  IDP.4A.S8.S8 R22, R13, R22, R25 ;  /* 0x000000160d167226 */ /* 0x000fe40000000619 */
[----:B------:R-:W1:Y:S02]  /*0b50*/  LDS.128 R12, [R30+UR8+0x20] ;  /* 0x000020081e0c7984 */ /* 0x000e640008000c00 */
[----:B------:R-:W-:Y:S02]  /*0b60*/  IDP.4A.S8.S8 R26, R17, R26, R22 ;  /* 0x0000001a111a7226 */ /* 0x000fe40000000616 */
[----:B------:R-:W2:Y:S04]  /*0b70*/  LDS.128 R16, [R30+UR8+0x30] ;  /* 0x000030081e107984 */ /* 0x000ea80008000c00 */
[----:B------:R-:W3:Y:S01]  /*0b80*/  LDS R22, [R5+0xc] ;  /* 0x00000c0005167984 */ /* 0x000ee20000000800 */
[----:B0-----:R-:W-:-:S02]  /*0b90*/  LOP3.LUT R25, R20, 0xf0f0f0f, RZ, 0xc0, !PT ;  /* 0x0f0f0f0f14197812 */ /* 0x001fc400078ec0ff */
[----:B------:R-:W-:-:S03]  /*0ba0*/  SHF.R.U32.HI R20, RZ, 0x4, R20 ;  /* 0x00000004ff147819 */ /* 0x000fc60000011614 */
[----:B-1----:R-:W-:Y:S01]  /*0bb0*/  IDP.4A.S8.S8 R12, R25, R12, RZ ;  /* 0x0000000c190c7226 */ /* 0x002fe200000006ff */
[----:B------:R-:W-:Y:S02]  /*0bc0*/  LOP3.LUT R25, R20, 0xf0f0f0f, RZ, 0xc0, !PT ;  /* 0x0f0f0f0f14197812 */ /* 0x000fe400078ec0ff */
[----:B------:R-:W-:-:S03]  /*0bd0*/  LOP3.LUT R20, R21, 0xf0f0f0f, RZ, 0xc0, !PT ;  /* 0x0f0f0f0f15147812 */ /* 0x000fc600078ec0ff */
[----:B--2---:R-:W-:Y:S02]  /*0be0*/  IDP.4A.S8.S8 R16, R25, R16, R12 ;  /* 0x0000001019107226 */ /* 0x004fe4000000060c */
[----:B------:R-:W0:Y:S02]  /*0bf0*/  LDS R12, [R5+0x18] ;  /* 0x00001800050c7984 */ /* 0x000e240000000800 */
[----:B------:R-:W-:Y:S01]  /*0c00*/  IDP.4A.S8.S8 R16, R20, R13, R16 ;  /* 0x0000000d14107226 */ /* 0x000fe20000000610 */
[----:B---3--:R-:W-:-:S05]  /*0c10*/  LOP3.LUT R13, R22, 0xf0f0f0f, RZ, 0xc0, !PT ;  /* 0x0f0f0f0f160d7812 */ /* 0x008fca00078ec0ff */
[----:B------:R-:W-:Y:S02]  /*0c20*/  IDP.4A.S8.S8 R23, R13, R23, R26 ;  /* 0x000000170d177226 */ /* 0x000fe4000000061a */
[----:B------:R-:W1:Y:S01]  /*0c30*/  LDS R13, [R5+0x1c] ;  /* 0x00001c00050d7984 */ /* 0x000e620000000800 */
[----:B------:R-:W-:Y:S02]  /*0c40*/  SHF.R.U32.HI R22, RZ, 0x4, R22 ;  /* 0x00000004ff167819 */ /* 0x000fe40000011616 */
[----:B------:R-:W-:Y:S02]  /*0c50*/  SHF.R.U32.HI R21, RZ, 0x4, R21 ;  /* 0x00000004ff157819 */ /* 0x000fe40000011615 */
[----:B------:R-:W-:Y:S02]  /*0c60*/  LOP3.LUT R22, R22, 0xf0f0f0f, RZ, 0xc0, !PT ;  /* 0x0f0f0f0f16167812 */ /* 0x000fe400078ec0ff */
[----:B------:R-:W-:-:S03]  /*0c70*/  LOP3.LUT R21, R21, 0xf0f0f0f, RZ, 0xc0, !PT ;  /* 0x0f0f0f0f15157812 */ /* 0x000fc600078ec0ff */
[----:B------:R-:W-:Y:S02]  /*0c80*/  IDP.4A.S8.S8 R27, R22, R27, R23 ;  /* 0x0000001b161b7226 */ /* 0x000fe40000000617 */
[----:B------:R-:W-:Y:S02]  /*0c90*/  IDP.4A.S8.S8 R25, R21, R17, R16 ;  /* 0x0000001115197226 */ /* 0x000fe40000000610 */
[----:B------:R-:W-:Y:S04]  /*0ca0*/  LDS R17, [R7] ;  /* 0x0000000007117984 */ /* 0x000fe80000000800 */
[----:B------:R-:W-:Y:S04]  /*0cb0*/  LDS R16, [R7+0x4] ;  /* 0x0000040007107984 */ /* 0x000fe80000000800 */
[----:B------:R-:W2:Y:S01]  /*0cc0*/  LDS.128 R20, [R9] ;  /* 0x0000000009147984 */ /* 0x000ea20000000c00 */
[----:B0-----:R-:W-:-:S02]  /*0cd0*/  LOP3.LUT R24, R12, 0xf0f0f0f, RZ, 0xc0, !PT ;  /* 0x0f0f0f0f0c187812 */ /* 0x001fc400078ec0ff */
[----:B------:R-:W-:-:S03]  /*0ce0*/  SHF.R.U32.HI R12, RZ, 0x4, R12 ;  /* 0x00000004ff0c7819 */ /* 0x000fc6000001160c */
[----:B------:R-:W-:Y:S01]  /*0cf0*/  IDP.4A.S8.S8 R14, R24, R14, R25 ;  /* 0x0000000e180e7226 */ /* 0x000fe20000000619 */
[----:B------:R-:W-:Y:S01]  /*0d00*/  LOP3.LUT R25, R12, 0xf0f0f0f, RZ, 0xc0, !PT ;  /* 0x0f0f0f0f0c197812 */ /* 0x000fe200078ec0ff */
[----:B------:R-:W0:Y:S01]  /*0d10*/  LDS R24, [R5+0x20] ;  /* 0x0000200005187984 */ /* 0x000e220000000800 */
[----:B-1----:R-:W-:-:S03]  /*0d20*/  LOP3.LUT R12, R13, 0xf0f0f0f, RZ, 0xc0, !PT ;  /* 0x0f0f0f0f0d0c7812 */ /* 0x002fc600078ec0ff */
[----:B------:R-:W-:Y:S01]  /*0d30*/  IDP.4A.S8.S8 R14, R25, R18, R14 ;  /* 0x00000012190e7226 */ /* 0x000fe2000000060e */
[----:B------:R-:W-:Y:S01]  /*0d40*/  SHF.R.U32.HI R13, RZ, 0x4, R13 ;  /* 0x00000004ff0d7819 */ /* 0x000fe2000001160d */
[----:B------:R-:W-:Y:S02]  /*0d50*/  LDS R25, [R5+0x24] ;  /* 0x0000240005197984 */ /* 0x000fe40000000800 */
[----:B------:R-:W-:Y:S01]  /*0d60*/  IDP.4A.S8.S8 R14, R12, R15, R14 ;  /* 0x0000000f0c0e7226 */ /* 0x000fe2000000060e */
[----:B------:R-:W-:-:S05]  /*0d70*/  LOP3.LUT R12, R13, 0xf0f0f0f, RZ, 0xc0, !PT ;  /* 0x0f0f0f0f0d0c7812 */ /* 0x000fca00078ec0ff */
[----:B------:R-:W-:Y:S02]  /*0d80*/  IDP.4A.S8.S8 R19, R12, R19, R14 ;  /* 0x000000130c137226 */ /* 0x000fe4000000060e */
[----:B------:R-:W1:Y:S01]  /*0d90*/  LDS.128 R12, [R30+UR8+0x40] ;  /* 0x000040081e0c7984 */ /* 0x000e620008000c00 */
[----:B------:R-:W-:Y:S02]  /*0da0*/  I2FP.F32.S32 R27, R27 ;  /* 0x0000001b001b7245 */ /* 0x000fe40000201400 */
[----:B------:R-:W-:Y:S01]  /*0db0*/  I2FP.F32.S32 R19, R19 ;  /* 0x0000001300137245 */ /* 0x000fe20000201400 */
[----:B--2---:R-:W-:Y:S02]  /*0dc0*/  HFMA2 R17, R17, R20, -RZ ;  /* 0x0000001411117231 */ /* 0x004fe400001000ff */
[----:B------:R-:W-:-:S03]  /*0dd0*/  HMUL2 R16, R16, R21 ;  /* 0x0000001510107232 */ /* 0x000fc60000000000 */
[--C-:B------:R-:W-:Y:S02]  /*0de0*/  HADD2.F32 R20, -RZ, R17.reuse.H0_H0 ;  /* 0x20000011ff147230 */ /* 0x100fe40000004100 */
[--C-:B------:R-:W-:Y:S02]  /*0df0*/  HADD2.F32 R21, -RZ, R16.reuse.H0_H0 ;  /* 0x20000010ff157230 */ /* 0x100fe40000004100 */
[----:B------:R-:W-:Y:S02]  /*0e00*/  HADD2.F32 R17, -RZ, R17.H1_H1 ;  /* 0x30000011ff117230 */ /* 0x000fe40000004100 */
[----:B------:R-:W-:-:S03]  /*0e10*/  HADD2.F32 R16, -RZ, R16.H1_H1 ;  /* 0x30000010ff107230 */ /* 0x000fc60000004100 */
[----:B------:R-:W-:Y:S02]  /*0e20*/  FFMA.FTZ R20, R20, R27, R17 ;  /* 0x0000001b14147223 */ /* 0x000fe40000010011 */
[----:B------:R-:W-:Y:S02]  /*0e30*/  FFMA.FTZ R21, R21, R19, R16 ;  /* 0x0000001315157223 */ /* 0x000fe40000010010 */
[----:B------:R-:W2:Y:S01]  /*0e40*/  LDS.128 R16, [R30+UR8+0x50] ;  /* 0x000050081e107984 */ /* 0x000ea20008000c00 */
[----:B0-----:R-:W-:-:S05]  /*0e50*/  LOP3.LUT R27, R24, 0xf0f0f0f, RZ, 0xc0, !PT ;  /* 0x0f0f0f0f181b7812 */ /* 0x001fca00078ec0ff */
[----:B-1----:R-:W-:Y:S02]  /*0e60*/  IDP.4A.S8.S8 R26, R27, R12, RZ ;  /* 0x0000000c1b1a7226 */ /* 0x002fe400000006ff */
[----:B------:R-:W0:Y:S01]  /*0e70*/  LDS R12, [R5+0x28] ;  /* 0x00002800050c7984 */ /* 0x000e220000000800 */
[----:B------:R-:W-:-:S04]  /*0e80*/  SHF.R.U32.HI R24, RZ, 0x4, R24 ;  /* 0x00000004ff187819 */ /* 0x000fc80000011618 */
[----:B------:R-:W-:Y:S02]  /*0e90*/  LOP3.LUT R27, R24, 0xf0f0f0f, RZ, 0xc0, !PT ;  /* 0x0f0f0f0f181b7812 */ /* 0x000fe400078ec0ff */
[----:B------:R-:W-:Y:S02]  /*0ea0*/  LOP3.LUT R24, R25, 0xf0f0f0f, RZ, 0xc0, !PT ;  /* 0x0f0f0f0f19187812 */ /* 0x000fe400078ec0ff */
[----:B------:R-:W-:Y:S01]  /*0eb0*/  SHF.R.U32.HI R25, RZ, 0x4, R25 ;  /* 0x00000004ff197819 */ /* 0x000fe20000011619 */
[----:B--2---:R-:W-:-:S04]  /*0ec0*/  IDP.4A.S8.S8 R16, R27, R16, R26 ;  /* 0x000000101b107226 */ /* 0x004fc8000000061a */
[----:B------:R-:W-:Y:S01]  /*0ed0*/  IDP.4A.S8.S8 R24, R24, R13, R16 ;  /* 0x0000000d18187226 */ /* 0x000fe20000000610 */
[----:B------:R-:W-:Y:S01]  /*0ee0*/  LOP3.LUT R16, R25, 0xf0f0f0f, RZ, 0xc0, !PT ;  /* 0x0f0f0f0f19107812 */ /* 0x000fe200078ec0ff */
[----:B------:R-:W1:Y:S04]  /*0ef0*/  LDS R13, [R5+0x2c] ;  /* 0x00002c00050d7984 */ /* 0x000e680000000800 */
[----:B------:R-:W-:Y:S02]  /*0f00*/  IDP.4A.S8.S8 R17, R16, R17, R24 ;  /* 0x0000001110117226 */ /* 0x000fe40000000618 */
[----:B------:R-:W2:Y:S01]  /*0f10*/  LDS R16, [R5+0x30] ;  /* 0x0000300005107984 */ /* 0x000ea20000000800 */
[----:B0-----:R-:W-:-:S05]  /*0f20*/  LOP3.LUT R24, R12, 0xf0f0f0f, RZ, 0xc0, !PT ;  /* 0x0f0f0f0f0c187812 */ /* 0x001fca00078ec0ff */
[----:B------:R-:W-:Y:S02]  /*0f30*/  IDP.4A.S8.S8 R14, R24, R14, R17 ;  /* 0x0000000e180e7226 */ /* 0x000fe40000000611 */
[----:B------:R-:W0:Y:S01]  /*0f40*/  LDS.128 R24, [R30+UR8+0x60] ;  /* 0x000060081e187984 */ /* 0x000e220008000c00 */
[----:B------:R-:W-:-:S04]  /*0f50*/  SHF.R.U32.HI R12, RZ, 0x4, R12 ;  /* 0x00000004ff0c7819 */ /* 0x000fc8000001160c */
[----:B------:R-:W-:-:S05]  /*0f60*/  LOP3.LUT R17, R12, 0xf0f0f0f, RZ, 0xc0, !PT ;  /* 0x0f0f0f0f0c117812 */ /* 0x000fca00078ec0ff */
[----:B------:R-:W-:Y:S02]  /*0f70*/  IDP.4A.S8.S8 R14, R17, R18, R14 ;  /* 0x00000012110e7226 */ /* 0x000fe4000000060e */
[----:B------:R-:W3:Y:S01]  /*0f80*/  LDS R17, [R5+0x34] ;  /* 0x0000340005117984 */ /* 0x000ee20000000800 */
[----:B-1----:R-:W-:Y:S02]  /*0f90*/  LOP3.LUT R12, R13, 0xf0f0f0f, RZ, 0xc0, !PT ;  /* 0x0f0f0f0f0d0c7812 */ /* 0x002fe400078ec0ff */
[----:B------:R-:W-:-:S03]  /*0fa0*/  SHF.R.U32.HI R13, RZ, 0x4, R13 ;  /* 0x00000004ff0d7819 */ /* 0x000fc6000001160d */
[----:B------:R-:W-:Y:S01]  /*0fb0*/  IDP.4A.S8.S8 R14, R12, R15, R14 ;  /* 0x0000000f0c0e7226 */ /* 0x000fe2000000060e */
[----:B------:R-:W-:Y:S02]  /*0fc0*/  LOP3.LUT R12, R13, 0xf0f0f0f, RZ, 0xc0, !PT ;  /* 0x0f0f0f0f0d0c7812 */ /* 0x000fe400078ec0ff */
[----:B--2---:R-:W-:-:S03]  /*0fd0*/  LOP3.LUT R13, R16, 0xf0f0f0f, RZ, 0xc0, !PT ;  /* 0x0f0f0f0f100d7812 */ /* 0x004fc600078ec0ff */
[----:B------:R-:W-:Y:S02]  /*0fe0*/  IDP.4A.S8.S8 R19, R12, R19, R14 ;  /* 0x000000130c137226 */ /* 0x000fe4000000060e */
[----:B0-----:R-:W-:Y:S02]  /*0ff0*/  IDP.4A.S8.S8 R24, R13, R24, RZ ;  /* 0x000000180d187226 */ /* 0x001fe400000006ff */
[----:B------:R-:W0:Y:S01]  /*1000*/  LDS.128 R12, [R30+UR8+0x70] ;  /* 0x000070081e0c7984 */ /* 0x000e220008000c00 */
[----:B------:R-:W-:-:S04]  /*1010*/  SHF.R.U32.HI R16, RZ, 0x4, R16 ;  /* 0x00000004ff107819 */ /* 0x000fc80000011610 */
[----:B------:R-:W-:Y:S02]  /*1020*/  LOP3.LUT R53, R16, 0xf0f0f0f, RZ, 0xc0, !PT ;  /* 0x0f0f0f0f10357812 */ /* 0x000fe400078ec0ff */
[----:B---3--:R-:W-:Y:S02]  /*1030*/  LOP3.LUT R16, R17, 0xf0f0f0f, RZ, 0xc0, !PT ;  /* 0x0f0f0f0f11107812 */ /* 0x008fe400078ec0ff */
[----:B------:R-:W-:Y:S01]  /*1040*/  SHF.R.U32.HI R17, RZ, 0x4, R17 ;  /* 0x00000004ff117819 */ /* 0x000fe20000011611 */
[----:B0-----:R-:W-:-:S04]  /*1050*/  IDP.4A.S8.S8 R12, R53, R12, R24 ;  /* 0x0000000c350c7226 */ /* 0x001fc80000000618 */
[----:B------:R-:W-:Y:S02]  /*1060*/  IDP.4A.S8.S8 R25, R16, R25, R12 ;  /* 0x0000001910197226 */ /* 0x000fe4000000060c */
[----:B------:R-:W0:Y:S01]  /*1070*/  LDS R12, [R5+0x38] ;  /* 0x00003800050c7984 */ /* 0x000e220000000800 */
[----:B------:R-:W-:-:S03]  /*1080*/  LOP3.LUT R16, R17, 0xf0f0f0f, RZ, 0xc0, !PT ;  /* 0x0f0f0f0f11107812 */ /* 0x000fc600078ec0ff */
[----:B------:R-:W-:Y:S02]  /*1090*/  LDS R17, [R7+0x8] ;  /* 0x0000080007117984 */ /* 0x000fe40000000800 */
[----:B------:R-:W-:Y:S02]  /*10a0*/  IDP.4A.S8.S8 R25, R16, R13, R25 ;  /* 0x0000000d10197226 */ /* 0x000fe40000000619 */
[----:B------:R-:W1:Y:S04]  /*10b0*/  LDS R13, [R5+0x3c] ;  /* 0x00003c00050d7984 */ /* 0x000e680000000800 */
[----:B------:R-:W2:Y:S01]  /*10c0*/  LDS R16, [R7+0xc] ;  /* 0x00000c0007107984 */ /* 0x000ea20000000800 */
[----:B------:R-:W-:Y:S01]  /*10d0*/  I2FP.F32.S32 R19, R19 ;  /* 0x0000001300137245 */ /* 0x000fe20000201400 */
[----:B------:R-:W-:Y:S01]  /*10e0*/  ULOP3.LUT UR4, UR4, 0xfffffffc, URZ, 0xc0, !UPT ;  /* 0xfffffffc04047892 */ /* 0x000fe2000f8ec0ff */
[----:B------:R-:W-:Y:S01]  /*10f0*/  FADD.FTZ R20, R31, R20 ;  /* 0x000000141f147221 */ /* 0x000fe20000010000 */
[----:B0-----:R-:W-:-:S02]  /*1100*/  LOP3.LUT R18, R12, 0xf0f0f0f, RZ, 0xc0, !PT ;  /* 0x0f0f0f0f0c127812 */ /* 0x001fc400078ec0ff */
[----:B------:R-:W-:-:S03]  /*1110*/  SHF.R.U32.HI R12, RZ, 0x4, R12 ;  /* 0x00000004ff0c7819 */ /* 0x000fc6000001160c */
[----:B------:R-:W-:Y:S01]  /*1120*/  IDP.4A.S8.S8 R18, R18, R26, R25 ;  /* 0x0000001a12127226 */ /* 0x000fe20000000619 */
[----:B------:R-:W-:Y:S02]  /*1130*/  LOP3.LUT R25, R12, 0xf0f0f0f, RZ, 0xc0, !PT ;  /* 0x0f0f0f0f0c197812 */ /* 0x000fe400078ec0ff */
[----:B-1----:R-:W-:Y:S02]  /*1140*/  LOP3.LUT R12, R13, 0xf0f0f0f, RZ, 0xc0, !PT ;  /* 0x0f0f0f0f0d0c7812 */ /* 0x002fe400078ec0ff */
[----:B------:R-:W-:Y:S01]  /*1150*/  SHF.R.U32.HI R13, RZ, 0x4, R13 ;  /* 0x00000004ff0d7819 */ /* 0x000fe2000001160d */
[----:B------:R-:W-:Y:S02]  /*1160*/  IDP.4A.S8.S8 R14, R25, R14, R18 ;  /* 0x0000000e190e7226 */ /* 0x000fe40000000612 */
[----:B------:R-:W-:Y:S02]  /*1170*/  HFMA2 R17, R17, R22, -RZ ;  /* 0x0000001611117231 */ /* 0x000fe400001000ff */
[----:B------:R-:W-:Y:S01]  /*1180*/  IDP.4A.S8.S8 R27, R12, R27, R14 ;  /* 0x0000001b0c1b7226 */ /* 0x000fe2000000060e */
[----:B------:R-:W-:-:S02]  /*1190*/  LOP3.LUT R14, R13, 0xf0f0f0f, RZ, 0xc0, !PT ;  /* 0x0f0f0f0f0d0e7812 */ /* 0x000fc400078ec0ff */
[--C-:B------:R-:W-:Y:S02]  /*11a0*/  HADD2.F32 R12, -RZ, R17.reuse.H0_H0 ;  /* 0x20000011ff0c7230 */ /* 0x100fe40000004100 */
[----:B--2---:R-:W-:Y:S02]  /*11b0*/  HMUL2 R16, R16, R23 ;  /* 0x0000001710107232 */ /* 0x004fe40000000000 */
[----:B------:R-:W-:Y:S02]  /*11c0*/  HADD2.F32 R17, -RZ, R17.H1_H1 ;  /* 0x30000011ff117230 */ /* 0x000fe40000004100 */
[----:B------:R-:W-:Y:S01]  /*11d0*/  IDP.4A.S8.S8 R14, R14, R15, R27 ;  /* 0x0000000f0e0e7226 */ /* 0x000fe2000000061b */
[----:B------:R-:W-:Y:S01]  /*11e0*/  UISETP.NE.AND UP1, UPT, UR4, 0x4, UPT ;  /* 0x000000040400788c */ /* 0x000fe2000bf25270 */
[--C-:B------:R-:W-:Y:S02]  /*11f0*/  HADD2.F32 R13, -RZ, R16.reuse.H1_H1 ;  /* 0x30000010ff0d7230 */ /* 0x100fe40000004100 */
[----:B------:R-:W-:Y:S01]  /*1200*/  FFMA.FTZ R17, R12, R19, R17 ;  /* 0x000000130c117223 */ /* 0x000fe20000010011 */
[----:B------:R-:W-:Y:S01]  /*1210*/  HADD2.F32 R12, -RZ, R16.H0_H0 ;  /* 0x20000010ff0c7230 */ /* 0x000fe20000004100 */
[----:B------:R-:W-:Y:S01]  /*1220*/  I2FP.F32.S32 R14, R14 ;  /* 0x0000000e000e7245 */ /* 0x000fe20000201400 */
[----:B------:R-:W-:-:S04]  /*1230*/  FADD.FTZ R20, R20, R21 ;  /* 0x0000001514147221 */ /* 0x000fc80000010000 */
[----:B------:R-:W-:Y:S01]  /*1240*/  FADD.FTZ R17, R20, R17 ;  /* 0x0000001114117221 */ /* 0x000fe20000010000 */
        /* <DEDUP_REMOVED lines=28> */
[----:B------:R-:W1:Y:S01]  /*1410*/  LDS.128 R20, [R30+UR8+0x20] ;  /* 0x000020081e147984 */ /* 0x000e620008000c00 */
[----:B----4-:R-:W-:Y:S02]  /*1420*/  LOP3.LUT R24, R52, 0xf0f0f0f, RZ, 0xc0, !PT ;  /* 0x0f0f0f0f34187812 */ /* 0x010fe400078ec0ff */
[----:B------:R-:W-:Y:S01]  /*1430*/  IDP.4A.S8.S8 R25, R14, R25, R12 ;  /* 0x000000190e197226 */ /* 0x000fe2000000060c */
[----:B------:R-:W2:Y:S01]  /*1440*/  LDS R17, [R5+0x54] ;  /* 0x0000540005117984 */ /* 0x000ea20000000800 */
[----:B------:R-:W-:Y:S02]  /*1450*/  SHF.R.U32.HI R52, RZ, 0x4, R52 ;  /* 0x00000004ff347819 */ /* 0x000fe40000011634 */
[----:B------:R-:W-:Y:S01]  /*1460*/  IDP.4A.S8.S8 R18, R24, R18, R25 ;  /* 0x0000001218127226 */ /* 0x000fe20000000619 */
[----:B------:R-:W3:Y:S01]  /*1470*/  LDS.128 R12, [R30+UR8+0x30] ;  /* 0x000030081e0c7984 */ /* 0x000ee20008000c00 */
[----:B------:R-:W-:-:S03]  /*1480*/  LOP3.LUT R51, R52, 0xf0f0f0f, RZ, 0xc0, !PT ;  /* 0x0f0f0f0f34337812 */ /* 0x000fc600078ec0ff */
[----:B------:R-:W4:Y:S02]  /*1490*/  LDS R25, [R5+0x4c] ;  /* 0x00004c0005197984 */ /* 0x000f240000000800 */
[----:B------:R-:W-:Y:S02]  /*14a0*/  IDP.4A.S8.S8 R26, R51, R26, R18 ;  /* 0x0000001a331a7226 */ /* 0x000fe40000000612 */
[----:B------:R-:W-:Y:S01]  /*14b0*/  LDS R24, [R7+0x14] ;  /* 0x0000140007187984 */ /* 0x000fe20000000800 */
        /* <DEDUP_REMOVED lines=10> */
[----:B----4-:R-:W-:-:S02]  /*1560*/  LOP3.LUT R16, R25, 0xf0f0f0f, RZ, 0xc0, !PT ;  /* 0x0f0f0f0f19107812 */ /* 0x010fc400078ec0ff */
[----:B------:R-:W-:Y:S01]  /*1570*/  SHF.R.U32.HI R25, RZ, 0x4, R25 ;  /* 0x00000004ff197819 */ /* 0x000fe20000011619 */
[----:B------:R-:W-:Y:S01]  /*1580*/  IDP.4A.S8.S8 R21, R18, R13, R20 ;  /* 0x0000000d12157226 */ /* 0x000fe20000000614 */
[----:B------:R-:W-:Y:S01]  /*1590*/  LOP3.LUT R20, R50, 0xf0f0f0f, RZ, 0xc0, !PT ;  /* 0x0f0f0f0f32147812 */ /* 0x000fe200078ec0ff */
[----:B------:R-:W-:Y:S01]  /*15a0*/  IDP.4A.S8.S8 R26, R16, R19, R26 ;  /* 0x00000013101a7226 */ /* 0x000fe2000000061a */
[----:B------:R-:W-:Y:S01]  /*15b0*/  LDS R13, [R7+0x10] ;  /* 0x00001000070d7984 */ /* 0x000fe20000000800 */
[----:B------:R-:W-:Y:S02]  /*15c0*/  SHF.R.U32.HI R50, RZ, 0x4, R50 ;  /* 0x00000004ff327819 */ /* 0x000fe40000011632 */
[----:B------:R-:W-:Y:S01]  /*15d0*/  IDP.4A.S8.S8 R20, R20, R22, R21 ;  /* 0x0000001614147226 */ /* 0x000fe20000000615 */
[----:B------:R-:W1:Y:S01]  /*15e0*/  LDS.128 R16, [R9] ;  /* 0x0000000009107984 */ /* 0x000e620000000c00 */
[----:B------:R-:W-:Y:S02]  /*15f0*/  LOP3.LUT R21, R50, 0xf0f0f0f, RZ, 0xc0, !PT ;  /* 0x0f0f0f0f32157812 */ /* 0x000fe400078ec0ff */
[----:B------:R-:W-:-:S03]  /*1600*/  LOP3.LUT R25, R25, 0xf0f0f0f, RZ, 0xc0, !PT ;  /* 0x0f0f0f0f19197812 */ /* 0x000fc600078ec0ff */
[----:B------:R-:W-:Y:S02]  /*1610*/  IDP.4A.S8.S8 R14, R21, R14, R20 ;  /* 0x0000000e150e7226 */ /* 0x000fe40000000614 */
[----:B------:R-:W-:Y:S02]  /*1620*/  IDP.4A.S8.S8 R27, R25, R27, R26 ;  /* 0x0000001b191b7226 */ /* 0x000fe4000000061a */
[----:B------:R-:W2:Y:S04]  /*1630*/  LDS R25, [R5+0x60] ;  /* 0x0000600005197984 */ /* 0x000ea80000000800 */
[----:B------:R-:W3:Y:S01]  /*1640*/  LDS R26, [R5+0x64] ;  /* 0x00006400051a7984 */ /* 0x000ee20000000800 */
[----:B0-----:R-:W-:Y:S02]  /*1650*/  LOP3.LUT R20, R12, 0xf0f0f0f, RZ, 0xc0, !PT ;  /* 0x0f0f0f0f0c147812 */ /* 0x001fe400078ec0ff */
[----:B------:R-:W-:-:S03]  /*1660*/  SHF.R.U32.HI R12, RZ, 0x4, R12 ;  /* 0x00000004ff0c7819 */ /* 0x000fc6000001160c */
[----:B------:R-:W-:Y:S01]  /*1670*/  IDP.4A.S8.S8 R14, R20, R23, R14 ;  /* 0x00000017140e7226 */ /* 0x000fe2000000060e */
[----:B------:R-:W-:Y:S01]  /*1680*/  LOP3.LUT R12, R12, 0xf0f0f0f, RZ, 0xc0, !PT ;  /* 0x0f0f0f0f0c0c7812 */ /* 0x000fe200078ec0ff */
[----:B------:R-:W0:Y:S04]  /*1690*/  LDS.128 R20, [R30+UR8+0x40] ;  /* 0x000040081e147984 */ /* 0x000e280008000c00 */
[----:B------:R-:W-:Y:S02]  /*16a0*/  IDP.4A.S8.S8 R50, R12, R15, R14 ;  /* 0x0000000f0c327226 */ /* 0x000fe4000000060e */
[----:B-1----:R-:W-:Y:S02]  /*16b0*/  HFMA2 R16, R13, R16, -RZ ;  /* 0x000000100d107231 */ /* 0x002fe400001000ff */
[----:B------:R-:W-:Y:S01]  /*16c0*/  HMUL2 R17, R24, R17 ;  /* 0x0000001118117232 */ /* 0x000fe20000000000 */
[----:B------:R-:W1:Y:S01]  /*16d0*/  LDS.128 R12, [R30+UR8+0x50] ;  /* 0x000050081e0c7984 */ /* 0x000e620008000c00 */
[----:B------:R-:W-:Y:S01]  /*16e0*/  I2FP.F32.S32 R50, R50 ;  /* 0x0000003200327245 */ /* 0x000fe20000201400 */
[----:B------:R-:W-:-:S02]  /*16f0*/  HADD2.F32 R24, -RZ, R16.H0_H0 ;  /* 0x20000010ff187230 */ /* 0x000fc40000004100 */
[----:B------:R-:W-:Y:S01]  /*1700*/  HADD2.F32 R51, -RZ, R16.H1_H1 ;  /* 0x30000010ff337230 */ /* 0x000fe20000004100 */
[----:B------:R-:W-:Y:S02]  /*1710*/  I2FP.F32.S32 R16, R27 ;  /* 0x0000001b00107245 */ /* 0x000fe40000201400 */
[----:B--2---:R-:W-:Y:S02]  /*1720*/  LOP3.LUT R27, R25, 0xf0f0f0f, RZ, 0xc0, !PT ;  /* 0x0f0f0f0f191b7812 */ /* 0x004fe400078ec0ff */
[----:B------:R-:W-:Y:S01]  /*1730*/  SHF.R.U32.HI R25, RZ, 0x4, R25 ;  /* 0x00000004ff197819 */ /* 0x000fe20000011619 */
[----:B------:R-:W-:Y:S01]  /*1740*/  FFMA.FTZ R16, R24, R16, R51 ;  /* 0x0000001018107223 */ /* 0x000fe20000010033 */
[--C-:B------:R-:W-:Y:S02]  /*1750*/  HADD2.F32 R24, -RZ, R17.reuse.H0_H0 ;  /* 0x20000011ff187230 */ /* 0x100fe40000004100 */
[----:B------:R-:W-:Y:S01]  /*1760*/  HADD2.F32 R17, -RZ, R17.H1_H1 ;  /* 0x30000011ff117230 */ /* 0x000fe20000004100 */
[----:B------:R-:W-:Y:S01]  /*1770*/  LOP3.LUT R25, R25, 0xf0f0f0f, RZ, 0xc0, !PT ;  /* 0x0f0f0f0f19197812 */ /* 0x000fe200078ec0ff */
[----:B------:R-:W-:-:S03]  /*1780*/  FADD.FTZ R16, R31, R16 ;  /* 0x000000101f107221 */ /* 0x000fc60000010000 */
[----:B------:R-:W-:Y:S01]  /*1790*/  FFMA.FTZ R17, R24, R50, R17 ;  /* 0x0000003218117223 */ /* 0x000fe20000010011 */
[----:B---3--:R-:W-:Y:S01]  /*17a0*/  LOP3.LUT R24, R26, 0xf0f0f0f, RZ, 0xc0, !PT ;  /* 0x0f0f0f0f1a187812 */ /* 0x008fe200078ec0ff */
[----:B------:R-:W-:Y:S01]  /*17b0*/  LDS R50, [R5+0x70] ;  /* 0x0000700005327984 */ /* 0x000fe20000000800 */
[----:B------:R-:W-:Y:S01]  /*17c0*/  SHF.R.U32.HI R26, RZ, 0x4, R26 ;  /* 0x00000004ff1a7819 */ /* 0x000fe2000001161a */
[----:B------:R-:W-:-:S03]  /*17d0*/  FADD.FTZ R16, R16, R17 ;  /* 0x0000001110107221 */ /* 0x000fc60000010000 */
[----:B------:R-:W-:Y:S01]  /*17e0*/  LOP3.LUT R26, R26, 0xf0f0f0f, RZ, 0xc0, !PT ;  /* 0x0f0f0f0f1a1a7812 */ /* 0x000fe200078ec0ff */
[----:B0-----:R-:W-:Y:S02]  /*17f0*/  IDP.4A.S8.S8 R27, R27, R20, RZ ;  /* 0x000000141b1b7226 */ /* 0x001fe400000006ff */
[----:B------:R-:W0:Y:S02]  /*1800*/  LDS R20, [R5+0x68] ;  /* 0x0000680005147984 */ /* 0x000e240000000800 */
[----:B-1----:R-:W-:-:S04]  /*1810*/  IDP.4A.S8.S8 R12, R25, R12, R27 ;  /* 0x0000000c190c7226 */ /* 0x002fc8000000061b */
[----:B------:R-:W-:Y:S02]  /*1820*/  IDP.4A.S8.S8 R21, R24, R21, R12 ;  /* 0x0000001518157226 */ /* 0x000fe4000000060c */
[----:B------:R-:W1:Y:S02]  /*1830*/  LDS R12, [R5+0x6c] ;  /* 0x00006c00050c7984 */ /* 0x000e640000000800 */
[----:B------:R-:W-:Y:S02]  /*1840*/  IDP.4A.S8.S8 R13, R26, R13, R21 ;  /* 0x0000000d1a0d7226 */ /* 0x000fe40000000615 */
[----:B------:R-:W2:Y:S01]  /*1850*/  LDS.128 R24, [R30+UR8+0x60] ;  /* 0x000060081e187984 */ /* 0x000ea20008000c00 */
        /* <DEDUP_REMOVED lines=9> */
[----:B------:R-:W0:Y:S01]  /*18f0*/  LDS.128 R20, [R30+UR8+0x70] ;  /* 0x000070081e147984 */ /* 0x000e220008000c00 */
[----:B------:R-:W-:Y:S02]  /*1900*/  SHF.R.U32.HI R50, RZ, 0x4, R50 ;  /* 0x00000004ff327819 */ /* 0x000fe40000011632 */
[----:B------:R-:W-:Y:S01]  /*1910*/  LOP3.LUT R12, R12, 0xf0f0f0f, RZ, 0xc0, !PT ;  /* 0x0f0f0f0f0c0c7812 */ /* 0x000fe200078ec0ff */
[----:B--2---:R-:W-:Y:S01]  /*1920*/  IDP.4A.S8.S8 R24, R13, R24, RZ ;  /* 0x000000180d187226 */ /* 0x004fe200000006ff */
[----:B------:R-:W-:Y:S01]  /*1930*/  LOP3.LUT R51, R50, 0xf0f0f0f, RZ, 0xc0, !PT ;  /* 0x0f0f0f0f32337812 */ /* 0x000fe200078ec0ff */
[----:B------:R-:W1:Y:S02]  /*1940*/  LDS R13, [R5+0x74] ;  /* 0x00007400050d7984 */ /* 0x000e640000000800 */
[----:B------:R-:W-:-:S05]  /*1950*/  IDP.4A.S8.S8 R12, R12, R15, R14 ;  /* 0x0000000f0c0c7226 */ /* 0x000fca000000060e */
[----:B------:R-:W-:Y:S01]  /*1960*/  I2FP.F32.S32 R12, R12 ;  /* 0x0000000c000c7245 */ /* 0x000fe20000201400 */
[----:B0-----:R-:W-:Y:S02]  /*1970*/  IDP.4A.S8.S8 R24, R51, R20, R24 ;  /* 0x0000001433187226 */ /* 0x001fe40000000618 */
[----:B------:R-:W0:Y:S01]  /*1980*/  LDS R20, [R5+0x78] ;  /* 0x0000780005147984 */ /* 0x000e220000000800 */
[----:B-1----:R-:W-:Y:S02]  /*1990*/  LOP3.LUT R50, R13, 0xf0f0f0f, RZ, 0xc0, !PT ;  /* 0x0f0f0f0f0d327812 */ /* 0x002fe400078ec0ff */
[----:B------:R-:W-:-:S03]  /*19a0*/  SHF.R.U32.HI R13, RZ, 0x4, R13 ;  /* 0x00000004ff0d7819 */ /* 0x000fc6000001160d */
[----:B------:R-:W-:Y:S01]  /*19b0*/  IDP.4A.S8.S8 R25, R50, R25, R24 ;  /* 0x0000001932197226 */ /* 0x000fe20000000618 */
[----:B------:R-:W-:Y:S02]  /*19c0*/  LOP3.LUT R24, R13, 0xf0f0f0f, RZ, 0xc0, !PT ;  /* 0x0f0f0f0f0d187812 */ /* 0x000fe400078ec0ff */
[----:B------:R-:W1:Y:S03]  /*19d0*/  LDS R13, [R5+0x7c] ;  /* 0x00007c00050d7984 */ /* 0x000e660000000800 */
[----:B------:R-:W-:Y:S02]  /*19e0*/  IDP.4A.S8.S8 R25, R24, R21, R25 ;  /* 0x0000001518197226 */ /* 0x000fe40000000619 */
[----:B------:R-:W2:Y:S04]  /*19f0*/  LDS R21, [R7+0x18] ;  /* 0x0000180007157984 */ /* 0x000ea80000000800 */
[----:B------:R-:W3:Y:S01]  /*1a00*/  LDS R24, [R7+0x1c] ;  /* 0x00001c0007187984 */ /* 0x000ee20000000800 */
[----:B0-----:R-:W-:-:S02]  /*1a10*/  LOP3.LUT R50, R20, 0xf0f0f0f, RZ, 0xc0, !PT ;  /* 0x0f0f0f0f14327812 */ /* 0x001fc400078ec0ff */
        /* <DEDUP_REMOVED lines=8> */
[----:B--2---:R-:W-:Y:S02]  /*1aa0*/  HFMA2 R18, R21, R18, -RZ ;  /* 0x0000001215127231 */ /* 0x004fe400001000ff */
[----:B---3--:R-:W-:Y:S02]  /*1ab0*/  HMUL2 R19, R24, R19 ;  /* 0x0000001318137232 */ /* 0x008fe40000000000 */
[----:B------:R-:W-:Y:S02]  /*1ac0*/  IDP.4A.S8.S8 R20, R20, R23, R22 ;  /* 0x0000001714147226 */ /* 0x000fe40000000616 */
[--C-:B------:R-:W-:Y:S02]  /*1ad0*/  HADD2.F32 R13, -RZ, R18.reuse.H0_H0 ;  /* 0x20000012ff0d7230 */ /* 0x100fe40000004100 */
        /* <DEDUP_REMOVED lines=9> */
.L_x_621:
[----:B------:R-:W-:Y:S01]  /*1b70*/  IADD3 R3, PT, PT, R3, 0x8, RZ ;  /* 0x0000000803037810 */ /* 0x000fe20007ffe0ff */
[----:B------:R-:W-:Y:S01]  /*1b80*/  VIADD R4, R4, 0x8 ;  /* 0x0000000804047836 */ /* 0x000fe20000000000 */
[----:B------:R-:W-:Y:S01]  /*1b90*/  UMOV UR11, UR5 ;  /* 0x00000005000b7c82 */ /* 0x000fe20008000000 */
[----:B------:R-:W-:Y:S01]  /*1ba0*/  VIADD R0, R0, 0x8 ;  /* 0x0000000800007836 */ /* 0x000fe20000000000 */
[----:B------:R-:W-:Y:S06]  /*1bb0*/  BRA.U !UP0, `(.L_x_622) ;  /* 0xffffffe908ac7547 */ /* 0x000fec000b83ffff */
.L_x_620:
[----:B------:R-:W1:Y:S01]  /*1bc0*/  S2R R0, SR_TID.Y ;  /* 0x0000000000007919 */ /* 0x000e620000002200 */
[----:B------:R-:W2:Y:S01]  /*1bd0*/  LDCU UR4, c[0x0][0x3a0] ;  /* 0x00007400ff0477ac */ /* 0x000ea20008000800 */
[----:B------:R-:W1:Y:S02]  /*1be0*/  S2R R3, SR_CTAID.Y ;  /* 0x0000000000037919 */ /* 0x000e640000002600 */
[----:B-1----:R-:W-:-:S04]  /*1bf0*/  LEA R0, R3, R0, 0x2 ;  /* 0x0000000003007211 */ /* 0x002fc800078e10ff */
[----:B--2---:R-:W-:-:S13]  /*1c00*/  ISETP.GE.U32.AND P0, PT, R0, UR4, PT ;  /* 0x0000000400007c0c */ /* 0x004fda000bf06070 */
[----:B------:R-:W-:Y:S05]  /*1c10*/  @P0 EXIT ;  /* 0x000000000000094d */ /* 0x000fea0003800000 */
[----:B------:R-:W1:Y:S01]  /*1c20*/  S2R R5, SR_TID.X ;  /* 0x0000000000057919 */ /* 0x000e620000002100 */
[----:B------:R-:W2:Y:S01]  /*1c30*/  LDCU UR4, c[0x0][0x3a8] ;  /* 0x00007500ff0477ac */ /* 0x000ea20008000800 */
[----:B------:R-:W1:Y:S02]  /*1c40*/  S2R R2, SR_CTAID.X ;  /* 0x0000000000027919 */ /* 0x000e640000002500 */
[----:B-1----:R-:W-:-:S05]  /*1c50*/  IMAD R5, R2, 0x20, R5 ;  /* 0x0000002002057824 */ /* 0x002fca00078e0205 */
        /* <DEDUP_REMOVED lines=8> */
.L_x_623:
        /* <DEDUP_REMOVED lines=10> */
.L_x_1270:


//--------------------- .text._Z12mul_mat_q4_0IN3c108BFloat16ELb1EEvPKvS3_PT_iiiii --------------------------
	.section	.text._Z12mul_mat_q4_0IN3c108BFloat16ELb1EEvPKvS3_PT_iiiii,"ax",@progbits
	.align	128
.text._Z12mul_mat_q4_0IN3c108BFloat16ELb1EEvPKvS3_PT_iiiii:
        .type           _Z12mul_mat_q4_0IN3c108BFloat16ELb1EEvPKvS3_PT_iiiii,@function
        .size           _Z12mul_mat_q4_0IN3c108BFloat16ELb1EEvPKvS3_PT_iiiii,(.L_x_1271 - _Z12mul_mat_q4_0IN3c108BFloat16ELb1EEvPKvS3_PT_iiiii)
        .other          _Z12mul_mat_q4_0IN3c108BFloat16ELb1EEvPKvS3_PT_iiiii,@"STO_CUDA_ENTRY STV_DEFAULT"
_Z12mul_mat_q4_0IN3c108BFloat16ELb1EEvPKvS3_PT_iiiii:
        /* <DEDUP_REMOVED lines=15> */
[----:B------:R-:W2:Y:S01]  /*00f0*/  S2R R22, SR_TID.Y ;  /* 0x0000000000167919 */ /* 0x000ea20000002200 */
[----:B------:R-:W4:Y:S01]  /*0100*/  LDCU UR10, c[0x0][0x39c] ;  /* 0x00007380ff0a77ac */ /* 0x000f220008000800 */
[----:B------:R-:W-:Y:S01]  /*0110*/  USHF.R.S32.HI UR4, URZ, 0x5, UR4 ;  /* 0x00000005ff047899 */ /* 0x000fe20008011404 */
[----:B------:R-:W0:Y:S05]  /*0120*/  LDCU.64 UR14, c[0x0][0x380] ;  /* 0x00007000ff0e77ac */ /* 0x000e2a0008000a00 */
[----:B------:R-:W-:Y:S01]  /*0130*/  IMAD R58, R56, UR4, RZ ;  /* 0x00000004383a7c24 */ /* 0x000fe2000f8e02ff */
[----:B-1----:R-:W-:-:S03]  /*0140*/  USHF.R.S32.HI UR5, URZ, 0x1f, UR7 ;  /* 0x0000001fff057899 */ /* 0x002fc60008011407 */
[----:B------:R-:W-:Y:S01]  /*0150*/  IMAD.WIDE R58, R58, 0x12, RZ ;  /* 0x000000123a3a7825 */ /* 0x000fe200078e02ff */
[----:B------:R-:W-:Y:S02]  /*0160*/  UIADD3 UR6, UPT, UPT, UR6, -0x1, URZ ;  /* 0xffffffff06067890 */ /* 0x000fe4000fffe0ff */
[----:B------:R-:W-:-:S03]  /*0170*/  ULEA.HI UR5, UR5, UR7, URZ, 0x5 ;  /* 0x0000000705057291 */ /* 0x000fc6000f8f28ff */
[----:B------:R-:W-:Y:S01]  /*0180*/  UMOV UR7, 0x400 ;  /* 0x0000040000077882 */ /* 0x000fe20000000000 */
[----:B------:R-:W-:Y:S02]  /*0190*/  USHF.R.S32.HI UR5, URZ, 0x5, UR5 ;  /* 0x00000005ff057899 */ /* 0x000fe40008011405 */
[----:B---3--:R-:W-:Y:S01]  /*01a0*/  ULEA UR9, UR8, UR7, 0x18 ;  /* 0x0000000708097291 */ /* 0x008fe2000f8ec0ff */
[----:B0-----:R-:W-:Y:S01]  /*01b0*/  SHF.R.U32.HI R2, RZ, 0x2, R9 ;  /* 0x00000002ff027819 */ /* 0x001fe20000011609 */
[C---:B------:R-:W-:Y:S01]  /*01c0*/  VIADD R7, R9.reuse, 0x20 ;  /* 0x0000002009077836 */ /* 0x040fe20000000000 */
[C---:B------:R-:W-:Y:S01]  /*01d0*/  LOP3.LUT R36, R9.reuse, 0x3, RZ, 0xc0, !PT ;  /* 0x0000000309247812 */ /* 0x040fe200078ec0ff */
[----:B------:R-:W-:Y:S01]  /*01e0*/  IMAD.SHL.U32 R53, R9, 0x4, RZ ;  /* 0x0000000409357824 */ /* 0x000fe200078e00ff */
[----:B------:R-:W-:Y:S01]  /*01f0*/  LOP3.LUT R0, R2, 0x3, RZ, 0xc0, !PT ;  /* 0x0000000302007812 */ /* 0x000fe200078ec0ff */
[----:B--2---:R-:W-:Y:S01]  /*0200*/  IMAD R3, R35, 0x4, R22 ;  /* 0x0000000423037824 */ /* 0x004fe200078e0216 */
[C---:B------:R-:W-:Y:S01]  /*0210*/  LOP3.LUT R14, R9.reuse, 0x7, RZ, 0xc0, !PT ;  /* 0x00000007090e7812 */ /* 0x040fe200078ec0ff */
[----:B------:R-:W-:Y:S01]  /*0220*/  IMAD R40, R9, 0x8, R2 ;  /* 0x0000000809287824 */ /* 0x000fe200078e0202 */
[----:B------:R-:W-:Y:S01]  /*0230*/  LOP3.LUT R15, R53, 0xc, RZ, 0xc0, !PT ;  /* 0x0000000c350f7812 */ /* 0x000fe200078ec0ff */
[----:B------:R-:W-:Y:S01]  /*0240*/  IMAD R0, R35, 0x4, R0 ;  /* 0x0000000423007824 */ /* 0x000fe200078e0200 */
[----:B------:R-:W-:Y:S01]  /*0250*/  VIMNMX.U32 R4, PT, PT, R3, UR6, PT ;  /* 0x0000000603047c48 */ /* 0x000fe2000bfe0000 */
[----:B------:R-:W-:Y:S01]  /*0260*/  IMAD.SHL.U32 R54, R22, 0x80, RZ ;  /* 0x0000008016367824 */ /* 0x000fe200078e00ff */
[----:B------:R-:W-:-:S02]  /*0270*/  LOP3.LUT R52, R53, 0x3c, RZ, 0xc0, !PT ;  /* 0x0000003c35347812 */ /* 0x000fc400078ec0ff */
[----:B------:R-:W-:Y:S01]  /*0280*/  VIMNMX R5, PT, PT, R0, UR6, PT ;  /* 0x0000000600057c48 */ /* 0x000fe2000bfe0100 */
[----:B------:R-:W-:Y:S01]  /*0290*/  IMAD R4, R4, UR5, RZ ;  /* 0x0000000504047c24 */ /* 0x000fe2000f8e02ff */
[----:B------:R-:W-:Y:S01]  /*02a0*/  LOP3.LUT R0, RZ, R56, RZ, 0x33, !PT ;  /* 0x00000038ff007212 */ /* 0x000fe200078e33ff */
[----:B------:R-:W-:Y:S02]  /*02b0*/  UIADD3 UR6, UPT, UPT, UR7, 0x1080, URZ ;  /* 0x0000108007067890 */ /* 0x000fe4000fffe0ff */
[----:B------:R-:W-:Y:S01]  /*02c0*/  IMAD R36, R5, UR5, R36 ;  /* 0x0000000505247c24 */ /* 0x000fe2000f8e0224 */
[----:B------:R-:W-:Y:S01]  /*02d0*/  SHF.R.U32.HI R5, RZ, 0x3, R9 ;  /* 0x00000003ff057819 */ /* 0x000fe20000011609 */
[----:B----4-:R-:W-:Y:S01]  /*02e0*/  VIADD R3, R0, UR10 ;  /* 0x0000000a00037c36 */ /* 0x010fe20008000000 */
[----:B------:R-:W-:Y:S01]  /*02f0*/  LEA.HI R38, R7, R4, RZ, 0x1d ;  /* 0x0000000407267211 */ /* 0x000fe200078fe8ff */
[----:B------:R-:W0:Y:S02]  /*0300*/  LDCU.64 UR10, c[0x0][0x388] ;  /* 0x00007100ff0a77ac */ /* 0x000e240008000a00 */
[C---:B------:R-:W-:Y:S01]  /*0310*/  IMAD R0, R22.reuse, 0x4, R5 ;  /* 0x0000000416007824 */ /* 0x040fe200078e0205 */
[----:B------:R-:W-:Y:S01]  /*0320*/  VIMNMX R51, PT, PT, R3, R22, PT ;  /* 0x0000001603337248 */ /* 0x000fe20003fe0100 */
[----:B------:R-:W-:Y:S01]  /*0330*/  IMAD.IADD R37, R5, 0x1, R4 ;  /* 0x0000000105257824 */ /* 0x000fe200078e0204 */
[--C-:B------:R-:W-:Y:S01]  /*0340*/  VIADDMNMX R50, R22, 0x4, R3.reuse, PT ;  /* 0x0000000416327846 */ /* 0x100fe20003800103 */
[----:B------:R-:W-:Y:S01]  /*0350*/  IMAD.U32 R4, RZ, RZ, UR9 ;  /* 0x00000009ff047e24 */ /* 0x000fe2000f8e00ff */
[----:B------:R-:W-:Y:S01]  /*0360*/  VIMNMX R24, PT, PT, R3, R0, PT ;  /* 0x0000000003187248 */ /* 0x000fe20003fe0100 */
[----:B------:R-:W-:Y:S01]  /*0370*/  UIADD3 UR5, UPT, UPT, UR7, 0x14a0, URZ ;  /* 0x000014a007057890 */ /* 0x000fe2000fffe0ff */
[--C-:B------:R-:W-:Y:S01]  /*0380*/  VIADDMNMX R23, R0, 0x10, R3.reuse, PT ;  /* 0x0000001000177846 */ /* 0x100fe20003800103 */
[----:B------:R-:W-:Y:S01]  /*0390*/  IMAD R26, R50, UR4, RZ ;  /* 0x00000004321a7c24 */ /* 0x000fe2000f8e02ff */
[----:B------:R-:W-:Y:S01]  /*03a0*/  VIADDMNMX R49, R22, 0x8, R3, PT ;  /* 0x0000000816317846 */ /* 0x000fe20003800103 */
[----:B------:R-:W-:Y:S01]  /*03b0*/  IMAD R50, R50, 0x21, R9 ;  /* 0x0000002132327824 */ /* 0x000fe200078e0209 */
[C-C-:B------:R-:W-:Y:S01]  /*03c0*/  VIADDMNMX R48, R22.reuse, 0xc, R3.reuse, PT ;  /* 0x0000000c16307846 */ /* 0x140fe20003800103 */
[----:B------:R-:W-:Y:S01]  /*03d0*/  IMAD R39, R9, 0x84, R4 ;  /* 0x0000008409277824 */ /* 0x000fe200078e0204 */
[C-C-:B------:R-:W-:Y:S01]  /*03e0*/  VIADDMNMX R47, R22.reuse, 0x10, R3.reuse, PT ;  /* 0x00000010162f7846 */ /* 0x140fe20003800103 */
        /* <DEDUP_REMOVED lines=9> */
[----:B------:R-:W-:Y:S01]  /*0480*/  IADD3 R13, P0, PT, R2, R29, RZ ;  /* 0x0000001d020d7210 */ /* 0x000fe20007f1e0ff */
[----:B------:R-:W-:Y:S01]  /*0490*/  IMAD R7, R0, UR4, RZ ;  /* 0x0000000400077c24 */ /* 0x000fe2000f8e02ff */
[C---:B------:R-:W-:Y:S01]  /*04a0*/  IADD3 R41, P6, PT, R2.reuse, R3, RZ ;  /* 0x0000000302297210 */ /* 0x040fe20007fde0ff */
[----:B------:R-:W-:Y:S01]  /*04b0*/  IMAD R31, R45, UR4, RZ ;  /* 0x000000042d1f7c24 */ /* 0x000fe2000f8e02ff */
[C---:B------:R-:W-:Y:S01]  /*04c0*/  IADD3 R11, P5, PT, R2.reuse, R5, RZ ;  /* 0x00000005020b7210 */ /* 0x040fe20007fbe0ff */
[--C-:B------:R-:W-:Y:S01]  /*04d0*/  IMAD R51, R51, 0x21, R9.reuse ;  /* 0x0000002133337824 */ /* 0x100fe200078e0209 */
[----:B------:R-:W-:Y:S01]  /*04e0*/  LEA.HI.X.SX32 R28, R3, RZ, 0x1, P6 ;  /* 0x000000ff031c7211 */ /* 0x000fe200030f0eff */
[--C-:B------:R-:W-:Y:S01]  /*04f0*/  IMAD R49, R49, 0x21, R9.reuse ;  /* 0x0000002131317824 */ /* 0x100fe200078e0209 */
[----:B------:R-:W-:Y:S01]  /*0500*/  IADD3 R3, P6, PT, R2, R7, RZ ;  /* 0x0000000702037210 */ /* 0x000fe20007fde0ff */
[--C-:B------:R-:W-:Y:S01]  /*0510*/  IMAD R48, R48, 0x21, R9.reuse ;  /* 0x0000002130307824 */ /* 0x100fe200078e0209 */
[C---:B------:R-:W-:Y:S01]  /*0520*/  IADD3 R17, P1, PT, R2.reuse, R25, RZ ;  /* 0x0000001902117210 */ /* 0x040fe20007f3e0ff */
[--C-:B------:R-:W-:Y:S01]  /*0530*/  IMAD R47, R47, 0x21, R9.reuse ;  /* 0x000000212f2f7824 */ /* 0x100fe200078e0209 */
[----:B------:R-:W-:Y:S01]  /*0540*/  IADD3 R19, P2, PT, R2, R27, RZ ;  /* 0x0000001b02137210 */ /* 0x000fe20007f5e0ff */
[--C-:B------:R-:W-:Y:S01]  /*0550*/  IMAD R46, R46, 0x21, R9.reuse ;  /* 0x000000212e2e7824 */ /* 0x100fe200078e0209 */
[----:B------:R-:W-:Y:S01]  /*0560*/  LEA.HI.X.SX32 R30, R5, RZ, 0x1, P5 ;  /* 0x000000ff051e7211 */ /* 0x000fe200028f0eff */
[--C-:B------:R-:W-:Y:S01]  /*0570*/  IMAD R45, R45, 0x21, R9.reuse ;  /* 0x000000212d2d7824 */ /* 0x100fe200078e0209 */
[----:B------:R-:W-:Y:S01]  /*0580*/  LEA.HI.X.SX32 R34, R29, RZ, 0x1, P0 ;  /* 0x000000ff1d227211 */ /* 0x000fe200000f0eff */
[----:B------:R-:W-:Y:S01]  /*0590*/  IMAD R44, R0, 0x21, R9 ;  /* 0x00000021002c7824 */ /* 0x000fe200078e0209 */
[----:B------:R-:W-:Y:S01]  /*05a0*/  IADD3 R9, P4, PT, R2, R31, RZ ;  /* 0x0000001f02097210 */ /* 0x000fe20007f9e0ff */
[----:B------:R-:W-:Y:S01]  /*05b0*/  IMAD R21, R23, UR4, RZ ;  /* 0x0000000417157c24 */ /* 0x000fe2000f8e02ff */
[----:B------:R-:W-:Y:S01]  /*05c0*/  LEA.HI.X.SX32 R0, R7, RZ, 0x1, P6 ;  /* 0x000000ff07007211 */ /* 0x000fe200030f0eff */
[----:B------:R-:W-:Y:S01]  /*05d0*/  IMAD R20, R24, UR4, RZ ;  /* 0x0000000418147c24 */ /* 0x000fe2000f8e02ff */
[----:B------:R-:W-:Y:S01]  /*05e0*/  LEA.HI.X.SX32 R31, R31, RZ, 0x1, P4 ;  /* 0x000000ff1f1f7211 */ /* 0x000fe200020f0eff */
[----:B------:R-:W-:Y:S01]  /*05f0*/  IMAD.WIDE.U32 R2, R3, 0x12, R58 ;  /* 0x0000001203027825 */ /* 0x000fe200078e003a */
[----:B------:R-:W-:Y:S01]  /*0600*/  IADD3 R61, P5, PT, R14, R21, RZ ;  /* 0x000000150e3d7210 */ /* 0x000fe20007fbe0ff */
[----:B------:R-:W-:Y:S01]  /*0610*/  UIADD3 UR7, UPT, UPT, UR7, 0x16a0, URZ ;  /* 0x000016a007077890 */ /* 0x000fe2000fffe0ff */
[----:B------:R-:W-:Y:S01]  /*0620*/  SHF.R.S32.HI R32, RZ, 0x1f, R23 ;  /* 0x0000001fff207819 */ /* 0x000fe20000011417 */
[--C-:B------:R-:W-:Y:S01]  /*0630*/  IMAD.WIDE.U32 R4, R9, 0x12, R58.reuse ;  /* 0x0000001209047825 */ /* 0x100fe200078e003a */
[----:B------:R-:W-:Y:S01]  /*0640*/  LEA.HI.X.SX32 R26, R26, RZ, 0x1, P3 ;  /* 0x000000ff1a1a7211 */ /* 0x000fe200018f0eff */
[----:B------:R-:W-:Y:S01]  /*0650*/  ULEA UR7, UR8, UR7, 0x18 ;  /* 0x0000000708077291 */ /* 0x000fe2000f8ec0ff */
[----:B------:R-:W-:Y:S01]  /*0660*/  LEA.HI.X.SX32 R27, R27, RZ, 0x1, P2 ;  /* 0x000000ff1b1b7211 */ /* 0x000fe200010f0eff */
[--C-:B------:R-:W-:Y:S01]  /*0670*/  IMAD.WIDE.U32 R6, R11, 0x12, R58.reuse ;  /* 0x000000120b067825 */ /* 0x100fe200078e003a */
[----:B------:R-:W-:Y:S01]  /*0680*/  LEA.HI.X.SX32 R25, R25, RZ, 0x1, P1 ;  /* 0x000000ff19197211 */ /* 0x000fe200008f0eff */
[----:B------:R-:W-:Y:S01]  /*0690*/  ULEA UR6, UR8, UR6, 0x18 ;  /* 0x0000000608067291 */ /* 0x000fe2000f8ec0ff */
[----:B------:R-:W-:Y:S01]  /*06a0*/  LEA.HI.X.SX32 R21, R21, RZ, 0x1, P5 ;  /* 0x000000ff15157211 */ /* 0x000fe200028f0eff */
[--C-:B------:R-:W-:Y:S01]  /*06b0*/  IMAD.WIDE.U32 R8, R41, 0x12, R58.reuse ;  /* 0x0000001229087825 */ /* 0x100fe200078e003a */
[----:B------:R-:W-:Y:S01]  /*06c0*/  LEA R51, R51, UR9, 0x2 ;  /* 0x0000000933337c11 */ /* 0x000fe2000f8e10ff */
[----:B------:R-:W-:Y:S01]  /*06d0*/  ULEA UR5, UR8, UR5, 0x18 ;  /* 0x0000000508057291 */ /* 0x000fe2000f8ec0ff */
[----:B------:R-:W-:Y:S01]  /*06e0*/  LEA R50, R50, UR9, 0x2 ;  /* 0x0000000932327c11 */ /* 0x000fe2000f8e10ff */
[--C-:B------:R-:W-:Y:S01]  /*06f0*/  IMAD.WIDE.U32 R10, R13, 0x12, R58.reuse ;  /* 0x000000120d0a7825 */ /* 0x100fe200078e003a */
[----:B------:R-:W-:Y:S01]  /*0700*/  LEA R49, R49, UR9, 0x2 ;  /* 0x0000000931317c11 */ /* 0x000fe2000f8e10ff */
[----:B------:R-:W-:Y:S01]  /*0710*/  UMOV UR8, UR4 ;  /* 0x0000000400087c82 */ /* 0x000fe20008000000 */
[----:B------:R-:W-:Y:S01]  /*0720*/  LEA R48, R48, UR9, 0x2 ;  /* 0x0000000930307c11 */ /* 0x000fe2000f8e10ff */
[----:B------:R-:W-:Y:S01]  /*0730*/  IMAD.WIDE.U32 R12, R33, 0x12, R58 ;  /* 0x00000012210c7825 */ /* 0x000fe200078e003a */
[----:B------:R-:W-:-:S02]  /*0740*/  IADD3 R33, P4, PT, R14, R20, RZ ;  /* 0x000000140e217210 */ /* 0x000fc40007f9e0ff */
[----:B------:R-:W-:Y:S01]  /*0750*/  LEA R47, R47, UR9, 0x2 ;  /* 0x000000092f2f7c11 */ /* 0x000fe2000f8e10ff */
[----:B------:R-:W-:Y:S01]  /*0760*/  IMAD R41, R0, 0x12, RZ ;  /* 0x0000001200297824 */ /* 0x000fe200078e02ff */
[----:B------:R-:W-:Y:S01]  /*0770*/  IADD3 R0, P6, PT, R15, R2, RZ ;  /* 0x000000020f007210 */ /* 0x000fe20007fde0ff */
[--C-:B------:R-:W-:Y:S01]  /*0780*/  IMAD.WIDE.U32 R18, R19, 0x12, R58.reuse ;  /* 0x0000001213127825 */ /* 0x100fe200078e003a */
[----:B------:R-:W-:Y:S02]  /*0790*/  LEA.HI.X.SX32 R20, R20, RZ, 0x1, P4 ;  /* 0x000000ff14147211 */ /* 0x000fe400020f0eff */
[----:B------:R-:W-:Y:S01]  /*07a0*/  LEA R46, R46, UR9, 0x2 ;  /* 0x000000092e2e7c11 */ /* 0x000fe2000f8e10ff */
[--C-:B------:R-:W-:Y:S01]  /*07b0*/  IMAD.WIDE.U32 R16, R17, 0x12, R58.reuse ;  /* 0x0000001211107825 */ /* 0x100fe200078e003a */
[----:B------:R-:W-:Y:S02]  /*07c0*/  LEA R45, R45, UR9, 0x2 ;  /* 0x000000092d2d7c11 */ /* 0x000fe4000f8e10ff */
[----:B------:R-:W-:Y:S01]  /*07d0*/  LEA R44, R44, UR9, 0x2 ;  /* 0x000000092c2c7c11 */ /* 0x000fe2000f8e10ff */
[----:B------:R-:W-:Y:S01]  /*07e0*/  IMAD.WIDE.U32 R60, R61, 0x12, R58 ;  /* 0x000000123d3c7825 */ /* 0x000fe200078e003a */
[----:B------:R-:W-:-:S03]  /*07f0*/  LEA R40, R40, UR6, 0x2 ;  /* 0x0000000628287c11 */ /* 0x000fc6000f8e10ff */
[----:B------:R-:W-:Y:S01]  /*0800*/  IMAD.WIDE.U32 R58, R33, 0x12, R58 ;  /* 0x00000012213a7825 */ /* 0x000fe200078e003a */
[----:B------:R-:W-:-:S03]  /*0810*/  SHF.R.S32.HI R33, RZ, 0x1f, R24 ;  /* 0x0000001fff217819 */ /* 0x000fc60000011418 */
[----:B------:R-:W-:Y:S01]  /*0820*/  IMAD.X R2, R3, 0x1, R41, P6 ;  /* 0x0000000103027824 */ /* 0x000fe200030e0629 */
[C---:B------:R-:W-:Y:S01]  /*0830*/  IADD3 R3, P0, PT, R15.reuse, R4, RZ ;  /* 0x000000040f037210 */ /* 0x040fe20007f1e0ff */
[----:B------:R-:W-:Y:S01]  /*0840*/  IMAD R41, R30, 0x12, RZ ;  /* 0x000000121e297824 */ /* 0x000fe200078e02ff */
[----:B------:R-:W-:Y:S01]  /*0850*/  IADD3 R4, P6, PT, R15, R6, RZ ;  /* 0x000000060f047210 */ /* 0x000fe20007fde0ff */
[----:B------:R-:W-:Y:S01]  /*0860*/  IMAD R31, R31, 0x12, RZ ;  /* 0x000000121f1f7824 */ /* 0x000fe200078e02ff */
[----:B------:R-:W-:Y:S01]  /*0870*/  LEA.HI R29, R33, R24, RZ, 0x2 ;  /* 0x00000018211d7211 */ /* 0x000fe200078f10ff */
[----:B------:R-:W-:Y:S01]  /*0880*/  IMAD R27, R27, 0x12, RZ ;  /* 0x000000121b1b7824 */ /* 0x000fe200078e02ff */
[----:B------:R-:W-:Y:S01]  /*0890*/  LEA.HI R33, R32, R23, RZ, 0x2 ;  /* 0x0000001720217211 */ /* 0x000fe200078f10ff */
[----:B------:R-:W-:Y:S01]  /*08a0*/  IMAD.X R5, R5, 0x1, R31, P0 ;  /* 0x0000000105057824 */ /* 0x000fe200000e061f */
[----:B------:R-:W-:Y:S01]  /*08b0*/  LEA.HI R29, R29, R14, RZ, 0x1e ;  /* 0x0000000e1d1d7211 */ /* 0x000fe200078ff0ff */
[----:B------:R-:W-:Y:S01]  /*08c0*/  IMAD.X R6, R7, 0x1, R41, P6 ;  /* 0x0000000107067824 */ /* 0x000fe200030e0629 */
[----:B------:R-:W-:Y:S01]  /*08d0*/  IADD3 R7, P0, PT, R15, R8, RZ ;  /* 0x000000080f077210 */ /* 0x000fe20007f1e0ff */
[----:B------:R-:W-:Y:S01]  /*08e0*/  IMAD R31, R28, 0x12, RZ ;  /* 0x000000121c1f7824 */ /* 0x000fe200078e02ff */
[----:B------:R-:W-:Y:S01]  /*08f0*/  LEA.HI R30, R33, R14, RZ, 0x1e ;  /* 0x0000000e211e7211 */ /* 0x000fe200078ff0ff */
[----:B------:R-:W-:Y:S01]  /*0900*/  IMAD R33, R34, 0x12, RZ ;  /* 0x0000001222217824 */ /* 0x000fe200078e02ff */
[----:B------:R-:W-:Y:S01]  /*0910*/  IADD3 R8, P3, PT, R15, R10, RZ ;  /* 0x0000000a0f087210 */ /* 0x000fe20007f7e0ff */
[----:B------:R-:W-:Y:S01]  /*0920*/  IMAD.X R9, R9, 0x1, R31, P0 ;  /* 0x0000000109097824 */ /* 0x000fe200000e061f */
[C---:B------:R-:W-:Y:S01]  /*0930*/  IADD3 R14, P0, PT, R15.reuse, R12, RZ ;  /* 0x0000000c0f0e7210 */ /* 0x040fe20007f1e0ff */
[----:B------:R-:W-:Y:S01]  /*0940*/  IMAD R31, R26, 0x12, RZ ;  /* 0x000000121a1f7824 */ /* 0x000fe200078e02ff */
[----:B------:R-:W-:Y:S01]  /*0950*/  IADD3 R32, P1, PT, R15, R18, RZ ;  /* 0x000000120f207210 */ /* 0x000fe20007f3e0ff */
[----:B------:R-:W-:Y:S01]  /*0960*/  IMAD.X R10, R11, 0x1, R33, P3 ;  /* 0x000000010b0a7824 */ /* 0x000fe200018e0621 */
[----:B------:R-:W-:Y:S01]  /*0970*/  LOP3.LUT R11, R53, 0x1c, RZ, 0xc0, !PT ;  /* 0x0000001c350b7812 */ /* 0x000fe200078ec0ff */
[----:B------:R-:W-:Y:S01]  /*0980*/  IMAD.X R13, R13, 0x1, R31, P0 ;  /* 0x000000010d0d7824 */ /* 0x000fe200000e061f */
[----:B------:R-:W-:Y:S01]  /*0990*/  IADD3 R34, P2, PT, R15, R16, RZ ;  /* 0x000000100f227210 */ /* 0x000fe20007f5e0ff */
[----:B------:R-:W-:Y:S01]  /*09a0*/  IMAD R25, R25, 0x12, RZ ;  /* 0x0000001219197824 */ /* 0x000fe200078e02ff */
[----:B0-----:R-:W-:Y:S01]  /*09b0*/  IADD3 R11, P0, PT, R11, UR10, RZ ;  /* 0x0000000a0b0b7c10 */ /* 0x001fe2000ff1e0ff */
[----:B------:R-:W-:Y:S01]  /*09c0*/  IMAD.X R15, R19, 0x1, R27, P1 ;  /* 0x00000001130f7824 */ /* 0x000fe200008e061b */
[----:B------:R-:W-:Y:S01]  /*09d0*/  LOP3.LUT R53, R54, 0x7c, R53, 0xf8, !PT ;  /* 0x0000007c36357812 */ /* 0x000fe200078ef835 */
[----:B------:R-:W-:Y:S01]  /*09e0*/  IMAD.X R33, R17, 0x1, R25, P2 ;  /* 0x0000000111217824 */ /* 0x000fe200010e0619 */
[----:B------:R-:W-:Y:S01]  /*09f0*/  IADD3 R62, P1, PT, R11, 0x4, RZ ;  /* 0x000000040b3e7810 */ /* 0x000fe20007f3e0ff */
[----:B------:R-:W-:Y:S01]  /*0a00*/  IMAD R11, R21, 0x12, RZ ;  /* 0x00000012150b7824 */ /* 0x000fe200078e02ff */
[----:B------:R-:W-:Y:S01]  /*0a10*/  LEA R41, R22, UR7, 0x4 ;  /* 0x0000000716297c11 */ /* 0x000fe2000f8e20ff */
[----:B------:R-:W-:Y:S01]  /*0a20*/  IMAD R17, R20, 0x12, RZ ;  /* 0x0000001214117824 */ /* 0x000fe200078e02ff */
[----:B------:R-:W-:Y:S01]  /*0a30*/  IADD3.X R63, PT, PT, RZ, UR11, RZ, P1, P0 ;  /* 0x0000000bff3f7c10 */ /* 0x000fe20008fe04ff */
[----:B------:R-:W-:-:S02]  /*0a40*/  IMAD R29, R24, 0x8, R29 ;  /* 0x00000008181d7824 */ /* 0x000fc400078e021d */
[----:B------:R-:W-:Y:S02]  /*0a50*/  IMAD R30, R23, 0x8, R30 ;  /* 0x00000008171e7824 */ /* 0x000fe400078e021e */
[----:B------:R-:W-:Y:S01]  /*0a60*/  IMAD.IADD R11, R61, 0x1, R11 ;  /* 0x000000013d0b7824 */ /* 0x000fe200078e020b */
[----:B------:R-:W-:Y:S01]  /*0a70*/  LEA R43, R29, UR6, 0x2 ;  /* 0x000000061d2b7c11 */ /* 0x000fe2000f8e10ff */
[----:B------:R-:W-:Y:S01]  /*0a80*/  IMAD.IADD R12, R59, 0x1, R17 ;  /* 0x000000013b0c7824 */ /* 0x000fe200078e0211 */
[----:B------:R-:W-:Y:S01]  /*0a90*/  LEA R42, R30, UR6, 0x2 ;  /* 0x000000061e2a7c11 */ /* 0x000fe2000f8e10ff */
[----:B------:R-:W-:-:S06]  /*0aa0*/  UMOV UR6, 0x4 ;  /* 0x0000000400067882 */ /* 0x000fcc0000000000 */
.L_x_626:
[----:B------:R-:W-:Y:S02]  /*0ab0*/  IADD3 R16, P0, PT, R7, UR14, RZ ;  /* 0x0000000e07107c10 */ /* 0x000fe4000ff1e0ff */
[----:B0-----:R-:W-:Y:S02]  /*0ac0*/  IADD3 R26, P1, PT, R14, UR14, RZ ;  /* 0x0000000e0e1a7c10 */ /* 0x001fe4000ff3e0ff */
[----:B------:R-:W-:Y:S02]  /*0ad0*/  IADD3.X R17, PT, PT, R9, UR15, RZ, P0, !PT ;  /* 0x0000000f09117c10 */ /* 0x000fe400087fe4ff */
[----:B------:R-:W-:Y:S02]  /*0ae0*/  IADD3 R24, P0, PT, R34, UR14, RZ ;  /* 0x0000000e22187c10 */ /* 0x000fe4000ff1e0ff */
[----:B------:R-:W-:Y:S01]  /*0af0*/  IADD3.X R27, PT, PT, R13, UR15, RZ, P1, !PT ;  /* 0x0000000f0d1b7c10 */ /* 0x000fe20008ffe4ff */
[----:B------:R-:W2:Y:S01]  /*0b00*/  LDG.E.U16.CONSTANT R28, desc[UR12][R16.64+0x2] ;  /* 0x0000020c101c7981 */ /* 0x000ea2000c1e9500 */
[----:B------:R-:W-:-:S02]  /*0b10*/  IADD3.X R25, PT, PT, R33, UR15, RZ, P0, !PT ;  /* 0x0000000f21197c10 */ /* 0x000fc400087fe4ff */
[----:B------:R-:W-:Y:S01]  /*0b20*/  IADD3 R20, P0, PT, R8, UR14, RZ ;  /* 0x0000000e08147c10 */ /* 0x000fe2000ff1e0ff */
[----:B------:R0:W2:Y:S01]  /*0b30*/  LDG.E.U16.CONSTANT R29, desc[UR12][R16.64+0x4] ;  /* 0x0000040c101d7981 */ /* 0x0000a2000c1e9500 */
[----:B------:R-:W-:Y:S02]  /*0b40*/  IADD3 R22, P1, PT, R32, UR14, RZ ;  /* 0x0000000e20167c10 */ /* 0x000fe4000ff3e0ff */
[----:B------:R-:W-:Y:S01]  /*0b50*/  IADD3.X R21, PT, PT, R10, UR15, RZ, P0, !PT ;  /* 0x0000000f0a157c10 */ /* 0x000fe200087fe4ff */
[----:B------:R-:W3:Y:S01]  /*0b60*/  LDG.E.U16.CONSTANT R57, desc[UR12][R24.64+0x2] ;  /* 0x0000020c18397981 */ /* 0x000ee2000c1e9500 */
[----:B------:R-:W-:-:S03]  /*0b70*/  IADD3.X R23, PT, PT, R15, UR15, RZ, P1, !PT ;  /* 0x0000000f0f177c10 */ /* 0x000fc60008ffe4ff */
[----:B------:R1:W3:Y:S01]  /*0b80*/  LDG.E.U16.CONSTANT R66, desc[UR12][R24.64+0x4] ;  /* 0x0000040c18427981 */ /* 0x0002e2000c1e9500 */
[----:B0-----:R-:W-:-:S03]  /*0b90*/  IADD3 R16, P0, PT, R3, UR14, RZ ;  /* 0x0000000e03107c10 */ /* 0x001fc6000ff1e0ff */
[----:B------:R-:W4:Y:S01]  /*0ba0*/  LDG.E.U16.CONSTANT R64, desc[UR12][R22.64+0x2] ;  /* 0x0000020c16407981 */ /* 0x000f22000c1e9500 */
[----:B------:R-:W-:-:S03]  /*0bb0*/  IADD3.X R17, PT, PT, R5, UR15, RZ, P0, !PT ;  /* 0x0000000f05117c10 */ /* 0x000fc600087fe4ff */
[----:B------:R0:W4:Y:S01]  /*0bc0*/  LDG.E.U16.CONSTANT R65, desc[UR12][R22.64+0x4] ;  /* 0x0000040c16417981 */ /* 0x000122000c1e9500 */
[----:B-1----:R-:W-:Y:S02]  /*0bd0*/  IADD3 R24, P0, PT, R0, UR14, RZ ;  /* 0x0000000e00187c10 */ /* 0x002fe4000ff1e0ff */
[----:B------:R-:W-:Y:S01]  /*0be0*/  IADD3 R18, P1, PT, R4, UR14, RZ ;  /* 0x0000000e04127c10 */ /* 0x000fe2000ff3e0ff */
[----:B------:R-:W5:Y:S01]  /*0bf0*/  LDG.E.U16.CONSTANT R30, desc[UR12][R26.64+0x2] ;  /* 0x0000020c1a1e7981 */ /* 0x000f62000c1e9500 */
[----:B------:R-:W-:-:S03]  /*0c00*/  IADD3.X R25, PT, PT, R2, UR15, RZ, P0, !PT ;  /* 0x0000000f02197c10 */ /* 0x000fc600087fe4ff */
[----:B------:R-:W5:Y:S01]  /*0c10*/  LDG.E.U16.CONSTANT R31, desc[UR12][R26.64+0x4] ;  /* 0x0000040c1a1f7981 */ /* 0x000f62000c1e9500 */
[----:B0-----:R-:W-:Y:S02]  /*0c20*/  IADD3 R22, P0, PT, R58, UR14, RZ ;  /* 0x0000000e3a167c10 */ /* 0x001fe4000ff1e0ff */
[----:B------:R-:W-:Y:S01]  /*0c30*/  IADD3.X R19, PT, PT, R6, UR15, RZ, P1, !PT ;  /* 0x0000000f06137c10 */ /* 0x000fe20008ffe4ff */
[----:B------:R-:W5:Y:S01]  /*0c40*/  LDG.E.U16.CONSTANT R67, desc[UR12][R20.64+0x4] ;  /* 0x0000040c14437981 */ /* 0x000f62000c1e9500 */
[----:B------:R-:W-:-:S03]  /*0c50*/  IADD3.X R23, PT, PT, R12, UR15, RZ, P0, !PT ;  /* 0x0000000f0c177c10 */ /* 0x000fc600087fe4ff */
[----:B------:R-:W5:Y:S04]  /*0c60*/  LDG.E.U16.CONSTANT R68, desc[UR12][R16.64+0x2] ;  /* 0x0000020c10447981 */ /* 0x000f68000c1e9500 */
[----:B------:R0:W5:Y:S04]  /*0c70*/  LDG.E.U16.CONSTANT R26, desc[UR12][R20.64+0x2] ;  /* 0x0000020c141a7981 */ /* 0x000168000c1e9500 */
[----:B------:R-:W5:Y:S04]  /*0c80*/  LDG.E.U16.CONSTANT R27, desc[UR12][R18.64+0x2] ;  /* 0x0000020c121b7981 */ /* 0x000f68000c1e9500 */
[----:B------:R-:W5:Y:S01]  /*0c90*/  LDG.E.U16.CONSTANT R69, desc[UR12][R18.64+0x4] ;  /* 0x0000040c12457981 */ /* 0x000f62000c1e9500 */
[----:B0-----:R-:W-:-:S03]  /*0ca0*/  IADD3 R20, P0, PT, R60, UR14, RZ ;  /* 0x0000000e3c147c10 */ /* 0x001fc6000ff1e0ff */
[----:B------:R-:W5:Y:S01]  /*0cb0*/  LDG.E.U16.CONSTANT R17, desc[UR12][R16.64+0x4] ;  /* 0x0000040c10117981 */ /* 0x000f62000c1e9500 */
[----:B------:R-:W-:-:S03]  /*0cc0*/  IADD3.X R21, PT, PT, R11, UR15, RZ, P0, !PT ;  /* 0x0000000f0b157c10 */ /* 0x000fc600087fe4ff */
[----:B------:R-:W5:Y:S04]  /*0cd0*/  LDG.E.U16.CONSTANT R22, desc[UR12][R22.64] ;  /* 0x0000000c16167981 */ /* 0x000f68000c1e9500 */
[----:B------:R-:W5:Y:S04]  /*0ce0*/  LDG.E.U16.CONSTANT R20, desc[UR12][R20.64] ;  /* 0x0000000c14147981 */ /* 0x000f68000c1e9500 */
[----:B------:R-:W5:Y:S04]  /*0cf0*/  LDG.E.U16.CONSTANT R16, desc[UR12][R24.64+0x2] ;  /* 0x0000020c18107981 */ /* 0x000f68000c1e9500 */
[----:B------:R-:W5:Y:S01]  /*0d00*/  LDG.E.U16.CONSTANT R25, desc[UR12][R24.64+0x4] ;  /* 0x0000040c18197981 */ /* 0x000f62000c1e9500 */
        /* <DEDUP_REMOVED lines=8> */
[----:B--2---:R-:W-:-:S05]  /*0d90*/  IMAD R28, R29, 0x10000, R28 ;  /* 0x000100001d1c7824 */ /* 0x004fca00078e021c */
[----:B------:R0:W-:Y:S01]  /*0da0*/  STS [R51], R28 ;  /* 0x0000001c33007388 */ /* 0x0001e20000000800 */
[----:B---3--:R-:W-:Y:S02]  /*0db0*/  IMAD R66, R66, 0x10000, R57 ;  /* 0x0001000042427824 */ /* 0x008fe400078e0239 */
[----:B----4-:R-:W-:Y:S02]  /*0dc0*/  IMAD R65, R65, 0x10000, R64 ;  /* 0x0001000041417824 */ /* 0x010fe400078e0240 */
[----:B-----5:R-:W-:-:S05]  /*0dd0*/  IMAD R31, R31, 0x10000, R30 ;  /* 0x000100001f1f7824 */ /* 0x020fca00078e021e */
[----:B------:R0:W-:Y:S04]  /*0de0*/  STS [R50], R31 ;  /* 0x0000001f32007388 */ /* 0x0001e80000000800 */
[----:B------:R0:W-:Y:S01]  /*0df0*/  STS [R49], R66 ;  /* 0x0000004231007388 */ /* 0x0001e20000000800 */
[----:B------:R-:W-:-:S03]  /*0e00*/  IMAD R26, R67, 0x10000, R26 ;  /* 0x00010000431a7824 */ /* 0x000fc600078e021a */
[----:B------:R0:W-:Y:S01]  /*0e10*/  STS [R48], R65 ;  /* 0x0000004130007388 */ /* 0x0001e20000000800 */
[----:B------:R-:W-:-:S03]  /*0e20*/  IMAD R27, R69, 0x10000, R27 ;  /* 0x00010000451b7824 */ /* 0x000fc600078e021b */
[----:B------:R0:W-:Y:S01]  /*0e30*/  STS [R47], R26 ;  /* 0x0000001a2f007388 */ /* 0x0001e20000000800 */
[----:B------:R-:W-:-:S03]  /*0e40*/  IMAD R68, R17, 0x10000, R68 ;  /* 0x0001000011447824 */ /* 0x000fc600078e0244 */
[----:B------:R0:W-:Y:S01]  /*0e50*/  STS [R46], R27 ;  /* 0x0000001b2e007388 */ /* 0x0001e20000000800 */
[----:B------:R-:W-:-:S03]  /*0e60*/  HADD2.F32 R22, -RZ, R22.H0_H0 ;  /* 0x20000016ff167230 */ /* 0x000fc60000004100 */
[----:B------:R0:W-:Y:S01]  /*0e70*/  STS [R45], R68 ;  /* 0x000000442d007388 */ /* 0x0001e20000000800 */
[----:B------:R-:W-:Y:S02]  /*0e80*/  HADD2.F32 R17, -RZ, R20.H0_H0 ;  /* 0x20000014ff117230 */ /* 0x000fe40000004100 */
[----:B------:R-:W-:-:S05]  /*0e90*/  IMAD R25, R25, 0x10000, R16 ;  /* 0x0001000019197824 */ /* 0x000fca00078e0210 */
        /* <DEDUP_REMOVED lines=26> */
[----:B------:R-:W-:Y:S02]  /*1040*/  IDP.4A.S8.S8 R17, R24, R17, R16 ;  /* 0x0000001118117226 */ /* 0x000fe40000000610 */
[----:B------:R-:W0:Y:S01]  /*1050*/  LDS R16, [R39+0x10] ;  /* 0x0000100027107984 */ /* 0x000e220000000800 */
[----:B----4-:R-:W-:Y:S01]  /*1060*/  LOP3.LUT R20, R57, 0xf0f0f0f, RZ, 0xc0, !PT ;  /* 0x0f0f0f0f39147812 */ /* 0x010fe200078ec0ff */
[----:B------:R-:W-:Y:S02]  /*1070*/  IDP.4A.S8.S8 R17, R30, R21, R17 ;  /* 0x000000151e117226 */ /* 0x000fe40000000611 */
[----:B------:R-:W1:Y:S02]  /*1080*/  LDS.128 R28, [R54+UR5+0x20] ;  /* 0x00002005361c7984 */ /* 0x000e640008000c00 */
[----:B------:R-:W-:Y:S02]  /*1090*/  IDP.4A.S8.S8 R20, R20, R18, R17 ;  /* 0x0000001214147226 */ /* 0x000fe40000000611 */
[----:B------:R-:W2:Y:S04]  /*10a0*/  LDS R17, [R39+0x14] ;  /* 0x0000140027117984 */ /* 0x000ea80000000800 */
[----:B------:R-:W3:Y:S04]  /*10b0*/  LDS.128 R24, [R54+UR5+0x30] ;  /* 0x0000300536187984 */ /* 0x000ee80008000c00 */
[----:B------:R-:W4:Y:S01]  /*10c0*/  LDS R18, [R39+0xc] ;  /* 0x00000c0027127984 */ /* 0x000f220000000800 */
[----:B------:R-:W-:-:S04]  /*10d0*/  SHF.R.U32.HI R57, RZ, 0x4, R57 ;  /* 0x00000004ff397819 */ /* 0x000fc80000011639 */
[----:B------:R-:W-:Y:S02]  /*10e0*/  LOP3.LUT R57, R57, 0xf0f0f0f, RZ, 0xc0, !PT ;  /* 0x0f0f0f0f39397812 */ /* 0x000fe400078ec0ff */
[----:B0-----:R-:W-:Y:S02]  /*10f0*/  LOP3.LUT R21, R16, 0xf0f0f0f, RZ, 0xc0, !PT ;  /* 0x0f0f0f0f10157812 */ /* 0x001fe400078ec0ff */
[----:B------:R-:W-:-:S03]  /*1100*/  SHF.R.U32.HI R16, RZ, 0x4, R16 ;  /* 0x00000004ff107819 */ /* 0x000fc60000011610 */
[----:B-1----:R-:W-:Y:S01]  /*1110*/  IDP.4A.S8.S8 R28, R21, R28, RZ ;  /* 0x0000001c151c7226 */ /* 0x002fe200000006ff */
[----:B------:R-:W-:Y:S02]  /*1120*/  LOP3.LUT R21, R16, 0xf0f0f0f, RZ, 0xc0, !PT ;  /* 0x0f0f0f0f10157812 */ /* 0x000fe400078ec0ff */
[----:B--2---:R-:W-:-:S03]  /*1130*/  LOP3.LUT R16, R17, 0xf0f0f0f, RZ, 0xc0, !PT ;  /* 0x0f0f0f0f11107812 */ /* 0x004fc600078ec0ff */
[----:B---3--:R-:W-:Y:S01]  /*1140*/  IDP.4A.S8.S8 R24, R21, R24, R28 ;  /* 0x0000001815187226 */ /* 0x008fe2000000061c */
[----:B------:R-:W-:Y:S01]  /*1150*/  SHF.R.U32.HI R17, RZ, 0x4, R17 ;  /* 0x00000004ff117819 */ /* 0x000fe20000011611 */
[----:B------:R-:W-:Y:S01]  /*1160*/  IDP.4A.S8.S8 R22, R57, R22, R20 ;  /* 0x0000001639167226 */ /* 0x000fe20000000614 */
[----:B------:R-:W-:Y:S01]  /*1170*/  LDS R28, [R39+0x20] ;  /* 0x00002000271c7984 */ /* 0x000fe20000000800 */
[----:B------:R-:W-:Y:S01]  /*1180*/  IDP.4A.S8.S8 R29, R16, R29, R24 ;  /* 0x0000001d101d7226 */ /* 0x000fe20000000618 */
[----:B----4-:R-:W-:Y:S02]  /*1190*/  LOP3.LUT R16, R18, 0xf0f0f0f, RZ, 0xc0, !PT ;  /* 0x0f0f0f0f12107812 */ /* 0x010fe400078ec0ff */
[----:B------:R-:W0:Y:S01]  /*11a0*/  LDS R24, [R39+0x1c] ;  /* 0x00001c0027187984 */ /* 0x000e220000000800 */
[----:B------:R-:W-:Y:S02]  /*11b0*/  SHF.R.U32.HI R18, RZ, 0x4, R18 ;  /* 0x00000004ff127819 */ /* 0x000fe40000011612 */
[----:B------:R-:W-:Y:S01]  /*11c0*/  IDP.4A.S8.S8 R16, R16, R19, R22 ;  /* 0x0000001310107226 */ /* 0x000fe20000000616 */
[----:B------:R-:W-:-:S02]  /*11d0*/  LOP3.LUT R20, R17, 0xf0f0f0f, RZ, 0xc0, !PT ;  /* 0x0f0f0f0f11147812 */ /* 0x000fc400078ec0ff */
[----:B------:R-:W-:-:S03]  /*11e0*/  LOP3.LUT R18, R18, 0xf0f0f0f, RZ, 0xc0, !PT ;  /* 0x0f0f0f0f12127812 */ /* 0x000fc600078ec0ff */
[----:B------:R-:W-:Y:S01]  /*11f0*/  IDP.4A.S8.S8 R25, R20, R25, R29 ;  /* 0x0000001914197226 */ /* 0x000fe2000000061d */
[----:B------:R-:W-:Y:S01]  /*1200*/  LOP3.LUT R20, R66, 0xf0f0f0f, RZ, 0xc0, !PT ;  /* 0x0f0f0f0f42147812 */ /* 0x000fe200078ec0ff */
[----:B------:R-:W-:Y:S02]  /*1210*/  IDP.4A.S8.S8 R57, R18, R23, R16 ;  /* 0x0000001712397226 */ /* 0x000fe40000000610 */
[----:B------:R-:W1:Y:S02]  /*1220*/  LDS.128 R16, [R54+UR5+0x40] ;  /* 0x0000400536107984 */ /* 0x000e640008000c00 */
[----:B------:R-:W-:Y:S02]  /*1230*/  IDP.4A.S8.S8 R30, R20, R30, R25 ;  /* 0x0000001e141e7226 */ /* 0x000fe40000000619 */
[----:B------:R-:W2:Y:S01]  /*1240*/  LDS.128 R20, [R54+UR5+0x50] ;  /* 0x0000500536147984 */ /* 0x000ea20008000c00 */
[----:B------:R-:W-:-:S03]  /*1250*/  SHF.R.U32.HI R66, RZ, 0x4, R66 ;  /* 0x00000004ff427819 */ /* 0x000fc60000011642 */
[----:B------:R-:W3:Y:S01]  /*1260*/  LDS R25, [R39+0x24] ;  /* 0x0000240027197984 */ /* 0x000ee20000000800 */
[----:B------:R-:W-:-:S03]  /*1270*/  LOP3.LUT R29, R66, 0xf0f0f0f, RZ, 0xc0, !PT ;  /* 0x0f0f0f0f421d7812 */ /* 0x000fc600078ec0ff */
[----:B------:R-:W-:Y:S02]  /*1280*/  LDS R66, [R39+0x38] ;  /* 0x0000380027427984 */ /* 0x000fe40000000800 */
[----:B------:R-:W-:Y:S02]  /*1290*/  IDP.4A.S8.S8 R30, R29, R26, R30 ;  /* 0x0000001a1d1e7226 */ /* 0x000fe4000000061e */
[----:B------:R-:W4:Y:S01]  /*12a0*/  LDS R26, [R39+0x28] ;  /* 0x00002800271a7984 */ /* 0x000f220000000800 */
[----:B0-----:R-:W-:-:S05]  /*12b0*/  LOP3.LUT R29, R24, 0xf0f0f0f, RZ, 0xc0, !PT ;  /* 0x0f0f0f0f181d7812 */ /* 0x001fca00078ec0ff */
[----:B------:R-:W-:Y:S01]  /*12c0*/  IDP.4A.S8.S8 R30, R29, R31, R30 ;  /* 0x0000001f1d1e7226 */ /* 0x000fe2000000061e */
[----:B------:R-:W-:Y:S02]  /*12d0*/  LOP3.LUT R29, R28, 0xf0f0f0f, RZ, 0xc0, !PT ;  /* 0x0f0f0f0f1c1d7812 */ /* 0x000fe400078ec0ff */
[----:B------:R-:W-:-:S03]  /*12e0*/  SHF.R.U32.HI R28, RZ, 0x4, R28 ;  /* 0x00000004ff1c7819 */ /* 0x000fc6000001161c */
[----:B-1----:R-:W-:Y:S01]  /*12f0*/  IDP.4A.S8.S8 R16, R29, R16, RZ ;  /* 0x000000101d107226 */ /* 0x002fe200000006ff */
[----:B------:R-:W-:-:S05]  /*1300*/  LOP3.LUT R29, R28, 0xf0f0f0f, RZ, 0xc0, !PT ;  /* 0x0f0f0f0f1c1d7812 */ /* 0x000fca00078ec0ff */
[----:B--2---:R-:W-:Y:S01]  /*1310*/  IDP.4A.S8.S8 R16, R29, R20, R16 ;  /* 0x000000141d107226 */ /* 0x004fe20000000610 */
[----:B---3--:R-:W-:Y:S02]  /*1320*/  LOP3.LUT R20, R25, 0xf0f0f0f, RZ, 0xc0, !PT ;  /* 0x0f0f0f0f19147812 */ /* 0x008fe400078ec0ff */
[----:B------:R-:W-:-:S03]  /*1330*/  SHF.R.U32.HI R25, RZ, 0x4, R25 ;  /* 0x00000004ff197819 */ /* 0x000fc60000011619 */
[----:B------:R-:W-:Y:S01]  /*1340*/  IDP.4A.S8.S8 R17, R20, R17, R16 ;  /* 0x0000001114117226 */ /* 0x000fe20000000610 */
[----:B------:R-:W-:Y:S01]  /*1350*/  LOP3.LUT R16, R25, 0xf0f0f0f, RZ, 0xc0, !PT ;  /* 0x0f0f0f0f19107812 */ /* 0x000fe200078ec0ff */
[----:B------:R-:W0:Y:S01]  /*1360*/  LDS R20, [R39+0x2c] ;  /* 0x00002c0027147984 */ /* 0x000e220000000800 */
[----:B------:R-:W-:-:S03]  /*1370*/  SHF.R.U32.HI R24, RZ, 0x4, R24 ;  /* 0x00000004ff187819 */ /* 0x000fc60000011618 */
[----:B------:R-:W-:Y:S01]  /*1380*/  IDP.4A.S8.S8 R17, R16, R21, R17 ;  /* 0x0000001510117226 */ /* 0x000fe20000000611 */
[----:B------:R-:W-:Y:S01]  /*1390*/  LOP3.LUT R21, R24, 0xf0f0f0f, RZ, 0xc0, !PT ;  /* 0x0f0f0f0f18157812 */ /* 0x000fe200078ec0ff */
[----:B------:R-:W1:Y:S01]  /*13a0*/  LDS R16, [R39+0x30] ;  /* 0x0000300027107984 */ /* 0x000e620000000800 */
[----:B----4-:R-:W-:Y:S02]  /*13b0*/  LOP3.LUT R24, R26, 0xf0f0f0f, RZ, 0xc0, !PT ;  /* 0x0f0f0f0f1a187812 */ /* 0x010fe400078ec0ff */
[----:B------:R-:W-:Y:S01]  /*13c0*/  SHF.R.U32.HI R26, RZ, 0x4, R26 ;  /* 0x00000004ff1a7819 */ /* 0x000fe2000001161a */
[----:B------:R-:W-:Y:S02]  /*13d0*/  IDP.4A.S8.S8 R21, R21, R27, R30 ;  /* 0x0000001b15157226 */ /* 0x000fe4000000061e */
[----:B------:R-:W-:Y:S01]  /*13e0*/  IDP.4A.S8.S8 R18, R24, R18, R17 ;  /* 0x0000001218127226 */ /* 0x000fe20000000611 */
[----:B------:R-:W-:Y:S01]  /*13f0*/  LOP3.LUT R17, R26, 0xf0f0f0f, RZ, 0xc0, !PT ;  /* 0x0f0f0f0f1a117812 */ /* 0x000fe200078ec0ff */
[----:B------:R-:W-:Y:S04]  /*1400*/  LDS.128 R28, [R54+UR5+0x70] ;  /* 0x00007005361c7984 */ /* 0x000fe80008000c00 */
[----:B------:R-:W2:Y:S01]  /*1410*/  LDS.128 R24, [R54+UR5+0x60] ;  /* 0x0000600536187984 */ /* 0x000ea20008000c00 */
[----:B------:R-:W-:-:S03]  /*1420*/  IDP.4A.S8.S8 R22, R17, R22, R18 ;  /* 0x0000001611167226 */ /* 0x000fc60000000612 */
[----:B------:R-:W3:Y:S01]  /*1430*/  LDS R17, [R39+0x34] ;  /* 0x0000340027117984 */ /* 0x000ee20000000800 */
[----:B0-----:R-:W-:-:S05]  /*1440*/  LOP3.LUT R18, R20, 0xf0f0f0f, RZ, 0xc0, !PT ;  /* 0x0f0f0f0f14127812 */ /* 0x001fca00078ec0ff */
[----:B------:R-:W-:Y:S01]  /*1450*/  IDP.4A.S8.S8 R22, R18, R19, R22 ;  /* 0x0000001312167226 */ /* 0x000fe20000000616 */
[----:B-1----:R-:W-:Y:S02]  /*1460*/  LOP3.LUT R19, R16, 0xf0f0f0f, RZ, 0xc0, !PT ;  /* 0x0f0f0f0f10137812 */ /* 0x002fe400078ec0ff */
[----:B------:R-:W-:-:S03]  /*1470*/  SHF.R.U32.HI R16, RZ, 0x4, R16 ;  /* 0x00000004ff107819 */ /* 0x000fc60000011610 */
[----:B--2---:R-:W-:Y:S01]  /*1480*/  IDP.4A.S8.S8 R24, R19, R24, RZ ;  /* 0x0000001813187226 */ /* 0x004fe200000006ff */
[----:B------:R-:W-:Y:S02]  /*1490*/  LOP3.LUT R19, R16, 0xf0f0f0f, RZ, 0xc0, !PT ;  /* 0x0f0f0f0f10137812 */ /* 0x000fe400078ec0ff */
[----:B---3--:R-:W-:-:S03]  /*14a0*/  LOP3.LUT R16, R17, 0xf0f0f0f, RZ, 0xc0, !PT ;  /* 0x0f0f0f0f11107812 */ /* 0x008fc600078ec0ff */
[----:B------:R-:W-:-:S04]  /*14b0*/  IDP.4A.S8.S8 R24, R19, R28, R24 ;  /* 0x0000001c13187226 */ /* 0x000fc80000000618 */
[----:B------:R-:W-:Y:S02]  /*14c0*/  IDP.4A.S8.S8 R24, R16, R25, R24 ;  /* 0x0000001910187226 */ /* 0x000fe40000000618 */
[----:B------:R-:W0:Y:S01]  /*14d0*/  LDS R25, [R39+0x3c] ;  /* 0x00003c0027197984 */ /* 0x000e220000000800 */
[----:B------:R-:W-:-:S04]  /*14e0*/  SHF.R.U32.HI R17, RZ, 0x4, R17 ;  /* 0x00000004ff117819 */ /* 0x000fc80000011611 */
[----:B------:R-:W-:-:S05]  /*14f0*/  LOP3.LUT R16, R17, 0xf0f0f0f, RZ, 0xc0, !PT ;  /* 0x0f0f0f0f11107812 */ /* 0x000fca00078ec0ff */
[----:B------:R-:W-:Y:S01]  /*1500*/  IDP.4A.S8.S8 R29, R16, R29, R24 ;  /* 0x0000001d101d7226 */ /* 0x000fe20000000618 */
[----:B------:R-:W-:-:S05]  /*1510*/  LOP3.LUT R16, R66, 0xf0f0f0f, RZ, 0xc0, !PT ;  /* 0x0f0f0f0f42107812 */ /* 0x000fca00078ec0ff */
[----:B------:R-:W-:Y:S02]  /*1520*/  IDP.4A.S8.S8 R26, R16, R26, R29 ;  /* 0x0000001a101a7226 */ /* 0x000fe4000000061d */
[----:B------:R-:W1:Y:S01]  /*1530*/  LDS.128 R16, [R41] ;  /* 0x0000000029107984 */ /* 0x000e620000000c00 */
[----:B------:R-:W-:-:S04]  /*1540*/  SHF.R.U32.HI R66, RZ, 0x4, R66 ;  /* 0x00000004ff427819 */ /* 0x000fc80000011642 */
[----:B------:R-:W-:Y:S02]  /*1550*/  LOP3.LUT R29, R66, 0xf0f0f0f, RZ, 0xc0, !PT ;  /* 0x0f0f0f0f421d7812 */ /* 0x000fe400078ec0ff */
[----:B------:R-:W-:-:S03]  /*1560*/  SHF.R.U32.HI R20, RZ, 0x4, R20 ;  /* 0x00000004ff147819 */ /* 0x000fc60000011614 */
[----:B------:R-:W-:Y:S01]  /*1570*/  IDP.4A.S8.S8 R26, R29, R30, R26 ;  /* 0x0000001e1d1a7226 */ /* 0x000fe2000000061a */
[----:B------:R-:W-:Y:S02]  /*1580*/  LOP3.LUT R20, R20, 0xf0f0f0f, RZ, 0xc0, !PT ;  /* 0x0f0f0f0f14147812 */ /* 0x000fe400078ec0ff */
[----:B0-----:R-:W-:-:S03]  /*1590*/  LOP3.LUT R24, R25, 0xf0f0f0f, RZ, 0xc0, !PT ;  /* 0x0f0f0f0f19187812 */ /* 0x001fc600078ec0ff */
[----:B------:R-:W-:Y:S02]  /*15a0*/  IDP.4A.S8.S8 R23, R20, R23, R22 ;  /* 0x0000001714177226 */ /* 0x000fe40000000616 */
[----:B------:R-:W-:Y:S01]  /*15b0*/  LDS R22, [R40+0x4] ;  /* 0x0000040028167984 */ /* 0x000fe20000000800 */
[----:B------:R-:W-:-:S03]  /*15c0*/  IDP.4A.S8.S8 R27, R24, R27, R26 ;  /* 0x0000001b181b7226 */ /* 0x000fc6000000061a */
[----:B------:R-:W0:Y:S01]  /*15d0*/  LDS R24, [R40] ;  /* 0x0000000028187984 */ /* 0x000e220000000800 */
[----:B------:R-:W-:-:S03]  /*15e0*/  SHF.R.U32.HI R25, RZ, 0x4, R25 ;  /* 0x00000004ff197819 */ /* 0x000fc60000011619 */
[----:B------:R-:W2:Y:S01]  /*15f0*/  LDS R20, [R40+0x8] ;  /* 0x0000080028147984 */ /* 0x000ea20000000800 */
[----:B------:R-:W-:-:S03]  /*1600*/  LOP3.LUT R26, R25, 0xf0f0f0f, RZ, 0xc0, !PT ;  /* 0x0f0f0f0f191a7812 */ /* 0x000fc600078ec0ff */
[----:B------:R-:W3:Y:S02]  /*1610*/  LDS R25, [R40+0xc] ;  /* 0x00000c0028197984 */ /* 0x000ee40000000800 */
[----:B------:R-:W-:Y:S02]  /*1620*/  IDP.4A.S8.S8 R31, R26, R31, R27 ;  /* 0x0000001f1a1f7226 */ /* 0x000fe4000000061b */
[--C-:B-1----:R-:W-:Y:S01]  /*1630*/  HADD2.F32 R26, -RZ, R16.reuse.H1_H1 ;  /* 0x30000010ff1a7230 */ /* 0x102fe20000004100 */
[----:B------:R-:W-:Y:S01]  /*1640*/  I2FP.F32.S32 R57, R57 ;  /* 0x0000003900397245 */ /* 0x000fe20000201400 */
[----:B------:R-:W-:-:S03]  /*1650*/  HADD2.F32 R16, -RZ, R16.H0_H0 ;  /* 0x20000010ff107230 */ /* 0x000fc60000004100 */
[----:B------:R-:W-:Y:S01]  /*1660*/  FMUL.FTZ R27, R26, 8 ;  /* 0x410000001a1b7820 */ /* 0x000fe20000410000 */
[--C-:B------:R-:W-:Y:S01]  /*1670*/  HADD2.F32 R26, -RZ, R17.reuse.H1_H1 ;  /* 0x30000011ff1a7230 */ /* 0x100fe20000004100 */
[----:B------:R-:W-:Y:S01]  /*1680*/  I2FP.F32.S32 R28, R21 ;  /* 0x00000015001c7245 */ /* 0x000fe20000201400 */
[----:B------:R-:W-:Y:S02]  /*1690*/  HADD2.F32 R17, -RZ, R17.H0_H0 ;  /* 0x20000011ff117230 */ /* 0x000fe40000004100 */
[----:B------:R-:W-:Y:S01]  /*16a0*/  FFMA.FTZ R16, R16, R57, -R27 ;  /* 0x0000003910107223 */ /* 0x000fe2000001081b */
[--C-:B------:R-:W-:Y:S02]  /*16b0*/  HADD2.F32 R21, -RZ, R18.reuse.H1_H1 ;  /* 0x30000012ff157230 */ /* 0x100fe40000004100 */
[----:B------:R-:W-:Y:S01]  /*16c0*/  FMUL.FTZ R26, R26, 8 ;  /* 0x410000001a1a7820 */ /* 0x000fe20000410000 */
[----:B------:R-:W-:Y:S01]  /*16d0*/  ULOP3.LUT UR6, UR10, 0xfffffffc, URZ, 0xc0, !UPT ;  /* 0xfffffffc0a067892 */ /* 0x000fe2000f8ec0ff */
[----:B------:R-:W-:Y:S01]  /*16e0*/  HADD2.F32 R18, -RZ, R18.H0_H0 ;  /* 0x20000012ff127230 */ /* 0x000fe20000004100 */
[----:B------:R-:W-:Y:S01]  /*16f0*/  I2FP.F32.S32 R23, R23 ;  /* 0x0000001700177245 */ /* 0x000fe20000201400 */
[----:B------:R-:W-:Y:S01]  /*1700*/  FFMA.FTZ R17, R17, R28, -R26 ;  /* 0x0000001c11117223 */ /* 0x000fe2000001081a */
[----:B------:R-:W-:-:S02]  /*1710*/  HADD2.F32 R26, -RZ, R19.H1_H1 ;  /* 0x30000013ff1a7230 */ /* 0x000fc40000004100 */
[----:B------:R-:W-:Y:S01]  /*1720*/  FMUL.FTZ R21, R21, 8 ;  /* 0x4100000015157820 */ /* 0x000fe20000410000 */
[----:B------:R-:W-:Y:S01]  /*1730*/  UISETP.NE.AND UP1, UPT, UR6, 0x4, UPT ;  /* 0x000000040600788c */ /* 0x000fe2000bf25270 */
[----:B------:R-:W-:Y:S02]  /*1740*/  HADD2.F32 R19, -RZ, R19.H0_H0 ;  /* 0x20000013ff137230 */ /* 0x000fe40000004100 */
[----:B------:R-:W-:Y:S01]  /*1750*/  FFMA.FTZ R18, R18, R23, -R21 ;  /* 0x0000001712127223 */ /* 0x000fe20000010815 */
[----:B------:R-:W-:Y:S01]  /*1760*/  FMUL.FTZ R26, R26, 8 ;  /* 0x410000001a1a7820 */ /* 0x000fe20000410000 */
[----:B0-----:R-:W-:Y:S01]  /*1770*/  FFMA.FTZ R55, R24, R16, R55 ;  /* 0x0000001018377223 */ /* 0x001fe20000010037 */
[----:B------:R-:W-:-:S03]  /*1780*/  I2FP.F32.S32 R16, R31 ;  /* 0x0000001f00107245 */ /* 0x000fc60000201400 */
[----:B------:R-:W-:Y:S02]  /*1790*/  FFMA.FTZ R17, R22, R17, R55 ;  /* 0x0000001116117223 */ /* 0x000fe40000010037 */
[----:B------:R-:W-:Y:S02]  /*17a0*/  FFMA.FTZ R16, R19, R16, -R26 ;  /* 0x0000001013107223 */ /* 0x000fe4000001081a */
[----:B--2---:R-:W-:-:S04]  /*17b0*/  FFMA.FTZ R18, R20, R18, R17 ;  /* 0x0000001214127223 */ /* 0x004fc80000010011 */
[----:B---3--:R-:W-:Y:S01]  /*17c0*/  FFMA.FTZ R55, R25, R16, R18 ;  /* 0x0000001019377223 */ /* 0x008fe20000010012 */
        /* <DEDUP_REMOVED lines=26> */
[----:B------:R-:W1:Y:S01]  /*1970*/  LDS.128 R16, [R54+UR5+0x20] ;  /* 0x0000200536107984 */ /* 0x000e620008000c00 */
[----:B------:R-:W-:Y:S01]  /*1980*/  SHF.R.U32.HI R57, RZ, 0x4, R57 ;  /* 0x00000004ff397819 */ /* 0x000fe20000011639 */
[----:B------:R-:W-:Y:S02]  /*1990*/  IDP.4A.S8.S8 R29, R20, R29, R28 ;  /* 0x0000001d141d7226 */ /* 0x000fe4000000061c */
[----:B------:R-:W2:Y:S01]  /*19a0*/  LDS R25, [R39+0x4c] ;  /* 0x00004c0027197984 */ /* 0x000ea20000000800 */
[----:B------:R-:W-:Y:S01]  /*19b0*/  LOP3.LUT R57, R57, 0xf0f0f0f, RZ, 0xc0, !PT ;  /* 0x0f0f0f0f39397812 */ /* 0x000fe200078ec0ff */
[----:B------:R-:W-:Y:S02]  /*19c0*/  IDP.4A.S8.S8 R26, R64, R26, R29 ;  /* 0x0000001a401a7226 */ /* 0x000fe4000000061d */
[----:B------:R-:W3:Y:S02]  /*19d0*/  LDS R28, [R39+0x54] ;  /* 0x00005400271c7984 */ /* 0x000ee40000000800 */
[----:B------:R-:W-:-:S02]  /*19e0*/  IDP.4A.S8.S8 R30, R57, R30, R26 ;  /* 0x0000001e391e7226 */ /* 0x000fc4000000061a */
[----:B------:R-:W4:Y:S04]  /*19f0*/  LDS.128 R20, [R54+UR5+0x30] ;  /* 0x0000300536147984 */ /* 0x000f280008000c00 */
[----:B------:R-:W5:Y:S01]  /*1a00*/  LDS R64, [R39+0x58] ;  /* 0x0000580027407984 */ /* 0x000f620000000800 */
[----:B0-----:R-:W-:Y:S02]  /*1a10*/  LOP3.LUT R29, R24, 0xf0f0f0f, RZ, 0xc0, !PT ;  /* 0x0f0f0f0f181d7812 */ /* 0x001fe400078ec0ff */
[----:B------:R-:W-:-:S03]  /*1a20*/  SHF.R.U32.HI R24, RZ, 0x4, R24 ;  /* 0x00000004ff187819 */ /* 0x000fc60000011618 */
[----:B-1----:R-:W-:Y:S01]  /*1a30*/  IDP.4A.S8.S8 R26, R29, R16, RZ ;  /* 0x000000101d1a7226 */ /* 0x002fe200000006ff */
[----:B------:R-:W-:Y:S02]  /*1a40*/  LOP3.LUT R29, R24, 0xf0f0f0f, RZ, 0xc0, !PT ;  /* 0x0f0f0f0f181d7812 */ /* 0x000fe400078ec0ff */
[----:B--2---:R-:W-:Y:S02]  /*1a50*/  LOP3.LUT R16, R25, 0xf0f0f0f, RZ, 0xc0, !PT ;  /* 0x0f0f0f0f19107812 */ /* 0x004fe400078ec0ff */
[----:B------:R-:W-:Y:S02]  /*1a60*/  SHF.R.U32.HI R25, RZ, 0x4, R25 ;  /* 0x00000004ff197819 */ /* 0x000fe40000011619 */
[----:B---3--:R-:W-:Y:S01]  /*1a70*/  LOP3.LUT R24, R28, 0xf0f0f0f, RZ, 0xc0, !PT ;  /* 0x0f0f0f0f1c187812 */ /* 0x008fe200078ec0ff */
[----:B------:R-:W-:Y:S01]  /*1a80*/  IDP.4A.S8.S8 R30, R16, R27, R30 ;  /* 0x0000001b101e7226 */ /* 0x000fe2000000061e */
[----:B------:R-:W-:Y:S01]  /*1a90*/  LOP3.LUT R57, R25, 0xf0f0f0f, RZ, 0xc0, !PT ;  /* 0x0f0f0f0f19397812 */ /* 0x000fe200078ec0ff */
[----:B------:R-:W0:Y:S01]  /*1aa0*/  LDS R16, [R39+0x5c] ;  /* 0x00005c0027107984 */ /* 0x000e220000000800 */
[----:B----4-:R-:W-:Y:S01]  /*1ab0*/  IDP.4A.S8.S8 R20, R29, R20, R26 ;  /* 0x000000141d147226 */ /* 0x010fe2000000061a */
[----:B------:R-:W-:-:S02]  /*1ac0*/  SHF.R.U32.HI R28, RZ, 0x4, R28 ;  /* 0x00000004ff1c7819 */ /* 0x000fc4000001161c */
[----:B------:R-:W-:Y:S02]  /*1ad0*/  IDP.4A.S8.S8 R57, R57, R31, R30 ;  /* 0x0000001f39397226 */ /* 0x000fe4000000061e */
[----:B------:R-:W-:Y:S01]  /*1ae0*/  IDP.4A.S8.S8 R20, R24, R17, R20 ;  /* 0x0000001118147226 */ /* 0x000fe20000000614 */
[----:B------:R-:W-:Y:S01]  /*1af0*/  LOP3.LUT R28, R28, 0xf0f0f0f, RZ, 0xc0, !PT ;  /* 0x0f0f0f0f1c1c7812 */ /* 0x000fe200078ec0ff */
[----:B------:R-:W1:Y:S01]  /*1b00*/  LDS R17, [R39+0x60] ;  /* 0x0000600027117984 */ /* 0x000e620000000800 */
[----:B------:R-:W-:-:S03]  /*1b10*/  I2FP.F32.S32 R57, R57 ;  /* 0x0000003900397245 */ /* 0x000fc60000201400 */
[----:B------:R-:W2:Y:S01]  /*1b20*/  LDS.128 R24, [R54+UR5+0x40] ;  /* 0x0000400536187984 */ /* 0x000ea20008000c00 */
[----:B------:R-:W-:Y:S01]  /*1b30*/  IDP.4A.S8.S8 R21, R28, R21, R20 ;  /* 0x000000151c157226 */ /* 0x000fe20000000614 */
[----:B-----5:R-:W-:Y:S02]  /*1b40*/  LOP3.LUT R20, R64, 0xf0f0f0f, RZ, 0xc0, !PT ;  /* 0x0f0f0f0f40147812 */ /* 0x020fe400078ec0ff */
[----:B------:R-:W3:Y:S01]  /*1b50*/  LDS.128 R28, [R54+UR5+0x50] ;  /* 0x00005005361c7984 */ /* 0x000ee20008000c00 */
[----:B------:R-:W-:Y:S02]  /*1b60*/  SHF.R.U32.HI R64, RZ, 0x4, R64 ;  /* 0x00000004ff407819 */ /* 0x000fe40000011640 */
[----:B------:R-:W-:Y:S02]  /*1b70*/  IDP.4A.S8.S8 R20, R20, R18, R21 ;  /* 0x0000001214147226 */ /* 0x000fe40000000615 */
[----:B------:R-:W4:Y:S01]  /*1b80*/  LDS R18, [R39+0x64] ;  /* 0x0000640027127984 */ /* 0x000f220000000800 */
[----:B------:R-:W-:-:S03]  /*1b90*/  LOP3.LUT R21, R64, 0xf0f0f0f, RZ, 0xc0, !PT ;  /* 0x0f0f0f0f40157812 */ /* 0x000fc600078ec0ff */
[----:B------:R-:W5:Y:S02]  /*1ba0*/  LDS R64, [R39+0x68] ;  /* 0x0000680027407984 */ /* 0x000f640000000800 */
[----:B------:R-:W-:Y:S01]  /*1bb0*/  IDP.4A.S8.S8 R20, R21, R22, R20 ;  /* 0x0000001615147226 */ /* 0x000fe20000000614 */
[----:B0-----:R-:W-:Y:S02]  /*1bc0*/  LOP3.LUT R21, R16, 0xf0f0f0f, RZ, 0xc0, !PT ;  /* 0x0f0f0f0f10157812 */ /* 0x001fe400078ec0ff */
[----:B------:R-:W-:-:S03]  /*1bd0*/  SHF.R.U32.HI R16, RZ, 0x4, R16 ;  /* 0x00000004ff107819 */ /* 0x000fc60000011610 */
[----:B------:R-:W-:Y:S01]  /*1be0*/  IDP.4A.S8.S8 R20, R21, R19, R20 ;  /* 0x0000001315147226 */ /* 0x000fe20000000614 */
[----:B------:R-:W-:Y:S02]  /*1bf0*/  LOP3.LUT R16, R16, 0xf0f0f0f, RZ, 0xc0, !PT ;  /* 0x0f0f0f0f10107812 */ /* 0x000fe400078ec0ff */
[----:B-1----:R-:W-:Y:S02]  /*1c00*/  LOP3.LUT R19, R17, 0xf0f0f0f, RZ, 0xc0, !PT ;  /* 0x0f0f0f0f11137812 */ /* 0x002fe400078ec0ff */
[----:B------:R-:W-:-:S03]  /*1c10*/  SHF.R.U32.HI R17, RZ, 0x4, R17 ;  /* 0x00000004ff117819 */ /* 0x000fc60000011611 */
[----:B--2---:R-:W-:Y:S01]  /*1c20*/  IDP.4A.S8.S8 R19, R19, R24, RZ ;  /* 0x0000001813137226 */ /* 0x004fe200000006ff */
[----:B------:R-:W-:Y:S01]  /*1c30*/  LOP3.LUT R17, R17, 0xf0f0f0f, RZ, 0xc0, !PT ;  /* 0x0f0f0f0f11117812 */ /* 0x000fe200078ec0ff */
[----:B------:R-:W0:Y:S04]  /*1c40*/  LDS R24, [R39+0x6c] ;  /* 0x00006c0027187984 */ /* 0x000e280000000800 */
[----:B---3--:R-:W-:Y:S01]  /*1c50*/  IDP.4A.S8.S8 R28, R17, R28, R19 ;  /* 0x0000001c111c7226 */ /* 0x008fe20000000613 */
[----:B----4-:R-:W-:Y:S02]  /*1c60*/  LOP3.LUT R17, R18, 0xf0f0f0f, RZ, 0xc0, !PT ;  /* 0x0f0f0f0f12117812 */ /* 0x010fe400078ec0ff */
[----:B------:R-:W-:-:S03]  /*1c70*/  SHF.R.U32.HI R18, RZ, 0x4, R18 ;  /* 0x00000004ff127819 */ /* 0x000fc60000011612 */
[----:B------:R-:W-:Y:S01]  /*1c80*/  IDP.4A.S8.S8 R17, R17, R25, R28 ;  /* 0x0000001911117226 */ /* 0x000fe2000000061c */
[----:B------:R-:W-:Y:S01]  /*1c90*/  LOP3.LUT R18, R18, 0xf0f0f0f, RZ, 0xc0, !PT ;  /* 0x0f0f0f0f12127812 */ /* 0x000fe200078ec0ff */
[----:B------:R-:W1:Y:S01]  /*1ca0*/  LDS R25, [R39+0x70] ;  /* 0x0000700027197984 */ /* 0x000e620000000800 */
[----:B------:R-:W-:Y:S01]  /*1cb0*/  IDP.4A.S8.S8 R28, R16, R23, R20 ;  /* 0x00000017101c7226 */ /* 0x000fe20000000614 */
[----:B-----5:R-:W-:Y:S02]  /*1cc0*/  LOP3.LUT R20, R64, 0xf0f0f0f, RZ, 0xc0, !PT ;  /* 0x0f0f0f0f40147812 */ /* 0x020fe400078ec0ff */
[----:B------:R-:W-:Y:S01]  /*1cd0*/  IDP.4A.S8.S8 R29, R18, R29, R17 ;  /* 0x0000001d121d7226 */ /* 0x000fe20000000611 */
[----:B------:R-:W-:Y:S01]  /*1ce0*/  SHF.R.U32.HI R64, RZ, 0x4, R64 ;  /* 0x00000004ff407819 */ /* 0x000fe20000011640 */
[----:B------:R-:W2:Y:S01]  /*1cf0*/  LDS.128 R16, [R54+UR5+0x60] ;  /* 0x0000600536107984 */ /* 0x000ea20008000c00 */
[----:B------:R-:W-:Y:S01]  /*1d00*/  I2FP.F32.S32 R28, R28 ;  /* 0x0000001c001c7245 */ /* 0x000fe20000201400 */
[----:B------:R-:W-:Y:S01]  /*1d10*/  IDP.4A.S8.S8 R26, R20, R26, R29 ;  /* 0x0000001a141a7226 */ /* 0x000fe2000000061d */
[----:B------:R-:W-:Y:S01]  /*1d20*/  LOP3.LUT R65, R64, 0xf0f0f0f, RZ, 0xc0, !PT ;  /* 0x0f0f0f0f40417812 */ /* 0x000fe200078ec0ff */
[----:B------:R-:W3:Y:S04]  /*1d30*/  LDS.128 R20, [R54+UR5+0x70] ;  /* 0x0000700536147984 */ /* 0x000ee80008000c00 */
[----:B------:R-:W4:Y:S01]  /*1d40*/  LDS R29, [R39+0x74] ;  /* 0x00007400271d7984 */ /* 0x000f220000000800 */
[----:B------:R-:W-:-:S03]  /*1d50*/  IDP.4A.S8.S8 R26, R65, R30, R26 ;  /* 0x0000001e411a7226 */ /* 0x000fc6000000061a */
[----:B------:R-:W5:Y:S01]  /*1d60*/  LDS R64, [R39+0x7c] ;  /* 0x00007c0027407984 */ /* 0x000f620000000800 */
[----:B0-----:R-:W-:Y:S02]  /*1d70*/  LOP3.LUT R30, R24, 0xf0f0f0f, RZ, 0xc0, !PT ;  /* 0x0f0f0f0f181e7812 */ /* 0x001fe400078ec0ff */
[----:B------:R-:W-:-:S03]  /*1d80*/  SHF.R.U32.HI R24, RZ, 0x4, R24 ;  /* 0x00000004ff187819 */ /* 0x000fc60000011618 */
[----:B------:R-:W-:Y:S01]  /*1d90*/  IDP.4A.S8.S8 R26, R30, R27, R26 ;  /* 0x0000001b1e1a7226 */ /* 0x000fe2000000061a */
[----:B------:R-:W-:Y:S01]  /*1da0*/  LOP3.LUT R24, R24, 0xf0f0f0f, RZ, 0xc0, !PT ;  /* 0x0f0f0f0f18187812 */ /* 0x000fe200078ec0ff */
[----:B------:R-:W0:Y:S04]  /*1db0*/  LDS R30, [R39+0x78] ;  /* 0x00007800271e7984 */ /* 0x000e280000000800 */
[----:B------:R-:W-:Y:S01]  /*1dc0*/  IDP.4A.S8.S8 R31, R24, R31, R26 ;  /* 0x0000001f181f7226 */ /* 0x000fe2000000061a */
[----:B-1----:R-:W-:Y:S02]  /*1dd0*/  LOP3.LUT R27, R25, 0xf0f0f0f, RZ, 0xc0, !PT ;  /* 0x0f0f0f0f191b7812 */ /* 0x002fe400078ec0ff */
[----:B------:R-:W-:-:S04]  /*1de0*/  SHF.R.U32.HI R25, RZ, 0x4, R25 ;  /* 0x00000004ff197819 */ /* 0x000fc80000011619 */
[----:B------:R-:W-:Y:S01]  /*1df0*/  LOP3.LUT R25, R25, 0xf0f0f0f, RZ, 0xc0, !PT ;  /* 0x0f0f0f0f19197812 */ /* 0x000fe200078ec0ff */
[----:B--2---:R-:W-:-:S04]  /*1e00*/  IDP.4A.S8.S8 R16, R27, R16, RZ ;  /* 0x000000101b107226 */ /* 0x004fc800000006ff */
[----:B---3--:R-:W-:Y:S02]  /*1e10*/  IDP.4A.S8.S8 R16, R25, R20, R16 ;  /* 0x0000001419107226 */ /* 0x008fe40000000610 */
[----:B------:R-:W1:Y:S01]  /*1e20*/  LDS.128 R24, [R41] ;  /* 0x0000000029187984 */ /* 0x000e620000000c00 */
[----:B----4-:R-:W-:Y:S02]  /*1e30*/  LOP3.LUT R20, R29, 0xf0f0f0f, RZ, 0xc0, !PT ;  /* 0x0f0f0f0f1d147812 */ /* 0x010fe400078ec0ff */
[----:B------:R-:W-:-:S03]  /*1e40*/  SHF.R.U32.HI R29, RZ, 0x4, R29 ;  /* 0x00000004ff1d7819 */ /* 0x000fc6000001161d */
[----:B------:R-:W-:Y:S01]  /*1e50*/  IDP.4A.S8.S8 R17, R20, R17, R16 ;  /* 0x0000001114117226 */ /* 0x000fe20000000610 */
[----:B------:R-:W-:Y:S01]  /*1e60*/  LOP3.LUT R16, R29, 0xf0f0f0f, RZ, 0xc0, !PT ;  /* 0x0f0f0f0f1d107812 */ /* 0x000fe200078ec0ff */
[----:B------:R-:W2:Y:S04]  /*1e70*/  LDS R20, [R40+0x10] ;  /* 0x0000100028147984 */ /* 0x000ea80000000800 */
[----:B------:R-:W-:Y:S01]  /*1e80*/  IDP.4A.S8.S8 R17, R16, R21, R17 ;  /* 0x0000001510117226 */ /* 0x000fe20000000611 */
[----:B-----5:R-:W-:Y:S02]  /*1e90*/  LOP3.LUT R21, R64, 0xf0f0f0f, RZ, 0xc0, !PT ;  /* 0x0f0f0f0f40157812 */ /* 0x020fe400078ec0ff */
[----:B------:R-:W-:-:S04]  /*1ea0*/  SHF.R.U32.HI R64, RZ, 0x4, R64 ;  /* 0x00000004ff407819 */ /* 0x000fc80000011640 */
[----:B------:R-:W-:Y:S02]  /*1eb0*/  LOP3.LUT R64, R64, 0xf0f0f0f, RZ, 0xc0, !PT ;  /* 0x0f0f0f0f40407812 */ /* 0x000fe400078ec0ff */
[----:B0-----:R-:W-:Y:S02]  /*1ec0*/  LOP3.LUT R16, R30, 0xf0f0f0f, RZ, 0xc0, !PT ;  /* 0x0f0f0f0f1e107812 */ /* 0x001fe400078ec0ff */
[----:B------:R-:W-:-:S03]  /*1ed0*/  SHF.R.U32.HI R30, RZ, 0x4, R30 ;  /* 0x00000004ff1e7819 */ /* 0x000fc6000001161e */
[----:B------:R-:W-:Y:S01]  /*1ee0*/  IDP.4A.S8.S8 R18, R16, R18, R17 ;  /* 0x0000001210127226 */ /* 0x000fe20000000611 */
[----:B------:R-:W-:Y:S01]  /*1ef0*/  LOP3.LUT R17, R30, 0xf0f0f0f, RZ, 0xc0, !PT ;  /* 0x0f0f0f0f1e117812 */ /* 0x000fe200078ec0ff */
[----:B------:R-:W0:Y:S01]  /*1f00*/  LDS R16, [R40+0x14] ;  /* 0x0000140028107984 */ /* 0x000e220000000800 */
[----:B------:R-:W-:-:S03]  /*1f10*/  I2FP.F32.S32 R30, R31 ;  /* 0x0000001f001e7245 */ /* 0x000fc60000201400 */
[----:B------:R-:W-:Y:S02]  /*1f20*/  IDP.4A.S8.S8 R22, R17, R22, R18 ;  /* 0x0000001611167226 */ /* 0x000fe40000000612 */
[----:B------:R-:W3:Y:S02]  /*1f30*/  LDS R18, [R40+0x18] ;  /* 0x0000180028127984 */ /* 0x000ee40000000800 */
[----:B------:R-:W-:Y:S02]  /*1f40*/  IDP.4A.S8.S8 R21, R21, R19, R22 ;  /* 0x0000001315157226 */ /* 0x000fe40000000616 */
[----:B------:R-:W4:Y:S01]  /*1f50*/  LDS R17, [R40+0x1c] ;  /* 0x00001c0028117984 */ /* 0x000f220000000800 */
[----:B-1----:R-:W-:Y:S02]  /*1f60*/  HADD2.F32 R19, -RZ, R24.H1_H1 ;  /* 0x30000018ff137230 */ /* 0x002fe40000004100 */
[----:B------:R-:W-:Y:S02]  /*1f70*/  IDP.4A.S8.S8 R23, R64, R23, R21 ;  /* 0x0000001740177226 */ /* 0x000fe40000000615 */
[----:B------:R-:W-:-:S02]  /*1f80*/  HADD2.F32 R21, -RZ, R25.H0_H0 ;  /* 0x20000019ff157230 */ /* 0x000fc40000004100 */
[----:B------:R-:W-:Y:S01]  /*1f90*/  FMUL.FTZ R19, R19, 8 ;  /* 0x4100000013137820 */ /* 0x000fe20000410000 */
[----:B------:R-:W-:Y:S02]  /*1fa0*/  HADD2.F32 R24, -RZ, R24.H0_H0 ;  /* 0x20000018ff187230 */ /* 0x000fe40000004100 */
[----:B------:R-:W-:Y:S02]  /*1fb0*/  HADD2.F32 R25, -RZ, R25.H1_H1 ;  /* 0x30000019ff197230 */ /* 0x000fe40000004100 */
[--C-:B------:R-:W-:Y:S02]  /*1fc0*/  HADD2.F32 R29, -RZ, R26.reuse.H0_H0 ;  /* 0x2000001aff1d7230 */ /* 0x100fe40000004100 */
[----:B------:R-:W-:Y:S01]  /*1fd0*/  FFMA.FTZ R24, R24, R57, -R19 ;  /* 0x0000003918187223 */ /* 0x000fe20000010813 */
[----:B------:R-:W-:Y:S02]  /*1fe0*/  HADD2.F32 R26, -RZ, R26.H1_H1 ;  /* 0x3000001aff1a7230 */ /* 0x000fe40000004100 */
[----:B------:R-:W-:Y:S01]  /*1ff0*/  FMUL.FTZ R22, R25, 8 ;  /* 0x4100000019167820 */ /* 0x000fe20000410000 */
[----:B------:R-:W-:-:S02]  /*2000*/  HADD2.F32 R19, -RZ, R27.H0_H0 ;  /* 0x2000001bff137230 */ /* 0x000fc40000004100 */
[----:B--2---:R-:W-:Y:S01]  /*2010*/  FFMA.FTZ R55, R20, R24, R55 ;  /* 0x0000001814377223 */ /* 0x004fe20000010037 */
[----:B------:R-:W-:Y:S02]  /*2020*/  HADD2.F32 R27, -RZ, R27.H1_H1 ;  /* 0x3000001bff1b7230 */ /* 0x000fe40000004100 */
[----:B------:R-:W-:Y:S01]  /*2030*/  FMUL.FTZ R26, R26, 8 ;  /* 0x410000001a1a7820 */ /* 0x000fe20000410000 */
[----:B------:R-:W-:Y:S01]  /*2040*/  FFMA.FTZ R21, R21, R28, -R22 ;  /* 0x0000001c15157223 */ /* 0x000fe20000010816 */
[----:B------:R-:W-:Y:S02]  /*2050*/  I2FP.F32.S32 R20, R23 ;  /* 0x0000001700147245 */ /* 0x000fe40000201400 */
[----:B------:R-:W-:Y:S01]  /*2060*/  FFMA.FTZ R26, R29, R30, -R26 ;  /* 0x0000001e1d1a7223 */ /* 0x000fe2000001081a */
[----:B------:R-:W-:-:S04]  /*2070*/  FMUL.FTZ R22, R27, 8 ;  /* 0x410000001b167820 */ /* 0x000fc80000410000 */
[----:B------:R-:W-:Y:S01]  /*2080*/  FFMA.FTZ R19, R19, R20, -R22 ;  /* 0x0000001413137223 */ /* 0x000fe20000010816 */
[----:B0-----:R-:W-:-:S04]  /*2090*/  FFMA.FTZ R21, R16, R21, R55 ;  /* 0x0000001510157223 */ /* 0x001fc80000010037 */
[----:B---3--:R-:W-:-:S04]  /*20a0*/  FFMA.FTZ R18, R18, R26, R21 ;  /* 0x0000001a12127223 */ /* 0x008fc80000010015 */
[----:B----4-:R-:W-:Y:S01]  /*20b0*/  FFMA.FTZ R55, R17, R19, R18 ;  /* 0x0000001311377223 */ /* 0x010fe20000010012 */
[----:B------:R-:W-:Y:S06]  /*20c0*/  BAR.SYNC.DEFER_BLOCKING 0x0 ;  /* 0x0000000000007b1d */ /* 0x000fec0000010000 */
.L_x_625:
[----:B------:R-:W-:Y:S01]  /*20d0*/  VIADD R38, R38, 0x8 ;  /* 0x0000000826267836 */ /* 0x000fe20000000000 */
[----:B------:R-:W-:Y:S01]  /*20e0*/  UMOV UR6, UR9 ;  /* 0x0000000900067c82 */ /* 0x000fe20008000000 */
[----:B------:R-:W-:Y:S02]  /*20f0*/  VIADD R37, R37, 0x8 ;  /* 0x0000000825257836 */ /* 0x000fe40000000000 */
[----:B------:R-:W-:Y:S01]  /*2100*/  VIADD R36, R36, 0x8 ;  /* 0x0000000824247836 */ /* 0x000fe20000000000 */
[----:B------:R-:W-:Y:S06]  /*2110*/  BRA.U !UP0, `(.L_x_626) ;  /* 0xffffffe908647547 */ /* 0x000fec000b83ffff */
.L_x_624:
        /* <DEDUP_REMOVED lines=16> */
.L_x_627:
        /* <DEDUP_REMOVED lines=14> */
.L_x_1271:


//--------------------- .text._Z12mul_mat_q4_0IN3c108BFloat16ELb0EEvPKvS3_PT_iiiii --------------------------
	.section	.text._Z12mul_mat_q4_0IN3c108BFloat16ELb0EEvPKvS3_PT_iiiii,"ax",@progbits
	.align	128
.text._Z12mul_mat_q4_0IN3c108BFloat16ELb0EEvPKvS3_PT_iiiii:
        .type           _Z12mul_mat_q4_0IN3c108BFloat16ELb0EEvPKvS3_PT_iiiii,@function
        .size           _Z12mul_mat_q4_0IN3c108BFloat16ELb0EEvPKvS3_PT_iiiii,(.L_x_1272 - _Z12mul_mat_q4_0IN3c108BFloat16ELb0EEvPKvS3_PT_iiiii)
        .other          _Z12mul_mat_q4_0IN3c108BFloat16ELb0EEvPKvS3_PT_iiiii,@"STO_CUDA_ENTRY STV_DEFAULT"
_Z12mul_mat_q4_0IN3c108BFloat16ELb0EEvPKvS3_PT_iiiii:
        /* <DEDUP_REMOVED lines=11> */
[----:B------:R-:W-:Y:S01]  /*00b0*/  HFMA2 R47, -RZ, RZ, 0, 0 ;  /* 0x00000000ff2f7431 */ /* 0x000fe200000001ff */
[----:B------:R-:W3:Y:S01]  /*00c0*/  S2R R6, SR_TID.X ;  /* 0x0000000000067919 */ /* 0x000ee20000002100 */
[----:B------:R-:W-:Y:S01]  /*00d0*/  USHF.R.S32.HI UR6, URZ, 0x5, UR4 ;  /* 0x00000005ff067899 */ /* 0x000fe20008011404 */
[----:B------:R-:W-:Y:S01]  /*00e0*/  HFMA2 R31, -RZ, RZ, 0, 0 ;  /* 0x00000000ff1f7431 */ /* 0x000fe200000001ff */
        /* <DEDUP_REMOVED lines=22> */
[C---:B-----5:R-:W-:Y:S01]  /*0250*/  IMAD.SHL.U32 R7, R9.reuse, 0x4, RZ ;  /* 0x0000000409077824 */ /* 0x060fe200078e00ff */
[----:B------:R-:W-:Y:S01]  /*0260*/  SHF.R.U32.HI R4, RZ, 0x3, R6 ;  /* 0x00000003ff047819 */ /* 0x000fe20000011606 */
[C---:B------:R-:W-:Y:S01]  /*0270*/  IMAD R33, R9.reuse, UR6, R5 ;  /* 0x0000000609217c24 */ /* 0x040fe2000f8e0205 */
[----:B------:R-:W-:Y:S01]  /*0280*/  VIMNMX R3, PT, PT, R2, UR8, PT ;  /* 0x0000000802037c48 */ /* 0x000fe2000bfe0100 */
[C---:B------:R-:W-:Y:S01]  /*0290*/  IMAD.SHL.U32 R30, R9.reuse, 0x80, RZ ;  /* 0x00000080091e7824 */ /* 0x040fe200078e00ff */
[----:B------:R-:W-:Y:S01]  /*02a0*/  LEA R2, R9, R4, 0x2 ;  /* 0x0000000409027211 */ /* 0x000fe200078e10ff */
[--C-:B------:R-:W-:Y:S01]  /*02b0*/  IMAD R41, R18, 0x10, R33.reuse ;  /* 0x0000001012297824 */ /* 0x100fe200078e0221 */
[----:B------:R-:W-:Y:S01]  /*02c0*/  VIADDMNMX.U32 R8, R8, R9, UR8, PT ;  /* 0x0000000808087e46 */ /* 0x000fe2000b800009 */
[----:B------:R-:W-:Y:S01]  /*02d0*/  IMAD R0, R3, UR7, R0 ;  /* 0x0000000703007c24 */ /* 0x000fe2000f8e0200 */
[----:B------:R-:W-:Y:S01]  /*02e0*/  LOP3.LUT R3, R6, 0x7, RZ, 0xc0, !PT ;  /* 0x0000000706037812 */ /* 0x000fe200078ec0ff */
[----:B------:R-:W-:Y:S01]  /*02f0*/  IMAD R35, R14, 0x8, R33 ;  /* 0x000000080e237824 */ /* 0x000fe200078e0221 */
[----:B------:R-:W-:Y:S01]  /*0300*/  LEA.HI R12, R6, R7, RZ, 0x1d ;  /* 0x00000007060c7211 */ /* 0x000fe200078fe8ff */
[----:B------:R-:W-:Y:S01]  /*0310*/  IMAD R7, R8, UR7, RZ ;  /* 0x0000000708077c24 */ /* 0x000fe2000f8e02ff */
[----:B------:R-:W-:Y:S01]  /*0320*/  LEA.HI R11, R2, R3, RZ, 0x1e ;  /* 0x00000003020b7211 */ /* 0x000fe200078ff0ff */
[----:B------:R-:W-:Y:S01]  /*0330*/  VIADD R8, R6, 0x20 ;  /* 0x0000002006087836 */ /* 0x000fe20000000000 */
[----:B------:R-:W-:Y:S01]  /*0340*/  IADD3 R10, PT, PT, R2, 0x10, RZ ;  /* 0x00000010020a7810 */ /* 0x000fe20007ffe0ff */
[----:B------:R-:W-:Y:S01]  /*0350*/  IMAD.IADD R4, R4, 0x1, R7 ;  /* 0x0000000104047824 */ /* 0x000fe200078e0207 */
[----:B------:R-:W-:Y:S01]  /*0360*/  LEA R45, R22, R41, 0x3 ;  /* 0x00000029162d7211 */ /* 0x000fe200078e18ff */
[----:B------:R-:W-:Y:S01]  /*0370*/  IMAD R11, R2, 0x8, R11 ;  /* 0x00000008020b7824 */ /* 0x000fe200078e020b */
[----:B------:R-:W-:Y:S01]  /*0380*/  LEA.HI R13, R10, R3, RZ, 0x1e ;  /* 0x000000030a0d7211 */ /* 0x000fe200078ff0ff */
        /* <DEDUP_REMOVED lines=9> */
[----:B------:R-:W-:Y:S01]  /*0420*/  LEA R39, R12, R33, 0x2 ;  /* 0x000000210c277211 */ /* 0x000fe200078e10ff */
[----:B------:R-:W-:Y:S01]  /*0430*/  IMAD R13, R24, 0x4, R45 ;  /* 0x00000004180d7824 */ /* 0x000fe200078e022d */
[----:B------:R-:W-:Y:S01]  /*0440*/  LOP3.LUT R8, R7, 0x1c, RZ, 0xc0, !PT ;  /* 0x0000001c07087812 */ /* 0x000fe200078ec0ff */
[----:B------:R-:W-:Y:S01]  /*0450*/  UIADD3 UR8, UPT, UPT, UR9, 0x14a0, URZ ;  /* 0x000014a009087890 */ /* 0x000fe2000fffe0ff */
[--C-:B------:R-:W-:Y:S01]  /*0460*/  IMAD.WIDE.U32 R40, R41, 0x12, R46.reuse ;  /* 0x0000001229287825 */ /* 0x100fe200078e002e */
[----:B------:R-:W-:Y:S01]  /*0470*/  UIADD3 UR10, UPT, UPT, UR9, 0x16a0, URZ ;  /* 0x000016a0090a7890 */ /* 0x000fe2000fffe0ff */
[----:B------:R-:W-:Y:S01]  /*0480*/  IADD3 R8, P0, PT, R8, UR18, RZ ;  /* 0x0000001208087c10 */ /* 0x000fe2000ff1e0ff */
[----:B------:R-:W-:Y:S01]  /*0490*/  UIADD3 UR9, UPT, UPT, UR9, 0x1080, URZ ;  /* 0x0000108009097890 */ /* 0x000fe2000fffe0ff */
[--C-:B------:R-:W-:Y:S01]  /*04a0*/  IMAD.WIDE.U32 R38, R39, 0x12, R46.reuse ;  /* 0x0000001227267825 */ /* 0x100fe200078e002e */
[----:B------:R-:W-:Y:S01]  /*04b0*/  USHF.L.U32 UR7, UR7, 0x5, URZ ;  /* 0x0000000507077899 */ /* 0x000fe200080006ff */
[----:B------:R-:W-:Y:S01]  /*04c0*/  IADD3 R48, P1, PT, R8, 0x4, RZ ;  /* 0x0000000408307810 */ /* 0x000fe20007f3e0ff */
[----:B------:R-:W-:Y:S01]  /*04d0*/  ULEA UR9, UR13, UR9, 0x18 ;  /* 0x000000090d097291 */ /* 0x000fe2000f8ec0ff */
[----:B------:R-:W-:Y:S01]  /*04e0*/  IMAD.WIDE.U32 R34, R35, 0x12, R46 ;  /* 0x0000001223227825 */ /* 0x000fe200078e002e */
[----:B------:R-:W-:Y:S01]  /*04f0*/  ULEA UR10, UR13, UR10, 0x18 ;  /* 0x0000000a0d0a7291 */ /* 0x000fe2000f8ec0ff */
[----:B------:R-:W-:Y:S01]  /*0500*/  LOP3.LUT R29, R30, 0x7c, R7, 0xf8, !PT ;  /* 0x0000007c1e1d7812 */ /* 0x000fe200078ef807 */
[----:B0-----:R-:W-:Y:S01]  /*0510*/  UIMAD.WIDE UR4, UR7, 0x12, UR4 ;  /* 0x00000012070478a5 */ /* 0x001fe2000f8e0204 */
[--C-:B------:R-:W-:Y:S01]  /*0520*/  IMAD.WIDE.U32 R32, R33, 0x12, R46.reuse ;  /* 0x0000001221207825 */ /* 0x100fe200078e002e */
[----:B------:R-:W-:Y:S01]  /*0530*/  LOP3.LUT R28, R7, 0x3c, RZ, 0xc0, !PT ;  /* 0x0000003c071c7812 */ /* 0x000fe200078ec0ff */
[----:B------:R-:W-:Y:S01]  /*0540*/  ULEA UR8, UR13, UR8, 0x18 ;  /* 0x000000080d087291 */ /* 0x000fe2000f8ec0ff */
[----:B------:R-:W-:Y:S01]  /*0550*/  IADD3.X R49, PT, PT, RZ, UR19, RZ, P1, P0 ;  /* 0x00000013ff317c10 */ /* 0x000fe20008fe04ff */
[--C-:B------:R-:W-:Y:S01]  /*0560*/  IMAD.WIDE.U32 R44, R45, 0x12, R46.reuse ;  /* 0x000000122d2c7825 */ /* 0x100fe200078e002e */
[----:B------:R-:W-:Y:S01]  /*0570*/  LEA R11, R11, UR9, 0x2 ;  /* 0x000000090b0b7c11 */ /* 0x000fe2000f8e10ff */
[----:B------:R-:W-:Y:S01]  /*0580*/  UMOV UR7, UR4 ;  /* 0x0000000400077c82 */ /* 0x000fe20008000000 */
[----:B------:R-:W-:Y:S01]  /*0590*/  LEA R10, R10, UR9, 0x2 ;  /* 0x000000090a0a7c11 */ /* 0x000fe2000f8e10ff */
[----:B------:R-:W-:-:S04]  /*05a0*/  IMAD.WIDE.U32 R42, R43, 0x12, R46 ;  /* 0x000000122b2a7825 */ /* 0x000fc800078e002e */
[----:B------:R-:W-:-:S04]  /*05b0*/  IMAD.WIDE.U32 R36, R37, 0x12, R46 ;  /* 0x0000001225247825 */ /* 0x000fc800078e002e */
[----:B------:R-:W-:-:S04]  /*05c0*/  IMAD.WIDE.U32 R46, R13, 0x12, R46 ;  /* 0x000000120d2e7825 */ /* 0x000fc800078e002e */
[----:B------:R-:W-:Y:S02]  /*05d0*/  IMAD.U32 R13, RZ, RZ, UR14 ;  /* 0x0000000eff0d7e24 */ /* 0x000fe4000f8e00ff */
[C---:B------:R-:W-:Y:S02]  /*05e0*/  IMAD R8, R6.reuse, 0x8, R5 ;  /* 0x0000000806087824 */ /* 0x040fe400078e0205 */
[----:B------:R-:W-:Y:S01]  /*05f0*/  IMAD R5, R6, 0x84, R13 ;  /* 0x0000008406057824 */ /* 0x000fe200078e020d */
[----:B------:R-:W-:Y:S01]  /*0600*/  MOV R13, UR6 ;  /* 0x00000006000d7c02 */ /* 0x000fe20008000f00 */
[C---:B------:R-:W-:Y:S01]  /*0610*/  IMAD R6, R9.reuse, 0x21, R6 ;  /* 0x0000002109067824 */ /* 0x040fe200078e0206 */
[----:B------:R-:W-:Y:S01]  /*0620*/  LEA R7, R8, UR9, 0x2 ;  /* 0x0000000908077c11 */ /* 0x000fe2000f8e10ff */
[----:B------:R-:W-:Y:S01]  /*0630*/  UMOV UR9, UR5 ;  /* 0x0000000500097c82 */ /* 0x000fe20008000000 */
[----:B------:R-:W-:Y:S01]  /*0640*/  LEA R9, R9, UR10, 0x4 ;  /* 0x0000000a09097c11 */ /* 0x000fe2000f8e20ff */
[----:B------:R-:W-:Y:S01]  /*0650*/  IMAD R8, R13, 0x10, R2 ;  /* 0x000000100d087824 */ /* 0x000fe200078e0202 */
[----:B------:R-:W-:-:S07]  /*0660*/  LEA R6, R6, UR14, 0x2 ;  /* 0x0000000e06067c11 */ /* 0x000fce000f8e10ff */
.L_x_630:
[----:B0-----:R-:W-:-:S04]  /*0670*/  IADD3 R12, P0, PT, R32, UR7, RZ ;  /* 0x00000007200c7c10 */ /* 0x001fc8000ff1e0ff */
[----:B------:R-:W-:Y:S02]  /*0680*/  IADD3.X R13, PT, PT, R33, UR9, RZ, P0, !PT ;  /* 0x00000009210d7c10 */ /* 0x000fe400087fe4ff */
[----:B------:R-:W-:-:S03]  /*0690*/  IADD3 R14, P0, PT, R38, UR7, RZ ;  /* 0x00000007260e7c10 */ /* 0x000fc6000ff1e0ff */
[----:B------:R-:W2:Y:S01]  /*06a0*/  LDG.E.U16.CONSTANT R21, desc[UR16][R12.64+0x2] ;  /* 0x000002100c157981 */ /* 0x000ea2000c1e9500 */
[----:B------:R-:W-:-:S03]  /*06b0*/  IADD3.X R15, PT, PT, R39, UR9, RZ, P0, !PT ;  /* 0x00000009270f7c10 */ /* 0x000fc600087fe4ff */
[----:B------:R-:W2:Y:S04]  /*06c0*/  LDG.E.U16.CONSTANT R20, desc[UR16][R12.64+0x4] ;  /* 0x000004100c147981 */ /* 0x000ea8000c1e9500 */
[----:B------:R-:W3:Y:S04]  /*06d0*/  LDG.E.U16.CONSTANT R17, desc[UR16][R14.64+0x2] ;  /* 0x000002100e117981 */ /* 0x000ee8000c1e9500 */
[----:B------:R0:W3:Y:S01]  /*06e0*/  LDG.E.U16.CONSTANT R16, desc[UR16][R14.64+0x4] ;  /* 0x000004100e107981 */ /* 0x0000e2000c1e9500 */
[----:B------:R-:W-:Y:S02]  /*06f0*/  IADD3 R50, P0, PT, R34, UR7, RZ ;  /* 0x0000000722327c10 */ /* 0x000fe4000ff1e0ff */
[----:B------:R-:W-:-:S02]  /*0700*/  IADD3 R26, P1, PT, R36, UR7, RZ ;  /* 0x00000007241a7c10 */ /* 0x000fc4000ff3e0ff */
[----:B------:R-:W-:Y:S02]  /*0710*/  IADD3.X R51, PT, PT, R35, UR9, RZ, P0, !PT ;  /* 0x0000000923337c10 */ /* 0x000fe400087fe4ff */
[----:B------:R-:W-:Y:S02]  /*0720*/  IADD3 R52, P0, PT, R40, UR7, RZ ;  /* 0x0000000728347c10 */ /* 0x000fe4000ff1e0ff */
[----:B------:R-:W-:Y:S01]  /*0730*/  IADD3.X R27, PT, PT, R37, UR9, RZ, P1, !PT ;  /* 0x00000009251b7c10 */ /* 0x000fe20008ffe4ff */
[----:B------:R-:W4:Y:S01]  /*0740*/  LDG.E.U16.CONSTANT R18, desc[UR16][R50.64+0x2] ;  /* 0x0000021032127981 */ /* 0x000f22000c1e9500 */
[----:B------:R-:W-:Y:S02]  /*0750*/  IADD3.X R53, PT, PT, R41, UR9, RZ, P0, !PT ;  /* 0x0000000929357c10 */ /* 0x000fe400087fe4ff */
[----:B0-----:R-:W-:Y:S01]  /*0760*/  IADD3 R14, P0, PT, R44, UR7, RZ ;  /* 0x000000072c0e7c10 */ /* 0x001fe2000ff1e0ff */
[----:B------:R-:W5:Y:S01]  /*0770*/  LDG.E.U16.CONSTANT R22, desc[UR16][R26.64+0x2] ;  /* 0x000002101a167981 */ /* 0x000f62000c1e9500 */
[----:B------:R-:W-:-:S02]  /*0780*/  IADD3 R12, P1, PT, R42, UR7, RZ ;  /* 0x000000072a0c7c10 */ /* 0x000fc4000ff3e0ff */
[----:B------:R-:W-:Y:S01]  /*0790*/  IADD3.X R15, PT, PT, R45, UR9, RZ, P0, !PT ;  /* 0x000000092d0f7c10 */ /* 0x000fe200087fe4ff */
[----:B------:R-:W4:Y:S01]  /*07a0*/  LDG.E.U16.CONSTANT R19, desc[UR16][R50.64+0x4] ;  /* 0x0000041032137981 */ /* 0x000f22000c1e9500 */
[----:B------:R-:W-:-:S03]  /*07b0*/  IADD3.X R13, PT, PT, R43, UR9, RZ, P1, !PT ;  /* 0x000000092b0d7c10 */ /* 0x000fc60008ffe4ff */
[----:B------:R-:W5:Y:S04]  /*07c0*/  LDG.E.U16.CONSTANT R24, desc[UR16][R52.64+0x2] ;  /* 0x0000021034187981 */ /* 0x000f68000c1e9500 */
[----:B------:R-:W5:Y:S04]  /*07d0*/  LDG.E.U16.CONSTANT R27, desc[UR16][R26.64+0x4] ;  /* 0x000004101a1b7981 */ /* 0x000f68000c1e9500 */
[----:B------:R-:W5:Y:S04]  /*07e0*/  LDG.E.U16.CONSTANT R51, desc[UR16][R14.64+0x4] ;  /* 0x000004100e337981 */ /* 0x000f68000c1e9500 */
[----:B------:R-:W5:Y:S04]  /*07f0*/  LDG.E.U16.CONSTANT R25, desc[UR16][R52.64+0x4] ;  /* 0x0000041034197981 */ /* 0x000f68000c1e9500 */
[----:B------:R2:W5:Y:S04]  /*0800*/  LDG.E.U16.CONSTANT R26, desc[UR16][R14.64+0x2] ;  /* 0x000002100e1a7981 */ /* 0x000568000c1e9500 */
[----:B------:R-:W5:Y:S04]  /*0810*/  LDG.E.U16.CONSTANT R23, desc[UR16][R12.64+0x2] ;  /* 0x000002100c177981 */ /* 0x000f68000c1e9500 */
[----:B------:R0:W5:Y:S01]  /*0820*/  LDG.E.U16.CONSTANT R50, desc[UR16][R12.64+0x4] ;  /* 0x000004100c327981 */ /* 0x000162000c1e9500 */
[----:B--2---:R-:W-:Y:S01]  /*0830*/  IMAD R15, R20, 0x10000, R21 ;  /* 0x00010000140f7824 */ /* 0x004fe200078e0215 */
[----:B------:R-:W-:-:S02]  /*0840*/  IADD3 R20, P0, PT, R46, UR7, RZ ;  /* 0x000000072e147c10 */ /* 0x000fc4000ff1e0ff */
[----:B---3--:R-:W-:Y:S01]  /*0850*/  LEA R53, R16, R17, 0x10 ;  /* 0x0000001110357211 */ /* 0x008fe200078e80ff */
[----:B------:R-:W-:Y:S02]  /*0860*/  IMAD.U32 R16, RZ, RZ, UR7 ;  /* 0x00000007ff107e24 */ /* 0x000fe4000f8e00ff */
[----:B------:R-:W-:Y:S01]  /*0870*/  IMAD.U32 R17, RZ, RZ, UR9 ;  /* 0x00000009ff117e24 */ /* 0x000fe2000f8e00ff */
[----:B------:R-:W-:Y:S01]  /*0880*/  IADD3.X R21, PT, PT, R47, UR9, RZ, P0, !PT ;  /* 0x000000092f157c10 */ /* 0x000fe200087fe4ff */
[----:B0-----:R-:W-:-:S04]  /*0890*/  IMAD.WIDE.U32 R12, R2, 0x12, R16 ;  /* 0x00000012020c7825 */ /* 0x001fc800078e0010 */
[----:B------:R-:W2:Y:S01]  /*08a0*/  LDG.E.U16.CONSTANT R52, desc[UR16][R20.64+0x2] ;  /* 0x0000021014347981 */ /* 0x000ea2000c1e9500 */
[----:B------:R-:W-:-:S03]  /*08b0*/  IMAD.WIDE.U32 R16, R8, 0x12, R16 ;  /* 0x0000001208107825 */ /* 0x000fc600078e0010 */
[----:B------:R-:W3:Y:S04]  /*08c0*/  LDG.E.U16.CONSTANT R12, desc[UR16][R12.64] ;  /* 0x000000100c0c7981 */ /* 0x000ee8000c1e9500 */
[----:B------:R-:W2:Y:S04]  /*08d0*/  LDG.E.U16.CONSTANT R16, desc[UR16][R16.64] ;  /* 0x0000001010107981 */ /* 0x000ea8000c1e9500 */
[----:B------:R-:W2:Y:S01]  /*08e0*/  LDG.E.U16.CONSTANT R21, desc[UR16][R20.64+0x4] ;  /* 0x0000041014157981 */ /* 0x000ea2000c1e9500 */
[----:B----4-:R-:W-:Y:S01]  /*08f0*/  LEA R19, R19, R18, 0x10 ;  /* 0x0000001213137211 */ /* 0x010fe200078e80ff */
[----:B-----5:R-:W-:-:S02]  /*0900*/  IMAD R27, R27, 0x10000, R22 ;  /* 0x000100001b1b7824 */ /* 0x020fc400078e0216 */
[----:B------:R0:W-:Y:S01]  /*0910*/  STS [R6], R15 ;  /* 0x0000000f06007388 */ /* 0x0001e20000000800 */
[----:B------:R-:W-:Y:S02]  /*0920*/  IMAD R25, R25, 0x10000, R24 ;  /* 0x0001000019197824 */ /* 0x000fe400078e0218 */
[----:B------:R-:W-:Y:S01]  /*0930*/  IMAD R51, R51, 0x10000, R26 ;  /* 0x0001000033337824 */ /* 0x000fe200078e021a */
[----:B------:R0:W-:Y:S01]  /*0940*/  STS [R6+0x210], R53 ;  /* 0x0002103506007388 */ /* 0x0001e20000000800 */
[----:B------:R-:W-:-:S03]  /*0950*/  LEA R23, R50, R23, 0x10 ;  /* 0x0000001732177211 */ /* 0x000fc600078e80ff */
[----:B------:R0:W-:Y:S04]  /*0960*/  STS [R6+0x420], R19 ;  /* 0x0004201306007388 */ /* 0x0001e80000000800 */
[----:B------:R0:W-:Y:S04]  /*0970*/  STS [R6+0x630], R27 ;  /* 0x0006301b06007388 */ /* 0x0001e80000000800 */
[----:B------:R0:W-:Y:S04]  /*0980*/  STS [R6+0x840], R25 ;  /* 0x0008401906007388 */ /* 0x0001e80000000800 */
[----:B------:R0:W-:Y:S04]  /*0990*/  STS [R6+0xa50], R23 ;  /* 0x000a501706007388 */ /* 0x0001e80000000800 */
        /* <DEDUP_REMOVED lines=9> */
[----:B---3--:R-:W-:Y:S02]  /*0a30*/  HADD2.F32 R12, -RZ, R12.H0_H0 ;  /* 0x2000000cff0c7230 */ /* 0x008fe40000004100 */
[----:B--2---:R-:W-:Y:S02]  /*0a40*/  HADD2.F32 R13, -RZ, R16.H0_H0 ;  /* 0x20000010ff0d7230 */ /* 0x004fe40000004100 */
[----:B------:R-:W-:-:S05]  /*0a50*/  IMAD R21, R21, 0x10000, R52 ;  /* 0x0001000015157824 */ /* 0x000fca00078e0234 */
        /* <DEDUP_REMOVED lines=30> */
[----:B------:R-:W-:Y:S02]  /*0c40*/  IDP.4A.S8.S8 R25, R18, R25, R12 ;  /* 0x0000001912197226 */ /* 0x000fe4000000060c */
[----:B------:R-:W1:Y:S02]  /*0c50*/  LDS.128 R12, [R30+UR8+0x20] ;  /* 0x000020081e0c7984 */ /* 0x000e640008000c00 */
[----:B------:R-:W-:Y:S01]  /*0c60*/  IDP.4A.S8.S8 R22, R17, R22, R25 ;  /* 0x0000001611167226 */ /* 0x000fe20000000619 */
[----:B------:R-:W-:Y:S01]  /*0c70*/  LOP3.LUT R17, R16, 0xf0f0f0f, RZ, 0xc0, !PT ;  /* 0x0f0f0f0f10117812 */ /* 0x000fe200078ec0ff */
[----:B------:R-:W-:Y:S04]  /*0c80*/  LDS R24, [R5+0x18] ;  /* 0x0000180005187984 */ /* 0x000fe80000000800 */
[----:B------:R-:W-:-:S02]  /*0c90*/  IDP.4A.S8.S8 R26, R17, R26, R22 ;  /* 0x0000001a111a7226 */ /* 0x000fc40000000616 */
[----:B------:R-:W2:Y:S04]  /*0ca0*/  LDS.128 R16, [R30+UR8+0x30] ;  /* 0x000030081e107984 */ /* 0x000ea80008000c00 */
[----:B------:R-:W3:Y:S01]  /*0cb0*/  LDS R22, [R5+0xc] ;  /* 0x00000c0005167984 */ /* 0x000ee20000000800 */
[----:B0-----:R-:W-:Y:S02]  /*0cc0*/  LOP3.LUT R25, R20, 0xf0f0f0f, RZ, 0xc0, !PT ;  /* 0x0f0f0f0f14197812 */ /* 0x001fe400078ec0ff */
[----:B------:R-:W-:-:S03]  /*0cd0*/  SHF.R.U32.HI R20, RZ, 0x4, R20 ;  /* 0x00000004ff147819 */ /* 0x000fc60000011614 */
[----:B-1----:R-:W-:Y:S01]  /*0ce0*/  IDP.4A.S8.S8 R12, R25, R12, RZ ;  /* 0x0000000c190c7226 */ /* 0x002fe200000006ff */
[----:B------:R-:W-:-:S05]  /*0cf0*/  LOP3.LUT R25, R20, 0xf0f0f0f, RZ, 0xc0, !PT ;  /* 0x0f0f0f0f14197812 */ /* 0x000fca00078ec0ff */
[----:B--2---:R-:W-:Y:S01]  /*0d00*/  IDP.4A.S8.S8 R12, R25, R16, R12 ;  /* 0x00000010190c7226 */ /* 0x004fe2000000060c */
[----:B------:R-:W-:-:S05]  /*0d10*/  LOP3.LUT R16, R21, 0xf0f0f0f, RZ, 0xc0, !PT ;  /* 0x0f0f0f0f15107812 */ /* 0x000fca00078ec0ff */
[----:B------:R-:W-:Y:S01]  /*0d20*/  IDP.4A.S8.S8 R13, R16, R13, R12 ;  /* 0x0000000d100d7226 */ /* 0x000fe2000000060c */
[----:B---3--:R-:W-:-:S05]  /*0d30*/  LOP3.LUT R12, R22, 0xf0f0f0f, RZ, 0xc0, !PT ;  /* 0x0f0f0f0f160c7812 */ /* 0x008fca00078ec0ff */
[----:B------:R-:W-:Y:S02]  /*0d40*/  IDP.4A.S8.S8 R26, R12, R23, R26 ;  /* 0x000000170c1a7226 */ /* 0x000fe4000000061a */
[----:B------:R-:W0:Y:S01]  /*0d50*/  LDS R12, [R5+0x1c] ;  /* 0x00001c00050c7984 */ /* 0x000e220000000800 */
[----:B------:R-:W-:Y:S02]  /*0d60*/  SHF.R.U32.HI R21, RZ, 0x4, R21 ;  /* 0x00000004ff157819 */ /* 0x000fe40000011615 */
[----:B------:R-:W-:Y:S02]  /*0d70*/  SHF.R.U32.HI R22, RZ, 0x4, R22 ;  /* 0x00000004ff167819 */ /* 0x000fe40000011616 */
[----:B------:R-:W-:Y:S02]  /*0d80*/  LOP3.LUT R16, R21, 0xf0f0f0f, RZ, 0xc0, !PT ;  /* 0x0f0f0f0f15107812 */ /* 0x000fe400078ec0ff */
[----:B------:R-:W-:-:S03]  /*0d90*/  LOP3.LUT R22, R22, 0xf0f0f0f, RZ, 0xc0, !PT ;  /* 0x0f0f0f0f16167812 */ /* 0x000fc600078ec0ff */
[----:B------:R-:W-:Y:S02]  /*0da0*/  IDP.4A.S8.S8 R17, R16, R17, R13 ;  /* 0x0000001110117226 */ /* 0x000fe4000000060d */
[----:B------:R-:W1:Y:S01]  /*0db0*/  LDS R13, [R5+0x20] ;  /* 0x00002000050d7984 */ /* 0x000e620000000800 */
[----:B------:R-:W-:-:S03]  /*0dc0*/  IDP.4A.S8.S8 R50, R22, R27, R26 ;  /* 0x0000001b16327226 */ /* 0x000fc6000000061a */
[----:B------:R-:W2:Y:S01]  /*0dd0*/  LDS.128 R20, [R30+UR8+0x40] ;  /* 0x000040081e147984 */ /* 0x000ea20008000c00 */
[----:B------:R-:W-:Y:S02]  /*0de0*/  LOP3.LUT R16, R24, 0xf0f0f0f, RZ, 0xc0, !PT ;  /* 0x0f0f0f0f18107812 */ /* 0x000fe400078ec0ff */
[----:B------:R-:W-:-:S03]  /*0df0*/  SHF.R.U32.HI R24, RZ, 0x4, R24 ;  /* 0x00000004ff187819 */ /* 0x000fc60000011618 */
[----:B------:R-:W-:Y:S01]  /*0e00*/  IDP.4A.S8.S8 R14, R16, R14, R17 ;  /* 0x0000000e100e7226 */ /* 0x000fe20000000611 */
[----:B------:R-:W-:Y:S02]  /*0e10*/  LOP3.LUT R17, R24, 0xf0f0f0f, RZ, 0xc0, !PT ;  /* 0x0f0f0f0f18117812 */ /* 0x000fe400078ec0ff */
[----:B------:R-:W3:Y:S03]  /*0e20*/  LDS.128 R24, [R30+UR8+0x50] ;  /* 0x000050081e187984 */ /* 0x000ee60008000c00 */
[----:B------:R-:W-:Y:S01]  /*0e30*/  IDP.4A.S8.S8 R14, R17, R18, R14 ;  /* 0x00000012110e7226 */ /* 0x000fe2000000060e */
[----:B0-----:R-:W-:-:S05]  /*0e40*/  LOP3.LUT R16, R12, 0xf0f0f0f, RZ, 0xc0, !PT ;  /* 0x0f0f0f0f0c107812 */ /* 0x001fca00078ec0ff */
[----:B------:R-:W-:Y:S02]  /*0e50*/  IDP.4A.S8.S8 R14, R16, R15, R14 ;  /* 0x0000000f100e7226 */ /* 0x000fe4000000060e */
[----:B------:R-:W0:Y:S04]  /*0e60*/  LDS R15, [R5+0x24] ;  /* 0x00002400050f7984 */ /* 0x000e280000000800 */
[----:B------:R-:W4:Y:S01]  /*0e70*/  LDS R16, [R5+0x28] ;  /* 0x0000280005107984 */ /* 0x000f220000000800 */
[----:B-1----:R-:W-:-:S05]  /*0e80*/  LOP3.LUT R17, R13, 0xf0f0f0f, RZ, 0xc0, !PT ;  /* 0x0f0f0f0f0d117812 */ /* 0x002fca00078ec0ff */
[----:B--2---:R-:W-:Y:S02]  /*0e90*/  IDP.4A.S8.S8 R17, R17, R20, RZ ;  /* 0x0000001411117226 */ /* 0x004fe400000006ff */
[----:B------:R-:W1:Y:S01]  /*0ea0*/  LDS R20, [R5+0x2c] ;  /* 0x00002c0005147984 */ /* 0x000e620000000800 */
[----:B------:R-:W-:-:S04]  /*0eb0*/  SHF.R.U32.HI R13, RZ, 0x4, R13 ;  /* 0x00000004ff0d7819 */ /* 0x000fc8000001160d */
[----:B------:R-:W-:-:S05]  /*0ec0*/  LOP3.LUT R13, R13, 0xf0f0f0f, RZ, 0xc0, !PT ;  /* 0x0f0f0f0f0d0d7812 */ /* 0x000fca00078ec0ff */
[----:B---3--:R-:W-:Y:S01]  /*0ed0*/  IDP.4A.S8.S8 R24, R13, R24, R17 ;  /* 0x000000180d187226 */ /* 0x008fe20000000611 */
[----:B------:R-:W-:Y:S02]  /*0ee0*/  SHF.R.U32.HI R12, RZ, 0x4, R12 ;  /* 0x00000004ff0c7819 */ /* 0x000fe4000001160c */
[----:B0-----:R-:W-:Y:S02]  /*0ef0*/  LOP3.LUT R13, R15, 0xf0f0f0f, RZ, 0xc0, !PT ;  /* 0x0f0f0f0f0f0d7812 */ /* 0x001fe400078ec0ff */
[----:B------:R-:W-:-:S03]  /*0f00*/  SHF.R.U32.HI R15, RZ, 0x4, R15 ;  /* 0x00000004ff0f7819 */ /* 0x000fc6000001160f */
[----:B------:R-:W-:Y:S01]  /*0f10*/  IDP.4A.S8.S8 R13, R13, R21, R24 ;  /* 0x000000150d0d7226 */ /* 0x000fe20000000618 */
[----:B------:R-:W-:Y:S01]  /*0f20*/  LOP3.LUT R18, R15, 0xf0f0f0f, RZ, 0xc0, !PT ;  /* 0x0f0f0f0f0f127812 */ /* 0x000fe200078ec0ff */
[----:B------:R-:W0:Y:S01]  /*0f30*/  LDS R21, [R5+0x30] ;  /* 0x0000300005157984 */ /* 0x000e220000000800 */
[----:B----4-:R-:W-:Y:S02]  /*0f40*/  LOP3.LUT R15, R16, 0xf0f0f0f, RZ, 0xc0, !PT ;  /* 0x0f0f0f0f100f7812 */ /* 0x010fe400078ec0ff */
[----:B------:R-:W-:Y:S01]  /*0f50*/  SHF.R.U32.HI R16, RZ, 0x4, R16 ;  /* 0x00000004ff107819 */ /* 0x000fe20000011610 */
[----:B------:R-:W-:Y:S01]  /*0f60*/  IDP.4A.S8.S8 R13, R18, R25, R13 ;  /* 0x00000019120d7226 */ /* 0x000fe2000000060d */
[----:B------:R-:W-:Y:S01]  /*0f70*/  LOP3.LUT R12, R12, 0xf0f0f0f, RZ, 0xc0, !PT ;  /* 0x0f0f0f0f0c0c7812 */ /* 0x000fe200078ec0ff */
[----:B------:R-:W-:Y:S02]  /*0f80*/  LDS R25, [R5+0x38] ;  /* 0x0000380005197984 */ /* 0x000fe40000000800 */
[----:B------:R-:W-:Y:S01]  /*0f90*/  IDP.4A.S8.S8 R15, R15, R22, R13 ;  /* 0x000000160f0f7226 */ /* 0x000fe2000000060d */
[----:B------:R-:W-:Y:S01]  /*0fa0*/  LOP3.LUT R13, R16, 0xf0f0f0f, RZ, 0xc0, !PT ;  /* 0x0f0f0f0f100d7812 */ /* 0x000fe200078ec0ff */
[----:B------:R-:W-:Y:S01]  /*0fb0*/  IDP.4A.S8.S8 R24, R12, R19, R14 ;  /* 0x000000130c187226 */ /* 0x000fe2000000060e */
[----:B-1----:R-:W-:Y:S01]  /*0fc0*/  LOP3.LUT R16, R20, 0xf0f0f0f, RZ, 0xc0, !PT ;  /* 0x0f0f0f0f14107812 */ /* 0x002fe200078ec0ff */
[----:B------:R-:W-:Y:S02]  /*0fd0*/  LDS R22, [R5+0x34] ;  /* 0x0000340005167984 */ /* 0x000fe40000000800 */
[----:B------:R-:W-:-:S02]  /*0fe0*/  IDP.4A.S8.S8 R26, R13, R26, R15 ;  /* 0x0000001a0d1a7226 */ /* 0x000fc4000000060f */
[----:B------:R-:W1:Y:S02]  /*0ff0*/  LDS.128 R12, [R30+UR8+0x60] ;  /* 0x000060081e0c7984 */ /* 0x000e640008000c00 */
[----:B------:R-:W-:Y:S02]  /*1000*/  IDP.4A.S8.S8 R23, R16, R23, R26 ;  /* 0x0000001710177226 */ /* 0x000fe4000000061a */
[----:B------:R-:W2:Y:S01]  /*1010*/  LDS.128 R16, [R30+UR8+0x70] ;  /* 0x000070081e107984 */ /* 0x000ea20008000c00 */
[----:B------:R-:W-:-:S04]  /*1020*/  SHF.R.U32.HI R20, RZ, 0x4, R20 ;  /* 0x00000004ff147819 */ /* 0x000fc80000011614 */
[----:B------:R-:W-:-:S05]  /*1030*/  LOP3.LUT R20, R20, 0xf0f0f0f, RZ, 0xc0, !PT ;  /* 0x0f0f0f0f14147812 */ /* 0x000fca00078ec0ff */
[----:B------:R-:W-:Y:S01]  /*1040*/  IDP.4A.S8.S8 R27, R20, R27, R23 ;  /* 0x0000001b141b7226 */ /* 0x000fe20000000617 */
[----:B0-----:R-:W-:Y:S02]  /*1050*/  LOP3.LUT R23, R21, 0xf0f0f0f, RZ, 0xc0, !PT ;  /* 0x0f0f0f0f15177812 */ /* 0x001fe400078ec0ff */
[----:B------:R-:W-:-:S04]  /*1060*/  SHF.R.U32.HI R21, RZ, 0x4, R21 ;  /* 0x00000004ff157819 */ /* 0x000fc80000011615 */
[----:B------:R-:W-:Y:S01]  /*1070*/  LOP3.LUT R21, R21, 0xf0f0f0f, RZ, 0xc0, !PT ;  /* 0x0f0f0f0f15157812 */ /* 0x000fe200078ec0ff */
[----:B-1----:R-:W-:-:S04]  /*1080*/  IDP.4A.S8.S8 R12, R23, R12, RZ ;  /* 0x0000000c170c7226 */ /* 0x002fc800000006ff */
[----:B--2---:R-:W-:Y:S02]  /*1090*/  IDP.4A.S8.S8 R12, R21, R16, R12 ;  /* 0x00000010150c7226 */ /* 0x004fe4000000060c */
[----:B------:R-:W0:Y:S01]  /*10a0*/  LDS R16, [R5+0x3c] ;  /* 0x00003c0005107984 */ /* 0x000e220000000800 */
[----:B------:R-:W-:Y:S02]  /*10b0*/  LOP3.LUT R20, R22, 0xf0f0f0f, RZ, 0xc0, !PT ;  /* 0x0f0f0f0f16147812 */ /* 0x000fe400078ec0ff */
[----:B------:R-:W-:-:S03]  /*10c0*/  SHF.R.U32.HI R22, RZ, 0x4, R22 ;  /* 0x00000004ff167819 */ /* 0x000fc60000011616 */
[----:B------:R-:W-:Y:S01]  /*10d0*/  IDP.4A.S8.S8 R12, R20, R13, R12 ;  /* 0x0000000d140c7226 */ /* 0x000fe2000000060c */
[----:B------:R-:W-:-:S05]  /*10e0*/  LOP3.LUT R22, R22, 0xf0f0f0f, RZ, 0xc0, !PT ;  /* 0x0f0f0f0f16167812 */ /* 0x000fca00078ec0ff */
[----:B------:R-:W-:Y:S02]  /*10f0*/  IDP.4A.S8.S8 R17, R22, R17, R12 ;  /* 0x0000001116117226 */ /* 0x000fe4000000060c */
[----:B------:R-:W1:Y:S01]  /*1100*/  LDS.128 R20, [R9] ;  /* 0x0000000009147984 */ /* 0x000e620000000c00 */
[----:B------:R-:W-:Y:S02]  /*1110*/  LOP3.LUT R12, R25, 0xf0f0f0f, RZ, 0xc0, !PT ;  /* 0x0f0f0f0f190c7812 */ /* 0x000fe400078ec0ff */
[----:B------:R-:W-:-:S03]  /*1120*/  SHF.R.U32.HI R25, RZ, 0x4, R25 ;  /* 0x00000004ff197819 */ /* 0x000fc60000011619 */
[----:B------:R-:W-:Y:S01]  /*1130*/  IDP.4A.S8.S8 R12, R12, R14, R17 ;  /* 0x0000000e0c0c7226 */ /* 0x000fe20000000611 */
[----:B------:R-:W-:Y:S01]  /*1140*/  LOP3.LUT R25, R25, 0xf0f0f0f, RZ, 0xc0, !PT ;  /* 0x0f0f0f0f19197812 */ /* 0x000fe200078ec0ff */
[----:B------:R-:W-:Y:S04]  /*1150*/  LDS R14, [R7+0xc] ;  /* 0x00000c00070e7984 */ /* 0x000fe80000000800 */
[----:B------:R-:W-:Y:S02]  /*1160*/  IDP.4A.S8.S8 R18, R25, R18, R12 ;  /* 0x0000001219127226 */ /* 0x000fe4000000060c */
[----:B------:R-:W2:Y:S01]  /*1170*/  LDS R12, [R7] ;  /* 0x00000000070c7984 */ /* 0x000ea20000000800 */
        /* <DEDUP_REMOVED lines=10> */
[--C-:B------:R-:W-:Y:S02]  /*1220*/  HADD2.F32 R18, -RZ, R21.reuse.H1_H1 ;  /* 0x30000015ff127230 */ /* 0x100fe40000004100 */
[----:B------:R-:W-:Y:S01]  /*1230*/  FMUL.FTZ R25, R16, 8 ;  /* 0x4100000010197820 */ /* 0x000fe20000410000 */
[----:B------:R-:W-:-:S03]  /*1240*/  HADD2.F32 R16, -RZ, R21.H0_H0 ;  /* 0x20000015ff107230 */ /* 0x000fc60000004100 */
[----:B------:R-:W-:Y:S01]  /*1250*/  FFMA.FTZ R17, R20, R17, -R25 ;  /* 0x0000001114117223 */ /* 0x000fe20000010819 */
[----:B------:R-:W-:Y:S01]  /*1260*/  FMUL.FTZ R25, R18, 8 ;  /* 0x4100000012197820 */ /* 0x000fe20000410000 */
[--C-:B------:R-:W-:Y:S01]  /*1270*/  HADD2.F32 R18, -RZ, R22.reuse.H1_H1 ;  /* 0x30000016ff127230 */ /* 0x100fe20000004100 */
[----:B------:R-:W-:Y:S01]  /*1280*/  I2FP.F32.S32 R21, R24 ;  /* 0x0000001800157245 */ /* 0x000fe20000201400 */
[----:B------:R-:W-:Y:S01]  /*1290*/  ULOP3.LUT UR4, UR4, 0xfffffffc, URZ, 0xc0, !UPT ;  /* 0xfffffffc04047892 */ /* 0x000fe2000f8ec0ff */
[----:B--2---:R-:W-:Y:S01]  /*12a0*/  FFMA.FTZ R12, R12, R17, R31 ;  /* 0x000000110c0c7223 */ /* 0x004fe2000001001f */
[----:B------:R-:W-:Y:S02]  /*12b0*/  HADD2.F32 R22, -RZ, R22.H0_H0 ;  /* 0x20000016ff167230 */ /* 0x000fe40000004100 */
[----:B------:R-:W-:Y:S01]  /*12c0*/  FMUL.FTZ R17, R18, 8 ;  /* 0x4100000012117820 */ /* 0x000fe20000410000 */
[----:B------:R-:W-:Y:S01]  /*12d0*/  I2FP.F32.S32 R27, R27 ;  /* 0x0000001b001b7245 */ /* 0x000fe20000201400 */
[----:B------:R-:W-:-:S02]  /*12e0*/  HADD2.F32 R18, -RZ, R23.H1_H1 ;  /* 0x30000017ff127230 */ /* 0x000fc40000004100 */
[----:B------:R-:W-:Y:S01]  /*12f0*/  FFMA.FTZ R16, R16, R21, -R25 ;  /* 0x0000001510107223 */ /* 0x000fe20000010819 */
[----:B------:R-:W-:Y:S01]  /*1300*/  UISETP.NE.AND UP1, UPT, UR4, 0x4, UPT ;  /* 0x000000040400788c */ /* 0x000fe2000bf25270 */
[----:B------:R-:W-:Y:S01]  /*1310*/  HADD2.F32 R23, -RZ, R23.H0_H0 ;  /* 0x20000017ff177230 */ /* 0x000fe20000004100 */
[----:B------:R-:W-:Y:S01]  /*1320*/  I2FP.F32.S32 R20, R19 ;  /* 0x0000001300147245 */ /* 0x000fe20000201400 */
[----:B------:R-:W-:Y:S01]  /*1330*/  FFMA.FTZ R17, R22, R27, -R17 ;  /* 0x0000001b16117223 */ /* 0x000fe20000010811 */
[----:B------:R-:W-:-:S04]  /*1340*/  FMUL.FTZ R18, R18, 8 ;  /* 0x4100000012127820 */ /* 0x000fc80000410000 */
[----:B------:R-:W-:Y:S01]  /*1350*/  FFMA.FTZ R18, R23, R20, -R18 ;  /* 0x0000001417127223 */ /* 0x000fe20000010812 */
[----:B0-----:R-:W-:-:S04]  /*1360*/  FFMA.FTZ R12, R13, R16, R12 ;  /* 0x000000100d0c7223 */ /* 0x001fc8000001000c */
[----:B---3--:R-:W-:-:S04]  /*1370*/  FFMA.FTZ R15, R15, R17, R12 ;  /* 0x000000110f0f7223 */ /* 0x008fc8000001000c */
[----:B------:R-:W-:Y:S01]  /*1380*/  FFMA.FTZ R31, R14, R18, R15 ;  /* 0x000000120e1f7223 */ /* 0x000fe2000001000f */
        /* <DEDUP_REMOVED lines=15> */
[----:B------:R-:W-:Y:S04]  /*1480*/  LDS R51, [R5+0x58] ;  /* 0x0000580005337984 */ /* 0x000fe80000000800 */
        /* <DEDUP_REMOVED lines=14> */
[----:B------:R-:W2:Y:S01]  /*1570*/  LDS.128 R24, [R30+UR8+0x20] ;  /* 0x000020081e187984 */ /* 0x000ea20008000c00 */
[----:B------:R-:W-:-:S03]  /*1580*/  SHF.R.U32.HI R50, RZ, 0x4, R50 ;  /* 0x00000004ff327819 */ /* 0x000fc60000011632 */
[----:B------:R-:W-:Y:S01]  /*1590*/  IDP.4A.S8.S8 R16, R16, R14, R17 ;  /* 0x0000000e10107226 */ /* 0x000fe20000000611 */
[----:B------:R-:W3:Y:S01]  /*15a0*/  LDS.128 R20, [R30+UR8+0x30] ;  /* 0x000030081e147984 */ /* 0x000ee20008000c00 */
[----:B------:R-:W-:-:S03]  /*15b0*/  LOP3.LUT R17, R50, 0xf0f0f0f, RZ, 0xc0, !PT ;  /* 0x0f0f0f0f32117812 */ /* 0x000fc600078ec0ff */
[----:B------:R-:W4:Y:S02]  /*15c0*/  LDS R14, [R5+0x54] ;  /* 0x00005400050e7984 */ /* 0x000f240000000800 */
[----:B------:R-:W-:Y:S01]  /*15d0*/  IDP.4A.S8.S8 R16, R17, R18, R16 ;  /* 0x0000001211107226 */ /* 0x000fe20000000610 */
[----:B0-----:R-:W-:Y:S02]  /*15e0*/  LOP3.LUT R50, R12, 0xf0f0f0f, RZ, 0xc0, !PT ;  /* 0x0f0f0f0f0c327812 */ /* 0x001fe400078ec0ff */
[----:B------:R-:W-:-:S03]  /*15f0*/  SHF.R.U32.HI R12, RZ, 0x4, R12 ;  /* 0x00000004ff0c7819 */ /* 0x000fc6000001160c */
[----:B------:R-:W-:Y:S01]  /*1600*/  IDP.4A.S8.S8 R50, R50, R15, R16 ;  /* 0x0000000f32327226 */ /* 0x000fe20000000610 */
[----:B------:R-:W-:Y:S02]  /*1610*/  LOP3.LUT R12, R12, 0xf0f0f0f, RZ, 0xc0, !PT ;  /* 0x0f0f0f0f0c0c7812 */ /* 0x000fe400078ec0ff */
[----:B-1----:R-:W-:-:S03]  /*1620*/  LOP3.LUT R15, R13, 0xf0f0f0f, RZ, 0xc0, !PT ;  /* 0x0f0f0f0f0d0f7812 */ /* 0x002fc600078ec0ff */
[----:B------:R-:W-:Y:S01]  /*1630*/  IDP.4A.S8.S8 R50, R12, R19, R50 ;  /* 0x000000130c327226 */ /* 0x000fe20000000632 */
[----:B------:R-:W-:Y:S01]  /*1640*/  SHF.R.U32.HI R13, RZ, 0x4, R13 ;  /* 0x00000004ff0d7819 */ /* 0x000fe2000001160d */
[----:B--2---:R-:W-:-:S03]  /*1650*/  IDP.4A.S8.S8 R15, R15, R24, RZ ;  /* 0x000000180f0f7226 */ /* 0x004fc600000006ff */
[----:B------:R-:W-:Y:S01]  /*1660*/  LOP3.LUT R13, R13, 0xf0f0f0f, RZ, 0xc0, !PT ;  /* 0x0f0f0f0f0d0d7812 */ /* 0x000fe200078ec0ff */
[----:B------:R-:W-:Y:S04]  /*1670*/  LDS R24, [R5+0x64] ;  /* 0x0000640005187984 */ /* 0x000fe80000000800 */
[----:B---3--:R-:W-:Y:S01]  /*1680*/  IDP.4A.S8.S8 R16, R13, R20, R15 ;  /* 0x000000140d107226 */ /* 0x008fe2000000060f */
[----:B----4-:R-:W-:Y:S01]  /*1690*/  LOP3.LUT R13, R14, 0xf0f0f0f, RZ, 0xc0, !PT ;  /* 0x0f0f0f0f0e0d7812 */ /* 0x010fe200078ec0ff */
[----:B------:R-:W0:Y:S01]  /*16a0*/  LDS R20, [R5+0x5c] ;  /* 0x00005c0005147984 */ /* 0x000e220000000800 */
[----:B------:R-:W-:-:S03]  /*16b0*/  SHF.R.U32.HI R14, RZ, 0x4, R14 ;  /* 0x00000004ff0e7819 */ /* 0x000fc6000001160e */
[----:B------:R-:W-:Y:S01]  /*16c0*/  IDP.4A.S8.S8 R13, R13, R25, R16 ;  /* 0x000000190d0d7226 */ /* 0x000fe20000000610 */
[----:B------:R-:W-:Y:S01]  /*16d0*/  LOP3.LUT R14, R14, 0xf0f0f0f, RZ, 0xc0, !PT ;  /* 0x0f0f0f0f0e0e7812 */ /* 0x000fe200078ec0ff */
[----:B------:R-:W-:Y:S01]  /*16e0*/  LDS R25, [R5+0x68] ;  /* 0x0000680005197984 */ /* 0x000fe20000000800 */
[----:B------:R-:W-:Y:S02]  /*16f0*/  LOP3.LUT R16, R51, 0xf0f0f0f, RZ, 0xc0, !PT ;  /* 0x0f0f0f0f33107812 */ /* 0x000fe400078ec0ff */
[----:B------:R-:W-:Y:S01]  /*1700*/  SHF.R.U32.HI R51, RZ, 0x4, R51 ;  /* 0x00000004ff337819 */ /* 0x000fe20000011633 */
[----:B------:R-:W-:Y:S02]  /*1710*/  IDP.4A.S8.S8 R21, R14, R21, R13 ;  /* 0x000000150e157226 */ /* 0x000fe4000000060d */
[----:B------:R-:W1:Y:S01]  /*1720*/  LDS.128 R12, [R30+UR8+0x40] ;  /* 0x000040081e0c7984 */ /* 0x000e620008000c00 */
[----:B------:R-:W-:Y:S01]  /*1730*/  LOP3.LUT R51, R51, 0xf0f0f0f, RZ, 0xc0, !PT ;  /* 0x0f0f0f0f33337812 */ /* 0x000fe200078ec0ff */
[----:B------:R-:W-:-:S02]  /*1740*/  IDP.4A.S8.S8 R21, R16, R26, R21 ;  /* 0x0000001a10157226 */ /* 0x000fc40000000615 */
[----:B------:R-:W2:Y:S02]  /*1750*/  LDS.128 R16, [R30+UR8+0x50] ;  /* 0x000050081e107984 */ /* 0x000ea40008000c00 */
[----:B------:R-:W-:Y:S01]  /*1760*/  IDP.4A.S8.S8 R22, R51, R22, R21 ;  /* 0x0000001633167226 */ /* 0x000fe20000000615 */
[----:B0-----:R-:W-:Y:S02]  /*1770*/  LOP3.LUT R21, R20, 0xf0f0f0f, RZ, 0xc0, !PT ;  /* 0x0f0f0f0f14157812 */ /* 0x001fe400078ec0ff */
[----:B------:R-:W-:-:S03]  /*1780*/  SHF.R.U32.HI R20, RZ, 0x4, R20 ;  /* 0x00000004ff147819 */ /* 0x000fc60000011614 */
[----:B------:R-:W-:Y:S01]  /*1790*/  IDP.4A.S8.S8 R22, R21, R27, R22 ;  /* 0x0000001b15167226 */ /* 0x000fe20000000616 */
[----:B------:R-:W-:Y:S02]  /*17a0*/  LOP3.LUT R21, R52, 0xf0f0f0f, RZ, 0xc0, !PT ;  /* 0x0f0f0f0f34157812 */ /* 0x000fe400078ec0ff */
[----:B------:R-:W-:Y:S02]  /*17b0*/  SHF.R.U32.HI R52, RZ, 0x4, R52 ;  /* 0x00000004ff347819 */ /* 0x000fe40000011634 */
[----:B------:R-:W-:Y:S01]  /*17c0*/  LOP3.LUT R20, R20, 0xf0f0f0f, RZ, 0xc0, !PT ;  /* 0x0f0f0f0f14147812 */ /* 0x000fe200078ec0ff */
[----:B-1----:R-:W-:Y:S01]  /*17d0*/  IDP.4A.S8.S8 R12, R21, R12, RZ ;  /* 0x0000000c150c7226 */ /* 0x002fe200000006ff */
[----:B------:R-:W-:-:S03]  /*17e0*/  LOP3.LUT R21, R52, 0xf0f0f0f, RZ, 0xc0, !PT ;  /* 0x0f0f0f0f34157812 */ /* 0x000fc600078ec0ff */
[----:B------:R-:W-:Y:S01]  /*17f0*/  IDP.4A.S8.S8 R51, R20, R23, R22 ;  /* 0x0000001714337226 */ /* 0x000fe20000000616 */
[----:B------:R-:W-:Y:S01]  /*1800*/  LOP3.LUT R20, R24, 0xf0f0f0f, RZ, 0xc0, !PT ;  /* 0x0f0f0f0f18147812 */ /* 0x000fe200078ec0ff */
[----:B--2---:R-:W-:Y:S01]  /*1810*/  IDP.4A.S8.S8 R16, R21, R16, R12 ;  /* 0x0000001015107226 */ /* 0x004fe2000000060c */
[----:B------:R-:W-:Y:S01]  /*1820*/  SHF.R.U32.HI R24, RZ, 0x4, R24 ;  /* 0x00000004ff187819 */ /* 0x000fe20000011618 */
[----:B------:R-:W0:Y:S01]  /*1830*/  LDS R12, [R5+0x70] ;  /* 0x00007000050c7984 */ /* 0x000e220000000800 */
[----:B------:R-:W-:Y:S01]  /*1840*/  I2FP.F32.S32 R51, R51 ;  /* 0x0000003300337245 */ /* 0x000fe20000201400 */
[----:B------:R-:W-:Y:S01]  /*1850*/  IDP.4A.S8.S8 R13, R20, R13, R16 ;  /* 0x0000000d140d7226 */ /* 0x000fe20000000610 */
[----:B------:R-:W-:Y:S01]  /*1860*/  LOP3.LUT R24, R24, 0xf0f0f0f, RZ, 0xc0, !PT ;  /* 0x0f0f0f0f18187812 */ /* 0x000fe200078ec0ff */
[----:B------:R-:W1:Y:S01]  /*1870*/  LDS.128 R20, [R30+UR8+0x60] ;  /* 0x000060081e147984 */ /* 0x000e620008000c00 */
[----:B------:R-:W-:-:S03]  /*1880*/  LOP3.LUT R16, R25, 0xf0f0f0f, RZ, 0xc0, !PT ;  /* 0x0f0f0f0f19107812 */ /* 0x000fc600078ec0ff */
[----:B------:R-:W-:-:S04]  /*1890*/  IDP.4A.S8.S8 R13, R24, R17, R13 ;  /* 0x00000011180d7226 */ /* 0x000fc8000000060d */
[----:B------:R-:W-:Y:S01]  /*18a0*/  IDP.4A.S8.S8 R16, R16, R14, R13 ;  /* 0x0000000e10107226 */ /* 0x000fe2000000060d */
[----:B------:R-:W-:Y:S01]  /*18b0*/  SHF.R.U32.HI R14, RZ, 0x4, R25 ;  /* 0x00000004ff0e7819 */ /* 0x000fe20000011619 */
[----:B------:R-:W2:Y:S03]  /*18c0*/  LDS R13, [R5+0x74] ;  /* 0x00007400050d7984 */ /* 0x000ea60000000800 */
[----:B------:R-:W-:Y:S01]  /*18d0*/  LOP3.LUT R17, R14, 0xf0f0f0f, RZ, 0xc0, !PT ;  /* 0x0f0f0f0f0e117812 */ /* 0x000fe200078ec0ff */
[----:B------:R-:W3:Y:S04]  /*18e0*/  LDS.128 R24, [R30+UR8+0x70] ;  /* 0x000070081e187984 */ /* 0x000ee80008000c00 */
[----:B------:R-:W-:-:S02]  /*18f0*/  IDP.4A.S8.S8 R14, R17, R18, R16 ;  /* 0x00000012110e7226 */ /* 0x000fc40000000610 */
[----:B------:R-:W4:Y:S04]  /*1900*/  LDS R18, [R5+0x78] ;  /* 0x0000780005127984 */ /* 0x000f280000000800 */
[----:B------:R-:W5:Y:S01]  /*1910*/  LDS R16, [R5+0x7c] ;  /* 0x00007c0005107984 */ /* 0x000f620000000800 */
[----:B0-----:R-:W-:Y:S02]  /*1920*/  LOP3.LUT R17, R12, 0xf0f0f0f, RZ, 0xc0, !PT ;  /* 0x0f0f0f0f0c117812 */ /* 0x001fe400078ec0ff */
[----:B------:R-:W-:-:S03]  /*1930*/  SHF.R.U32.HI R12, RZ, 0x4, R12 ;  /* 0x00000004ff0c7819 */ /* 0x000fc6000001160c */
[----:B-1----:R-:W-:Y:S01]  /*1940*/  IDP.4A.S8.S8 R20, R17, R20, RZ ;  /* 0x0000001411147226 */ /* 0x002fe200000006ff */
[----:B------:R-:W-:Y:S01]  /*1950*/  LOP3.LUT R53, R12, 0xf0f0f0f, RZ, 0xc0, !PT ;  /* 0x0f0f0f0f0c357812 */ /* 0x000fe200078ec0ff */
[----:B------:R-:W0:Y:S01]  /*1960*/  LDS R17, [R5+0x6c] ;  /* 0x00006c0005117984 */ /* 0x000e220000000800 */
[----:B--2---:R-:W-:Y:S02]  /*1970*/  LOP3.LUT R12, R13, 0xf0f0f0f, RZ, 0xc0, !PT ;  /* 0x0f0f0f0f0d0c7812 */ /* 0x004fe400078ec0ff */
[----:B------:R-:W-:Y:S01]  /*1980*/  SHF.R.U32.HI R13, RZ, 0x4, R13 ;  /* 0x00000004ff0d7819 */ /* 0x000fe2000001160d */
[----:B---3--:R-:W-:-:S04]  /*1990*/  IDP.4A.S8.S8 R20, R53, R24, R20 ;  /* 0x0000001835147226 */ /* 0x008fc80000000614 */
[----:B------:R-:W-:Y:S01]  /*19a0*/  IDP.4A.S8.S8 R20, R12, R21, R20 ;  /* 0x000000150c147226 */ /* 0x000fe20000000614 */
[----:B------:R-:W-:-:S05]  /*19b0*/  LOP3.LUT R12, R13, 0xf0f0f0f, RZ, 0xc0, !PT ;  /* 0x0f0f0f0f0d0c7812 */ /* 0x000fca00078ec0ff */
[----:B------:R-:W-:Y:S01]  /*19c0*/  IDP.4A.S8.S8 R25, R12, R25, R20 ;  /* 0x000000190c197226 */ /* 0x000fe20000000614 */
[----:B----4-:R-:W-:Y:S02]  /*19d0*/  LOP3.LUT R12, R18, 0xf0f0f0f, RZ, 0xc0, !PT ;  /* 0x0f0f0f0f120c7812 */ /* 0x010fe400078ec0ff */
[----:B------:R-:W-:-:S03]  /*19e0*/  SHF.R.U32.HI R18, RZ, 0x4, R18 ;  /* 0x00000004ff127819 */ /* 0x000fc60000011612 */
[----:B------:R-:W-:Y:S01]  /*19f0*/  IDP.4A.S8.S8 R22, R12, R22, R25 ;  /* 0x000000160c167226 */ /* 0x000fe20000000619 */
[----:B------:R-:W-:Y:S02]  /*1a00*/  LOP3.LUT R21, R18, 0xf0f0f0f, RZ, 0xc0, !PT ;  /* 0x0f0f0f0f12157812 */ /* 0x000fe400078ec0ff */
[----:B-----5:R-:W-:-:S03]  /*1a10*/  LOP3.LUT R18, R16, 0xf0f0f0f, RZ, 0xc0, !PT ;  /* 0x0f0f0f0f10127812 */ /* 0x020fc600078ec0ff */
[----:B------:R-:W-:Y:S01]  /*1a20*/  IDP.4A.S8.S8 R22, R21, R26, R22 ;  /* 0x0000001a15167226 */ /* 0x000fe20000000616 */
[----:B------:R-:W-:Y:S02]  /*1a30*/  SHF.R.U32.HI R21, RZ, 0x4, R16 ;  /* 0x00000004ff157819 */ /* 0x000fe40000011610 */
[----:B------:R-:W-:Y:S01]  /*1a40*/  LDS R16, [R7+0x1c] ;  /* 0x00001c0007107984 */ /* 0x000fe20000000800 */
[----:B------:R-:W-:Y:S01]  /*1a50*/  IDP.4A.S8.S8 R23, R18, R23, R22 ;  /* 0x0000001712177226 */ /* 0x000fe20000000616 */
[----:B------:R-:W-:Y:S02]  /*1a60*/  LOP3.LUT R22, R21, 0xf0f0f0f, RZ, 0xc0, !PT ;  /* 0x0f0f0f0f15167812 */ /* 0x000fe400078ec0ff */
[----:B0-----:R-:W-:Y:S01]  /*1a70*/  LOP3.LUT R20, R17, 0xf0f0f0f, RZ, 0xc0, !PT ;  /* 0x0f0f0f0f11147812 */ /* 0x001fe200078ec0ff */
[----:B------:R-:W-:Y:S01]  /*1a80*/  LDS R18, [R7+0x18] ;  /* 0x0000180007127984 */ /* 0x000fe20000000800 */
[----:B------:R-:W-:Y:S01]  /*1a90*/  SHF.R.U32.HI R17, RZ, 0x4, R17 ;  /* 0x00000004ff117819 */ /* 0x000fe20000011611 */
[----:B------:R-:W-:-:S02]  /*1aa0*/  IDP.4A.S8.S8 R27, R22, R27, R23 ;  /* 0x0000001b161b7226 */ /* 0x000fc40000000617 */
[----:B------:R-:W-:Y:S01]  /*1ab0*/  IDP.4A.S8.S8 R20, R20, R15, R14 ;  /* 0x0000000f14147226 */ /* 0x000fe2000000060e */
[----:B------:R-:W-:Y:S01]  /*1ac0*/  LOP3.LUT R17, R17, 0xf0f0f0f, RZ, 0xc0, !PT ;  /* 0x0f0f0f0f11117812 */ /* 0x000fe200078ec0ff */
[----:B------:R-:W0:Y:S04]  /*1ad0*/  LDS.128 R12, [R9] ;  /* 0x00000000090c7984 */ /* 0x000e280000000c00 */
[----:B------:R-:W-:Y:S02]  /*1ae0*/  IDP.4A.S8.S8 R19, R17, R19, R20 ;  /* 0x0000001311137226 */ /* 0x000fe40000000614 */
[----:B------:R-:W1:Y:S03]  /*1af0*/  LDS R20, [R7+0x10] ;  /* 0x0000100007147984 */ /* 0x000e660000000800 */
[----:B------:R-:W-:Y:S01]  /*1b00*/  I2FP.F32.S32 R19, R19 ;  /* 0x0000001300137245 */ /* 0x000fe20000201400 */
[----:B------:R-:W2:Y:S01]  /*1b10*/  LDS R17, [R7+0x14] ;  /* 0x0000140007117984 */ /* 0x000ea20000000800 */
[----:B0-----:R-:W-:-:S02]  /*1b20*/  HADD2.F32 R21, -RZ, R12.H1_H1 ;  /* 0x3000000cff157230 */ /* 0x001fc40000004100 */
[--C-:B------:R-:W-:Y:S02]  /*1b30*/  HADD2.F32 R23, -RZ, R13.reuse.H1_H1 ;  /* 0x3000000dff177230 */ /* 0x100fe40000004100 */
[----:B------:R-:W-:Y:S01]  /*1b40*/  HADD2.F32 R22, -RZ, R13.H0_H0 ;  /* 0x2000000dff167230 */ /* 0x000fe20000004100 */
[----:B------:R-:W-:Y:S01]  /*1b50*/  I2FP.F32.S32 R13, R50 ;  /* 0x00000032000d7245 */ /* 0x000fe20000201400 */
[----:B------:R-:W-:Y:S02]  /*1b60*/  HADD2.F32 R12, -RZ, R12.H0_H0 ;  /* 0x2000000cff0c7230 */ /* 0x000fe40000004100 */
[----:B------:R-:W-:Y:S01]  /*1b70*/  FMUL.FTZ R21, R21, 8 ;  /* 0x4100000015157820 */ /* 0x000fe20000410000 */
[----:B------:R-:W-:-:S03]  /*1b80*/  FMUL.FTZ R23, R23, 8 ;  /* 0x4100000017177820 */ /* 0x000fc60000410000 */
[----:B------:R-:W-:Y:S01]  /*1b90*/  FFMA.FTZ R12, R12, R13, -R21 ;  /* 0x0000000d0c0c7223 */ /* 0x000fe20000010815 */
[--C-:B------:R-:W-:Y:S02]  /*1ba0*/  HADD2.F32 R13, -RZ, R14.reuse.H1_H1 ;  /* 0x3000000eff0d7230 */ /* 0x100fe40000004100 */
[----:B------:R-:W-:Y:S01]  /*1bb0*/  FFMA.FTZ R22, R22, R51, -R23 ;  /* 0x0000003316167223 */ /* 0x000fe20000010817 */
[----:B------:R-:W-:Y:S02]  /*1bc0*/  HADD2.F32 R14, -RZ, R14.H0_H0 ;  /* 0x2000000eff0e7230 */ /* 0x000fe40000004100 */
[----:B-1----:R-:W-:Y:S01]  /*1bd0*/  FFMA.FTZ R12, R20, R12, R31 ;  /* 0x0000000c140c7223 */ /* 0x002fe2000001001f */
[--C-:B------:R-:W-:Y:S02]  /*1be0*/  HADD2.F32 R21, -RZ, R15.reuse.H1_H1 ;  /* 0x3000000fff157230 */ /* 0x100fe40000004100 */
[----:B------:R-:W-:Y:S01]  /*1bf0*/  FMUL.FTZ R13, R13, 8 ;  /* 0x410000000d0d7820 */ /* 0x000fe20000410000 */
[----:B------:R-:W-:-:S02]  /*1c00*/  HADD2.F32 R15, -RZ, R15.H0_H0 ;  /* 0x2000000fff0f7230 */ /* 0x000fc40000004100 */
[----:B--2---:R-:W-:Y:S01]  /*1c10*/  FFMA.FTZ R17, R17, R22, R12 ;  /* 0x0000001611117223 */ /* 0x004fe2000001000c */
[----:B------:R-:W-:Y:S01]  /*1c20*/  FFMA.FTZ R13, R14, R19, -R13 ;  /* 0x000000130e0d7223 */ /* 0x000fe2000001080d */
[----:B------:R-:W-:Y:S01]  /*1c30*/  I2FP.F32.S32 R14, R27 ;  /* 0x0000001b000e7245 */ /* 0x000fe20000201400 */
[----:B------:R-:W-:Y:S02]  /*1c40*/  FMUL.FTZ R20, R21, 8 ;  /* 0x4100000015147820 */ /* 0x000fe40000410000 */
[----:B------:R-:W-:Y:S02]  /*1c50*/  FFMA.FTZ R13, R18, R13, R17 ;  /* 0x0000000d120d7223 */ /* 0x000fe40000010011 */
[----:B------:R-:W-:-:S04]  /*1c60*/  FFMA.FTZ R14, R15, R14, -R20 ;  /* 0x0000000e0f0e7223 */ /* 0x000fc80000010814 */
[----:B------:R-:W-:Y:S01]  /*1c70*/  FFMA.FTZ R31, R16, R14, R13 ;  /* 0x0000000e101f7223 */ /* 0x000fe2000001000d */
[----:B------:R-:W-:Y:S06]  /*1c80*/  BAR.SYNC.DEFER_BLOCKING 0x0 ;  /* 0x0000000000007b1d */ /* 0x000fec0000010000 */
.L_x_629:
[----:B------:R-:W-:Y:S01]  /*1c90*/  VIADD R3, R3, 0x8 ;  /* 0x0000000803037836 */ /* 0x000fe20000000000 */
[----:B------:R-:W-:Y:S01]  /*1ca0*/  IADD3 R0, PT, PT, R0, 0x8, RZ ;  /* 0x0000000800007810 */ /* 0x000fe20007ffe0ff */
[----:B------:R-:W-:Y:S01]  /*1cb0*/  VIADD R4, R4, 0x8 ;  /* 0x0000000804047836 */ /* 0x000fe20000000000 */
[----:B------:R-:W-:Y:S01]  /*1cc0*/  UMOV UR11, UR5 ;  /* 0x00000005000b7c82 */ /* 0x000fe20008000000 */
[----:B------:R-:W-:Y:S05]  /*1cd0*/  BRA.U !UP0, `(.L_x_630) ;  /* 0xffffffe908647547 */ /* 0x000fea000b83ffff */
.L_x_628:
[----:B------:R-:W1:Y:S01]  /*1ce0*/  S2R R0, SR_TID.Y ;  /* 0x0000000000007919 */ /* 0x000e620000002200 */
[----:B------:R-:W2:Y:S01]  /*1cf0*/  LDCU UR4, c[0x0][0x3a0] ;  /* 0x00007400ff0477ac */ /* 0x000ea20008000800 */
[----:B------:R-:W1:Y:S02]  /*1d00*/  S2R R3, SR_CTAID.Y ;  /* 0x0000000000037919 */ /* 0x000e640000002600 */
[----:B-1----:R-:W-:-:S05]  /*1d10*/  IMAD R0, R3, 0x4, R0 ;  /* 0x0000000403007824 */ /* 0x002fca00078e0200 */
[----:B--2---:R-:W-:-:S13]  /*1d20*/  ISETP.GE.U32.AND P0, PT, R0, UR4, PT ;  /* 0x0000000400007c0c */ /* 0x004fda000bf06070 */
        /* <DEDUP_REMOVED lines=13> */
.L_x_631:
        /* <DEDUP_REMOVED lines=16> */
.L_x_1272:


//--------------------- .text._Z12mul_mat_q6_KIN3c104HalfELb1EEvPKvS3_PT_iiiii --------------------------
	.section	.text._Z12mul_mat_q6_KIN3c104HalfELb1EEvPKvS3_PT_iiiii,"ax",@progbits
	.align	128
.text._Z12mul_mat_q6_KIN3c104HalfELb1EEvPKvS3_PT_iiiii:
        .type           _Z12mul_mat_q6_KIN3c104HalfELb1EEvPKvS3_PT_iiiii,@function
        .size           _Z12mul_mat_q6_KIN3c104HalfELb1EEvPKvS3_PT_iiiii,(.L_x_1273 - _Z12mul_mat_q6_KIN3c104HalfELb1EEvPKvS3_PT_iiiii)
        .other          _Z12mul_mat_q6_KIN3c104HalfELb1EEvPKvS3_PT_iiiii,@"STO_CUDA_ENTRY STV_DEFAULT"
_Z12mul_mat_q6_KIN3c104HalfELb1EEvPKvS3_PT_iiiii:
        /* <DEDUP_REMOVED lines=80> */
.L_x_633:
        /* <DEDUP_REMOVED lines=671> */
.L_x_632:
        /* <DEDUP_REMOVED lines=16> */
.L_x_634:
        /* <DEDUP_REMOVED lines=9> */
.L_x_1273:


//--------------------- .text._Z12mul_mat_q6_KIN3c104HalfELb0EEvPKvS3_PT_iiiii --------------------------
	.section	.text._Z12mul_mat_q6_KIN3c104HalfELb0EEvPKvS3_PT_iiiii,"ax",@progbits
	.align	128
.text._Z12mul_mat_q6_KIN3c104HalfELb0EEvPKvS3_PT_iiiii:
        .type           _Z12mul_mat_q6_KIN3c104HalfELb0EEvPKvS3_PT_iiiii,@function
        .size           _Z12mul_mat_q6_KIN3c104HalfELb0EEvPKvS3_PT_iiiii,(.L_x_1274 - _Z12mul_mat_q6_KIN3c104HalfELb0EEvPKvS3_PT_iiiii)
        .other          _Z12mul_mat_q6_KIN3c104HalfELb0EEvPKvS3_PT_iiiii,@"STO_CUDA_ENTRY STV_DEFAULT"
_Z12mul_mat_q6_KIN3c104HalfELb0EEvPKvS3_PT_iiiii:
        /* <DEDUP_REMOVED lines=80> */
.L_x_636:
        /* <DEDUP_REMOVED lines=609> */
.L_x_635:
        /* <DEDUP_REMOVED lines=16> */
.L_x_637:
        /* <DEDUP_REMOVED lines=15> */
.L_x_1274:


//--------------------- .text._Z12mul_mat_q5_KIN3c104HalfELb1EEvPKvS3_PT_iiiii --------------------------
	.section	.text._Z12mul_mat_q5_KIN3c104HalfELb1EEvPKvS3_PT_iiiii,"ax",@progbits
	.align	128
.text._Z12mul_mat_q5_KIN3c104HalfELb1EEvPKvS3_PT_iiiii:
        .type           _Z12mul_mat_q5_KIN3c104HalfELb1EEvPKvS3_PT_iiiii,@function
        .size           _Z12mul_mat_q5_KIN3c104HalfELb1EEvPKvS3_PT_iiiii,(.L_x_1275 - _Z12mul_mat_q5_KIN3c104HalfELb1EEvPKvS3_PT_iiiii)
        .other          _Z12mul_mat_q5_KIN3c104HalfELb1EEvPKvS3_PT_iiiii,@"STO_CUDA_ENTRY STV_DEFAULT"
_Z12mul_mat_q5_KIN3c104HalfELb1EEvPKvS3_PT_iiiii:
        /* <DEDUP_REMOVED lines=72> */
.L_x_639:
        /* <DEDUP_REMOVED lines=576> */
.L_x_638:
        /* <DEDUP_REMOVED lines=16> */
.L_x_640:
        /* <DEDUP_REMOVED lines=16> */
.L_x_1275:


//--------------------- .text._Z12mul_mat_q5_KIN3c104HalfELb0EEvPKvS3_PT_iiiii --------------------------
	.section	.text._Z12mul_mat_q5_KIN3c104HalfELb0EEvPKvS3_PT_iiiii,"ax",@progbits
	.align	128
.text._Z12mul_mat_q5_KIN3c104HalfELb0EEvPKvS3_PT_iiiii:
        .type           _Z12mul_mat_q5_KIN3c104HalfELb0EEvPKvS3_PT_iiiii,@function
        .size           _Z12mul_mat_q5_KIN3c104HalfELb0EEvPKvS3_PT_iiiii,(.L_x_1276 - _Z12mul_mat_q5_KIN3c104HalfELb0EEvPKvS3_PT_iiiii)
        .other          _Z12mul_mat_q5_KIN3c104HalfELb0EEvPKvS3_PT_iiiii,@"STO_CUDA_ENTRY STV_DEFAULT"
_Z12mul_mat_q5_KIN3c104HalfELb0EEvPKvS3_PT_iiiii:
        /* <DEDUP_REMOVED lines=78> */
.L_x_642:
        /* <DEDUP_REMOVED lines=514> */
.L_x_641:
        /* <DEDUP_REMOVED lines=16> */
.L_x_643:
        /* <DEDUP_REMOVED lines=16> */
.L_x_1276:


//--------------------- .text._Z12mul_mat_q4_KIN3c104HalfELb1EEvPKvS3_PT_iiiii --------------------------
	.section	.text._Z12mul_mat_q4_KIN3c104HalfELb1EEvPKvS3_PT_iiiii,"ax",@progbits
	.align	128
.text._Z12mul_mat_q4_KIN3c104HalfELb1EEvPKvS3_PT_iiiii:
        .type           _Z12mul_mat_q4_KIN3c104HalfELb1EEvPKvS3_PT_iiiii,@function
        .size           _Z12mul_mat_q4_KIN3c104HalfELb1EEvPKvS3_PT_iiiii,(.L_x_1277 - _Z12mul_mat_q4_KIN3c104HalfELb1EEvPKvS3_PT_iiiii)
        .other          _Z12mul_mat_q4_KIN3c104HalfELb1EEvPKvS3_PT_iiiii,@"STO_CUDA_ENTRY STV_DEFAULT"
_Z12mul_mat_q4_KIN3c104HalfELb1EEvPKvS3_PT_iiiii:
        /* <DEDUP_REMOVED lines=71> */
.L_x_645:
        /* <DEDUP_REMOVED lines=514> */
.L_x_644:
        /* <DEDUP_REMOVED lines=16> */
.L_x_646:
        /* <DEDUP_REMOVED lines=15> */
.L_x_1277:


//--------------------- .text._Z12mul_mat_q4_KIN3c104HalfELb0EEvPKvS3_PT_iiiii --------------------------
	.section	.text._Z12mul_mat_q4_KIN3c104HalfELb0EEvPKvS3_PT_iiiii,"ax",@progbits
	.align	128
.text._Z12mul_mat_q4_KIN3c104HalfELb0EEvPKvS3_PT_iiiii:
        .type           _Z12mul_mat_q4_KIN3c104HalfELb0EEvPKvS3_PT_iiiii,@function
        .size           _Z12mul_mat_q4_KIN3c104HalfELb0EEvPKvS3_PT_iiiii,(.L_x_1278 - _Z12mul_mat_q4_KIN3c104HalfELb0EEvPKvS3_PT_iiiii)
        .other          _Z12mul_mat_q4_KIN3c104HalfELb0EEvPKvS3_PT_iiiii,@"STO_CUDA_ENTRY STV_DEFAULT"
_Z12mul_mat_q4_KIN3c104HalfELb0EEvPKvS3_PT_iiiii:
        /* <DEDUP_REMOVED lines=73> */
.L_x_648:
        /* <DEDUP_REMOVED lines=447> */
.L_x_647:
        /* <DEDUP_REMOVED lines=16> */
.L_x_649:
        /* <DEDUP_REMOVED lines=16> */
.L_x_1278:


//--------------------- .text._Z12mul_mat_q3_KIN3c104HalfELb1EEvPKvS3_PT_iiiii --------------------------
	.section	.text._Z12mul_mat_q3_KIN3c104HalfELb1EEvPKvS3_PT_iiiii,"ax",@progbits
	.align	128
.text._Z12mul_mat_q3_KIN3c104HalfELb1EEvPKvS3_PT_iiiii:
        .type           _Z12mul_mat_q3_KIN3c104HalfELb1EEvPKvS3_PT_iiiii,@function
        .size           _Z12mul_mat_q3_KIN3c104HalfELb1EEvPKvS3_PT_iiiii,(.L_x_1279 - _Z12mul_mat_q3_KIN3c104HalfELb1EEvPKvS3_PT_iiiii)
        .other          _Z12mul_mat_q3_KIN3c104HalfELb1EEvPKvS3_PT_iiiii,@"STO_CUDA_ENTRY STV_DEFAULT"
_Z12mul_mat_q3_KIN3c104HalfELb1EEvPKvS3_PT_iiiii:
        /* <DEDUP_REMOVED lines=149> */
.L_x_656:
        /* <DEDUP_REMOVED lines=229> */
.L_x_652:
        /* <DEDUP_REMOVED lines=182> */
.L_x_653:
        /* <DEDUP_REMOVED lines=185> */
.L_x_654:
        /* <DEDUP_REMOVED lines=174> */
.L_x_655:
        /* <DEDUP_REMOVED lines=162> */
.L_x_651:
[----:B------:R-:W-:-:S04]  /*4390*/  UIADD3 UR4, UPT, UPT, UR4, 0x2, URZ ;  /* 0x0000000204047890 */ /* 0x000fc8000fffe0ff */
[----:B------:R-:W-:-:S09]  /*43a0*/  UISETP.GE.AND UP0, UPT, UR4, UR7, UPT ;  /* 0x000000070400728c */ /* 0x000fd2000bf06270 */
[----:B------:R-:W-:Y:S05]  /*43b0*/  BRA.U !UP0, `(.L_x_656) ;  /* 0xffffffc508647547 */ /* 0x000fea000b83ffff */
.L_x_650:
        /* <DEDUP_REMOVED lines=16> */
.L_x_657:
        /* <DEDUP_REMOVED lines=12> */
.L_x_1279:


//--------------------- .text._Z12mul_mat_q3_KIN3c104HalfELb0EEvPKvS3_PT_iiiii --------------------------
	.section	.text._Z12mul_mat_q3_KIN3c104HalfELb0EEvPKvS3_PT_iiiii,"ax",@progbits
	.align	128
.text._Z12mul_mat_q3_KIN3c104HalfELb0EEvPKvS3_PT_iiiii:
        .type           _Z12mul_mat_q3_KIN3c104HalfELb0EEvPKvS3_PT_iiiii,@function
        .size           _Z12mul_mat_q3_KIN3c104HalfELb0EEvPKvS3_PT_iiiii,(.L_x_1280 - _Z12mul_mat_q3_KIN3c104HalfELb0EEvPKvS3_PT_iiiii)
        .other          _Z12mul_mat_q3_KIN3c104HalfELb0EEvPKvS3_PT_iiiii,@"STO_CUDA_ENTRY STV_DEFAULT"
_Z12mul_mat_q3_KIN3c104HalfELb0EEvPKvS3_PT_iiiii:
        /* <DEDUP_REMOVED lines=104> */
.L_x_664:
        /* <DEDUP_REMOVED lines=187> */
.L_x_660:
        /* <DEDUP_REMOVED lines=182> */
.L_x_661:
        /* <DEDUP_REMOVED lines=185> */
.L_x_662:
        /* <DEDUP_REMOVED lines=174> */
.L_x_663:
        /* <DEDUP_REMOVED lines=162> */
.L_x_659:
[----:B------:R-:W-:-:S04]  /*3e20*/  UIADD3 UR4, UPT, UPT, UR4, 0x2, URZ ;  /* 0x0000000204047890 */ /* 0x000fc8000fffe0ff */
[----:B------:R-:W-:-:S09]  /*3e30*/  UISETP.GE.AND UP0, UPT, UR4, UR7, UPT ;  /* 0x000000070400728c */ /* 0x000fd2000bf06270 */
[----:B------:R-:W-:Y:S05]  /*3e40*/  BRA.U !UP0, `(.L_x_664) ;  /* 0xffffffc9080c7547 */ /* 0x000fea000b83ffff */
.L_x_658:
        /* <DEDUP_REMOVED lines=12> */
[----:B------:R-:W-:-:S03]  /*3f10*/  F2FP.F16.F32.PACK_AB R27, RZ, R27 ;  /* 0x0000001bff1b723e */ /* 0x000fc600000000ff */
[----:B0-----:R-:W-:-:S05]  /*3f20*/  IMAD.WIDE.U32 R2, R5, 0x2, R2 ;  /* 0x0000000205027825 */ /* 0x001fca00078e0002 */
[----:B------:R-:W-:Y:S01]  /*3f30*/  STG.E.U16 desc[UR14][R2.64], R27 ;  /* 0x0000001b02007986 */ /* 0x000fe2000c10150e */
[----:B------:R-:W-:Y:S05]  /*3f40*/  EXIT ;  /* 0x000000000000794d */ /* 0x000fea0003800000 */
.L_x_665:
        /* <DEDUP_REMOVED lines=11> */
.L_x_1280:


//--------------------- .text._Z12mul_mat_q2_KIN3c104HalfELb1EEvPKvS3_PT_iiiii --------------------------
	.section	.text._Z12mul_mat_q2_KIN3c104HalfELb1EEvPKvS3_PT_iiiii,"ax",@progbits
	.align	128
.text._Z12mul_mat_q2_KIN3c104HalfELb1EEvPKvS3_PT_iiiii:
        .type           _Z12mul_mat_q2_KIN3c104HalfELb1EEvPKvS3_PT_iiiii,@function
        .size           _Z12mul_mat_q2_KIN3c104HalfELb1EEvPKvS3_PT_iiiii,(.L_x_1281 - _Z12mul_mat_q2_KIN3c104HalfELb1EEvPKvS3_PT_iiiii)
        .other          _Z12mul_mat_q2_KIN3c104HalfELb1EEvPKvS3_PT_iiiii,@"STO_CUDA_ENTRY STV_DEFAULT"
_Z12mul_mat_q2_KIN3c104HalfELb1EEvPKvS3_PT_iiiii:
        /* <DEDUP_REMOVED lines=146> */
.L_x_668:
        /* <DEDUP_REMOVED lines=1029> */
.L_x_667:
[----:B------:R-:W-:-:S04]  /*4970*/  UIADD3 UR4, UPT, UPT, UR4, 0x2, URZ ;  /* 0x0000000204047890 */ /* 0x000fc8000fffe0ff */
[----:B------:R-:W-:-:S09]  /*4980*/  UISETP.GE.AND UP0, UPT, UR4, UR5, UPT ;  /* 0x000000050400728c */ /* 0x000fd2000bf06270 */
[----:B------:R-:W-:Y:S05]  /*4990*/  BRA.U !UP0, `(.L_x_668) ;  /* 0xffffffbd08e07547 */ /* 0x000fea000b83ffff */
.L_x_666:
        /* <DEDUP_REMOVED lines=16> */
.L_x_669:
        /* <DEDUP_REMOVED lines=14> */
.L_x_1281:


//--------------------- .text._Z12mul_mat_q2_KIN3c104HalfELb0EEvPKvS3_PT_iiiii --------------------------
	.section	.text._Z12mul_mat_q2_KIN3c104HalfELb0EEvPKvS3_PT_iiiii,"ax",@progbits
	.align	128
.text._Z12mul_mat_q2_KIN3c104HalfELb0EEvPKvS3_PT_iiiii:
        .type           _Z12mul_mat_q2_KIN3c104HalfELb0EEvPKvS3_PT_iiiii,@function
        .size           _Z12mul_mat_q2_KIN3c104HalfELb0EEvPKvS3_PT_iiiii,(.L_x_1282 - _Z12mul_mat_q2_KIN3c104HalfELb0EEvPKvS3_PT_iiiii)
        .other          _Z12mul_mat_q2_KIN3c104HalfELb0EEvPKvS3_PT_iiiii,@"STO_CUDA_ENTRY STV_DEFAULT"
_Z12mul_mat_q2_KIN3c104HalfELb0EEvPKvS3_PT_iiiii:
        /* <DEDUP_REMOVED lines=75> */
.L_x_672:
        /* <DEDUP_REMOVED lines=1038> */
.L_x_671:
[----:B------:R-:W-:-:S04]  /*4590*/  UIADD3 UR4, UPT, UPT, UR4, 0x2, URZ ;  /* 0x0000000204047890 */ /* 0x000fc8000fffe0ff */
[----:B------:R-:W-:-:S09]  /*45a0*/  UISETP.GE.AND UP0, UPT, UR4, UR5, UPT ;  /* 0x000000050400728c */ /* 0x000fd2000bf06270 */
[----:B------:R-:W-:Y:S05]  /*45b0*/  BRA.U !UP0, `(.L_x_672) ;  /* 0xffffffbd08bc7547 */ /* 0x000fea000b83ffff */
.L_x_670:
        /* <DEDUP_REMOVED lines=12> */
[----:B------:R-:W-:-:S03]  /*4680*/  F2FP.F16.F32.PACK_AB R33, RZ, R33 ;  /* 0x00000021ff21723e */ /* 0x000fc600000000ff */
[----:B0-----:R-:W-:-:S05]  /*4690*/  IMAD.WIDE.U32 R2, R5, 0x2, R2 ;  /* 0x0000000205027825 */ /* 0x001fca00078e0002 */
[----:B------:R-:W-:Y:S01]  /*46a0*/  STG.E.U16 desc[UR14][R2.64], R33 ;  /* 0x0000002102007986 */ /* 0x000fe2000c10150e */
[----:B------:R-:W-:Y:S05]  /*46b0*/  EXIT ;  /* 0x000000000000794d */ /* 0x000fea0003800000 */
.L_x_673:
        /* <DEDUP_REMOVED lines=12> */
.L_x_1282:


//--------------------- .text._Z12mul_mat_q8_0IN3c104HalfELb1EEvPKvS3_PT_iiiii --------------------------
	.section	.text._Z12mul_mat_q8_0IN3c104HalfELb1EEvPKvS3_PT_iiiii,"ax",@progbits
	.align	128
.text._Z12mul_mat_q8_0IN3c104HalfELb1EEvPKvS3_PT_iiiii:
        .type           _Z12mul_mat_q8_0IN3c104HalfELb1EEvPKvS3_PT_iiiii,@function
        .size           _Z12mul_mat_q8_0IN3c104HalfELb1EEvPKvS3_PT_iiiii,(.L_x_1283 - _Z12mul_mat_q8_0IN3c104HalfELb1EEvPKvS3_PT_iiiii)
        .other          _Z12mul_mat_q8_0IN3c104HalfELb1EEvPKvS3_PT_iiiii,@"STO_CUDA_ENTRY STV_DEFAULT"
_Z12mul_mat_q8_0IN3c104HalfELb1EEvPKvS3_PT_iiiii:
        /* <DEDUP_REMOVED lines=143> */
.L_x_675:
        /* <DEDUP_REMOVED lines=162> */
.L_x_674:
        /* <DEDUP_REMOVED lines=17> */
.L_x_676:
        /* <DEDUP_REMOVED lines=14> */
.L_x_1283:


//--------------------- .text._Z12mul_mat_q8_0IN3c104HalfELb0EEvPKvS3_PT_iiiii --------------------------
	.section	.text._Z12mul_mat_q8_0IN3c104HalfELb0EEvPKvS3_PT_iiiii,"ax",@progbits
	.align	128
.text._Z12mul_mat_q8_0IN3c104HalfELb0EEvPKvS3_PT_iiiii:
        .type           _Z12mul_mat_q8_0IN3c104HalfELb0EEvPKvS3_PT_iiiii,@function
        .size           _Z12mul_mat_q8_0IN3c104HalfELb0EEvPKvS3_PT_iiiii,(.L_x_1284 - _Z12mul_mat_q8_0IN3c104HalfELb0EEvPKvS3_PT_iiiii)
        .other          _Z12mul_mat_q8_0IN3c104HalfELb0EEvPKvS3_PT_iiiii,@"STO_CUDA_ENTRY STV_DEFAULT"
_Z12mul_mat_q8_0IN3c104HalfELb0EEvPKvS3_PT_iiiii:
        /* <DEDUP_REMOVED lines=88> */
.L_x_678:
        /* <DEDUP_REMOVED lines=160> */
.L_x_677:
        /* <DEDUP_REMOVED lines=16> */
.L_x_679:
        /* <DEDUP_REMOVED lines=16> */
.L_x_1284:


//--------------------- .text._Z12mul_mat_q5_1IN3c104HalfELb1EEvPKvS3_PT_iiiii --------------------------
	.section	.text._Z12mul_mat_q5_1IN3c104HalfELb1EEvPKvS3_PT_iiiii,"ax",@progbits
	.align	128
.text._Z12mul_mat_q5_1IN3c104HalfELb1EEvPKvS3_PT_iiiii:
        .type           _Z12mul_mat_q5_1IN3c104HalfELb1EEvPKvS3_PT_iiiii,@function
        .size           _Z12mul_mat_q5_1IN3c104HalfELb1EEvPKvS3_PT_iiiii,(.L_x_1285 - _Z12mul_mat_q5_1IN3c104HalfELb1EEvPKvS3_PT_iiiii)
        .other          _Z12mul_mat_q5_1IN3c104HalfELb1EEvPKvS3_PT_iiiii,@"STO_CUDA_ENTRY STV_DEFAULT"
_Z12mul_mat_q5_1IN3c104HalfELb1EEvPKvS3_PT_iiiii:
        /* <DEDUP_REMOVED lines=182> */
.L_x_682:
        /* <DEDUP_REMOVED lines=471> */
.L_x_681:
[----:B------:R-:W-:Y:S01]  /*28d0*/  UISETP.GE.AND UP0, UPT, UR9, UR6, UPT ;  /* 0x000000060900728c */ /* 0x000fe2000bf06270 */
[----:B------:R-:W-:Y:S01]  /*28e0*/  VIADD R34, R34, 0x8 ;  /* 0x0000000822227836 */ /* 0x000fe20000000000 */
[----:B------:R-:W-:Y:S01]  /*28f0*/  UIADD3 UR5, UPT, UPT, UR5, -0x8, URZ ;  /* 0xfffffff805057890 */ /* 0x000fe2000fffe0ff */
[----:B------:R-:W-:Y:S01]  /*2900*/  VIADD R33, R33, 0x8 ;  /* 0x0000000821217836 */ /* 0x000fe20000000000 */
[----:B------:R-:W-:Y:S01]  /*2910*/  UMOV UR4, UR8 ;  /* 0x0000000800047c82 */ /* 0x000fe20008000000 */
[----:B------:R-:W-:-:S04]  /*2920*/  VIADD R32, R32, 0x8 ;  /* 0x0000000820207836 */ /* 0x000fc80000000000 */
[----:B------:R-:W-:Y:S05]  /*2930*/  BRA.U !UP0, `(.L_x_682) ;  /* 0xffffffe108887547 */ /* 0x000fea000b83ffff */
.L_x_680:
        /* <DEDUP_REMOVED lines=16> */
.L_x_683:
        /* <DEDUP_REMOVED lines=12> */
.L_x_1285:


//--------------------- .text._Z12mul_mat_q5_1IN3c104HalfELb0EEvPKvS3_PT_iiiii --------------------------
	.section	.text._Z12mul_mat_q5_1IN3c104HalfELb0EEvPKvS3_PT_iiiii,"ax",@progbits
	.align	128
.text._Z12mul_mat_q5_1IN3c104HalfELb0EEvPKvS3_PT_iiiii:
        .type           _Z12mul_mat_q5_1IN3c104HalfELb0EEvPKvS3_PT_iiiii,@function
        .size           _Z12mul_mat_q5_1IN3c104HalfELb0EEvPKvS3_PT_iiiii,(.L_x_1286 - _Z12mul_mat_q5_1IN3c104HalfELb0EEvPKvS3_PT_iiiii)
        .other          _Z12mul_mat_q5_1IN3c104HalfELb0EEvPKvS3_PT_iiiii,@"STO_CUDA_ENTRY STV_DEFAULT"
_Z12mul_mat_q5_1IN3c104HalfELb0EEvPKvS3_PT_iiiii:
        /* <DEDUP_REMOVED lines=78> */
.L_x_686:
        /* <DEDUP_REMOVED lines=474> */
.L_x_685:
[----:B------:R-:W-:Y:S01]  /*2280*/  VIADD R5, R5, 0xfffffff8 ;  /* 0xfffffff805057836 */ /* 0x000fe20000000000 */
[----:B------:R-:W-:Y:S01]  /*2290*/  IADD3 R7, PT, PT, R7, 0x8, RZ ;  /* 0x0000000807077810 */ /* 0x000fe20007ffe0ff */
[----:B------:R-:W-:Y:S01]  /*22a0*/  VIADD R6, R6, 0x8 ;  /* 0x0000000806067836 */ /* 0x000fe20000000000 */
[----:B------:R-:W-:Y:S01]  /*22b0*/  IADD3 R2, PT, PT, R2, 0x8, RZ ;  /* 0x0000000802027810 */ /* 0x000fe20007ffe0ff */
[----:B------:R-:W-:Y:S06]  /*22c0*/  @!P0 BRA `(.L_x_686) ;  /* 0xffffffe000848947 */ /* 0x000fec000383ffff */
.L_x_684:
        /* <DEDUP_REMOVED lines=16> */
.L_x_687:
        /* <DEDUP_REMOVED lines=11> */
.L_x_1286:


//--------------------- .text._Z12mul_mat_q5_0IN3c104HalfELb1EEvPKvS3_PT_iiiii --------------------------
	.section	.text._Z12mul_mat_q5_0IN3c104HalfELb1EEvPKvS3_PT_iiiii,"ax",@progbits
	.align	128
.text._Z12mul_mat_q5_0IN3c104HalfELb1EEvPKvS3_PT_iiiii:
        .type           _Z12mul_mat_q5_0IN3c104HalfELb1EEvPKvS3_PT_iiiii,@function
        .size           _Z12mul_mat_q5_0IN3c104HalfELb1EEvPKvS3_PT_iiiii,(.L_x_1287 - _Z12mul_mat_q5_0IN3c104HalfELb1EEvPKvS3_PT_iiiii)
        .other          _Z12mul_mat_q5_0IN3c104HalfELb1EEvPKvS3_PT_iiiii,@"STO_CUDA_ENTRY STV_DEFAULT"
_Z12mul_mat_q5_0IN3c104HalfELb1EEvPKvS3_PT_iiiii:
        /* <DEDUP_REMOVED lines=170> */
.L_x_690:
        /* <DEDUP_REMOVED lines=597> */
.L_x_689:
[----:B------:R-:W-:Y:S01]  /*2ff0*/  VIADD R33, R33, 0x8 ;  /* 0x0000000821217836 */ /* 0x000fe20000000000 */
[----:B------:R-:W-:Y:S01]  /*3000*/  UMOV UR6, UR9 ;  /* 0x0000000900067c82 */ /* 0x000fe20008000000 */
[----:B------:R-:W-:Y:S02]  /*3010*/  VIADD R32, R32, 0x8 ;  /* 0x0000000820207836 */ /* 0x000fe40000000000 */
[----:B------:R-:W-:Y:S01]  /*3020*/  VIADD R2, R2, 0x8 ;  /* 0x0000000802027836 */ /* 0x000fe20000000000 */
[----:B------:R-:W-:Y:S06]  /*3030*/  BRA.U !UP0, `(.L_x_690) ;  /* 0xffffffd908987547 */ /* 0x000fec000b83ffff */
.L_x_688:
        /* <DEDUP_REMOVED lines=16> */
.L_x_691:
        /* <DEDUP_REMOVED lines=12> */
.L_x_1287:


//--------------------- .text._Z12mul_mat_q5_0IN3c104HalfELb0EEvPKvS3_PT_iiiii --------------------------
	.section	.text._Z12mul_mat_q5_0IN3c104HalfELb0EEvPKvS3_PT_iiiii,"ax",@progbits
	.align	128
.text._Z12mul_mat_q5_0IN3c104HalfELb0EEvPKvS3_PT_iiiii:
        .type           _Z12mul_mat_q5_0IN3c104HalfELb0EEvPKvS3_PT_iiiii,@function
        .size           _Z12mul_mat_q5_0IN3c104HalfELb0EEvPKvS3_PT_iiiii,(.L_x_1288 - _Z12mul_mat_q5_0IN3c104HalfELb0EEvPKvS3_PT_iiiii)
        .other          _Z12mul_mat_q5_0IN3c104HalfELb0EEvPKvS3_PT_iiiii,@"STO_CUDA_ENTRY STV_DEFAULT"
_Z12mul_mat_q5_0IN3c104HalfELb0EEvPKvS3_PT_iiiii:
        /* <DEDUP_REMOVED lines=78> */
.L_x_694:
        /* <DEDUP_REMOVED lines=598> */
.L_x_693:
[----:B------:R-:W-:Y:S02]  /*2a40*/  VIADD R5, R5, 0xfffffff8 ;  /* 0xfffffff805057836 */ /* 0x000fe40000000000 */
[----:B------:R-:W-:Y:S02]  /*2a50*/  VIADD R7, R7, 0x8 ;  /* 0x0000000807077836 */ /* 0x000fe40000000000 */
[----:B------:R-:W-:Y:S02]  /*2a60*/  VIADD R6, R6, 0x8 ;  /* 0x0000000806067836 */ /* 0x000fe40000000000 */
[----:B------:R-:W-:Y:S01]  /*2a70*/  VIADD R2, R2, 0x8 ;  /* 0x0000000802027836 */ /* 0x000fe20000000000 */
[----:B------:R-:W-:Y:S06]  /*2a80*/  @!P0 BRA `(.L_x_694) ;  /* 0xffffffd800948947 */ /* 0x000fec000383ffff */
.L_x_692:
        /* <DEDUP_REMOVED lines=16> */
.L_x_695:
        /* <DEDUP_REMOVED lines=15> */
.L_x_1288:


//--------------------- .text._Z12mul_mat_q4_1IN3c104HalfELb1EEvPKvS3_PT_iiiii --------------------------
	.section	.text._Z12mul_mat_q4_1IN3c104HalfELb1EEvPKvS3_PT_iiiii,"ax",@progbits
	.align	128
.text._Z12mul_mat_q4_1IN3c104HalfELb1EEvPKvS3_PT_iiiii:
        .type           _Z12mul_mat_q4_1IN3c104HalfELb1EEvPKvS3_PT_iiiii,@function
        .size           _Z12mul_mat_q4_1IN3c104HalfELb1EEvPKvS3_PT_iiiii,(.L_x_1289 - _Z12mul_mat_q4_1IN3c104HalfELb1EEvPKvS3_PT_iiiii)
        .other          _Z12mul_mat_q4_1IN3c104HalfELb1EEvPKvS3_PT_iiiii,@"STO_CUDA_ENTRY STV_DEFAULT"
_Z12mul_mat_q4_1IN3c104HalfELb1EEvPKvS3_PT_iiiii:
        /* <DEDUP_REMOVED lines=171> */
.L_x_698:
        /* <DEDUP_REMOVED lines=336> */
.L_x_697:
[----:B------:R-:W-:Y:S01]  /*1fb0*/  VIADD R34, R34, 0x8 ;  /* 0x0000000822227836 */ /* 0x000fe20000000000 */
[----:B------:R-:W-:Y:S01]  /*1fc0*/  UMOV UR7, UR9 ;  /* 0x0000000900077c82 */ /* 0x000fe20008000000 */
[----:B------:R-:W-:Y:S02]  /*1fd0*/  VIADD R33, R33, 0x8 ;  /* 0x0000000821217836 */ /* 0x000fe40000000000 */
[----:B------:R-:W-:Y:S01]  /*1fe0*/  VIADD R32, R32, 0x8 ;  /* 0x0000000820207836 */ /* 0x000fe20000000000 */
[----:B------:R-:W-:Y:S06]  /*1ff0*/  BRA.U !UP0, `(.L_x_698) ;  /* 0xffffffe908ac7547 */ /* 0x000fec000b83ffff */
.L_x_696:
        /* <DEDUP_REMOVED lines=16> */
.L_x_699:
        /* <DEDUP_REMOVED lines=16> */
.L_x_1289:


//--------------------- .text._Z12mul_mat_q4_1IN3c104HalfELb0EEvPKvS3_PT_iiiii --------------------------
	.section	.text._Z12mul_mat_q4_1IN3c104HalfELb0EEvPKvS3_PT_iiiii,"ax",@progbits
	.align	128
.text._Z12mul_mat_q4_1IN3c104HalfELb0EEvPKvS3_PT_iiiii:
        .type           _Z12mul_mat_q4_1IN3c104HalfELb0EEvPKvS3_PT_iiiii,@function
        .size           _Z12mul_mat_q4_1IN3c104HalfELb0EEvPKvS3_PT_iiiii,(.L_x_1290 - _Z12mul_mat_q4_1IN3c104HalfELb0EEvPKvS3_PT_iiiii)
        .other          _Z12mul_mat_q4_1IN3c104HalfELb0EEvPKvS3_PT_iiiii,@"STO_CUDA_ENTRY STV_DEFAULT"
_Z12mul_mat_q4_1IN3c104HalfELb0EEvPKvS3_PT_iiiii:
        /* <DEDUP_REMOVED lines=103> */
.L_x_702:
        /* <DEDUP_REMOVED lines=336> */
.L_x_701:
[----:B------:R-:W-:Y:S01]  /*1b70*/  IADD3 R3, PT, PT, R3, 0x8, RZ ;  /* 0x0000000803037810 */ /* 0x000fe20007ffe0ff */
[----:B------:R-:W-:Y:S01]  /*1b80*/  VIADD R4, R4, 0x8 ;  /* 0x0000000804047836 */ /* 0x000fe20000000000 */
[----:B------:R-:W-:Y:S01]  /*1b90*/  UMOV UR11, UR5 ;  /* 0x00000005000b7c82 */ /* 0x000fe20008000000 */
[----:B------:R-:W-:Y:S01]  /*1ba0*/  VIADD R0, R0, 0x8 ;  /* 0x0000000800007836 */ /* 0x000fe20000000000 */
[----:B------:R-:W-:Y:S06]  /*1bb0*/  BRA.U !UP0, `(.L_x_702) ;  /* 0xffffffe908ac7547 */ /* 0x000fec000b83ffff */
.L_x_700:
        /* <DEDUP_REMOVED lines=18> */
.L_x_703:
        /* <DEDUP_REMOVED lines=10> */
.L_x_1290:


//--------------------- .text._Z12mul_mat_q4_0IN3c104HalfELb1EEvPKvS3_PT_iiiii --------------------------
	.section	.text._Z12mul_mat_q4_0IN3c104HalfELb1EEvPKvS3_PT_iiiii,"ax",@progbits
	.align	128
.text._Z12mul_mat_q4_0IN3c104HalfELb1EEvPKvS3_PT_iiiii:
        .type           _Z12mul_mat_q4_0IN3c104HalfELb1EEvPKvS3_PT_iiiii,@function
        .size           _Z12mul_mat_q4_0IN3c104HalfELb1EEvPKvS3_PT_iiiii,(.L_x_1291 - _Z12mul_mat_q4_0IN3c104HalfELb1EEvPKvS3_PT_iiiii)
        .other          _Z12mul_mat_q4_0IN3c104HalfELb1EEvPKvS3_PT_iiiii,@"STO_CUDA_ENTRY STV_DEFAULT"
_Z12mul_mat_q4_0IN3c104HalfELb1EEvPKvS3_PT_iiiii:
        /* <DEDUP_REMOVED lines=171> */
.L_x_706:
        /* <DEDUP_REMOVED lines=354> */
.L_x_705:
[----:B------:R-:W-:Y:S01]  /*20d0*/  VIADD R38, R38, 0x8 ;  /* 0x0000000826267836 */ /* 0x000fe20000000000 */
[----:B------:R-:W-:Y:S01]  /*20e0*/  UMOV UR6, UR9 ;  /* 0x0000000900067c82 */ /* 0x000fe20008000000 */
[----:B------:R-:W-:Y:S02]  /*20f0*/  VIADD R37, R37, 0x8 ;  /* 0x0000000825257836 */ /* 0x000fe40000000000 */
[----:B------:R-:W-:Y:S01]  /*2100*/  VIADD R36, R36, 0x8 ;  /* 0x0000000824247836 */ /* 0x000fe20000000000 */
[----:B------:R-:W-:Y:S06]  /*2110*/  BRA.U !UP0, `(.L_x_706) ;  /* 0xffffffe908647547 */ /* 0x000fec000b83ffff */
.L_x_704:
        /* <DEDUP_REMOVED lines=16> */
.L_x_707:
        /* <DEDUP_REMOVED lines=14> */
.L_x_1291:


//--------------------- .text._Z12mul_mat_q4_0IN3c104HalfELb0EEvPKvS3_PT_iiiii --------------------------
	.section	.text._Z12mul_mat_q4_0IN3c104HalfELb0EEvPKvS3_PT_iiiii,"ax",@progbits
	.align	128
.text._Z12mul_mat_q4_0IN3c104HalfELb0EEvPKvS3_PT_iiiii:
        .type           _Z12mul_mat_q4_0IN3c104HalfELb0EEvPKvS3_PT_iiiii,@function
        .size           _Z12mul_mat_q4_0IN3c104HalfELb0EEvPKvS3_PT_iiiii,(.L_x_1292 - _Z12mul_mat_q4_0IN3c104HalfELb0EEvPKvS3_PT_iiiii)
        .other          _Z12mul_mat_q4_0IN3c104HalfELb0EEvPKvS3_PT_iiiii,@"STO_CUDA_ENTRY STV_DEFAULT"
_Z12mul_mat_q4_0IN3c104HalfELb0EEvPKvS3_PT_iiiii:
        /* <DEDUP_REMOVED lines=103> */
.L_x_710:
        /* <DEDUP_REMOVED lines=354> */
.L_x_709:
[----:B------:R-:W-:Y:S01]  /*1c90*/  VIADD R3, R3, 0x8 ;  /* 0x0000000803037836 */ /* 0x000fe20000000000 */
[----:B------:R-:W-:Y:S01]  /*1ca0*/  IADD3 R0, PT, PT, R0, 0x8, RZ ;  /* 0x0000000800007810 */ /* 0x000fe20007ffe0ff */
[----:B------:R-:W-:Y:S01]  /*1cb0*/  VIADD R4, R4, 0x8 ;  /* 0x0000000804047836 */ /* 0x000fe20000000000 */
[----:B------:R-:W-:Y:S01]  /*1cc0*/  UMOV UR11, UR5 ;  /* 0x00000005000b7c82 */ /* 0x000fe20008000000 */
[----:B------:R-:W-:Y:S05]  /*1cd0*/  BRA.U !UP0, `(.L_x_710) ;  /* 0xffffffe908647547 */ /* 0x000fea000b83ffff */
.L_x_708:
        /* <DEDUP_REMOVED lines=18> */
.L_x_711:
        /* <DEDUP_REMOVED lines=16> */
.L_x_1292:


//--------------------- .text._Z12mul_mat_q6_KIfLb1EEvPKvS1_PT_iiiii --------------------------
	.section	.text._Z12mul_mat_q6_KIfLb1EEvPKvS1_PT_iiiii,"ax",@progbits
	.align	128
.text._Z12mul_mat_q6_KIfLb1EEvPKvS1_PT_iiiii:
        .type           _Z12mul_mat_q6_KIfLb1EEvPKvS1_PT_iiiii,@function
        .size           _Z12mul_mat_q6_KIfLb1EEvPKvS1_PT_iiiii,(.L_x_1293 - _Z12mul_mat_q6_KIfLb1EEvPKvS1_PT_iiiii)
        .other          _Z12mul_mat_q6_KIfLb1EEvPKvS1_PT_iiiii,@"STO_CUDA_ENTRY STV_DEFAULT"
_Z12mul_mat_q6_KIfLb1EEvPKvS1_PT_iiiii:
        /* <DEDUP_REMOVED lines=80> */
.L_x_713:
        /* <DEDUP_REMOVED lines=671> */
.L_x_712:
        /* <DEDUP_REMOVED lines=15> */
.L_x_714:
        /* <DEDUP_REMOVED lines=10> */
.L_x_1293:


//--------------------- .text._Z12mul_mat_q6_KIfLb0EEvPKvS1_PT_iiiii --------------------------
	.section	.text._Z12mul_mat_q6_KIfLb0EEvPKvS1_PT_iiiii,"ax",@progbits
	.align	128
.text._Z12mul_mat_q6_KIfLb0EEvPKvS1_PT_iiiii:
        .type           _Z12mul_mat_q6_KIfLb0EEvPKvS1_PT_iiiii,@function
        .size           _Z12mul_mat_q6_KIfLb0EEvPKvS1_PT_iiiii,(.L_x_1294 - _Z12mul_mat_q6_KIfLb0EEvPKvS1_PT_iiiii)
        .other          _Z12mul_mat_q6_KIfLb0EEvPKvS1_PT_iiiii,@"STO_CUDA_ENTRY STV_DEFAULT"
_Z12mul_mat_q6_KIfLb0EEvPKvS1_PT_iiiii:
        /* <DEDUP_REMOVED lines=80> */
.L_x_716:
        /* <DEDUP_REMOVED lines=8> */
[----:B------:R-:W-:Y:S01]  /*0580*/  MOV R19, UR7 ;  /* 0x0000000700137c02 */ /* 0x000fe20008000f00 */
[----:B------:R-:W-:-:S03]  /*0590*/  IMAD.U32 R18, RZ, RZ, UR6 ;  /* 0x00000006ff127e24 */ /* 0x000fc6000f8e00ff */
[----:B------:R-:W-:Y:S02]  /*05a0*/  IMAD.U32 R19, RZ, RZ, UR10 ;  /* 0x0000000aff137e24 */ /* 0x000fe4000f8e00ff */
        /* <DEDUP_REMOVED lines=42> */
[----:B------:R-:W-:-:S02]  /*0850*/  SHF.R.U32.HI R27, RZ, 0x4, R31 ;  /* 0x00000004ff1b7819 */ /* 0x000fc4000001161f */
[C---:B------:R-:W-:Y:S02]  /*0860*/  LOP3.LUT R30, R33.reuse, 0x30303030, RZ, 0xc0, !PT ;  /* 0x30303030211e7812 */ /* 0x040fe400078ec0ff */
[----:B------:R-:W-:Y:S02]  /*0870*/  SHF.L.U32 R33, R33, 0x4, RZ ;  /* 0x0000000421217819 */ /* 0x000fe400000006ff */
[----:B------:R-:W-:Y:S02]  /*0880*/  LOP3.LUT R27, R30, 0xf0f0f0f, R27, 0xf8, !PT ;  /* 0x0f0f0f0f1e1b7812 */ /* 0x000fe400078ef81b */
[----:B------:R-:W-:Y:S02]  /*0890*/  PRMT R35, R36, 0xba98, RZ ;  /* 0x0000ba9824237816 */ /* 0x000fe400000000ff */
[----:B------:R-:W-:Y:S01]  /*08a0*/  LOP3.LUT R30, R33, 0x30303030, RZ, 0xc0, !PT ;  /* 0x30303030211e7812 */ /* 0x000fe200078ec0ff */
[----:B------:R-:W-:Y:S01]  /*08b0*/  VIADD R36, R27, 0x60606060 ;  /* 0x606060601b247836 */ /* 0x000fe20000000000 */
[----:B------:R-:W-:-:S02]  /*08c0*/  LOP3.LUT R20, R20, 0x7f7f7f7f, R35, 0x60, !PT ;  /* 0x7f7f7f7f14147812 */ /* 0x000fc400078e6023 */
[----:B------:R-:W-:Y:S02]  /*08d0*/  LOP3.LUT R31, R30, 0xf0f0f0f, R31, 0xf8, !PT ;  /* 0x0f0f0f0f1e1f7812 */ /* 0x000fe400078ef81f */
[----:B------:R-:W-:Y:S01]  /*08e0*/  LOP3.LUT R20, R21, R20, RZ, 0xfc, !PT ;  /* 0x0000001415147212 */ /* 0x000fe200078efcff */
[----:B------:R-:W-:Y:S01]  /*08f0*/  IMAD.U32 R37, RZ, RZ, UR5 ;  /* 0x00000005ff257e24 */ /* 0x000fe2000f8e00ff */
[----:B------:R-:W-:Y:S01]  /*0900*/  LOP3.LUT R21, R27, 0x20202020, R36, 0x18, !PT ;  /* 0x202020201b157812 */ /* 0x000fe200078e1824 */
[----:B------:R-:W-:Y:S01]  /*0910*/  VIADD R32, R31, 0x60606060 ;  /* 0x606060601f207836 */ /* 0x000fe20000000000 */
[----:B------:R-:W-:Y:S01]  /*0920*/  LOP3.LUT R28, R28, R29, RZ, 0xfc, !PT ;  /* 0x0000001d1c1c7212 */ /* 0x000fe200078efcff */
[----:B------:R-:W-:Y:S01]  /*0930*/  IMAD R37, R37, 0x8, R14 ;  /* 0x0000000825257824 */ /* 0x000fe200078e020e */
[----:B------:R-:W-:Y:S02]  /*0940*/  PRMT R35, R21, 0xba98, RZ ;  /* 0x0000ba9815237816 */ /* 0x000fe400000000ff */
[----:B------:R-:W-:Y:S01]  /*0950*/  LOP3.LUT R21, R31, 0x20202020, R32, 0x18, !PT ;  /* 0x202020201f157812 */ /* 0x000fe200078e1820 */
[----:B------:R0:W-:Y:S03]  /*0960*/  STS [R25+0x860], R20 ;  /* 0x0008601419007388 */ /* 0x0001e60000000800 */
[----:B------:R-:W-:Y:S01]  /*0970*/  PRMT R21, R21, 0xba98, RZ ;  /* 0x0000ba9815157816 */ /* 0x000fe200000000ff */
[----:B------:R1:W-:Y:S01]  /*0980*/  STS [R25+0x820], R28 ;  /* 0x0008201c19007388 */ /* 0x0003e20000000800 */
[----:B0-----:R-:W-:Y:S01]  /*0990*/  PRMT R20, R31, 0xba98, RZ ;  /* 0x0000ba981f147816 */ /* 0x001fe200000000ff */
[----:B-1----:R-:W-:-:S03]  /*09a0*/  IMAD.WIDE.U32 R28, R37, 0xd2, R18 ;  /* 0x000000d2251c7825 */ /* 0x002fc600078e0012 */
[----:B------:R-:W-:Y:S02]  /*09b0*/  LOP3.LUT R33, R21, 0x7f7f7f7f, R20, 0x60, !PT ;  /* 0x7f7f7f7f15217812 */ /* 0x000fe400078e6014 */
[----:B------:R-:W-:Y:S02]  /*09c0*/  PRMT R30, R27, 0xba98, RZ ;  /* 0x0000ba981b1e7816 */ /* 0x000fe400000000ff */
[----:B------:R-:W-:Y:S02]  /*09d0*/  IADD3 R20, P0, PT, R8, R28, RZ ;  /* 0x0000001c08147210 */ /* 0x000fe40007f1e0ff */
[----:B------:R-:W-:Y:S02]  /*09e0*/  LOP3.LUT R36, R35, 0x80808080, R36, 0x6, !PT ;  /* 0x8080808023247812 */ /* 0x000fe400078e0624 */
[----:B------:R-:W-:Y:S01]  /*09f0*/  LOP3.LUT R32, R21, 0x80808080, R32, 0x6, !PT ;  /* 0x8080808015207812 */ /* 0x000fe200078e0620 */
[----:B------:R-:W-:Y:S01]  /*0a00*/  IMAD.X R21, RZ, RZ, R29, P0 ;  /* 0x000000ffff157224 */ /* 0x000fe200000e061d */
[----:B------:R-:W-:-:S02]  /*0a10*/  LOP3.LUT R35, R35, 0x7f7f7f7f, R30, 0x60, !PT ;  /* 0x7f7f7f7f23237812 */ /* 0x000fc400078e601e */
[----:B------:R-:W-:Y:S02]  /*0a20*/  IADD3 R30, P0, PT, R24, R28, RZ ;  /* 0x0000001c181e7210 */ /* 0x000fe40007f1e0ff */
[----:B------:R-:W2:Y:S03]  /*0a30*/  LDG.E.U16.CONSTANT R27, desc[UR20][R20.64] ;  /* 0x00000014141b7981 */ /* 0x000ea6000c1e9500 */
[----:B------:R-:W-:Y:S01]  /*0a40*/  IMAD.X R31, RZ, RZ, R29, P0 ;  /* 0x000000ffff1f7224 */ /* 0x000fe200000e061d */
        /* <DEDUP_REMOVED lines=31> */
[----:B------:R-:W-:Y:S02]  /*0c40*/  LOP3.LUT R34, R20, 0x7f7f7f7f, R29, 0x60, !PT ;  /* 0x7f7f7f7f14227812 */ /* 0x000fe400078e601d */
[----:B------:R-:W-:-:S04]  /*0c50*/  IADD3 R20, PT, PT, R27, 0x60606060, RZ ;  /* 0x606060601b147810 */ /* 0x000fc80007ffe0ff */
        /* <DEDUP_REMOVED lines=27> */
[----:B------:R-:W-:-:S03]  /*0e10*/  LOP3.LUT R33, R33, 0x30303030, RZ, 0xc0, !PT ;  /* 0x3030303021217812 */ /* 0x000fc600078ec0ff */
[----:B0-----:R-:W-:Y:S01]  /*0e20*/  VIADD R21, R31, 0x60606060 ;  /* 0x606060601f157836 */ /* 0x001fe20000000000 */
[----:B------:R-:W-:-:S04]  /*0e30*/  LOP3.LUT R20, R33, 0xf0f0f0f, R32, 0xf8, !PT ;  /* 0x0f0f0f0f21147812 */ /* 0x000fc800078ef820 */
[C---:B------:R-:W-:Y:S02]  /*0e40*/  LOP3.LUT R28, R31.reuse, 0x20202020, R21, 0x18, !PT ;  /* 0x202020201f1c7812 */ /* 0x040fe400078e1815 */
[----:B------:R-:W-:Y:S02]  /*0e50*/  PRMT R33, R31, 0xba98, RZ ;  /* 0x0000ba981f217816 */ /* 0x000fe400000000ff */
        /* <DEDUP_REMOVED lines=32> */
[----:B------:R-:W-:-:S04]  /*1060*/  IADD3 R30, P0, PT, R8, R20, RZ ;  /* 0x00000014081e7210 */ /* 0x000fc80007f1e0ff */
[----:B------:R-:W-:Y:S02]  /*1070*/  IADD3.X R31, PT, PT, RZ, R21, RZ, P0, !PT ;  /* 0x00000015ff1f7210 */ /* 0x000fe400007fe4ff */
[C---:B------:R-:W-:Y:S02]  /*1080*/  LOP3.LUT R33, R34.reuse, 0x80808080, R33, 0x6, !PT ;  /* 0x8080808022217812 */ /* 0x040fe400078e0621 */
[----:B------:R-:W-:Y:S02]  /*1090*/  LOP3.LUT R35, R35, R32, RZ, 0xfc, !PT ;  /* 0x0000002023237212 */ /* 0x000fe400078efcff */
[----:B------:R-:W-:Y:S01]  /*10a0*/  LOP3.LUT R34, R34, 0x7f7f7f7f, R27, 0x60, !PT ;  /* 0x7f7f7f7f22227812 */ /* 0x000fe200078e601b */
        /* <DEDUP_REMOVED lines=44> */
[----:B------:R-:W-:Y:S01]  /*1370*/  IADD3 R36, P0, PT, R8, R20, RZ ;  /* 0x0000001408247210 */ /* 0x000fe20007f1e0ff */
[----:B------:R0:W-:Y:S04]  /*1380*/  STS [R25+0x40], R28 ;  /* 0x0000401c19007388 */ /* 0x0001e80000000800 */
[----:B------:R-:W-:-:S05]  /*1390*/  IMAD.X R37, RZ, RZ, R21, P0 ;  /* 0x000000ffff257224 */ /* 0x000fca00000e0615 */
[----:B------:R-:W4:Y:S04]  /*13a0*/  LDG.E.U16.CONSTANT R27, desc[UR20][R36.64+0x2] ;  /* 0x00000214241b7981 */ /* 0x000f28000c1e9500 */
[----:B0-----:R0:W4:Y:S01]  /*13b0*/  LDG.E.U16.CONSTANT R28, desc[UR20][R36.64] ;  /* 0x00000014241c7981 */ /* 0x001122000c1e9500 */
[----:B------:R-:W-:Y:S02]  /*13c0*/  LOP3.LUT R29, R29, 0x7f7f7f7f, R32, 0x60, !PT ;  /* 0x7f7f7f7f1d1d7812 */ /* 0x000fe400078e6020 */
[----:B0-----:R-:W-:-:S05]  /*13d0*/  IADD3 R36, P0, PT, R24, R20, RZ ;  /* 0x0000001418247210 */ /* 0x001fca0007f1e0ff */
[----:B------:R-:W-:Y:S01]  /*13e0*/  IMAD.X R37, RZ, RZ, R21, P0 ;  /* 0x000000ffff257224 */ /* 0x000fe200000e0615 */
[----:B------:R-:W-:-:S04]  /*13f0*/  LOP3.LUT R34, R34, R29, RZ, 0xfc, !PT ;  /* 0x0000001d22227212 */ /* 0x000fc800078efcff */
        /* <DEDUP_REMOVED lines=8> */
[----:B------:R-:W-:-:S04]  /*1480*/  SHF.R.S32.HI R33, RZ, R6, R33 ;  /* 0x00000006ff217219 */ /* 0x000fc80000011421 */
[----:B------:R-:W-:Y:S02]  /*1490*/  LOP3.LUT R20, R33, 0x30303030, RZ, 0xc0, !PT ;  /* 0x3030303021147812 */ /* 0x000fe400078ec0ff */
[----:B------:R-:W-:Y:S02]  /*14a0*/  SHF.L.U32 R35, R3, 0x2, RZ ;  /* 0x0000000203237819 */ /* 0x000fe400000006ff */
        /* <DEDUP_REMOVED lines=50> */
[----:B------:R-:W-:-:S04]  /*17d0*/  IMAD.U32 R19, RZ, RZ, UR4 ;  /* 0x00000004ff137e24 */ /* 0x000fc8000f8e00ff */
[----:B------:R-:W-:Y:S02]  /*17e0*/  IMAD R18, R19, 0x8, R4 ;  /* 0x0000000813127824 */ /* 0x000fe400078e0204 */
        /* <DEDUP_REMOVED lines=13> */
[----:B---3--:R-:W-:-:S05]  /*18c0*/  LEA R33, R36, R33, 0x10 ;  /* 0x0000002124217211 */ /* 0x008fca00078e80ff */
        /* <DEDUP_REMOVED lines=292> */
.L_x_715:
        /* <DEDUP_REMOVED lines=15> */
.L_x_717:
        /* <DEDUP_REMOVED lines=16> */
.L_x_1294:


//--------------------- .text._Z12mul_mat_q5_KIfLb1EEvPKvS1_PT_iiiii --------------------------
	.section	.text._Z12mul_mat_q5_KIfLb1EEvPKvS1_PT_iiiii,"ax",@progbits
	.align	128
.text._Z12mul_mat_q5_KIfLb1EEvPKvS1_PT_iiiii:
        .type           _Z12mul_mat_q5_KIfLb1EEvPKvS1_PT_iiiii,@function
        .size           _Z12mul_mat_q5_KIfLb1EEvPKvS1_PT_iiiii,(.L_x_1295 - _Z12mul_mat_q5_KIfLb1EEvPKvS1_PT_iiiii)
        .other          _Z12mul_mat_q5_KIfLb1EEvPKvS1_PT_iiiii,@"STO_CUDA_ENTRY STV_DEFAULT"
_Z12mul_mat_q5_KIfLb1EEvPKvS1_PT_iiiii:
        /* <DEDUP_REMOVED lines=72> */
.L_x_719:
        /* <DEDUP_REMOVED lines=207> */
[----:B-1----:R-:W-:Y:S01]  /*1170*/  IMAD R25, R20, 0x8, R7 ;  /* 0x0000000814197824 */ /* 0x002fe200078e0207 */
[----:B------:R-:W-:Y:S01]  /*1180*/  MOV R20, 0x24 ;  /* 0x0000002400147802 */ /* 0x000fe20000000f00 */
[----:B------:R-:W-:Y:S01]  /*1190*/  IMAD.WIDE R42, R43, 0x24, R18 ;  /* 0x000000242b2a7825 */ /* 0x000fe200078e0212 */
[----:B------:R-:W5:Y:S03]  /*11a0*/  LDG.E.CONSTANT R45, desc[UR10][R44.64] ;  /* 0x0000000a2c2d7981 */ /* 0x000f66000c1e9900 */
[----:B------:R-:W-:-:S02]  /*11b0*/  IMAD.WIDE.U32 R20, R25, R20, UR14 ;  /* 0x0000000e19147e25 */ /* 0x000fc4000f8e0014 */
[----:B------:R-:W5:Y:S04]  /*11c0*/  LDG.E.CONSTANT R42, desc[UR10][R42.64+0x4] ;  /* 0x0000040a2a2a7981 */ /* 0x000f68000c1e9900 */
[----:B------:R0:W5:Y:S01]  /*11d0*/  LDG.E.CONSTANT R20, desc[UR10][R20.64] ;  /* 0x0000000a14147981 */ /* 0x000162000c1e9900 */
[----:B------:R-:W-:Y:S01]  /*11e0*/  LOP3.LUT R36, R36, R3, RZ, 0xc0, !PT ;  /* 0x0000000324247212 */ /* 0x000fe200078ec0ff */
[----:B------:R-:W-:Y:S02]  /*11f0*/  UIADD3 UR7, UPT, UPT, UR16, 0x2314, URZ ;  /* 0x0000231410077890 */ /* 0x000fe4000fffe0ff */
[----:B------:R-:W-:Y:S01]  /*1200*/  UIADD3 UR6, UPT, UPT, UR16, 0x2514, URZ ;  /* 0x0000251410067890 */ /* 0x000fe2000fffe0ff */
[----:B0-----:R-:W-:Y:S01]  /*1210*/  LOP3.LUT R21, R8, 0x2, RZ, 0xc0, !PT ;  /* 0x0000000208157812 */ /* 0x001fe200078ec0ff */
[----:B------:R-:W-:-:S02]  /*1220*/  ULEA UR9, UR18, UR7, 0x18 ;  /* 0x0000000712097291 */ /* 0x000fc4000f8ec0ff */
        /* <DEDUP_REMOVED lines=131> */
[----:B------:R-:W-:Y:S01]  /*1a60*/  IADD3 R20, PT, PT, R3, 0x20, RZ ;  /* 0x0000002003147810 */ /* 0x000fe20007ffe0ff */
[----:B------:R-:W-:-:S03]  /*1a70*/  HFMA2 R21, -RZ, RZ, 0, 2.1457672119140625e-06 ;  /* 0x00000024ff157431 */ /* 0x000fc600000001ff */
        /* <DEDUP_REMOVED lines=224> */
.L_x_718:
        /* <DEDUP_REMOVED lines=15> */
.L_x_720:
        /* <DEDUP_REMOVED lines=9> */
.L_x_1295:


//--------------------- .text._Z12mul_mat_q5_KIfLb0EEvPKvS1_PT_iiiii --------------------------
	.section	.text._Z12mul_mat_q5_KIfLb0EEvPKvS1_PT_iiiii,"ax",@progbits
	.align	128
.text._Z12mul_mat_q5_KIfLb0EEvPKvS1_PT_iiiii:
        .type           _Z12mul_mat_q5_KIfLb0EEvPKvS1_PT_iiiii,@function
        .size           _Z12mul_mat_q5_KIfLb0EEvPKvS1_PT_iiiii,(.L_x_1296 - _Z12mul_mat_q5_KIfLb0EEvPKvS1_PT_iiiii)
        .other          _Z12mul_mat_q5_KIfLb0EEvPKvS1_PT_iiiii,@"STO_CUDA_ENTRY STV_DEFAULT"
_Z12mul_mat_q5_KIfLb0EEvPKvS1_PT_iiiii:
        /* <DEDUP_REMOVED lines=78> */
.L_x_722:
        /* <DEDUP_REMOVED lines=514> */
.L_x_721:
        /* <DEDUP_REMOVED lines=15> */
.L_x_723:
        /* <DEDUP_REMOVED lines=9> */
.L_x_1296:


//--------------------- .text._Z12mul_mat_q4_KIfLb1EEvPKvS1_PT_iiiii --------------------------
	.section	.text._Z12mul_mat_q4_KIfLb1EEvPKvS1_PT_iiiii,"ax",@progbits
	.align	128
.text._Z12mul_mat_q4_KIfLb1EEvPKvS1_PT_iiiii:
        .type           _Z12mul_mat_q4_KIfLb1EEvPKvS1_PT_iiiii,@function
        .size           _Z12mul_mat_q4_KIfLb1EEvPKvS1_PT_iiiii,(.L_x_1297 - _Z12mul_mat_q4_KIfLb1EEvPKvS1_PT_iiiii)
        .other          _Z12mul_mat_q4_KIfLb1EEvPKvS1_PT_iiiii,@"STO_CUDA_ENTRY STV_DEFAULT"
_Z12mul_mat_q4_KIfLb1EEvPKvS1_PT_iiiii:
        /* <DEDUP_REMOVED lines=71> */
.L_x_725:
        /* <DEDUP_REMOVED lines=514> */
.L_x_724:
        /* <DEDUP_REMOVED lines=11> */
[----:B------:R-:W-:-:S04]  /*2540*/  IMAD R5, R5, UR4, R0 ;  /* 0x0000000405057c24 */ /* 0x000fc8000f8e0200 */
[----:B0-----:R-:W-:-:S05]  /*2550*/  IMAD.WIDE.U32 R2, R5, 0x4, R2 ;  /* 0x0000000405027825 */ /* 0x001fca00078e0002 */
[----:B------:R-:W-:Y:S01]  /*2560*/  STG.E desc[UR12][R2.64], R30 ;  /* 0x0000001e02007986 */ /* 0x000fe2000c10190c */
[----:B------:R-:W-:Y:S05]  /*2570*/  EXIT ;  /* 0x000000000000794d */ /* 0x000fea0003800000 */
.L_x_726:
        /* <DEDUP_REMOVED lines=16> */
.L_x_1297:


//--------------------- .text._Z12mul_mat_q4_KIfLb0EEvPKvS1_PT_iiiii --------------------------
	.section	.text._Z12mul_mat_q4_KIfLb0EEvPKvS1_PT_iiiii,"ax",@progbits
	.align	128
.text._Z12mul_mat_q4_KIfLb0EEvPKvS1_PT_iiiii:
        .type           _Z12mul_mat_q4_KIfLb0EEvPKvS1_PT_iiiii,@function
        .size           _Z12mul_mat_q4_KIfLb0EEvPKvS1_PT_iiiii,(.L_x_1298 - _Z12mul_mat_q4_KIfLb0EEvPKvS1_PT_iiiii)
        .other          _Z12mul_mat_q4_KIfLb0EEvPKvS1_PT_iiiii,@"STO_CUDA_ENTRY STV_DEFAULT"
_Z12mul_mat_q4_KIfLb0EEvPKvS1_PT_iiiii:
        /* <DEDUP_REMOVED lines=73> */
.L_x_728:
        /* <DEDUP_REMOVED lines=447> */
.L_x_727:
        /* <DEDUP_REMOVED lines=15> */
.L_x_729:
        /* <DEDUP_REMOVED lines=9> */
.L_x_1298:


//--------------------- .text._Z12mul_mat_q3_KIfLb1EEvPKvS1_PT_iiiii --------------------------
	.section	.text._Z12mul_mat_q3_KIfLb1EEvPKvS1_PT_iiiii,"ax",@progbits
	.align	128
.text._Z12mul_mat_q3_KIfLb1EEvPKvS1_PT_iiiii:
        .type           _Z12mul_mat_q3_KIfLb1EEvPKvS1_PT_iiiii,@function
        .size           _Z12mul_mat_q3_KIfLb1EEvPKvS1_PT_iiiii,(.L_x_1299 - _Z12mul_mat_q3_KIfLb1EEvPKvS1_PT_iiiii)
        .other          _Z12mul_mat_q3_KIfLb1EEvPKvS1_PT_iiiii,@"STO_CUDA_ENTRY STV_DEFAULT"
_Z12mul_mat_q3_KIfLb1EEvPKvS1_PT_iiiii:
        /* <DEDUP_REMOVED lines=149> */
.L_x_736:
        /* <DEDUP_REMOVED lines=229> */
.L_x_732:
        /* <DEDUP_REMOVED lines=182> */
.L_x_733:
        /* <DEDUP_REMOVED lines=185> */
.L_x_734:
        /* <DEDUP_REMOVED lines=174> */
.L_x_735:
        /* <DEDUP_REMOVED lines=162> */
.L_x_731:
[----:B------:R-:W-:-:S04]  /*4390*/  UIADD3 UR4, UPT, UPT, UR4, 0x2, URZ ;  /* 0x0000000204047890 */ /* 0x000fc8000fffe0ff */
[----:B------:R-:W-:-:S09]  /*43a0*/  UISETP.GE.AND UP0, UPT, UR4, UR7, UPT ;  /* 0x000000070400728c */ /* 0x000fd2000bf06270 */
[----:B------:R-:W-:Y:S05]  /*43b0*/  BRA.U !UP0, `(.L_x_736) ;  /* 0xffffffc508647547 */ /* 0x000fea000b83ffff */
.L_x_730:
        /* <DEDUP_REMOVED lines=15> */
.L_x_737:
        /* <DEDUP_REMOVED lines=13> */
.L_x_1299:


//--------------------- .text._Z12mul_mat_q3_KIfLb0EEvPKvS1_PT_iiiii --------------------------
	.section	.text._Z12mul_mat_q3_KIfLb0EEvPKvS1_PT_iiiii,"ax",@progbits
	.align	128
.text._Z12mul_mat_q3_KIfLb0EEvPKvS1_PT_iiiii:
        .type           _Z12mul_mat_q3_KIfLb0EEvPKvS1_PT_iiiii,@function
        .size           _Z12mul_mat_q3_KIfLb0EEvPKvS1_PT_iiiii,(.L_x_1300 - _Z12mul_mat_q3_KIfLb0EEvPKvS1_PT_iiiii)
        .other          _Z12mul_mat_q3_KIfLb0EEvPKvS1_PT_iiiii,@"STO_CUDA_ENTRY STV_DEFAULT"
_Z12mul_mat_q3_KIfLb0EEvPKvS1_PT_iiiii:
        /* <DEDUP_REMOVED lines=104> */
.L_x_744:
        /* <DEDUP_REMOVED lines=187> */
.L_x_740:
        /* <DEDUP_REMOVED lines=182> */
.L_x_741:
        /* <DEDUP_REMOVED lines=185> */
.L_x_742:
        /* <DEDUP_REMOVED lines=174> */
.L_x_743:
        /* <DEDUP_REMOVED lines=162> */
.L_x_739:
[----:B------:R-:W-:-:S04]  /*3e20*/  UIADD3 UR4, UPT, UPT, UR4, 0x2, URZ ;  /* 0x0000000204047890 */ /* 0x000fc8000fffe0ff */
[----:B------:R-:W-:-:S09]  /*3e30*/  UISETP.GE.AND UP0, UPT, UR4, UR7, UPT ;  /* 0x000000070400728c */ /* 0x000fd2000bf06270 */
[----:B------:R-:W-:Y:S05]  /*3e40*/  BRA.U !UP0, `(.L_x_744) ;  /* 0xffffffc9080c7547 */ /* 0x000fea000b83ffff */
.L_x_738:
        /* <DEDUP_REMOVED lines=11> */
[----:B------:R-:W-:-:S04]  /*3f00*/  IMAD R5, R5, UR4, R0 ;  /* 0x0000000405057c24 */ /* 0x000fc8000f8e0200 */
[----:B0-----:R-:W-:-:S05]  /*3f10*/  IMAD.WIDE.U32 R2, R5, 0x4, R2 ;  /* 0x0000000405027825 */ /* 0x001fca00078e0002 */
[----:B------:R-:W-:Y:S01]  /*3f20*/  STG.E desc[UR14][R2.64], R27 ;  /* 0x0000001b02007986 */ /* 0x000fe2000c10190e */
[----:B------:R-:W-:Y:S05]  /*3f30*/  EXIT ;  /* 0x000000000000794d */ /* 0x000fea0003800000 */
.L_x_745:
        /* <DEDUP_REMOVED lines=12> */
.L_x_1300:


//--------------------- .text._Z12mul_mat_q2_KIfLb1EEvPKvS1_PT_iiiii --------------------------
	.section	.text._Z12mul_mat_q2_KIfLb1EEvPKvS1_PT_iiiii,"ax",@progbits
	.align	128
.text._Z12mul_mat_q2_KIfLb1EEvPKvS1_PT_iiiii:
        .type           _Z12mul_mat_q2_KIfLb1EEvPKvS1_PT_iiiii,@function
        .size           _Z12mul_mat_q2_KIfLb1EEvPKvS1_PT_iiiii,(.L_x_1301 - _Z12mul_mat_q2_KIfLb1EEvPKvS1_PT_iiiii)
        .other          _Z12mul_mat_q2_KIfLb1EEvPKvS1_PT_iiiii,@"STO_CUDA_ENTRY STV_DEFAULT"
_Z12mul_mat_q2_KIfLb1EEvPKvS1_PT_iiiii:
        /* <DEDUP_REMOVED lines=146> */
.L_x_748:
        /* <DEDUP_REMOVED lines=28> */
[----:B------:R-:W-:Y:S02]  /*0ae0*/  IMAD R77, R32, 0x54, RZ ;  /* 0x00000054204d7824 */ /* 0x000fe400078e02ff */
[----:B------:R-:W-:Y:S02]  /*0af0*/  IMAD.X R45, RZ, RZ, UR9, P0 ;  /* 0x00000009ff2d7e24 */ /* 0x000fe400080e06ff */
[----:B------:R-:W-:Y:S01]  /*0b00*/  IMAD.WIDE.U32 R60, R24, 0x54, R48 ;  /* 0x00000054183c7825 */ /* 0x000fe200078e0030 */
[----:B------:R-:W4:Y:S03]  /*0b10*/  LDG.E.CONSTANT R65, desc[UR14][R64.64+0x10] ;  /* 0x0000100e40417981 */ /* 0x000f26000c1e9900 */
[----:B------:R-:W-:-:S02]  /*0b20*/  IMAD.IADD R75, R75, 0x1, R43 ;  /* 0x000000014b4b7824 */ /* 0x000fc400078e022b */
[----:B------:R-:W-:Y:S02]  /*0b30*/  IMAD.IADD R67, R67, 0x1, R51 ;  /* 0x0000000143437824 */ /* 0x000fe400078e0233 */
[--C-:B------:R-:W-:Y:S01]  /*0b40*/  IMAD.WIDE.U32 R50, R26, 0x54, R48.reuse ;  /* 0x000000541a327825 */ /* 0x100fe200078e0030 */
[----:B------:R-:W5:Y:S03]  /*0b50*/  LDG.E.CONSTANT R74, desc[UR14][R74.64+0x10] ;  /* 0x0000100e4a4a7981 */ /* 0x000f66000c1e9900 */
[----:B------:R-:W-:Y:S01]  /*0b60*/  IMAD.WIDE.U32 R48, R28, 0x54, R48 ;  /* 0x000000541c307825 */ /* 0x000fe200078e0030 */
[----:B------:R-:W-:Y:S01]  /*0b70*/  IADD3 R51, PT, PT, R51, R79, RZ ;  /* 0x0000004f33337210 */ /* 0x000fe20007ffe0ff */
[----:B------:R-:W3:Y:S02]  /*0b80*/  LDG.E.CONSTANT R66, desc[UR14][R66.64+0x10] ;  /* 0x0000100e42427981 */ /* 0x000ee4000c1e9900 */
[----:B------:R-:W-:-:S02]  /*0b90*/  IMAD.WIDE.U32 R42, R34, 0x54, R44 ;  /* 0x00000054222a7825 */ /* 0x000fc400078e002c */
[----:B------:R-:W4:Y:S02]  /*0ba0*/  LDG.E.CONSTANT R50, desc[UR14][R50.64+0x10] ;  /* 0x0000100e32327981 */ /* 0x000f24000c1e9900 */
[----:B------:R-:W-:Y:S02]  /*0bb0*/  IMAD.IADD R61, R61, 0x1, R77 ;  /* 0x000000013d3d7824 */ /* 0x000fe400078e024d */
[----:B------:R-:W-:Y:S02]  /*0bc0*/  IMAD R83, R40, 0x54, RZ ;  /* 0x0000005428537824 */ /* 0x000fe400078e02ff */
[----:B------:R-:W-:Y:S02]  /*0bd0*/  IMAD R85, R38, 0x54, RZ ;  /* 0x0000005426557824 */ /* 0x000fe400078e02ff */
[----:B------:R-:W-:Y:S01]  /*0be0*/  IMAD.WIDE.U32 R46, R36, 0x54, R46 ;  /* 0x00000054242e7825 */ /* 0x000fe200078e002e */
[----:B------:R-:W4:Y:S02]  /*0bf0*/  LDG.E.CONSTANT R61, desc[UR14][R60.64+0x10] ;  /* 0x0000100e3c3d7981 */ /* 0x000f24000c1e9900 */
[----:B------:R-:W-:Y:S01]  /*0c00*/  IADD3 R43, PT, PT, R43, R85, RZ ;  /* 0x000000552b2b7210 */ /* 0x000fe20007ffe0ff */
[----:B------:R-:W-:-:S02]  /*0c10*/  IMAD R77, R39, 0x54, RZ ;  /* 0x00000054274d7824 */ /* 0x000fc400078e02ff */
[----:B------:R-:W-:Y:S02]  /*0c20*/  IMAD.WIDE.U32 R44, R35, 0x54, R44 ;  /* 0x00000054232c7825 */ /* 0x000fe400078e002c */
[----:B------:R-:W4:Y:S02]  /*0c30*/  LDG.E.CONSTANT R42, desc[UR14][R42.64] ;  /* 0x0000000e2a2a7981 */ /* 0x000f24000c1e9900 */
[----:B------:R-:W-:Y:S01]  /*0c40*/  IMAD.IADD R49, R49, 0x1, R81 ;  /* 0x0000000131317824 */ /* 0x000fe200078e0251 */
[----:B------:R-:W-:Y:S01]  /*0c50*/  IADD3 R45, PT, PT, R45, R77, RZ ;  /* 0x0000004d2d2d7210 */ /* 0x000fe20007ffe0ff */
[----:B------:R-:W-:-:S04]  /*0c60*/  IMAD.IADD R47, R47, 0x1, R83 ;  /* 0x000000012f2f7824 */ /* 0x000fc800078e0253 */
[----:B------:R-:W4:Y:S04]  /*0c70*/  LDG.E.CONSTANT R49, desc[UR14][R48.64+0x10] ;  /* 0x0000100e30317981 */ /* 0x000f28000c1e9900 */
[----:B------:R-:W4:Y:S04]  /*0c80*/  LDG.E.CONSTANT R46, desc[UR14][R46.64+0x50] ;  /* 0x0000500e2e2e7981 */ /* 0x000f28000c1e9900 */
[----:B------:R-:W4:Y:S01]  /*0c90*/  LDG.E.CONSTANT R45, desc[UR14][R44.64] ;  /* 0x0000000e2c2d7981 */ /* 0x000f22000c1e9900 */
[----:B------:R-:W-:-:S03]  /*0ca0*/  UISETP.GE.AND UP0, UPT, UR4, UR5, UPT ;  /* 0x000000050400728c */ /* 0x000fc6000bf06270 */
[----:B-----5:R0:W-:Y:S04]  /*0cb0*/  STS [R11], R74 ;  /* 0x0000004a0b007388 */ /* 0x0201e80000000800 */
[----:B--2---:R0:W-:Y:S04]  /*0cc0*/  STS [R12], R73 ;  /* 0x000000490c007388 */ /* 0x0041e80000000800 */
[----:B---3--:R0:W-:Y:S04]  /*0cd0*/  STS [R13], R66 ;  /* 0x000000420d007388 */ /* 0x0081e80000000800 */
[----:B----4-:R0:W-:Y:S04]  /*0ce0*/  STS [R14], R65 ;  /* 0x000000410e007388 */ /* 0x0101e80000000800 */
        /* <DEDUP_REMOVED lines=968> */
.L_x_747:
[----:B------:R-:W-:-:S04]  /*4970*/  UIADD3 UR4, UPT, UPT, UR4, 0x2, URZ ;  /* 0x0000000204047890 */ /* 0x000fc8000fffe0ff */
[----:B------:R-:W-:-:S09]  /*4980*/  UISETP.GE.AND UP0, UPT, UR4, UR5, UPT ;  /* 0x000000050400728c */ /* 0x000fd2000bf06270 */
[----:B------:R-:W-:Y:S05]  /*4990*/  BRA.U !UP0, `(.L_x_748) ;  /* 0xffffffbd08e07547 */ /* 0x000fea000b83ffff */
.L_x_746:
        /* <DEDUP_REMOVED lines=15> */
.L_x_749:
        /* <DEDUP_REMOVED lines=15> */
.L_x_1301:


//--------------------- .text._Z12mul_mat_q2_KIfLb0EEvPKvS1_PT_iiiii --------------------------
	.section	.text._Z12mul_mat_q2_KIfLb0EEvPKvS1_PT_iiiii,"ax",@progbits
	.align	128
.text._Z12mul_mat_q2_KIfLb0EEvPKvS1_PT_iiiii:
        .type           _Z12mul_mat_q2_KIfLb0EEvPKvS1_PT_iiiii,@function
        .size           _Z12mul_mat_q2_KIfLb0EEvPKvS1_PT_iiiii,(.L_x_1302 - _Z12mul_mat_q2_KIfLb0EEvPKvS1_PT_iiiii)
        .other          _Z12mul_mat_q2_KIfLb0EEvPKvS1_PT_iiiii,@"STO_CUDA_ENTRY STV_DEFAULT"
_Z12mul_mat_q2_KIfLb0EEvPKvS1_PT_iiiii:
        /* <DEDUP_REMOVED lines=75> */
.L_x_752:
        /* <DEDUP_REMOVED lines=1038> */
.L_x_751:
[----:B------:R-:W-:-:S04]  /*4590*/  UIADD3 UR4, UPT, UPT, UR4, 0x2, URZ ;  /* 0x0000000204047890 */ /* 0x000fc8000fffe0ff */
[----:B------:R-:W-:-:S09]  /*45a0*/  UISETP.GE.AND UP0, UPT, UR4, UR5, UPT ;  /* 0x000000050400728c */ /* 0x000fd2000bf06270 */
[----:B------:R-:W-:Y:S05]  /*45b0*/  BRA.U !UP0, `(.L_x_752) ;  /* 0xffffffbd08bc7547 */ /* 0x000fea000b83ffff */
.L_x_750:
        /* <DEDUP_REMOVED lines=11> */
[----:B------:R-:W-:-:S04]  /*4670*/  IMAD R5, R5, UR4, R0 ;  /* 0x0000000405057c24 */ /* 0x000fc8000f8e0200 */
[----:B0-----:R-:W-:-:S05]  /*4680*/  IMAD.WIDE.U32 R2, R5, 0x4, R2 ;  /* 0x0000000405027825 */ /* 0x001fca00078e0002 */
[----:B------:R-:W-:Y:S01]  /*4690*/  STG.E desc[UR14][R2.64], R33 ;  /* 0x0000002102007986 */ /* 0x000fe2000c10190e */
[----:B------:R-:W-:Y:S05]  /*46a0*/  EXIT ;  /* 0x000000000000794d */ /* 0x000fea0003800000 */
.L_x_753:
        /* <DEDUP_REMOVED lines=13> */
.L_x_1302:


//--------------------- .text._Z12mul_mat_q8_0IfLb1EEvPKvS1_PT_iiiii --------------------------
	.section	.text._Z12mul_mat_q8_0IfLb1EEvPKvS1_PT_iiiii,"ax",@progbits
	.align	128
.text._Z12mul_mat_q8_0IfLb1EEvPKvS1_PT_iiiii:
        .type           _Z12mul_mat_q8_0IfLb1EEvPKvS1_PT_iiiii,@function
        .size           _Z12mul_mat_q8_0IfLb1EEvPKvS1_PT_iiiii,(.L_x_1303 - _Z12mul_mat_q8_0IfLb1EEvPKvS1_PT_iiiii)
        .other          _Z12mul_mat_q8_0IfLb1EEvPKvS1_PT_iiiii,@"STO_CUDA_ENTRY STV_DEFAULT"
_Z12mul_mat_q8_0IfLb1EEvPKvS1_PT_iiiii:
        /* <DEDUP_REMOVED lines=143> */
.L_x_755:
        /* <DEDUP_REMOVED lines=162> */
.L_x_754:
        /* <DEDUP_REMOVED lines=12> */
[----:B------:R-:W-:-:S04]  /*13d0*/  IMAD R5, R5, UR4, R0 ;  /* 0x0000000405057c24 */ /* 0x000fc8000f8e0200 */
[----:B0-----:R-:W-:-:S05]  /*13e0*/  IMAD.WIDE.U32 R2, R5, 0x4, R2 ;  /* 0x0000000405027825 */ /* 0x001fca00078e0002 */
[----:B------:R-:W-:Y:S01]  /*13f0*/  STG.E desc[UR18][R2.64], R41 ;  /* 0x0000002902007986 */ /* 0x000fe2000c101912 */
[----:B------:R-:W-:Y:S05]  /*1400*/  EXIT ;  /* 0x000000000000794d */ /* 0x000fea0003800000 */
.L_x_756:
        /* <DEDUP_REMOVED lines=15> */
.L_x_1303:


//--------------------- .text._Z12mul_mat_q8_0IfLb0EEvPKvS1_PT_iiiii --------------------------
	.section	.text._Z12mul_mat_q8_0IfLb0EEvPKvS1_PT_iiiii,"ax",@progbits
	.align	128
.text._Z12mul_mat_q8_0IfLb0EEvPKvS1_PT_iiiii:
        .type           _Z12mul_mat_q8_0IfLb0EEvPKvS1_PT_iiiii,@function
        .size           _Z12mul_mat_q8_0IfLb0EEvPKvS1_PT_iiiii,(.L_x_1304 - _Z12mul_mat_q8_0IfLb0EEvPKvS1_PT_iiiii)
        .other          _Z12mul_mat_q8_0IfLb0EEvPKvS1_PT_iiiii,@"STO_CUDA_ENTRY STV_DEFAULT"
_Z12mul_mat_q8_0IfLb0EEvPKvS1_PT_iiiii:
        /* <DEDUP_REMOVED lines=38> */
[----:B------:R-:W-:Y:S01]  /*0260*/  IMAD R37, R8, UR5, R6 ;  /* 0x0000000508257c24 */ /* 0x000fe2000f8e0206 */
[----:B------:R-:W-:Y:S01]  /*0270*/  LOP3.LUT R42, R7, 0x1c, RZ, 0xc0, !PT ;  /* 0x0000001c072a7812 */ /* 0x000fe200078ec0ff */
[----:B------:R-:W-:Y:S01]  /*0280*/  ULEA UR11, UR15, UR11, 0x18 ;  /* 0x0000000b0f0b7291 */ /* 0x000fe2000f8ec0ff */
[----:B--2---:R-:W-:Y:S01]  /*0290*/  LEA R5, R3, R0, 0x2 ;  /* 0x0000000003057211 */ /* 0x004fe200078e10ff */
[C---:B------:R-:W-:Y:S01]  /*02a0*/  IMAD R24, R11.reuse, UR5, R2 ;  /* 0x000000050b187c24 */ /* 0x040fe2000f8e0202 */
[----:B------:R-:W-:Y:S01]  /*02b0*/  LEA.HI R0, R11, R2, RZ, 0x1d ;  /* 0x000000020b007211 */ /* 0x000fe200078fe8ff */
[----:B------:R-:W-:Y:S01]  /*02c0*/  IMAD.IADD R20, R6, 0x1, R7 ;  /* 0x0000000106147824 */ /* 0x000fe200078e0207 */
        /* <DEDUP_REMOVED lines=29> */
[----:B------:R-:W-:Y:S01]  /*04a0*/  SHF.L.U32 R22, R8, 0x7, RZ ;  /* 0x0000000708167819 */ /* 0x000fe200000006ff */
        /* <DEDUP_REMOVED lines=13> */
.L_x_758:
        /* <DEDUP_REMOVED lines=28> */
[----:B-----5:R-:W-:Y:S02]  /*0740*/  LEA R12, R12, R45, 0x10 ;  /* 0x0000002d0c0c7211 */ /* 0x020fe400078e80ff */
        /* <DEDUP_REMOVED lines=9> */
[----:B----4-:R-:W-:Y:S01]  /*07e0*/  LEA R11, R8, R9, 0x10 ;  /* 0x00000009080b7211 */ /* 0x010fe200078e80ff */
[----:B------:R-:W-:Y:S01]  /*07f0*/  IMAD.U32 R8, RZ, RZ, UR6 ;  /* 0x00000006ff087e24 */ /* 0x000fe2000f8e00ff */
        /* <DEDUP_REMOVED lines=8> */
[----:B------:R-:W-:-:S03]  /*0880*/  LEA R18, R18, R13, 0x10 ;  /* 0x0000000d12127211 */ /* 0x000fc600078e80ff */
[----:B------:R-:W-:Y:S04]  /*0890*/  STS [R7+0x630], R11 ;  /* 0x0006300b07007388 */ /* 0x000fe80000000800 */
[----:B------:R-:W-:Y:S01]  /*08a0*/  STS [R7+0x840], R18 ;  /* 0x0008401207007388 */ /* 0x000fe20000000800 */
[----:B--2---:R-:W-:-:S05]  /*08b0*/  LEA R14, R14, R15, 0x10 ;  /* 0x0000000f0e0e7211 */ /* 0x004fca00078e80ff */
[----:B------:R-:W-:Y:S01]  /*08c0*/  STS [R7+0xa50], R14 ;  /* 0x000a500e07007388 */ /* 0x000fe20000000800 */
[----:B-----5:R-:W-:Y:S01]  /*08d0*/  IMAD R12, R19, 0x10000, R12 ;  /* 0x00010000130c7824 */ /* 0x020fe200078e020c */
[----:B---3--:R-:W-:-:S04]  /*08e0*/  LEA R16, R16, R17, 0x10 ;  /* 0x0000001110107211 */ /* 0x008fc800078e80ff */
        /* <DEDUP_REMOVED lines=93> */
[----:B------:R-:W-:Y:S02]  /*0ec0*/  I2FP.F32.S32 R12, R12 ;  /* 0x0000000c000c7245 */ /* 0x000fe40000201400 */
[----:B------:R-:W-:Y:S02]  /*0ed0*/  IADD3 R4, PT, PT, R4, 0x4, RZ ;  /* 0x0000000404047810 */ /* 0x000fe40007ffe0ff */
        /* <DEDUP_REMOVED lines=10> */
.L_x_757:
        /* <DEDUP_REMOVED lines=15> */
.L_x_759:
        /* <DEDUP_REMOVED lines=9> */
.L_x_1304:


//--------------------- .text._Z12mul_mat_q5_1IfLb1EEvPKvS1_PT_iiiii --------------------------
	.section	.text._Z12mul_mat_q5_1IfLb1EEvPKvS1_PT_iiiii,"ax",@progbits
	.align	128
.text._Z12mul_mat_q5_1IfLb1EEvPKvS1_PT_iiiii:
        .type           _Z12mul_mat_q5_1IfLb1EEvPKvS1_PT_iiiii,@function
        .size           _Z12mul_mat_q5_1IfLb1EEvPKvS1_PT_iiiii,(.L_x_1305 - _Z12mul_mat_q5_1IfLb1EEvPKvS1_PT_iiiii)
        .other          _Z12mul_mat_q5_1IfLb1EEvPKvS1_PT_iiiii,@"STO_CUDA_ENTRY STV_DEFAULT"
_Z12mul_mat_q5_1IfLb1EEvPKvS1_PT_iiiii:
        /* <DEDUP_REMOVED lines=182> */
.L_x_762:
        /* <DEDUP_REMOVED lines=471> */
.L_x_761:
[----:B------:R-:W-:Y:S01]  /*28d0*/  UISETP.GE.AND UP0, UPT, UR9, UR6, UPT ;  /* 0x000000060900728c */ /* 0x000fe2000bf06270 */
[----:B------:R-:W-:Y:S01]  /*28e0*/  VIADD R34, R34, 0x8 ;  /* 0x0000000822227836 */ /* 0x000fe20000000000 */
[----:B------:R-:W-:Y:S01]  /*28f0*/  UIADD3 UR5, UPT, UPT, UR5, -0x8, URZ ;  /* 0xfffffff805057890 */ /* 0x000fe2000fffe0ff */
[----:B------:R-:W-:Y:S01]  /*2900*/  VIADD R33, R33, 0x8 ;  /* 0x0000000821217836 */ /* 0x000fe20000000000 */
[----:B------:R-:W-:Y:S01]  /*2910*/  UMOV UR4, UR8 ;  /* 0x0000000800047c82 */ /* 0x000fe20008000000 */
[----:B------:R-:W-:-:S04]  /*2920*/  VIADD R32, R32, 0x8 ;  /* 0x0000000820207836 */ /* 0x000fc80000000000 */
[----:B------:R-:W-:Y:S05]  /*2930*/  BRA.U !UP0, `(.L_x_762) ;  /* 0xffffffe108887547 */ /* 0x000fea000b83ffff */
.L_x_760:
        /* <DEDUP_REMOVED lines=15> */
.L_x_763:
        /* <DEDUP_REMOVED lines=13> */
.L_x_1305:


//--------------------- .text._Z12mul_mat_q5_1IfLb0EEvPKvS1_PT_iiiii --------------------------
	.section	.text._Z12mul_mat_q5_1IfLb0EEvPKvS1_PT_iiiii,"ax",@progbits
	.align	128
.text._Z12mul_mat_q5_1IfLb0EEvPKvS1_PT_iiiii:
        .type           _Z12mul_mat_q5_1IfLb0EEvPKvS1_PT_iiiii,@function
        .size           _Z12mul_mat_q5_1IfLb0EEvPKvS1_PT_iiiii,(.L_x_1306 - _Z12mul_mat_q5_1IfLb0EEvPKvS1_PT_iiiii)
        .other          _Z12mul_mat_q5_1IfLb0EEvPKvS1_PT_iiiii,@"STO_CUDA_ENTRY STV_DEFAULT"
_Z12mul_mat_q5_1IfLb0EEvPKvS1_PT_iiiii:
        /* <DEDUP_REMOVED lines=78> */
.L_x_766:
        /* <DEDUP_REMOVED lines=167> */
[----:B------:R-:W-:Y:S01]  /*0f50*/  LEA R37, R32, R25, 0x4 ;  /* 0x0000001920257211 */ /* 0x000fe200078e20ff */
[----:B0-----:R-:W-:-:S05]  /*0f60*/  IMAD.WIDE.U32 R10, R25, 0x18, R8 ;  /* 0x00000018190a7825 */ /* 0x001fca00078e0008 */
[----:B------:R0:W3:Y:S02]  /*0f70*/  LDG.E.CONSTANT R19, desc[UR10][R10.64] ;  /* 0x0000000a0a137981 */ /* 0x0000e4000c1e9900 */
[----:B0-----:R-:W-:-:S05]  /*0f80*/  IMAD.WIDE.U32 R10, R37, 0x18, R8 ;  /* 0x00000018250a7825 */ /* 0x001fca00078e0008 */
[----:B------:R0:W3:Y:S01]  /*0f90*/  LDG.E.CONSTANT R36, desc[UR10][R10.64] ;  /* 0x0000000a0a247981 */ /* 0x0000e2000c1e9900 */
[----:B-----5:R-:W-:-:S05]  /*0fa0*/  SHF.R.S32.HI R4, RZ, R31, R4 ;  /* 0x0000001fff047219 */ /* 0x020fca0000011404 */
[----:B------:R-:W-:-:S05]  /*0fb0*/  IMAD.SHL.U32 R17, R4, 0x10, RZ ;  /* 0x0000001004117824 */ /* 0x000fca00078e00ff */
[----:B------:R-:W-:Y:S02]  /*0fc0*/  LOP3.LUT R17, R17, 0x10, RZ, 0xc0, !PT ;  /* 0x0000001011117812 */ /* 0x000fe400078ec0ff */
[----:B0-----:R-:W-:Y:S02]  /*0fd0*/  SHF.L.U32 R10, R4, 0xb, RZ ;  /* 0x0000000b040a7819 */ /* 0x001fe400000006ff */
[----:B----4-:R-:W-:Y:S01]  /*0fe0*/  LOP3.LUT R17, R17, 0xf0f0f0f, R15, 0xf8, !PT ;  /* 0x0f0f0f0f11117812 */ /* 0x010fe200078ef80f */
[----:B------:R0:W-:Y:S01]  /*0ff0*/  STS [R26+0x1450], R3 ;  /* 0x001450031a007388 */ /* 0x0001e20000000800 */
[----:B------:R-:W-:Y:S02]  /*1000*/  SHF.R.U32.HI R37, RZ, 0xc, R4 ;  /* 0x0000000cff257819 */ /* 0x000fe40000011604 */
[----:B------:R-:W-:Y:S02]  /*1010*/  LOP3.LUT R10, R17, 0x1000, R10, 0xf8, !PT ;  /* 0x00001000110a7812 */ /* 0x000fe400078ef80a */
[----:B------:R-:W-:-:S02]  /*1020*/  LOP3.LUT R37, R37, 0x10, RZ, 0xc0, !PT ;  /* 0x0000001025257812 */ /* 0x000fc400078ec0ff */
        /* <DEDUP_REMOVED lines=293> */
.L_x_765:
[----:B------:R-:W-:Y:S01]  /*2280*/  VIADD R5, R5, 0xfffffff8 ;  /* 0xfffffff805057836 */ /* 0x000fe20000000000 */
[----:B------:R-:W-:Y:S01]  /*2290*/  IADD3 R7, PT, PT, R7, 0x8, RZ ;  /* 0x0000000807077810 */ /* 0x000fe20007ffe0ff */
[----:B------:R-:W-:Y:S01]  /*22a0*/  VIADD R6, R6, 0x8 ;  /* 0x0000000806067836 */ /* 0x000fe20000000000 */
[----:B------:R-:W-:Y:S01]  /*22b0*/  IADD3 R2, PT, PT, R2, 0x8, RZ ;  /* 0x0000000802027810 */ /* 0x000fe20007ffe0ff */
[----:B------:R-:W-:Y:S06]  /*22c0*/  @!P0 BRA `(.L_x_766) ;  /* 0xffffffe000848947 */ /* 0x000fec000383ffff */
.L_x_764:
        /* <DEDUP_REMOVED lines=15> */
.L_x_767:
        /* <DEDUP_REMOVED lines=12> */
.L_x_1306:


//--------------------- .text._Z12mul_mat_q5_0IfLb1EEvPKvS1_PT_iiiii --------------------------
	.section	.text._Z12mul_mat_q5_0IfLb1EEvPKvS1_PT_iiiii,"ax",@progbits
	.align	128
.text._Z12mul_mat_q5_0IfLb1EEvPKvS1_PT_iiiii:
        .type           _Z12mul_mat_q5_0IfLb1EEvPKvS1_PT_iiiii,@function
        .size           _Z12mul_mat_q5_0IfLb1EEvPKvS1_PT_iiiii,(.L_x_1307 - _Z12mul_mat_q5_0IfLb1EEvPKvS1_PT_iiiii)
        .other          _Z12mul_mat_q5_0IfLb1EEvPKvS1_PT_iiiii,@"STO_CUDA_ENTRY STV_DEFAULT"
_Z12mul_mat_q5_0IfLb1EEvPKvS1_PT_iiiii:
        /* <DEDUP_REMOVED lines=170> */
.L_x_770:
        /* <DEDUP_REMOVED lines=597> */
.L_x_769:
[----:B------:R-:W-:Y:S01]  /*2ff0*/  VIADD R33, R33, 0x8 ;  /* 0x0000000821217836 */ /* 0x000fe20000000000 */
[----:B------:R-:W-:Y:S01]  /*3000*/  UMOV UR6, UR9 ;  /* 0x0000000900067c82 */ /* 0x000fe20008000000 */
[----:B------:R-:W-:Y:S02]  /*3010*/  VIADD R32, R32, 0x8 ;  /* 0x0000000820207836 */ /* 0x000fe40000000000 */
[----:B------:R-:W-:Y:S01]  /*3020*/  VIADD R2, R2, 0x8 ;  /* 0x0000000802027836 */ /* 0x000fe20000000000 */
[----:B------:R-:W-:Y:S06]  /*3030*/  BRA.U !UP0, `(.L_x_770) ;  /* 0xffffffd908987547 */ /* 0x000fec000b83ffff */
.L_x_768:
        /* <DEDUP_REMOVED lines=11> */
[----:B------:R-:W-:-:S04]  /*30f0*/  IMAD R51, R0, UR4, R51 ;  /* 0x0000000400337c24 */ /* 0x000fc8000f8e0233 */
[----:B-1----:R-:W-:-:S05]  /*3100*/  IMAD.WIDE.U32 R2, R51, 0x4, R2 ;  /* 0x0000000433027825 */ /* 0x002fca00078e0002 */
[----:B------:R-:W-:Y:S01]  /*3110*/  STG.E desc[UR12][R2.64], R52 ;  /* 0x0000003402007986 */ /* 0x000fe2000c10190c */
[----:B------:R-:W-:Y:S05]  /*3120*/  EXIT ;  /* 0x000000000000794d */ /* 0x000fea0003800000 */
.L_x_771:
        /* <DEDUP_REMOVED lines=13> */
.L_x_1307:


//--------------------- .text._Z12mul_mat_q5_0IfLb0EEvPKvS1_PT_iiiii --------------------------
	.section	.text._Z12mul_mat_q5_0IfLb0EEvPKvS1_PT_iiiii,"ax",@progbits
	.align	128
.text._Z12mul_mat_q5_0IfLb0EEvPKvS1_PT_iiiii:
        .type           _Z12mul_mat_q5_0IfLb0EEvPKvS1_PT_iiiii,@function
        .size           _Z12mul_mat_q5_0IfLb0EEvPKvS1_PT_iiiii,(.L_x_1308 - _Z12mul_mat_q5_0IfLb0EEvPKvS1_PT_iiiii)
        .other          _Z12mul_mat_q5_0IfLb0EEvPKvS1_PT_iiiii,@"STO_CUDA_ENTRY STV_DEFAULT"
_Z12mul_mat_q5_0IfLb0EEvPKvS1_PT_iiiii:
        /* <DEDUP_REMOVED lines=78> */
.L_x_774:
        /* <DEDUP_REMOVED lines=598> */
.L_x_773:
[----:B------:R-:W-:Y:S02]  /*2a40*/  VIADD R5, R5, 0xfffffff8 ;  /* 0xfffffff805057836 */ /* 0x000fe40000000000 */
[----:B------:R-:W-:Y:S02]  /*2a50*/  VIADD R7, R7, 0x8 ;  /* 0x0000000807077836 */ /* 0x000fe40000000000 */
[----:B------:R-:W-:Y:S02]  /*2a60*/  VIADD R6, R6, 0x8 ;  /* 0x0000000806067836 */ /* 0x000fe40000000000 */
[----:B------:R-:W-:Y:S01]  /*2a70*/  VIADD R2, R2, 0x8 ;  /* 0x0000000802027836 */ /* 0x000fe20000000000 */
[----:B------:R-:W-:Y:S06]  /*2a80*/  @!P0 BRA `(.L_x_774) ;  /* 0xffffffd800948947 */ /* 0x000fec000383ffff */
.L_x_772:
        /* <DEDUP_REMOVED lines=15> */
.L_x_775:
        /* <DEDUP_REMOVED lines=16> */
.L_x_1308:


//--------------------- .text._Z12mul_mat_q4_1IfLb1EEvPKvS1_PT_iiiii --------------------------
	.section	.text._Z12mul_mat_q4_1IfLb1EEvPKvS1_PT_iiiii,"ax",@progbits
	.align	128
.text._Z12mul_mat_q4_1IfLb1EEvPKvS1_PT_iiiii:
        .type           _Z12mul_mat_q4_1IfLb1EEvPKvS1_PT_iiiii,@function
        .size           _Z12mul_mat_q4_1IfLb1EEvPKvS1_PT_iiiii,(.L_x_1309 - _Z12mul_mat_q4_1IfLb1EEvPKvS1_PT_iiiii)
        .other          _Z12mul_mat_q4_1IfLb1EEvPKvS1_PT_iiiii,@"STO_CUDA_ENTRY STV_DEFAULT"
_Z12mul_mat_q4_1IfLb1EEvPKvS1_PT_iiiii:
        /* <DEDUP_REMOVED lines=171> */
.L_x_778:
        /* <DEDUP_REMOVED lines=336> */
.L_x_777:
[----:B------:R-:W-:Y:S01]  /*1fb0*/  VIADD R34, R34, 0x8 ;  /* 0x0000000822227836 */ /* 0x000fe20000000000 */
[----:B------:R-:W-:Y:S01]  /*1fc0*/  UMOV UR7, UR9 ;  /* 0x0000000900077c82 */ /* 0x000fe20008000000 */
[----:B------:R-:W-:Y:S02]  /*1fd0*/  VIADD R33, R33, 0x8 ;  /* 0x0000000821217836 */ /* 0x000fe40000000000 */
[----:B------:R-:W-:Y:S01]  /*1fe0*/  VIADD R32, R32, 0x8 ;  /* 0x0000000820207836 */ /* 0x000fe20000000000 */
[----:B------:R-:W-:Y:S06]  /*1ff0*/  BRA.U !UP0, `(.L_x_778) ;  /* 0xffffffe908ac7547 */ /* 0x000fec000b83ffff */
.L_x_776:
        /* <DEDUP_REMOVED lines=15> */
.L_x_779:
        /* <DEDUP_REMOVED lines=9> */
.L_x_1309:


//--------------------- .text._Z12mul_mat_q4_1IfLb0EEvPKvS1_PT_iiiii --------------------------
	.section	.text._Z12mul_mat_q4_1IfLb0EEvPKvS1_PT_iiiii,"ax",@progbits
	.align	128
.text._Z12mul_mat_q4_1IfLb0EEvPKvS1_PT_iiiii:
        .type           _Z12mul_mat_q4_1IfLb0EEvPKvS1_PT_iiiii,@function
        .size           _Z12mul_mat_q4_1IfLb0EEvPKvS1_PT_iiiii,(.L_x_1310 - _Z12mul_mat_q4_1IfLb0EEvPKvS1_PT_iiiii)
        .other          _Z12mul_mat_q4_1IfLb0EEvPKvS1_PT_iiiii,@"STO_CUDA_ENTRY STV_DEFAULT"
_Z12mul_mat_q4_1IfLb0EEvPKvS1_PT_iiiii:
        /* <DEDUP_REMOVED lines=103> */
.L_x_782:
        /* <DEDUP_REMOVED lines=336> */
.L_x_781:
[----:B------:R-:W-:Y:S01]  /*1b70*/  IADD3 R3, PT, PT, R3, 0x8, RZ ;  /* 0x0000000803037810 */ /* 0x000fe20007ffe0ff */
[----:B------:R-:W-:Y:S01]  /*1b80*/  VIADD R4, R4, 0x8 ;  /* 0x0000000804047836 */ /* 0x000fe20000000000 */
[----:B------:R-:W-:Y:S01]  /*1b90*/  UMOV UR11, UR5 ;  /* 0x00000005000b7c82 */ /* 0x000fe20008000000 */
[----:B------:R-:W-:Y:S01]  /*1ba0*/  VIADD R0, R0, 0x8 ;  /* 0x0000000800007836 */ /* 0x000fe20000000000 */
[----:B------:R-:W-:Y:S06]  /*1bb0*/  BRA.U !UP0, `(.L_x_782) ;  /* 0xffffffe908ac7547 */ /* 0x000fec000b83ffff */
.L_x_780:
        /* <DEDUP_REMOVED lines=13> */
[----:B------:R-:W-:-:S04]  /*1c90*/  IMAD R5, R0, UR4, R5 ;  /* 0x0000000400057c24 */ /* 0x000fc8000f8e0205 */
[----:B-1----:R-:W-:-:S05]  /*1ca0*/  IMAD.WIDE.U32 R2, R5, 0x4, R2 ;  /* 0x0000000405027825 */ /* 0x002fca00078e0002 */
[----:B------:R-:W-:Y:S01]  /*1cb0*/  STG.E desc[UR16][R2.64], R31 ;  /* 0x0000001f02007986 */ /* 0x000fe2000c101910 */
[----:B------:R-:W-:Y:S05]  /*1cc0*/  EXIT ;  /* 0x000000000000794d */ /* 0x000fea0003800000 */
.L_x_783:
        /* <DEDUP_REMOVED lines=11> */
.L_x_1310:


//--------------------- .text._Z12mul_mat_q4_0IfLb1EEvPKvS1_PT_iiiii --------------------------
	.section	.text._Z12mul_mat_q4_0IfLb1EEvPKvS1_PT_iiiii,"ax",@progbits
	.align	128
.text._Z12mul_mat_q4_0IfLb1EEvPKvS1_PT_iiiii:
        .type           _Z12mul_mat_q4_0IfLb1EEvPKvS1_PT_iiiii,@function
        .size           _Z12mul_mat_q4_0IfLb1EEvPKvS1_PT_iiiii,(.L_x_1311 - _Z12mul_mat_q4_0IfLb1EEvPKvS1_PT_iiiii)
        .other          _Z12mul_mat_q4_0IfLb1EEvPKvS1_PT_iiiii,@"STO_CUDA_ENTRY STV_DEFAULT"
_Z12mul_mat_q4_0IfLb1EEvPKvS1_PT_iiiii:
        /* <DEDUP_REMOVED lines=171> */
.L_x_786:
        /* <DEDUP_REMOVED lines=354> */
.L_x_785:
[----:B------:R-:W-:Y:S01]  /*20d0*/  VIADD R38, R38, 0x8 ;  /* 0x0000000826267836 */ /* 0x000fe20000000000 */
[----:B------:R-:W-:Y:S01]  /*20e0*/  UMOV UR6, UR9 ;  /* 0x0000000900067c82 */ /* 0x000fe20008000000 */
[----:B------:R-:W-:Y:S02]  /*20f0*/  VIADD R37, R37, 0x8 ;  /* 0x0000000825257836 */ /* 0x000fe40000000000 */
[----:B------:R-:W-:Y:S01]  /*2100*/  VIADD R36, R36, 0x8 ;  /* 0x0000000824247836 */ /* 0x000fe20000000000 */
[----:B------:R-:W-:Y:S06]  /*2110*/  BRA.U !UP0, `(.L_x_786) ;  /* 0xffffffe908647547 */ /* 0x000fec000b83ffff */
.L_x_784:
        /* <DEDUP_REMOVED lines=15> */
.L_x_787:
        /* <DEDUP_REMOVED lines=15> */
.L_x_1311:


//--------------------- .text._Z12mul_mat_q4_0IfLb0EEvPKvS1_PT_iiiii --------------------------
	.section	.text._Z12mul_mat_q4_0IfLb0EEvPKvS1_PT_iiiii,"ax",@progbits
	.align	128
.text._Z12mul_mat_q4_0IfLb0EEvPKvS1_PT_iiiii:
        .type           _Z12mul_mat_q4_0IfLb0EEvPKvS1_PT_iiiii,@function
        .size           _Z12mul_mat_q4_0IfLb0EEvPKvS1_PT_iiiii,(.L_x_1312 - _Z12mul_mat_q4_0IfLb0EEvPKvS1_PT_iiiii)
        .other          _Z12mul_mat_q4_0IfLb0EEvPKvS1_PT_iiiii,@"STO_CUDA_ENTRY STV_DEFAULT"
_Z12mul_mat_q4_0IfLb0EEvPKvS1_PT_iiiii:
        /* <DEDUP_REMOVED lines=103> */
.L_x_790:
        /* <DEDUP_REMOVED lines=354> */
.L_x_789:
[----:B------:R-:W-:Y:S01]  /*1c90*/  VIADD R3, R3, 0x8 ;  /* 0x0000000803037836 */ /* 0x000fe20000000000 */
[----:B------:R-:W-:Y:S01]  /*1ca0*/  IADD3 R0, PT, PT, R0, 0x8, RZ ;  /* 0x0000000800007810 */ /* 0x000fe20007ffe0ff */
[----:B------:R-:W-:Y:S01]  /*1cb0*/  VIADD R4, R4, 0x8 ;  /* 0x0000000804047836 */ /* 0x000fe20000000000 */
[----:B------:R-:W-:Y:S01]  /*1cc0*/  UMOV UR11, UR5 ;  /* 0x00000005000b7c82 */ /* 0x000fe20008000000 */
[----:B------:R-:W-:Y:S05]  /*1cd0*/  BRA.U !UP0, `(.L_x_790) ;  /* 0xffffffe908647547 */ /* 0x000fea000b83ffff */
.L_x_788:
        /* <DEDUP_REMOVED lines=17> */
.L_x_791:
        /* <DEDUP_REMOVED lines=9> */
.L_x_1312:


//--------------------- .text._Z13mul_mat_vec_qIN3c108BFloat16ELi256ELi8E11block_iq1_mLi1EXadL_ZN45_INTERNAL_8d5cb472_14_gguf_kernel_cu_cd24131918vec_dot_iq1_m_q8_1EPKvPK10block_q8_1RKiEEEvS5_S5_PT_iii --------------------------
	.section	.text._Z13mul_mat_vec_qIN3c108BFloat16ELi256ELi8E11block_iq1_mLi1EXadL_ZN45_INTERNAL_8d5cb472_14_gguf_kernel_cu_cd24131918vec_dot_iq1_m_q8_1EPKvPK10block_q8_1RKiEEEvS5_S5_PT_iii,"ax",@progbits
	.align	128
.text._Z13mul_mat_vec_qIN3c108BFloat16ELi256ELi8E11block_iq1_mLi1EXadL_ZN45_INTERNAL_8d5cb472_14_gguf_kernel_cu_cd24131918vec_dot_iq1_m_q8_1EPKvPK10block_q8_1RKiEEEvS5_S5_PT_iii:
        .type           _Z13mul_mat_vec_qIN3c108BFloat16ELi256ELi8E11block_iq1_mLi1EXadL_ZN45_INTERNAL_8d5cb472_14_gguf_kernel_cu_cd24131918vec_dot_iq1_m_q8_1EPKvPK10block_q8_1RKiEEEvS5_S5_PT_iii,@function
        .size           _Z13mul_mat_vec_qIN3c108BFloat16ELi256ELi8E11block_iq1_mLi1EXadL_ZN45_INTERNAL_8d5cb472_14_gguf_kernel_cu_cd24131918vec_dot_iq1_m_q8_1EPKvPK10block_q8_1RKiEEEvS5_S5_PT_iii,(.L_x_1313 - _Z13mul_mat_vec_qIN3c108BFloat16ELi256ELi8E11block_iq1_mLi1EXadL_ZN45_INTERNAL_8d5cb472_14_gguf_kernel_cu_cd24131918vec_dot_iq1_m_q8_1EPKvPK10block_q8_1RKiEEEvS5_S5_PT_iii)
        .other          _Z13mul_mat_vec_qIN3c108BFloat16ELi256ELi8E11block_iq1_mLi1EXadL_ZN45_INTERNAL_8d5cb472_14_gguf_kernel_cu_cd24131918vec_dot_iq1_m_q8_1EPKvPK10block_q8_1RKiEEEvS5_S5_PT_iii,@"STO_CUDA_ENTRY STV_DEFAULT"
_Z13mul_mat_vec_qIN3c108BFloat16ELi256ELi8E11block_iq1_mLi1EXadL_ZN45_INTERNAL_8d5cb472_14_gguf_kernel_cu_cd24131918vec_dot_iq1_m_q8_1EPKvPK10block_q8_1RKiEEEvS5_S5_PT_iii:
[----:B------:R-:W-:Y:S01]  /*0000*/  LDC R1, c[0x0][0x37c] ;  /* 0x0000df00ff017b82 */ /* 0x000fe20000000800 */
[----:B------:R-:W0:Y:S07]  /*0010*/  S2R R2, SR_TID.Y ;  /* 0x0000000000027919 */ /* 0x000e2e0000002200 */
[----:B------:R-:W0:Y:S08]  /*0020*/  S2UR UR4, SR_CTAID.X ;  /* 0x00000000000479c3 */ /* 0x000e300000002500 */
[----:B------:R-:W0:Y:S08]  /*0030*/  LDC R3, c[0x0][0x364] ;  /* 0x0000d900ff037b82 */ /* 0x000e300000000800 */
[----:B------:R-:W1:Y:S08]  /*0040*/  S2UR UR5, SR_CTAID.Y ;  /* 0x00000000000579c3 */ /* 0x000e700000002600 */
[----:B------:R-:W1:Y:S08]  /*0050*/  LDC R4, c[0x0][0x3a0] ;  /* 0x0000e800ff047b82 */ /* 0x000e700000000800 */
[----:B------:R-:W2:Y:S01]  /*0060*/  LDC R0, c[0x0][0x39c] ;  /* 0x0000e700ff007b82 */ /* 0x000ea20000000800 */
[----:B0-----:R-:W-:Y:S01]  /*0070*/  IMAD R3, R3, UR4, R2 ;  /* 0x0000000403037c24 */ /* 0x001fe2000f8e0202 */
[----:B-1----:R-:W-:-:S04]  /*0080*/  ISETP.LE.U32.AND P0, PT, R4, UR5, PT ;  /* 0x0000000504007c0c */ /* 0x002fc8000bf03070 */
[----:B--2---:R-:W-:-:S13]  /*0090*/  ISETP.GE.U32.OR P0, PT, R3, R0, P0 ;  /* 0x000000000300720c */ /* 0x004fda0000706470 */
[----:B------:R-:W-:Y:S05]  /*00a0*/  @P0 EXIT ;  /* 0x000000000000094d */ /* 0x000fea0003800000 */
[----:B------:R-:W0:Y:S01]  /*00b0*/  S2R R22, SR_TID.X ;  /* 0x0000000000167919 */ /* 0x000e220000002100 */
[----:B------:R-:W1:Y:S01]  /*00c0*/  LDC R5, c[0x0][0x398] ;  /* 0x0000e600ff057b82 */ /* 0x000e620000000800 */
[----:B------:R-:W2:Y:S01]  /*00d0*/  LDCU.64 UR6, c[0x0][0x358] ;  /* 0x00006b00ff0677ac */ /* 0x000ea20008000a00 */
[----:B------:R-:W-:Y:S01]  /*00e0*/  BSSY.RECONVERGENT B0, `(.L_x_792) ;  /* 0x000009e000007945 */ /* 0x000fe20003800200 */
[----:B------:R-:W-:Y:S01]  /*00f0*/  IMAD.MOV.U32 R7, RZ, RZ, RZ ;  /* 0x000000ffff077224 */ /* 0x000fe200078e00ff */
[----:B-1----:R-:W-:-:S04]  /*0100*/  SHF.R.S32.HI R2, RZ, 0x1f, R5 ;  /* 0x0000001fff027819 */ /* 0x002fc80000011405 */
[----:B------:R-:W-:Y:S02]  /*0110*/  LEA.HI R2, R2, R5, RZ, 0x8 ;  /* 0x0000000502027211 */ /* 0x000fe400078f40ff */
[----:B0-----:R-:W-:Y:S02]  /*0120*/  SHF.R.U32.HI R9, RZ, 0x3, R22 ;  /* 0x00000003ff097819 */ /* 0x001fe40000011616 */
[----:B------:R-:W-:-:S04]  /*0130*/  SHF.R.S32.HI R2, RZ, 0x8, R2 ;  /* 0x00000008ff027819 */ /* 0x000fc80000011402 */
[----:B------:R-:W-:-:S13]  /*0140*/  ISETP.GE.U32.AND P0, PT, R9, R2, PT ;  /* 0x000000020900720c */ /* 0x000fda0003f06070 */
[----:B--2---:R-:W-:Y:S05]  /*0150*/  @P0 BRA `(.L_x_793) ;  /* 0x0000000800580947 */ /* 0x004fea0003800000 */
[----:B------:R-:W-:Y:S01]  /*0160*/  VIADD R4, R5, 0x1ff ;  /* 0x000001ff05047836 */ /* 0x000fe20000000000 */
[----:B------:R-:W-:Y:S01]  /*0170*/  LOP3.LUT R6, R22, 0x1, RZ, 0xc0, !PT ;  /* 0x0000000116067812 */ /* 0x000fe200078ec0ff */
[----:B------:R-:W-:-:S03]  /*0180*/  IMAD.MOV.U32 R7, RZ, RZ, RZ ;  /* 0x000000ffff077224 */ /* 0x000fc600078e00ff */
[----:B------:R-:W-:Y:S02]  /*0190*/  SHF.R.S32.HI R5, RZ, 0x1f, R4 ;  /* 0x0000001fff057819 */ /* 0x000fe40000011404 */
[----:B------:R-:W-:Y:S01]  /*01a0*/  ISETP.NE.U32.AND P0, PT, R6, 0x1, PT ;  /* 0x000000010600780c */ /* 0x000fe20003f05070 */
[----:B------:R-:W-:Y:S01]  /*01b0*/  IMAD.SHL.U32 R6, R22, 0x2, RZ ;  /* 0x0000000216067824 */ /* 0x000fe200078e00ff */
[----:B------:R-:W-:Y:S02]  /*01c0*/  LEA.HI R5, R5, R4, RZ, 0x9 ;  /* 0x0000000405057211 */ /* 0x000fe400078f48ff */
[----:B------:R-:W-:Y:S02]  /*01d0*/  SEL R8, RZ, 0x6, P0 ;  /* 0x00000006ff087807 */ /* 0x000fe40000000000 */
[----:B------:R-:W-:Y:S02]  /*01e0*/  SHF.R.S32.HI R5, RZ, 0x9, R5 ;  /* 0x00000009ff057819 */ /* 0x000fe40000011405 */
[----:B------:R-:W-:-:S03]  /*01f0*/  LOP3.LUT R6, R6, 0xe, RZ, 0xc0, !PT ;  /* 0x0000000e06067812 */ /* 0x000fc600078ec0ff */
[----:B------:R-:W-:Y:S01]  /*0200*/  IMAD R4, R5, UR5, RZ ;  /* 0x0000000505047c24 */ /* 0x000fe2000f8e02ff */
[----:B------:R-:W-:-:S03]  /*0210*/  LOP3.LUT R5, R22, 0x7, RZ, 0xc0, !PT ;  /* 0x0000000716057812 */ /* 0x000fc600078ec0ff */
[--C-:B------:R-:W-:Y:S02]  /*0220*/  IMAD R10, R4, 0x2, R9.reuse ;  /* 0x00000002040a7824 */ /* 0x100fe400078e0209 */
[----:B------:R-:W-:Y:S02]  /*0230*/  IMAD R4, R3, R2, R9 ;  /* 0x0000000203047224 */ /* 0x000fe400078e0209 */
[----:B------:R-:W-:-:S07]  /*0240*/  IMAD.SHL.U32 R10, R10, 0x8, RZ ;  /* 0x000000080a0a7824 */ /* 0x000fce00078e00ff */
.L_x_794:
[----:B------:R-:W0:Y:S08]  /*0250*/  LDC.64 R14, c[0x0][0x380] ;  /* 0x0000e000ff0e7b82 */ /* 0x000e300000000a00 */
[----:B------:R-:W1:Y:S08]  /*0260*/  LDC.64 R12, c[0x4][0x28] ;  /* 0x01000a00ff0c7b82 */ /* 0x000e700000000a00 */
[----:B------:R-:W2:Y:S01]  /*0270*/  LDC.64 R20, c[0x0][0x388] ;  /* 0x0000e200ff147b82 */ /* 0x000ea20000000a00 */
[----:B0-----:R-:W-:-:S03]  /*0280*/  IMAD.WIDE R14, R4, 0x38, R14 ;  /* 0x00000038040e7825 */ /* 0x001fc600078e020e */
[----:B------:R-:W-:-:S05]  /*0290*/  IADD3 R16, P0, PT, R6, R14, RZ ;  /* 0x0000000e06107210 */ /* 0x000fca0007f1e0ff */
[----:B------:R-:W-:Y:S01]  /*02a0*/  IMAD.X R17, RZ, RZ, R15, P0 ;  /* 0x000000ffff117224 */ /* 0x000fe200000e060f */
[----:B------:R-:W-:-:S04]  /*02b0*/  LEA R24, P0, R5, R14, 0x2 ;  /* 0x0000000e05187211 */ /* 0x000fc800078010ff */
[----:B------:R-:W3:Y:S01]  /*02c0*/  LDG.E.U8.CONSTANT R23, desc[UR6][R16.64+0x20] ;  /* 0x0000200610177981 */ /* 0x000ee2000c1e9100 */
[----:B------:R-:W-:-:S05]  /*02d0*/  IMAD.X R25, RZ, RZ, R15, P0 ;  /* 0x000000ffff197224 */ /* 0x000fca00000e060f */
[----:B------:R-:W4:Y:S01]  /*02e0*/  LDG.E.CONSTANT R11, desc[UR6][R24.64] ;  /* 0x00000006180b7981 */ /* 0x000f22000c1e9900 */
[----:B------:R-:W-:-:S04]  /*02f0*/  IADD3 R27, P0, PT, R5, R10, RZ ;  /* 0x0000000a051b7210 */ /* 0x000fc80007f1e0ff */
[----:B------:R-:W-:Y:S01]  /*0300*/  LEA.HI.X.SX32 R26, R10, RZ, 0x1, P0 ;  /* 0x000000ff0a1a7211 */ /* 0x000fe200000f0eff */
[----:B--2---:R-:W-:-:S04]  /*0310*/  IMAD.WIDE.U32 R20, R27, 0x24, R20 ;  /* 0x000000241b147825 */ /* 0x004fc800078e0014 */
[----:B------:R-:W-:Y:S01]  /*0320*/  IMAD R27, R26, 0x24, RZ ;  /* 0x000000241a1b7824 */ /* 0x000fe200078e02ff */
[----:B------:R0:W2:Y:S03]  /*0330*/  LDG.E.U8.CONSTANT R25, desc[UR6][R16.64+0x21] ;  /* 0x0000210610197981 */ /* 0x0000a6000c1e9100 */
[----:B------:R-:W-:-:S05]  /*0340*/  IMAD.IADD R21, R21, 0x1, R27 ;  /* 0x0000000115157824 */ /* 0x000fca00078e021b */
[----:B------:R-:W5:Y:S04]  /*0350*/  LDG.E.CONSTANT R28, desc[UR6][R20.64+0x4] ;  /* 0x00000406141c7981 */ /* 0x000f68000c1e9900 */
[----:B------:R-:W5:Y:S01]  /*0360*/  LDG.E.CONSTANT R27, desc[UR6][R20.64+0x8] ;  /* 0x00000806141b7981 */ /* 0x000f62000c1e9900 */
[----:B---3--:R-:W-:-:S05]  /*0370*/  IMAD.SHL.U32 R18, R23, 0x100, RZ ;  /* 0x0000010017127824 */ /* 0x008fca00078e00ff */
[----:B------:R-:W-:-:S04]  /*0380*/  LOP3.LUT R18, R18, 0x700, RZ, 0xc0, !PT ;  /* 0x0000070012127812 */ /* 0x000fc800078ec0ff */
[----:B----4-:R-:W-:-:S05]  /*0390*/  LOP3.LUT R19, R18, 0xff, R11, 0xf8, !PT ;  /* 0x000000ff12137812 */ /* 0x010fca00078ef80b */
[----:B-1----:R-:W-:-:S06]  /*03a0*/  IMAD.WIDE.U32 R18, R19, 0x8, R12 ;  /* 0x0000000813127825 */ /* 0x002fcc00078e000c */
[----:B------:R1:W3:Y:S01]  /*03b0*/  LDG.E.CONSTANT R18, desc[UR6][R18.64] ;  /* 0x0000000612127981 */ /* 0x0002e2000c1e9900 */
[----:B------:R-:W-:Y:S02]  /*03c0*/  SHF.R.U32.HI R26, RZ, 0x4, R23 ;  /* 0x00000004ff1a7819 */ /* 0x000fe40000011617 */
[----:B0-----:R-:W-:-:S03]  /*03d0*/  SHF.R.U32.HI R16, RZ, 0x8, R11 ;  /* 0x00000008ff107819 */ /* 0x001fc6000001160b */
[----:B-1----:R-:W-:Y:S01]  /*03e0*/  IMAD.SHL.U32 R19, R26, 0x100, RZ ;  /* 0x000001001a137824 */ /* 0x002fe200078e00ff */
[----:B------:R-:W-:-:S04]  /*03f0*/  UMOV UR4, 0x1010101 ;  /* 0x0101010100047882 */ /* 0x000fc80000000000 */
[----:B------:R-:W-:-:S04]  /*0400*/  LOP3.LUT R19, R19, 0x700, RZ, 0xc0, !PT ;  /* 0x0000070013137812 */ /* 0x000fc800078ec0ff */
[----:B------:R-:W-:Y:S01]  /*0410*/  LOP3.LUT R19, R19, 0xff, R16, 0xf8, !PT ;  /* 0x000000ff13137812 */ /* 0x000fe200078ef810 */
[----:B--2---:R-:W-:Y:S01]  /*0420*/  IMAD.SHL.U32 R16, R25, 0x100, RZ ;  /* 0x0000010019107824 */ /* 0x004fe200078e00ff */
[----:B------:R-:W-:Y:S02]  /*0430*/  LOP3.LUT R23, R23, 0x8, RZ, 0xc0, !PT ;  /* 0x0000000817177812 */ /* 0x000fe400078ec0ff */
[----:B------:R-:W-:Y:S02]  /*0440*/  SHF.R.U32.HI R17, RZ, 0x10, R11 ;  /* 0x00000010ff117819 */ /* 0x000fe4000001160b */
[----:B------:R-:W-:-:S04]  /*0450*/  LOP3.LUT R16, R16, 0x700, RZ, 0xc0, !PT ;  /* 0x0000070010107812 */ /* 0x000fc800078ec0ff */
[----:B------:R-:W-:-:S05]  /*0460*/  LOP3.LUT R17, R16, 0xff, R17, 0xf8, !PT ;  /* 0x000000ff10117812 */ /* 0x000fca00078ef811 */
[----:B------:R-:W-:-:S06]  /*0470*/  IMAD.WIDE.U32 R16, R17, 0x8, R12 ;  /* 0x0000000811107825 */ /* 0x000fcc00078e000c */
[----:B------:R-:W2:Y:S01]  /*0480*/  LDG.E.CONSTANT R16, desc[UR6][R16.64] ;  /* 0x0000000610107981 */ /* 0x000ea2000c1e9900 */
[----:B---3--:R-:W-:Y:S02]  /*0490*/  LOP3.LUT R29, R18, 0xf0f0f0f, RZ, 0xc0, !PT ;  /* 0x0f0f0f0f121d7812 */ /* 0x008fe400078ec0ff */
[----:B------:R-:W-:-:S03]  /*04a0*/  SHF.R.U32.HI R24, RZ, 0x4, R18 ;  /* 0x00000004ff187819 */ /* 0x000fc60000011612 */
[----:B-----5:R-:W-:Y:S01]  /*04b0*/  IDP.4A.S8.S8 R29, R29, R28, RZ ;  /* 0x0000001c1d1d7226 */ /* 0x020fe200000006ff */
[----:B------:R-:W-:Y:S01]  /*04c0*/  LOP3.LUT R24, R24, 0xf0f0f0f, RZ, 0xc0, !PT ;  /* 0x0f0f0f0f18187812 */ /* 0x000fe200078ec0ff */
[----:B------:R-:W-:Y:S01]  /*04d0*/  IDP.4A.S8.S8 R28, R28, UR4, RZ ;  /* 0x000000041c1c7c26 */ /* 0x000fe200080006ff */
[----:B------:R-:W-:-:S03]  /*04e0*/  I2FP.F32.U32 R18, R23 ;  /* 0x0000001700127245 */ /* 0x000fc60000201000 */
[----:B------:R-:W-:Y:S02]  /*04f0*/  IDP.4A.S8.S8 R28, R27, UR4, R28 ;  /* 0x000000041b1c7c26 */ /* 0x000fe4000800061c */
[----:B------:R-:W-:Y:S02]  /*0500*/  IDP.4A.S8.S8 R24, R24, R27, R29 ;  /* 0x0000001b18187226 */ /* 0x000fe4000000061d */
[----:B------:R-:W-:Y:S01]  /*0510*/  IMAD.MOV.U32 R27, RZ, RZ, 0x3d000000 ;  /* 0x3d000000ff1b7424 */ /* 0x000fe200078e00ff */
[----:B------:R-:W-:-:S03]  /*0520*/  I2FP.F32.S32 R28, R28 ;  /* 0x0000001c001c7245 */ /* 0x000fc60000201400 */
[----:B------:R-:W-:Y:S01]  /*0530*/  FFMA.FTZ R23, R18, -R27, -0.875 ;  /* 0xbf60000012177423 */ /* 0x000fe2000001081b */
[----:B------:R-:W-:-:S04]  /*0540*/  IMAD.WIDE.U32 R18, R19, 0x8, R12 ;  /* 0x0000000813127825 */ /* 0x000fc800078e000c */
[----:B------:R-:W-:Y:S01]  /*0550*/  FFMA.FTZ R23, R23, R28, RZ ;  /* 0x0000001c17177223 */ /* 0x000fe200000100ff */
[----:B------:R-:W-:Y:S02]  /*0560*/  SHF.R.U32.HI R28, RZ, 0x4, R25 ;  /* 0x00000004ff1c7819 */ /* 0x000fe40000011619 */
[----:B------:R-:W-:Y:S01]  /*0570*/  LOP3.LUT R25, R25, 0x8, RZ, 0xc0, !PT ;  /* 0x0000000819197812 */ /* 0x000fe200078ec0ff */
[----:B------:R0:W3:Y:S01]  /*0580*/  LDG.E.CONSTANT R18, desc[UR6][R18.64] ;  /* 0x0000000612127981 */ /* 0x0000e2000c1e9900 */
[----:B------:R-:W-:Y:S02]  /*0590*/  SHF.L.W.U32.HI R11, R11, 0x8, R28 ;  /* 0x000000080b0b7819 */ /* 0x000fe40000010e1c */
[----:B------:R-:W-:Y:S02]  /*05a0*/  LOP3.LUT R29, R28, 0x8, RZ, 0xc0, !PT ;  /* 0x000000081c1d7812 */ /* 0x000fe400078ec0ff */
[----:B------:R-:W-:Y:S02]  /*05b0*/  I2FP.F32.U32 R28, R25 ;  /* 0x00000019001c7245 */ /* 0x000fe40000201000 */
[----:B------:R-:W4:Y:S01]  /*05c0*/  LDG.E.CONSTANT R25, desc[UR6][R20.64+0x14] ;  /* 0x0000140614197981 */ /* 0x000f22000c1e9900 */
[----:B0-----:R-:W-:-:S05]  /*05d0*/  LOP3.LUT R19, R11, 0x7ff, RZ, 0xc0, !PT ;  /* 0x000007ff0b137812 */ /* 0x001fca00078ec0ff */
[----:B------:R-:W-:Y:S02]  /*05e0*/  IMAD.WIDE.U32 R12, R19, 0x8, R12 ;  /* 0x00000008130c7825 */ /* 0x000fe400078e000c */
[----:B------:R-:W5:Y:S01]  /*05f0*/  LDG.E.CONSTANT R19, desc[UR6][R20.64+0x18] ;  /* 0x0000180614137981 */ /* 0x000f62000c1e9900 */
[----:B------:R-:W-:Y:S01]  /*0600*/  LOP3.LUT R26, R26, 0x8, RZ, 0xc0, !PT ;  /* 0x000000081a1a7812 */ /* 0x000fe200078ec0ff */
[----:B------:R-:W-:Y:S01]  /*0610*/  FFMA.FTZ R11, R28, -R27, -0.875 ;  /* 0xbf6000001c0b7423 */ /* 0x000fe2000001081b */
[----:B------:R-:W-:Y:S01]  /*0620*/  I2FP.F32.U32 R29, R29 ;  /* 0x0000001d001d7245 */ /* 0x000fe20000201000 */
[----:B------:R0:W3:Y:S01]  /*0630*/  LDG.E.CONSTANT R17, desc[UR6][R12.64] ;  /* 0x000000060c117981 */ /* 0x0000e2000c1e9900 */
[----:B------:R-:W-:Y:S02]  /*0640*/  I2FP.F32.U32 R26, R26 ;  /* 0x0000001a001a7245 */ /* 0x000fe40000201000 */
[----:B--2---:R-:W-:Y:S02]  /*0650*/  LOP3.LUT R28, R16, 0xf0f0f0f, RZ, 0xc0, !PT ;  /* 0x0f0f0f0f101c7812 */ /* 0x004fe400078ec0ff */
[----:B------:R-:W-:Y:S01]  /*0660*/  SHF.R.U32.HI R16, RZ, 0x4, R16 ;  /* 0x00000004ff107819 */ /* 0x000fe20000011610 */
[-C--:B------:R-:W-:Y:S01]  /*0670*/  FFMA.FTZ R26, R26, -R27.reuse, -0.875 ;  /* 0xbf6000001a1a7423 */ /* 0x080fe2000001081b */
[----:B------:R-:W-:-:S02]  /*0680*/  FFMA.FTZ R27, R29, -R27, -0.875 ;  /* 0xbf6000001d1b7423 */ /* 0x000fc4000001081b */
[----:B------:R-:W-:Y:S01]  /*0690*/  LOP3.LUT R16, R16, 0xf0f0f0f, RZ, 0xc0, !PT ;  /* 0x0f0f0f0f10107812 */ /* 0x000fe200078ec0ff */
[----:B------:R-:W0:Y:S04]  /*06a0*/  LDG.E.U8.CONSTANT R29, desc[UR6][R14.64+0x33] ;  /* 0x000033060e1d7981 */ /* 0x000e28000c1e9100 */
[----:B------:R-:W2:Y:S01]  /*06b0*/  LDG.E.U16.CONSTANT R13, desc[UR6][R14.64+0x36] ;  /* 0x000036060e0d7981 */ /* 0x000ea2000c1e9500 */
[----:B----4-:R-:W-:Y:S02]  /*06c0*/  IDP.4A.S8.S8 R28, R28, R25, RZ ;  /* 0x000000191c1c7226 */ /* 0x010fe400000006ff */
[----:B------:R-:W-:Y:S02]  /*06d0*/  IDP.4A.S8.S8 R25, R25, UR4, RZ ;  /* 0x0000000419197c26 */ /* 0x000fe400080006ff */
[----:B-----5:R-:W-:-:S02]  /*06e0*/  IDP.4A.S8.S8 R16, R16, R19, R28 ;  /* 0x0000001310107226 */ /* 0x020fc4000000061c */
[----:B------:R-:W-:Y:S02]  /*06f0*/  IDP.4A.S8.S8 R25, R19, UR4, R25 ;  /* 0x0000000413197c26 */ /* 0x000fe40008000619 */
[----:B------:R-:W4:Y:S03]  /*0700*/  LDG.E.U16.CONSTANT R19, desc[UR6][R14.64+0x30] ;  /* 0x000030060e137981 */ /* 0x000f26000c1e9500 */
[----:B------:R-:W-:Y:S02]  /*0710*/  I2FP.F32.S32 R28, R25 ;  /* 0x00000019001c7245 */ /* 0x000fe40000201400 */
[----:B------:R-:W5:Y:S01]  /*0720*/  LDG.E.CONSTANT R25, desc[UR6][R20.64+0x10] ;  /* 0x0000100614197981 */ /* 0x000f62000c1e9900 */
[----:B0-----:R-:W-:Y:S02]  /*0730*/  LOP3.LUT R12, R29, 0xf0, RZ, 0xc0, !PT ;  /* 0x000000f01d0c7812 */ /* 0x001fe400078ec0ff */
[----:B------:R-:W-:Y:S01]  /*0740*/  FFMA.FTZ R28, R11, R28, RZ ;  /* 0x0000001c0b1c7223 */ /* 0x000fe200000100ff */
[----:B------:R-:W5:Y:S01]  /*0750*/  LDG.E.CONSTANT R29, desc[UR6][R20.64+0x1c] ;  /* 0x00001c06141d7981 */ /* 0x000f62000c1e9900 */
[----:B----4-:R-:W-:-:S03]  /*0760*/  LEA.HI R11, R19, R12, RZ, 0x14 ;  /* 0x0000000c130b7211 */ /* 0x010fc600078fa0ff */
[----:B------:R-:W4:Y:S01]  /*0770*/  LDG.E.U16.CONSTANT R12, desc[UR6][R14.64+0x34] ;  /* 0x000034060e0c7981 */ /* 0x000f22000c1e9500 */
[----:B--2---:R-:W-:-:S03]  /*0780*/  LOP3.LUT R13, R13, 0xf000, RZ, 0xc0, !PT ;  /* 0x0000f0000d0d7812 */ /* 0x004fc600078ec0ff */
[----:B------:R-:W2:Y:S01]  /*0790*/  LDG.E.CONSTANT R19, desc[UR6][R20.64+0xc] ;  /* 0x00000c0614137981 */ /* 0x000ea2000c1e9900 */
[----:B----4-:R-:W-:-:S04]  /*07a0*/  SHF.R.U32.HI R12, RZ, 0x4, R12 ;  /* 0x00000004ff0c7819 */ /* 0x010fc8000001160c */
[----:B------:R-:W-:-:S04]  /*07b0*/  LOP3.LUT R12, R12, 0xf00, RZ, 0xc0, !PT ;  /* 0x00000f000c0c7812 */ /* 0x000fc800078ec0ff */
[----:B------:R-:W-:Y:S02]  /*07c0*/  IADD3 R11, PT, PT, R13, R11, R12 ;  /* 0x0000000b0d0b7210 */ /* 0x000fe40007ffe00c */
[----:B------:R-:W-:-:S05]  /*07d0*/  SHF.R.U32.HI R13, RZ, 0x1, R5 ;  /* 0x00000001ff0d7819 */ /* 0x000fca0000011605 */
[----:B------:R-:W-:Y:S02]  /*07e0*/  IMAD.WIDE.U32 R12, R13, 0x2, R14 ;  /* 0x000000020d0c7825 */ /* 0x000fe400078e000e */
[----:B------:R-:W4:Y:S04]  /*07f0*/  LDG.E.U16.CONSTANT R15, desc[UR6][R20.64] ;  /* 0x00000006140f7981 */ /* 0x000f28000c1e9500 */
[----:B------:R0:W5:Y:S04]  /*0800*/  LDG.E.U16.CONSTANT R13, desc[UR6][R12.64+0x30] ;  /* 0x000030060c0d7981 */ /* 0x000168000c1e9500 */
[----:B------:R-:W5:Y:S01]  /*0810*/  LDG.E.CONSTANT R14, desc[UR6][R20.64+0x20] ;  /* 0x00002006140e7981 */ /* 0x000f62000c1e9900 */
[----:B------:R-:W-:-:S02]  /*0820*/  HADD2.F32 R11, -RZ, R11.H0_H0 ;  /* 0x2000000bff0b7230 */ /* 0x000fc40000004100 */
[----:B------:R-:W-:-:S05]  /*0830*/  VIADD R9, R9, 0x4 ;  /* 0x0000000409097836 */ /* 0x000fca0000000000 */
[----:B------:R-:W-:Y:S01]  /*0840*/  ISETP.GE.U32.AND P0, PT, R9, R2, PT ;  /* 0x000000020900720c */ /* 0x000fe20003f06070 */
[----:B------:R-:W-:Y:S02]  /*0850*/  VIADD R10, R10, 0x20 ;  /* 0x000000200a0a7836 */ /* 0x000fe40000000000 */
[----:B------:R-:W-:Y:S02]  /*0860*/  VIADD R4, R4, 0x4 ;  /* 0x0000000404047836 */ /* 0x000fe40000000000 */
[----:B----4-:R-:W-:-:S05]  /*0870*/  HADD2.F32 R15, -RZ, R15.H0_H0 ;  /* 0x2000000fff0f7230 */ /* 0x010fca0000004100 */
[----:B------:R-:W-:Y:S01]  /*0880*/  FMUL.FTZ R11, R11, R15 ;  /* 0x0000000f0b0b7220 */ /* 0x000fe20000410000 */
[----:B---3--:R-:W-:Y:S02]  /*0890*/  LOP3.LUT R15, R18, 0xf0f0f0f, RZ, 0xc0, !PT ;  /* 0x0f0f0f0f120f7812 */ /* 0x008fe400078ec0ff */
[----:B------:R-:W-:-:S03]  /*08a0*/  SHF.R.U32.HI R18, RZ, 0x4, R18 ;  /* 0x00000004ff127819 */ /* 0x000fc60000011612 */
[----:B--2---:R-:W-:Y:S01]  /*08b0*/  IDP.4A.S8.S8 R15, R15, R19, R24 ;  /* 0x000000130f0f7226 */ /* 0x004fe20000000618 */
[----:B0-----:R-:W-:Y:S02]  /*08c0*/  LOP3.LUT R12, R18, 0xf0f0f0f, RZ, 0xc0, !PT ;  /* 0x0f0f0f0f120c7812 */ /* 0x001fe400078ec0ff */
[----:B------:R-:W-:Y:S02]  /*08d0*/  LOP3.LUT R18, R17, 0xf0f0f0f, RZ, 0xc0, !PT ;  /* 0x0f0f0f0f11127812 */ /* 0x000fe400078ec0ff */
[----:B------:R-:W-:Y:S01]  /*08e0*/  SHF.R.U32.HI R17, RZ, 0x4, R17 ;  /* 0x00000004ff117819 */ /* 0x000fe20000011611 */
[----:B-----5:R-:W-:Y:S02]  /*08f0*/  IDP.4A.S8.S8 R12, R12, R25, R15 ;  /* 0x000000190c0c7226 */ /* 0x020fe4000000060f */
[----:B------:R-:W-:Y:S01]  /*0900*/  IDP.4A.S8.S8 R15, R18, R29, R16 ;  /* 0x0000001d120f7226 */ /* 0x000fe20000000610 */
[----:B------:R-:W-:Y:S01]  /*0910*/  SHF.R.U32.HI R13, RZ, R8, R13 ;  /* 0x00000008ff0d7219 */ /* 0x000fe2000001160d */
[----:B------:R-:W-:Y:S01]  /*0920*/  IDP.4A.S8.S8 R29, R29, UR4, RZ ;  /* 0x000000041d1d7c26 */ /* 0x000fe200080006ff */
[----:B------:R-:W-:Y:S01]  /*0930*/  LOP3.LUT R17, R17, 0xf0f0f0f, RZ, 0xc0, !PT ;  /* 0x0f0f0f0f11117812 */ /* 0x000fe200078ec0ff */
[----:B------:R-:W-:Y:S01]  /*0940*/  IDP.4A.S8.S8 R16, R19, UR4, RZ ;  /* 0x0000000413107c26 */ /* 0x000fe200080006ff */
[----:B------:R-:W-:Y:S01]  /*0950*/  SHF.R.U32.HI R18, RZ, 0x2, R13 ;  /* 0x00000002ff127819 */ /* 0x000fe2000001160d */
[----:B------:R-:W-:-:S02]  /*0960*/  IDP.4A.S8.S8 R29, R14, UR4, R29 ;  /* 0x000000040e1d7c26 */ /* 0x000fc4000800061d */
[----:B------:R-:W-:Y:S01]  /*0970*/  IDP.4A.S8.S8 R16, R25, UR4, R16 ;  /* 0x0000000419107c26 */ /* 0x000fe20008000610 */
[----:B------:R-:W-:Y:S01]  /*0980*/  LOP3.LUT R18, R18, 0xe, RZ, 0xc0, !PT ;  /* 0x0000000e12127812 */ /* 0x000fe200078ec0ff */
[----:B------:R-:W-:Y:S01]  /*0990*/  IDP.4A.S8.S8 R15, R17, R14, R15 ;  /* 0x0000000e110f7226 */ /* 0x000fe2000000060f */
[----:B------:R-:W-:Y:S01]  /*09a0*/  I2FP.F32.S32 R29, R29 ;  /* 0x0000001d001d7245 */ /* 0x000fe20000201400 */
[----:B------:R-:W-:Y:S01]  /*09b0*/  IMAD.SHL.U32 R13, R13, 0x2, RZ ;  /* 0x000000020d0d7824 */ /* 0x000fe200078e00ff */
[----:B------:R-:W-:Y:S02]  /*09c0*/  I2FP.F32.S32 R16, R16 ;  /* 0x0000001000107245 */ /* 0x000fe40000201400 */
[----:B------:R-:W-:Y:S01]  /*09d0*/  LOP3.LUT R18, R18, 0x1, RZ, 0xfc, !PT ;  /* 0x0000000112127812 */ /* 0x000fe200078efcff */
[----:B------:R-:W-:Y:S01]  /*09e0*/  FFMA.FTZ R27, R27, R29, R28 ;  /* 0x0000001d1b1b7223 */ /* 0x000fe2000001001c */
[----:B------:R-:W-:Y:S02]  /*09f0*/  LOP3.LUT R13, R13, 0xe, RZ, 0xc0, !PT ;  /* 0x0000000e0d0d7812 */ /* 0x000fe400078ec0ff */
[----:B------:R-:W-:Y:S01]  /*0a00*/  I2FP.F32.S32 R14, R15 ;  /* 0x0000000f000e7245 */ /* 0x000fe20000201400 */
[----:B------:R-:W-:Y:S01]  /*0a10*/  FFMA.FTZ R16, R26, R16, R23 ;  /* 0x000000101a107223 */ /* 0x000fe20000010017 */
[----:B------:R-:W-:-:S02]  /*0a20*/  I2FP.F32.S32 R15, R12 ;  /* 0x0000000c000f7245 */ /* 0x000fc40000201400 */
[----:B------:R-:W-:Y:S01]  /*0a30*/  LOP3.LUT R13, R13, 0x1, RZ, 0xfc, !PT ;  /* 0x000000010d0d7812 */ /* 0x000fe200078efcff */
[----:B------:R-:W-:Y:S01]  /*0a40*/  FADD.FTZ R14, R27, R14 ;  /* 0x0000000e1b0e7221 */ /* 0x000fe20000010000 */
[----:B------:R-:W-:Y:S01]  /*0a50*/  I2FP.F32.U32 R17, R18 ;  /* 0x0000001200117245 */ /* 0x000fe20000201000 */
[----:B------:R-:W-:Y:S01]  /*0a60*/  FADD.FTZ R15, R16, R15 ;  /* 0x0000000f100f7221 */ /* 0x000fe20000010000 */
[----:B------:R-:W-:-:S03]  /*0a70*/  I2FP.F32.U32 R12, R13 ;  /* 0x0000000d000c7245 */ /* 0x000fc60000201000 */
[----:B------:R-:W-:-:S04]  /*0a80*/  FMUL.FTZ R14, R14, R17 ;  /* 0x000000110e0e7220 */ /* 0x000fc80000410000 */
[----:B------:R-:W-:-:S04]  /*0a90*/  FFMA.FTZ R12, R15, R12, R14 ;  /* 0x0000000c0f0c7223 */ /* 0x000fc8000001000e */
[----:B------:R-:W-:Y:S01]  /*0aa0*/  FFMA.FTZ R7, R11, R12, R7 ;  /* 0x0000000c0b077223 */ /* 0x000fe20000010007 */
[----:B------:R-:W-:Y:S06]  /*0ab0*/  @!P0 BRA `(.L_x_794) ;  /* 0xfffffff400e48947 */ /* 0x000fec000383ffff */
.L_x_793:
[----:B------:R-:W-:Y:S05]  /*0ac0*/  BSYNC.RECONVERGENT B0 ;  /* 0x0000000000007941 */ /* 0x000fea0003800200 */
.L_x_792:
        /* <DEDUP_REMOVED lines=18> */
.L_x_795:
        /* <DEDUP_REMOVED lines=9> */
.L_x_1313:


//--------------------- .text._Z13mul_mat_vec_qIN3c108BFloat16ELi256ELi8E12block_iq4_xsLi1EXadL_ZN45_INTERNAL_8d5cb472_14_gguf_kernel_cu_cd24131919vec_dot_iq4_xs_q8_1EPKvPK10block_q8_1RKiEEEvS5_S5_PT_iii --------------------------
	.section	.text._Z13mul_mat_vec_qIN3c108BFloat16ELi256ELi8E12block_iq4_xsLi1EXadL_ZN45_INTERNAL_8d5cb472_14_gguf_kernel_cu_cd24131919vec_dot_iq4_xs_q8_1EPKvPK10block_q8_1RKiEEEvS5_S5_PT_iii,"ax",@progbits
	.align	128
.text._Z13mul_mat_vec_qIN3c108BFloat16ELi256ELi8E12block_iq4_xsLi1EXadL_ZN45_INTERNAL_8d5cb472_14_gguf_kernel_cu_cd24131919vec_dot_iq4_xs_q8_1EPKvPK10block_q8_1RKiEEEvS5_S5_PT_iii:
        .type           _Z13mul_mat_vec_qIN3c108BFloat16ELi256ELi8E12block_iq4_xsLi1EXadL_ZN45_INTERNAL_8d5cb472_14_gguf_kernel_cu_cd24131919vec_dot_iq4_xs_q8_1EPKvPK10block_q8_1RKiEEEvS5_S5_PT_iii,@function
        .size           _Z13mul_mat_vec_qIN3c108BFloat16ELi256ELi8E12block_iq4_xsLi1EXadL_ZN45_INTERNAL_8d5cb472_14_gguf_kernel_cu_cd24131919vec_dot_iq4_xs_q8_1EPKvPK10block_q8_1RKiEEEvS5_S5_PT_iii,(.L_x_1314 - _Z13mul_mat_vec_qIN3c108BFloat16ELi256ELi8E12block_iq4_xsLi1EXadL_ZN45_INTERNAL_8d5cb472_14_gguf_kernel_cu_cd24131919vec_dot_iq4_xs_q8_1EPKvPK10block_q8_1RKiEEEvS5_S5_PT_iii)
        .other          _Z13mul_mat_vec_qIN3c108BFloat16ELi256ELi8E12block_iq4_xsLi1EXadL_ZN45_INTERNAL_8d5cb472_14_gguf_kernel_cu_cd24131919vec_dot_iq4_xs_q8_1EPKvPK10block_q8_1RKiEEEvS5_S5_PT_iii,@"STO_CUDA_ENTRY STV_DEFAULT"
_Z13mul_mat_vec_qIN3c108BFloat16ELi256ELi8E12block_iq4_xsLi1EXadL_ZN45_INTERNAL_8d5cb472_14_gguf_kernel_cu_cd24131919vec_dot_iq4_xs_q8_1EPKvPK10block_q8_1RKiEEEvS5_S5_PT_iii:
        /* <DEDUP_REMOVED lines=16> */
[----:B------:R-:W3:Y:S01]  /*0100*/  LDCU.64 UR8, c[0x4][0x48] ;  /* 0x01000900ff0877ac */ /* 0x000ee20008000a00 */
[----:B-1----:R-:W-:-:S04]  /*0110*/  SHF.R.S32.HI R4, RZ, 0x1f, R5 ;  /* 0x0000001fff047819 */ /* 0x002fc80000011405 */
[----:B------:R-:W-:Y:S02]  /*0120*/  LEA.HI R4, R4, R5, RZ, 0x8 ;  /* 0x0000000504047211 */ /* 0x000fe400078f40ff */
[----:B0-----:R-:W-:Y:S02]  /*0130*/  SHF.R.U32.HI R18, RZ, 0x3, R3 ;  /* 0x00000003ff127819 */ /* 0x001fe40000011603 */
[----:B------:R-:W-:-:S04]  /*0140*/  SHF.R.S32.HI R4, RZ, 0x8, R4 ;  /* 0x00000008ff047819 */ /* 0x000fc80000011404 */
[----:B------:R-:W-:-:S13]  /*0150*/  ISETP.GE.U32.AND P0, PT, R18, R4, PT ;  /* 0x000000041200720c */ /* 0x000fda0003f06070 */
[----:B--23--:R-:W-:Y:S05]  /*0160*/  @P0 BRA `(.L_x_797) ;  /* 0x0000000c00cc0947 */ /* 0x00cfea0003800000 */
[----:B------:R-:W-:Y:S02]  /*0170*/  VIADD R5, R5, 0x1ff ;  /* 0x000001ff05057836 */ /* 0x000fe40000000000 */
[C---:B------:R-:W-:Y:S02]  /*0180*/  IMAD.SHL.U32 R8, R3.reuse, 0x4, RZ ;  /* 0x0000000403087824 */ /* 0x040fe400078e00ff */
[----:B------:R-:W-:Y:S01]  /*0190*/  IMAD.SHL.U32 R9, R3, 0x2, RZ ;  /* 0x0000000203097824 */ /* 0x000fe200078e00ff */
[----:B------:R-:W-:Y:S01]  /*01a0*/  SHF.R.S32.HI R6, RZ, 0x1f, R5 ;  /* 0x0000001fff067819 */ /* 0x000fe20000011405 */
[----:B------:R-:W-:Y:S01]  /*01b0*/  IMAD.MOV.U32 R11, RZ, RZ, RZ ;  /* 0x000000ffff0b7224 */ /* 0x000fe200078e00ff */
[----:B------:R-:W-:Y:S02]  /*01c0*/  LOP3.LUT R7, R8, 0x1c, RZ, 0xc0, !PT ;  /* 0x0000001c08077812 */ /* 0x000fe400078ec0ff */
[----:B------:R-:W-:Y:S02]  /*01d0*/  LEA.HI R6, R6, R5, RZ, 0x9 ;  /* 0x0000000506067211 */ /* 0x000fe400078f48ff */
[----:B------:R-:W-:-:S02]  /*01e0*/  LOP3.LUT R8, R8, 0x4, RZ, 0xc0, !PT ;  /* 0x0000000408087812 */ /* 0x000fc400078ec0ff */
[----:B------:R-:W-:Y:S02]  /*01f0*/  SHF.R.S32.HI R6, RZ, 0x9, R6 ;  /* 0x00000009ff067819 */ /* 0x000fe40000011406 */
[----:B------:R-:W-:-:S03]  /*0200*/  LOP3.LUT R9, R9, 0xe, RZ, 0xc0, !PT ;  /* 0x0000000e09097812 */ /* 0x000fc600078ec0ff */
[----:B------:R-:W-:Y:S01]  /*0210*/  IMAD R5, R6, UR5, RZ ;  /* 0x0000000506057c24 */ /* 0x000fe2000f8e02ff */
[----:B------:R-:W-:-:S03]  /*0220*/  LOP3.LUT R6, R3, 0x7, RZ, 0xc0, !PT ;  /* 0x0000000703067812 */ /* 0x000fc600078ec0ff */
[----:B------:R-:W-:Y:S01]  /*0230*/  IMAD R12, R5, 0x2, R18 ;  /* 0x00000002050c7824 */ /* 0x000fe200078e0212 */
[----:B------:R-:W-:Y:S01]  /*0240*/  SHF.R.U32.HI R10, RZ, 0x1, R6 ;  /* 0x00000001ff0a7819 */ /* 0x000fe20000011606 */
[----:B------:R-:W-:Y:S02]  /*0250*/  IMAD R5, R2, R4, R18 ;  /* 0x0000000402057224 */ /* 0x000fe400078e0212 */
[----:B------:R-:W-:-:S07]  /*0260*/  IMAD.SHL.U32 R12, R12, 0x8, RZ ;  /* 0x000000080c0c7824 */ /* 0x000fce00078e00ff */
.L_x_798:
[----:B------:R-:W0:Y:S02]  /*0270*/  LDC.64 R28, c[0x0][0x380] ;  /* 0x0000e000ff1c7b82 */ /* 0x000e240000000a00 */
[----:B0-----:R-:W-:-:S05]  /*0280*/  IMAD.WIDE R28, R5, 0x88, R28 ;  /* 0x00000088051c7825 */ /* 0x001fca00078e021c */
[----:B------:R-:W2:Y:S01]  /*0290*/  LDG.E.U16.CONSTANT R21, desc[UR6][R28.64+0x2] ;  /* 0x000002061c157981 */ /* 0x000ea2000c1e9500 */
[----:B------:R-:W-:-:S05]  /*02a0*/  IMAD.WIDE.U32 R16, R7, 0x4, R28 ;  /* 0x0000000407107825 */ /* 0x000fca00078e001c */
[----:B------:R-:W3:Y:S02]  /*02b0*/  LDG.E.CONSTANT R20, desc[UR6][R16.64+0x8] ;  /* 0x0000080610147981 */ /* 0x000ee4000c1e9900 */
[----:B---3--:R-:W-:Y:S02]  /*02c0*/  SHF.R.U32.HI R13, RZ, 0x8, R20 ;  /* 0x00000008ff0d7819 */ /* 0x008fe40000011614 */
[----:B------:R-:W-:Y:S02]  /*02d0*/  LOP3.LUT R24, R20, 0xf, RZ, 0xc0, !PT ;  /* 0x0000000f14187812 */ /* 0x000fe400078ec0ff */
[----:B------:R-:W-:Y:S02]  /*02e0*/  LOP3.LUT R13, R13, 0xf, RZ, 0xc0, !PT ;  /* 0x0000000f0d0d7812 */ /* 0x000fe400078ec0ff */
[----:B------:R-:W-:Y:S02]  /*02f0*/  IADD3 R24, P0, PT, R24, UR8, RZ ;  /* 0x0000000818187c10 */ /* 0x000fe4000ff1e0ff */
[----:B------:R-:W-:-:S03]  /*0300*/  IADD3 R14, P1, PT, R13, UR8, RZ ;  /* 0x000000080d0e7c10 */ /* 0x000fc6000ff3e0ff */
[----:B------:R-:W-:Y:S02]  /*0310*/  IMAD.X R25, RZ, RZ, UR9, P0 ;  /* 0x00000009ff197e24 */ /* 0x000fe400080e06ff */
[----:B------:R-:W-:-:S03]  /*0320*/  IMAD.X R15, RZ, RZ, UR9, P1 ;  /* 0x00000009ff0f7e24 */ /* 0x000fc600088e06ff */
[----:B------:R-:W3:Y:S04]  /*0330*/  LDG.E.U8.CONSTANT R24, desc[UR6][R24.64] ;  /* 0x0000000618187981 */ /* 0x000ee8000c1e9100 */
[----:B------:R0:W3:Y:S01]  /*0340*/  LDG.E.U8.CONSTANT R27, desc[UR6][R14.64] ;  /* 0x000000060e1b7981 */ /* 0x0000e2000c1e9100 */
[----:B------:R-:W-:-:S04]  /*0350*/  SHF.R.U32.HI R13, RZ, 0x10, R20 ;  /* 0x00000010ff0d7819 */ /* 0x000fc80000011614 */
[----:B------:R-:W-:Y:S02]  /*0360*/  LOP3.LUT R13, R13, 0xf, RZ, 0xc0, !PT ;  /* 0x0000000f0d0d7812 */ /* 0x000fe400078ec0ff */
[--C-:B------:R-:W-:Y:S02]  /*0370*/  SHF.R.U32.HI R19, RZ, 0x18, R20.reuse ;  /* 0x00000018ff137819 */ /* 0x100fe40000011614 */
[----:B0-----:R-:W-:Y:S02]  /*0380*/  IADD3 R14, P0, PT, R10, R28, RZ ;  /* 0x0000001c0a0e7210 */ /* 0x001fe40007f1e0ff */
[----:B------:R-:W-:Y:S02]  /*0390*/  IADD3 R22, P1, PT, R13, UR8, RZ ;  /* 0x000000080d167c10 */ /* 0x000fe4000ff3e0ff */
[----:B------:R-:W-:Y:S01]  /*03a0*/  LOP3.LUT R26, R19, 0xf, RZ, 0xc0, !PT ;  /* 0x0000000f131a7812 */ /* 0x000fe200078ec0ff */
[----:B------:R-:W-:Y:S01]  /*03b0*/  IMAD.X R15, RZ, RZ, R29, P0 ;  /* 0x000000ffff0f7224 */ /* 0x000fe200000e061d */
[----:B------:R-:W-:Y:S01]  /*03c0*/  SHF.R.U32.HI R25, RZ, 0x4, R20 ;  /* 0x00000004ff197819 */ /* 0x000fe20000011614 */
[----:B------:R-:W-:Y:S01]  /*03d0*/  IMAD.X R23, RZ, RZ, UR9, P1 ;  /* 0x00000009ff177e24 */ /* 0x000fe200088e06ff */
[----:B------:R-:W4:Y:S04]  /*03e0*/  LDG.E.U16.CONSTANT R13, desc[UR6][R28.64] ;  /* 0x000000061c0d7981 */ /* 0x000f28000c1e9500 */
[----:B------:R0:W5:Y:S02]  /*03f0*/  LDG.E.U8.CONSTANT R19, desc[UR6][R14.64+0x4] ;  /* 0x000004060e137981 */ /* 0x000164000c1e9100 */
[----:B0-----:R-:W-:-:S02]  /*0400*/  IADD3 R14, P0, PT, R26, UR8, RZ ;  /* 0x000000081a0e7c10 */ /* 0x001fc4000ff1e0ff */
[----:B------:R0:W2:Y:S03]  /*0410*/  LDG.E.U8.CONSTANT R26, desc[UR6][R22.64] ;  /* 0x00000006161a7981 */ /* 0x0000a6000c1e9100 */
[----:B------:R-:W-:Y:S01]  /*0420*/  IMAD.X R15, RZ, RZ, UR9, P0 ;  /* 0x00000009ff0f7e24 */ /* 0x000fe200080e06ff */
[----:B0-----:R-:W-:Y:S02]  /*0430*/  LOP3.LUT R22, R25, 0xf, RZ, 0xc0, !PT ;  /* 0x0000000f19167812 */ /* 0x001fe400078ec0ff */
[----:B------:R-:W-:Y:S02]  /*0440*/  SHF.R.U32.HI R23, RZ, 0xc, R20 ;  /* 0x0000000cff177819 */ /* 0x000fe40000011614 */
[----:B------:R0:W4:Y:S01]  /*0450*/  LDG.E.U8.CONSTANT R25, desc[UR6][R14.64] ;  /* 0x000000060e197981 */ /* 0x000122000c1e9100 */
[----:B------:R-:W-:Y:S02]  /*0460*/  IADD3 R22, P0, PT, R22, UR8, RZ ;  /* 0x0000000816167c10 */ /* 0x000fe4000ff1e0ff */
[----:B------:R-:W-:-:S03]  /*0470*/  LOP3.LUT R28, R23, 0xf, RZ, 0xc0, !PT ;  /* 0x0000000f171c7812 */ /* 0x000fc600078ec0ff */
[----:B------:R-:W-:Y:S01]  /*0480*/  IMAD.X R23, RZ, RZ, UR9, P0 ;  /* 0x00000009ff177e24 */ /* 0x000fe200080e06ff */
[----:B0-----:R-:W-:-:S04]  /*0490*/  IADD3 R14, P0, PT, R28, UR8, RZ ;  /* 0x000000081c0e7c10 */ /* 0x001fc8000ff1e0ff */
[----:B------:R-:W5:Y:S01]  /*04a0*/  LDG.E.U8.CONSTANT R22, desc[UR6][R22.64] ;  /* 0x0000000616167981 */ /* 0x000f62000c1e9100 */
[----:B------:R-:W-:Y:S01]  /*04b0*/  IMAD.X R15, RZ, RZ, UR9, P0 ;  /* 0x00000009ff0f7e24 */ /* 0x000fe200080e06ff */
[----:B------:R-:W-:-:S04]  /*04c0*/  SHF.R.U32.HI R28, RZ, 0x14, R20 ;  /* 0x00000014ff1c7819 */ /* 0x000fc80000011614 */
[----:B------:R0:W5:Y:S01]  /*04d0*/  LDG.E.U8.CONSTANT R23, desc[UR6][R14.64] ;  /* 0x000000060e177981 */ /* 0x000162000c1e9100 */
[----:B------:R-:W-:-:S04]  /*04e0*/  LOP3.LUT R28, R28, 0xf, RZ, 0xc0, !PT ;  /* 0x0000000f1c1c7812 */ /* 0x000fc800078ec0ff */
[----:B0-----:R-:W-:-:S05]  /*04f0*/  IADD3 R14, P0, PT, R28, UR8, RZ ;  /* 0x000000081c0e7c10 */ /* 0x001fca000ff1e0ff */
[----:B------:R-:W-:Y:S02]  /*0500*/  IMAD.X R15, RZ, RZ, UR9, P0 ;  /* 0x00000009ff0f7e24 */ /* 0x000fe400080e06ff */
[----:B---3--:R-:W-:-:S03]  /*0510*/  IMAD R24, R27, 0x100, R24 ;  /* 0x000001001b187824 */ /* 0x008fc600078e0218 */
[----:B------:R0:W3:Y:S02]  /*0520*/  LDG.E.U8.CONSTANT R27, desc[UR6][R14.64] ;  /* 0x000000060e1b7981 */ /* 0x0000e4000c1e9100 */
[----:B0-----:R-:W-:Y:S02]  /*0530*/  LEA.HI R14, P0, R20, UR8, RZ, 0x4 ;  /* 0x00000008140e7c11 */ /* 0x001fe4000f8120ff */
[----:B------:R-:W3:Y:S03]  /*0540*/  LDG.E.CONSTANT R20, desc[UR6][R16.64+0xc] ;  /* 0x00000c0610147981 */ /* 0x000ee6000c1e9900 */
[----:B------:R-:W-:-:S05]  /*0550*/  IMAD.X R15, RZ, RZ, UR9, P0 ;  /* 0x00000009ff0f7e24 */ /* 0x000fca00080e06ff */
[----:B------:R-:W3:Y:S01]  /*0560*/  LDG.E.U8.CONSTANT R14, desc[UR6][R14.64] ;  /* 0x000000060e0e7981 */ /* 0x000ee2000c1e9100 */
[----:B--2---:R-:W-:Y:S02]  /*0570*/  IMAD R24, R26, 0x10000, R24 ;  /* 0x000100001a187824 */ /* 0x004fe400078e0218 */
[----:B-----5:R-:W-:Y:S02]  /*0580*/  IMAD R26, R23, 0x100, R22 ;  /* 0x00000100171a7824 */ /* 0x020fe400078e0216 */
[----:B------:R-:W0:Y:S01]  /*0590*/  LDC.64 R22, c[0x0][0x388] ;  /* 0x0000e200ff167b82 */ /* 0x000e220000000a00 */
[----:B----4-:R-:W-:Y:S02]  /*05a0*/  IMAD R24, R25, 0x1000000, R24 ;  /* 0x0100000019187824 */ /* 0x010fe400078e0218 */
[----:B---3--:R-:W-:Y:S01]  /*05b0*/  IMAD R26, R27, 0x10000, R26 ;  /* 0x000100001b1a7824 */ /* 0x008fe200078e021a */
[----:B------:R-:W-:-:S05]  /*05c0*/  IADD3 R27, P0, PT, R6, R12, RZ ;  /* 0x0000000c061b7210 */ /* 0x000fca0007f1e0ff */
[----:B0-----:R-:W-:Y:S01]  /*05d0*/  IMAD.WIDE.U32 R22, R27, 0x24, R22 ;  /* 0x000000241b167825 */ /* 0x001fe200078e0016 */
[----:B------:R-:W-:Y:S02]  /*05e0*/  LEA.HI.X.SX32 R27, R12, RZ, 0x1, P0 ;  /* 0x000000ff0c1b7211 */ /* 0x000fe400000f0eff */
[----:B------:R-:W-:-:S04]  /*05f0*/  LOP3.LUT R28, R20, 0xf, RZ, 0xc0, !PT ;  /* 0x0000000f141c7812 */ /* 0x000fc800078ec0ff */
[----:B------:R-:W-:Y:S01]  /*0600*/  IADD3 R28, P0, PT, R28, UR8, RZ ;  /* 0x000000081c1c7c10 */ /* 0x000fe2000ff1e0ff */
[----:B------:R-:W-:Y:S02]  /*0610*/  IMAD R26, R14, 0x1000000, R26 ;  /* 0x010000000e1a7824 */ /* 0x000fe400078e021a */
[----:B------:R-:W-:Y:S01]  /*0620*/  IMAD.MOV.U32 R14, RZ, RZ, R22 ;  /* 0x000000ffff0e7224 */ /* 0x000fe200078e0016 */
[----:B------:R-:W-:Y:S01]  /*0630*/  SHF.R.U32.HI R22, RZ, 0x8, R20 ;  /* 0x00000008ff167819 */ /* 0x000fe20000011614 */
[----:B------:R-:W-:-:S03]  /*0640*/  IMAD.X R29, RZ, RZ, UR9, P0 ;  /* 0x00000009ff1d7e24 */ /* 0x000fc600080e06ff */
[----:B------:R-:W-:Y:S01]  /*0650*/  LOP3.LUT R22, R22, 0xf, RZ, 0xc0, !PT ;  /* 0x0000000f16167812 */ /* 0x000fe200078ec0ff */
[----:B------:R-:W-:Y:S01]  /*0660*/  IMAD R27, R27, 0x24, RZ ;  /* 0x000000241b1b7824 */ /* 0x000fe200078e02ff */
[----:B------:R-:W2:Y:S02]  /*0670*/  LDG.E.U8.CONSTANT R25, desc[UR6][R28.64] ;  /* 0x000000061c197981 */ /* 0x000ea4000c1e9100 */
[----:B------:R-:W-:Y:S01]  /*0680*/  IADD3 R22, P0, PT, R22, UR8, RZ ;  /* 0x0000000816167c10 */ /* 0x000fe2000ff1e0ff */
[----:B------:R-:W-:-:S04]  /*0690*/  IMAD.IADD R15, R23, 0x1, R27 ;  /* 0x00000001170f7824 */ /* 0x000fc800078e021b */
[----:B------:R-:W-:Y:S01]  /*06a0*/  IMAD.X R23, RZ, RZ, UR9, P0 ;  /* 0x00000009ff177e24 */ /* 0x000fe200080e06ff */
[----:B------:R-:W-:Y:S01]  /*06b0*/  SHF.R.U32.HI R27, RZ, 0x10, R20 ;  /* 0x00000010ff1b7819 */ /* 0x000fe20000011614 */
[----:B------:R-:W3:Y:S04]  /*06c0*/  LDG.E.CONSTANT R29, desc[UR6][R14.64+0x14] ;  /* 0x000014060e1d7981 */ /* 0x000ee8000c1e9900 */
[----:B------:R0:W2:Y:S01]  /*06d0*/  LDG.E.U8.CONSTANT R23, desc[UR6][R22.64] ;  /* 0x0000000616177981 */ /* 0x0000a2000c1e9100 */
[----:B------:R-:W-:-:S04]  /*06e0*/  LOP3.LUT R27, R27, 0xf, RZ, 0xc0, !PT ;  /* 0x0000000f1b1b7812 */ /* 0x000fc800078ec0ff */
[----:B0-----:R-:W-:Y:S01]  /*06f0*/  IADD3 R22, P0, PT, R27, UR8, RZ ;  /* 0x000000081b167c10 */ /* 0x001fe2000ff1e0ff */
[----:B--2---:R-:W-:-:S04]  /*0700*/  IMAD R25, R23, 0x100, R25 ;  /* 0x0000010017197824 */ /* 0x004fc800078e0219 */
[----:B------:R-:W-:-:S05]  /*0710*/  IMAD.X R23, RZ, RZ, UR9, P0 ;  /* 0x00000009ff177e24 */ /* 0x000fca00080e06ff */
[----:B------:R0:W2:Y:S01]  /*0720*/  LDG.E.U8.CONSTANT R28, desc[UR6][R22.64] ;  /* 0x00000006161c7981 */ /* 0x0000a2000c1e9100 */
[----:B------:R-:W-:-:S04]  /*0730*/  SHF.R.U32.HI R27, RZ, 0x18, R20 ;  /* 0x00000018ff1b7819 */ /* 0x000fc80000011614 */
[----:B------:R-:W-:-:S04]  /*0740*/  LOP3.LUT R27, R27, 0xf, RZ, 0xc0, !PT ;  /* 0x0000000f1b1b7812 */ /* 0x000fc800078ec0ff */
[----:B0-----:R-:W-:-:S05]  /*0750*/  IADD3 R22, P0, PT, R27, UR8, RZ ;  /* 0x000000081b167c10 */ /* 0x001fca000ff1e0ff */
[----:B------:R-:W-:Y:S02]  /*0760*/  IMAD.X R23, RZ, RZ, UR9, P0 ;  /* 0x00000009ff177e24 */ /* 0x000fe400080e06ff */
[----:B--2---:R-:W-:-:S03]  /*0770*/  IMAD R28, R28, 0x10000, R25 ;  /* 0x000100001c1c7824 */ /* 0x004fc600078e0219 */
[----:B------:R-:W2:Y:S02]  /*0780*/  LDG.E.U8.CONSTANT R25, desc[UR6][R22.64] ;  /* 0x0000000616197981 */ /* 0x000ea4000c1e9100 */
[----:B--2---:R-:W-:Y:S02]  /*0790*/  IMAD R27, R25, 0x1000000, R28 ;  /* 0x01000000191b7824 */ /* 0x004fe400078e021c */
[----:B------:R-:W2:Y:S04]  /*07a0*/  LDG.E.CONSTANT R25, desc[UR6][R14.64+0x4] ;  /* 0x000004060e197981 */ /* 0x000ea8000c1e9900 */
[----:B------:R-:W4:Y:S01]  /*07b0*/  LDG.E.CONSTANT R28, desc[UR6][R14.64+0x8] ;  /* 0x000008060e1c7981 */ /* 0x000f22000c1e9900 */
[----:B--2---:R-:W-:-:S04]  /*07c0*/  IDP.4A.S8.S8 R24, R24, R25, RZ ;  /* 0x0000001918187226 */ /* 0x004fc800000006ff */
[----:B----4-:R-:W-:Y:S01]  /*07d0*/  IDP.4A.S8.S8 R28, R27, R28, R24 ;  /* 0x0000001c1b1c7226 */ /* 0x010fe20000000618 */
[--C-:B------:R-:W-:Y:S02]  /*07e0*/  SHF.R.U32.HI R24, RZ, 0x4, R20.reuse ;  /* 0x00000004ff187819 */ /* 0x100fe40000011614 */
[----:B------:R-:W-:Y:S02]  /*07f0*/  SHF.R.U32.HI R25, RZ, 0xc, R20 ;  /* 0x0000000cff197819 */ /* 0x000fe40000011614 */
[----:B------:R-:W-:Y:S02]  /*0800*/  LOP3.LUT R24, R24, 0xf, RZ, 0xc0, !PT ;  /* 0x0000000f18187812 */ /* 0x000fe400078ec0ff */
[----:B------:R-:W-:Y:S02]  /*0810*/  LOP3.LUT R27, R25, 0xf, RZ, 0xc0, !PT ;  /* 0x0000000f191b7812 */ /* 0x000fe400078ec0ff */
[----:B------:R-:W-:-:S05]  /*0820*/  IADD3 R24, P0, PT, R24, UR8, RZ ;  /* 0x0000000818187c10 */ /* 0x000fca000ff1e0ff */
        /* <DEDUP_REMOVED lines=10> */
[----:B------:R-:W-:-:S04]  /*08d0*/  LEA.HI R24, P0, R20, UR8, RZ, 0x4 ;  /* 0x0000000814187c11 */ /* 0x000fc8000f8120ff */
[----:B------:R-:W2:Y:S01]  /*08e0*/  LDG.E.U8.CONSTANT R20, desc[UR6][R22.64] ;  /* 0x0000000616147981 */ /* 0x000ea2000c1e9100 */
[----:B------:R-:W-:-:S05]  /*08f0*/  IMAD.X R25, RZ, RZ, UR9, P0 ;  /* 0x00000009ff197e24 */ /* 0x000fca00080e06ff */
[----:B------:R-:W4:Y:S04]  /*0900*/  LDG.E.U8.CONSTANT R24, desc[UR6][R24.64] ;  /* 0x0000000618187981 */ /* 0x000f28000c1e9100 */
[----:B------:R-:W5:Y:S01]  /*0910*/  LDG.E.CONSTANT R23, desc[UR6][R14.64+0x18] ;  /* 0x000018060e177981 */ /* 0x000f62000c1e9900 */
[----:B--2---:R-:W-:-:S04]  /*0920*/  IMAD R27, R20, 0x10000, R27 ;  /* 0x00010000141b7824 */ /* 0x004fc800078e021b */
[----:B----4-:R-:W-:Y:S02]  /*0930*/  IMAD R20, R24, 0x1000000, R27 ;  /* 0x0100000018147824 */ /* 0x010fe400078e021b */
[----:B------:R-:W2:Y:S01]  /*0940*/  LDG.E.CONSTANT R27, desc[UR6][R16.64+0x10] ;  /* 0x00001006101b7981 */ /* 0x000ea2000c1e9900 */
[----:B---3--:R-:W-:-:S04]  /*0950*/  IDP.4A.S8.S8 R26, R26, R29, RZ ;  /* 0x0000001d1a1a7226 */ /* 0x008fc800000006ff */
[----:B-----5:R-:W-:Y:S01]  /*0960*/  IDP.4A.S8.S8 R26, R20, R23, R26 ;  /* 0x00000017141a7226 */ /* 0x020fe2000000061a */
[----:B------:R-:W3:Y:S01]  /*0970*/  LDG.E.CONSTANT R16, desc[UR6][R16.64+0x14] ;  /* 0x0000140610107981 */ /* 0x000ee2000c1e9900 */
[----:B--2---:R-:W-:Y:S02]  /*0980*/  LOP3.LUT R29, R27, 0xf, RZ, 0xc0, !PT ;  /* 0x0000000f1b1d7812 */ /* 0x004fe400078ec0ff */
        /* <DEDUP_REMOVED lines=8> */
[----:B------:R-:W-:-:S03]  /*0a10*/  SHF.R.U32.HI R29, RZ, 0x10, R27 ;  /* 0x00000010ff1d7819 */ /* 0x000fc6000001161b */
[----:B------:R-:W4:Y:S01]  /*0a20*/  LDG.E.CONSTANT R24, desc[UR6][R14.64+0xc] ;  /* 0x00000c060e187981 */ /* 0x000f22000c1e9900 */
[----:B------:R-:W-:-:S04]  /*0a30*/  LOP3.LUT R29, R29, 0xf, RZ, 0xc0, !PT ;  /* 0x0000000f1d1d7812 */ /* 0x000fc800078ec0ff */
[----:B0-----:R-:W-:Y:S01]  /*0a40*/  IADD3 R22, P0, PT, R29, UR8, RZ ;  /* 0x000000081d167c10 */ /* 0x001fe2000ff1e0ff */
[----:B--2---:R-:W-:-:S04]  /*0a50*/  IMAD R20, R23, 0x100, R20 ;  /* 0x0000010017147824 */ /* 0x004fc800078e0214 */
[----:B------:R-:W-:-:S06]  /*0a60*/  IMAD.X R23, RZ, RZ, UR9, P0 ;  /* 0x00000009ff177e24 */ /* 0x000fcc00080e06ff */
[----:B------:R0:W2:Y:S01]  /*0a70*/  LDG.E.U8.CONSTANT R23, desc[UR6][R22.64] ;  /* 0x0000000616177981 */ /* 0x0000a2000c1e9100 */
[----:B------:R-:W-:-:S04]  /*0a80*/  SHF.R.U32.HI R29, RZ, 0x18, R27 ;  /* 0x00000018ff1d7819 */ /* 0x000fc8000001161b */
[----:B------:R-:W-:-:S04]  /*0a90*/  LOP3.LUT R29, R29, 0xf, RZ, 0xc0, !PT ;  /* 0x0000000f1d1d7812 */ /* 0x000fc800078ec0ff */
[----:B0-----:R-:W-:Y:S01]  /*0aa0*/  IADD3 R22, P0, PT, R29, UR8, RZ ;  /* 0x000000081d167c10 */ /* 0x001fe2000ff1e0ff */
[----:B--2---:R-:W-:-:S04]  /*0ab0*/  IMAD R25, R23, 0x10000, R20 ;  /* 0x0001000017197824 */ /* 0x004fc800078e0214 */
[----:B------:R-:W-:-:S05]  /*0ac0*/  IMAD.X R23, RZ, RZ, UR9, P0 ;  /* 0x00000009ff177e24 */ /* 0x000fca00080e06ff */
[----:B------:R-:W2:Y:S02]  /*0ad0*/  LDG.E.U8.CONSTANT R20, desc[UR6][R22.64] ;  /* 0x0000000616147981 */ /* 0x000ea4000c1e9100 */
[----:B--2---:R-:W-:-:S04]  /*0ae0*/  IMAD R25, R20, 0x1000000, R25 ;  /* 0x0100000014197824 */ /* 0x004fc800078e0219 */
        /* <DEDUP_REMOVED lines=16> */
[----:B------:R-:W-:Y:S02]  /*0bf0*/  LEA.HI R24, P0, R27, UR8, RZ, 0x4 ;  /* 0x000000081b187c11 */ /* 0x000fe4000f8120ff */
[----:B------:R-:W2:Y:S03]  /*0c00*/  LDG.E.CONSTANT R27, desc[UR6][R14.64+0x1c] ;  /* 0x00001c060e1b7981 */ /* 0x000ea6000c1e9900 */
[----:B------:R-:W-:Y:S01]  /*0c10*/  IMAD.X R25, RZ, RZ, UR9, P0 ;  /* 0x00000009ff197e24 */ /* 0x000fe200080e06ff */
[----:B------:R-:W4:Y:S04]  /*0c20*/  LDG.E.U8.CONSTANT R29, desc[UR6][R22.64] ;  /* 0x00000006161d7981 */ /* 0x000f28000c1e9100 */
[----:B------:R-:W5:Y:S01]  /*0c30*/  LDG.E.U8.CONSTANT R24, desc[UR6][R24.64] ;  /* 0x0000000618187981 */ /* 0x000f62000c1e9100 */
[----:B----4-:R-:W-:Y:S01]  /*0c40*/  IMAD R29, R29, 0x10000, R28 ;  /* 0x000100001d1d7824 */ /* 0x010fe200078e021c */
[----:B---3--:R-:W-:-:S03]  /*0c50*/  SHF.R.U32.HI R28, RZ, 0x8, R16 ;  /* 0x00000008ff1c7819 */ /* 0x008fc60000011610 */
[----:B-----5:R-:W-:Y:S01]  /*0c60*/  IMAD R29, R24, 0x1000000, R29 ;  /* 0x01000000181d7824 */ /* 0x020fe200078e021d */
[----:B------:R-:W-:Y:S02]  /*0c70*/  LOP3.LUT R24, R16, 0xf, RZ, 0xc0, !PT ;  /* 0x0000000f10187812 */ /* 0x000fe400078ec0ff */
[----:B------:R-:W-:Y:S01]  /*0c80*/  LOP3.LUT R28, R28, 0xf, RZ, 0xc0, !PT ;  /* 0x0000000f1c1c7812 */ /* 0x000fe200078ec0ff */
[----:B--2---:R-:W-:Y:S01]  /*0c90*/  IDP.4A.S8.S8 R22, R29, R27, R26 ;  /* 0x0000001b1d167226 */ /* 0x004fe2000000061a */
[----:B------:R-:W-:Y:S02]  /*0ca0*/  IADD3 R24, P0, PT, R24, UR8, RZ ;  /* 0x0000000818187c10 */ /* 0x000fe4000ff1e0ff */
[----:B------:R-:W-:-:S03]  /*0cb0*/  IADD3 R26, P1, PT, R28, UR8, RZ ;  /* 0x000000081c1a7c10 */ /* 0x000fc6000ff3e0ff */
[----:B------:R-:W-:Y:S02]  /*0cc0*/  IMAD.X R25, RZ, RZ, UR9, P0 ;  /* 0x00000009ff197e24 */ /* 0x000fe400080e06ff */
[----:B------:R-:W-:-:S03]  /*0cd0*/  IMAD.X R27, RZ, RZ, UR9, P1 ;  /* 0x00000009ff1b7e24 */ /* 0x000fc600088e06ff */
[----:B------:R-:W2:Y:S04]  /*0ce0*/  LDG.E.U8.CONSTANT R23, desc[UR6][R24.64] ;  /* 0x0000000618177981 */ /* 0x000ea8000c1e9100 */
[----:B------:R0:W2:Y:S01]  /*0cf0*/  LDG.E.U8.CONSTANT R28, desc[UR6][R26.64] ;  /* 0x000000061a1c7981 */ /* 0x0000a2000c1e9100 */
[----:B------:R-:W-:-:S04]  /*0d00*/  SHF.R.U32.HI R17, RZ, 0x10, R16 ;  /* 0x00000010ff117819 */ /* 0x000fc80000011610 */
[----:B------:R-:W-:-:S04]  /*0d10*/  LOP3.LUT R17, R17, 0xf, RZ, 0xc0, !PT ;  /* 0x0000000f11117812 */ /* 0x000fc800078ec0ff */
[----:B0-----:R-:W-:Y:S02]  /*0d20*/  IADD3 R26, P0, PT, R17, UR8, RZ ;  /* 0x00000008111a7c10 */ /* 0x001fe4000ff1e0ff */
[----:B------:R-:W-:-:S04]  /*0d30*/  SHF.R.U32.HI R17, RZ, 0x18, R16 ;  /* 0x00000018ff117819 */ /* 0x000fc80000011610 */
[----:B------:R-:W-:Y:S01]  /*0d40*/  LOP3.LUT R17, R17, 0xf, RZ, 0xc0, !PT ;  /* 0x0000000f11117812 */ /* 0x000fe200078ec0ff */
[----:B------:R-:W-:-:S03]  /*0d50*/  IMAD.X R27, RZ, RZ, UR9, P0 ;  /* 0x00000009ff1b7e24 */ /* 0x000fc600080e06ff */
[----:B------:R-:W-:Y:S02]  /*0d60*/  IADD3 R24, P0, PT, R17, UR8, RZ ;  /* 0x0000000811187c10 */ /* 0x000fe4000ff1e0ff */
[----:B------:R-:W3:Y:S03]  /*0d70*/  LDG.E.U8.CONSTANT R26, desc[UR6][R26.64] ;  /* 0x000000061a1a7981 */ /* 0x000ee6000c1e9100 */
[----:B------:R-:W-:-:S05]  /*0d80*/  IMAD.X R25, RZ, RZ, UR9, P0 ;  /* 0x00000009ff197e24 */ /* 0x000fca00080e06ff */
[----:B------:R-:W4:Y:S04]  /*0d90*/  LDG.E.U8.CONSTANT R17, desc[UR6][R24.64] ;  /* 0x0000000618117981 */ /* 0x000f28000c1e9100 */
[----:B------:R-:W5:Y:S04]  /*0da0*/  LDG.E.U16.CONSTANT R24, desc[UR6][R14.64] ;  /* 0x000000060e187981 */ /* 0x000f68000c1e9500 */
[----:B------:R-:W5:Y:S01]  /*0db0*/  LDG.E.CONSTANT R25, desc[UR6][R14.64+0x20] ;  /* 0x000020060e197981 */ /* 0x000f62000c1e9900 */
[----:B--2---:R-:W-:Y:S01]  /*0dc0*/  IMAD R29, R28, 0x100, R23 ;  /* 0x000001001c1d7824 */ /* 0x004fe200078e0217 */
[----:B------:R-:W-:-:S02]  /*0dd0*/  SHF.R.U32.HI R28, RZ, 0x4, R16 ;  /* 0x00000004ff1c7819 */ /* 0x000fc40000011610 */
[----:B------:R0:W2:Y:S02]  /*0de0*/  LDG.E.CONSTANT R23, desc[UR6][R14.64+0x10] ;  /* 0x000010060e177981 */ /* 0x0000a4000c1e9900 */
[----:B------:R-:W-:-:S04]  /*0df0*/  LOP3.LUT R28, R28, 0xf, RZ, 0xc0, !PT ;  /* 0x0000000f1c1c7812 */ /* 0x000fc800078ec0ff */
[----:B0-----:R-:W-:Y:S02]  /*0e00*/  IADD3 R14, P0, PT, R28, UR8, RZ ;  /* 0x000000081c0e7c10 */ /* 0x001fe4000ff1e0ff */
[----:B------:R-:W-:-:S03]  /*0e10*/  SHF.R.U32.HI R28, RZ, 0xc, R16 ;  /* 0x0000000cff1c7819 */ /* 0x000fc60000011610 */
[----:B------:R-:W-:Y:S01]  /*0e20*/  IMAD.X R15, RZ, RZ, UR9, P0 ;  /* 0x00000009ff0f7e24 */ /* 0x000fe200080e06ff */
[----:B------:R-:W-:-:S04]  /*0e30*/  LOP3.LUT R28, R28, 0xf, RZ, 0xc0, !PT ;  /* 0x0000000f1c1c7812 */ /* 0x000fc800078ec0ff */
[----:B------:R0:W5:Y:S02]  /*0e40*/  LDG.E.U8.CONSTANT R27, desc[UR6][R14.64] ;  /* 0x000000060e1b7981 */ /* 0x000164000c1e9100 */
[----:B0-----:R-:W-:-:S05]  /*0e50*/  IADD3 R14, P0, PT, R28, UR8, RZ ;  /* 0x000000081c0e7c10 */ /* 0x001fca000ff1e0ff */
[----:B------:R-:W-:-:S05]  /*0e60*/  IMAD.X R15, RZ, RZ, UR9, P0 ;  /* 0x00000009ff0f7e24 */ /* 0x000fca00080e06ff */
[----:B------:R0:W5:Y:S01]  /*0e70*/  LDG.E.U8.CONSTANT R28, desc[UR6][R14.64] ;  /* 0x000000060e1c7981 */ /* 0x000162000c1e9100 */
[----:B---3--:R-:W-:-:S04]  /*0e80*/  IMAD R26, R26, 0x10000, R29 ;  /* 0x000100001a1a7824 */ /* 0x008fc800078e021d */
[----:B----4-:R-:W-:Y:S01]  /*0e90*/  IMAD R26, R17, 0x1000000, R26 ;  /* 0x01000000111a7824 */ /* 0x010fe200078e021a */
[----:B------:R-:W-:-:S04]  /*0ea0*/  SHF.R.U32.HI R17, RZ, 0x14, R16 ;  /* 0x00000014ff117819 */ /* 0x000fc80000011610 */
[----:B------:R-:W-:-:S04]  /*0eb0*/  LOP3.LUT R17, R17, 0xf, RZ, 0xc0, !PT ;  /* 0x0000000f11117812 */ /* 0x000fc800078ec0ff */
[----:B0-----:R-:W-:-:S05]  /*0ec0*/  IADD3 R14, P0, PT, R17, UR8, RZ ;  /* 0x00000008110e7c10 */ /* 0x001fca000ff1e0ff */
[----:B------:R-:W-:Y:S01]  /*0ed0*/  IMAD.X R15, RZ, RZ, UR9, P0 ;  /* 0x00000009ff0f7e24 */ /* 0x000fe200080e06ff */
[----:B------:R-:W-:-:S05]  /*0ee0*/  LEA.HI R16, P0, R16, UR8, RZ, 0x4 ;  /* 0x0000000810107c11 */ /* 0x000fca000f8120ff */
[----:B------:R-:W-:-:S05]  /*0ef0*/  IMAD.X R17, RZ, RZ, UR9, P0 ;  /* 0x00000009ff117e24 */ /* 0x000fca00080e06ff */
[----:B------:R-:W3:Y:S01]  /*0f00*/  LDG.E.U8.CONSTANT R16, desc[UR6][R16.64] ;  /* 0x0000000610107981 */ /* 0x000ee2000c1e9100 */
[----:B-----5:R-:W-:-:S03]  /*0f10*/  IMAD R27, R28, 0x100, R27 ;  /* 0x000001001c1b7824 */ /* 0x020fc600078e021b */
[----:B------:R-:W4:Y:S01]  /*0f20*/  LDG.E.U8.CONSTANT R28, desc[UR6][R14.64] ;  /* 0x000000060e1c7981 */ /* 0x000f22000c1e9100 */
[----:B------:R-:W-:Y:S02]  /*0f30*/  SHF.R.U32.HI R21, RZ, R9, R21 ;  /* 0x00000009ff157219 */ /* 0x000fe40000011615 */
[----:B------:R-:W-:-:S04]  /*0f40*/  SHF.R.U32.HI R19, RZ, R8, R19 ;  /* 0x00000008ff137219 */ /* 0x000fc80000011613 */
[----:B------:R-:W-:Y:S01]  /*0f50*/  LOP3.LUT R19, R19, 0xf, RZ, 0xc0, !PT ;  /* 0x0000000f13137812 */ /* 0x000fe200078ec0ff */
[----:B------:R-:W-:Y:S02]  /*0f60*/  VIADD R18, R18, 0x4 ;  /* 0x0000000412127836 */ /* 0x000fe40000000000 */
[----:B--2---:R-:W-:-:S03]  /*0f70*/  IDP.4A.S8.S8 R20, R26, R23, R20 ;  /* 0x000000171a147226 */ /* 0x004fc60000000614 */
[----:B------:R-:W-:Y:S01]  /*0f80*/  ISETP.GE.U32.AND P0, PT, R18, R4, PT ;  /* 0x000000041200720c */ /* 0x000fe20003f06070 */
[----:B------:R-:W-:Y:S02]  /*0f90*/  HADD2.F32 R13, -RZ, R13.H0_H0 ;  /* 0x2000000dff0d7230 */ /* 0x000fe40000004100 */
[----:B------:R-:W-:Y:S02]  /*0fa0*/  HADD2.F32 R24, -RZ, R24.H0_H0 ;  /* 0x20000018ff187230 */ /* 0x000fe40000004100 */
[----:B------:R-:W-:Y:S02]  /*0fb0*/  VIADD R12, R12, 0x20 ;  /* 0x000000200c0c7836 */ /* 0x000fe40000000000 */
[----:B------:R-:W-:Y:S02]  /*0fc0*/  VIADD R5, R5, 0x4 ;  /* 0x0000000405057836 */ /* 0x000fe40000000000 */
[----:B----4-:R-:W-:Y:S02]  /*0fd0*/  IMAD R27, R28, 0x10000, R27 ;  /* 0x000100001c1b7824 */ /* 0x010fe400078e021b */
[----:B------:R-:W-:-:S05]  /*0fe0*/  IMAD.SHL.U32 R28, R21, 0x10, RZ ;  /* 0x00000010151c7824 */ /* 0x000fca00078e00ff */
[----:B------:R-:W-:Y:S01]  /*0ff0*/  LOP3.LUT R19, R19, 0x30, R28, 0xf8, !PT ;  /* 0x0000003013137812 */ /* 0x000fe200078ef81c */
[----:B---3--:R-:W-:-:S04]  /*1000*/  IMAD R27, R16, 0x1000000, R27 ;  /* 0x01000000101b7824 */ /* 0x008fc800078e021b */
[----:B------:R-:W-:Y:S02]  /*1010*/  VIADD R19, R19, 0xffffffe0 ;  /* 0xffffffe013137836 */ /* 0x000fe40000000000 */
[----:B------:R-:W-:-:S03]  /*1020*/  IDP.4A.S8.S8 R25, R27, R25, R22 ;  /* 0x000000191b197226 */ /* 0x000fc60000000616 */
[----:B------:R-:W-:Y:S01]  /*1030*/  I2FP.F32.S32 R14, R19 ;  /* 0x00000013000e7245 */ /* 0x000fe20000201400 */
[----:B------:R-:W-:-:S04]  /*1040*/  IMAD.IADD R20, R20, 0x1, R25 ;  /* 0x0000000114147824 */ /* 0x000fc800078e0219 */
[----:B------:R-:W-:Y:S01]  /*1050*/  FMUL.FTZ R13, R13, R14 ;  /* 0x0000000e0d0d7220 */ /* 0x000fe20000410000 */
[----:B------:R-:W-:-:S03]  /*1060*/  I2FP.F32.S32 R20, R20 ;  /* 0x0000001400147245 */ /* 0x000fc60000201400 */
[----:B------:R-:W-:-:S04]  /*1070*/  FMUL.FTZ R24, R13, R24 ;  /* 0x000000180d187220 */ /* 0x000fc80000410000 */
[----:B------:R-:W-:Y:S01]  /*1080*/  FFMA.FTZ R11, R24, R20, R11 ;  /* 0x00000014180b7223 */ /* 0x000fe2000001000b */
[----:B------:R-:W-:Y:S06]  /*1090*/  @!P0 BRA `(.L_x_798) ;  /* 0xfffffff000748947 */ /* 0x000fec000383ffff */
.L_x_797:
[----:B------:R-:W-:Y:S05]  /*10a0*/  BSYNC.RECONVERGENT B0 ;  /* 0x0000000000007941 */ /* 0x000fea0003800200 */
.L_x_796:
        /* <DEDUP_REMOVED lines=18> */
.L_x_799:
        /* <DEDUP_REMOVED lines=11> */
.L_x_1314:


//--------------------- .text._Z13mul_mat_vec_qIN3c108BFloat16ELi256ELi8E11block_iq2_sLi1EXadL_ZN45_INTERNAL_8d5cb472_14_gguf_kernel_cu_cd24131918vec_dot_iq2_s_q8_1EPKvPK10block_q8_1RKiEEEvS5_S5_PT_iii --------------------------
	.section	.text._Z13mul_mat_vec_qIN3c108BFloat16ELi256ELi8E11block_iq2_sLi1EXadL_ZN45_INTERNAL_8d5cb472_14_gguf_kernel_cu_cd24131918vec_dot_iq2_s_q8_1EPKvPK10block_q8_1RKiEEEvS5_S5_PT_iii,"ax",@progbits
	.align	128
.text._Z13mul_mat_vec_qIN3c108BFloat16ELi256ELi8E11block_iq2_sLi1EXadL_ZN45_INTERNAL_8d5cb472_14_gguf_kernel_cu_cd24131918vec_dot_iq2_s_q8_1EPKvPK10block_q8_1RKiEEEvS5_S5_PT_iii:
        .type           _Z13mul_mat_vec_qIN3c108BFloat16ELi256ELi8E11block_iq2_sLi1EXadL_ZN45_INTERNAL_8d5cb472_14_gguf_kernel_cu_cd24131918vec_dot_iq2_s_q8_1EPKvPK10block_q8_1RKiEEEvS5_S5_PT_iii,@function
        .size           _Z13mul_mat_vec_qIN3c108BFloat16ELi256ELi8E11block_iq2_sLi1EXadL_ZN45_INTERNAL_8d5cb472_14_gguf_kernel_cu_cd24131918vec_dot_iq2_s_q8_1EPKvPK10block_q8_1RKiEEEvS5_S5_PT_iii,(.L_x_1315 - _Z13mul_mat_vec_qIN3c108BFloat16ELi256ELi8E11block_iq2_sLi1EXadL_ZN45_INTERNAL_8d5cb472_14_gguf_kernel_cu_cd24131918vec_dot_iq2_s_q8_1EPKvPK10block_q8_1RKiEEEvS5_S5_PT_iii)
        .other          _Z13mul_mat_vec_qIN3c108BFloat16ELi256ELi8E11block_iq2_sLi1EXadL_ZN45_INTERNAL_8d5cb472_14_gguf_kernel_cu_cd24131918vec_dot_iq2_s_q8_1EPKvPK10block_q8_1RKiEEEvS5_S5_PT_iii,@"STO_CUDA_ENTRY STV_DEFAULT"
_Z13mul_mat_vec_qIN3c108BFloat16ELi256ELi8E11block_iq2_sLi1EXadL_ZN45_INTERNAL_8d5cb472_14_gguf_kernel_cu_cd24131918vec_dot_iq2_s_q8_1EPKvPK10block_q8_1RKiEEEvS5_S5_PT_iii:
        /* <DEDUP_REMOVED lines=22> */
[----:B------:R-:W-:Y:S02]  /*0160*/  VIADD R5, R5, 0x1ff ;  /* 0x000001ff05057836 */ /* 0x000fe40000000000 */
[----:B------:R-:W-:-:S03]  /*0170*/  IMAD.SHL.U32 R7, R2, 0x4, RZ ;  /* 0x0000000402077824 */ /* 0x000fc600078e00ff */
[----:B------:R-:W-:Y:S02]  /*0180*/  SHF.R.S32.HI R6, RZ, 0x1f, R5 ;  /* 0x0000001fff067819 */ /* 0x000fe40000011405 */
[----:B------:R-:W-:Y:S02]  /*0190*/  LOP3.LUT R7, R7, 0x1c, RZ, 0xc0, !PT ;  /* 0x0000001c07077812 */ /* 0x000fe400078ec0ff */
[----:B------:R-:W-:Y:S01]  /*01a0*/  LEA.HI R6, R6, R5, RZ, 0x9 ;  /* 0x0000000506067211 */ /* 0x000fe200078f48ff */
[----:B------:R-:W-:-:S03]  /*01b0*/  IMAD R5, R3, R4, R23 ;  /* 0x0000000403057224 */ /* 0x000fc600078e0217 */
[----:B------:R-:W-:-:S05]  /*01c0*/  SHF.R.S32.HI R6, RZ, 0x9, R6 ;  /* 0x00000009ff067819 */ /* 0x000fca0000011406 */
[----:B------:R-:W-:Y:S01]  /*01d0*/  IMAD R8, R6, UR5, RZ ;  /* 0x0000000506087c24 */ /* 0x000fe2000f8e02ff */
[----:B------:R-:W-:-:S03]  /*01e0*/  LOP3.LUT R6, R2, 0x7, RZ, 0xc0, !PT ;  /* 0x0000000702067812 */ /* 0x000fc600078ec0ff */
[----:B------:R-:W-:Y:S02]  /*01f0*/  IMAD R9, R8, 0x2, R23 ;  /* 0x0000000208097824 */ /* 0x000fe400078e0217 */
[----:B------:R-:W-:Y:S02]  /*0200*/  IMAD.MOV.U32 R8, RZ, RZ, RZ ;  /* 0x000000ffff087224 */ /* 0x000fe400078e00ff */
[----:B------:R-:W-:-:S07]  /*0210*/  IMAD.SHL.U32 R9, R9, 0x8, RZ ;  /* 0x0000000809097824 */ /* 0x000fce00078e00ff */
.L_x_802:
[----:B------:R-:W0:Y:S08]  /*0220*/  LDC.64 R18, c[0x0][0x380] ;  /* 0x0000e000ff127b82 */ /* 0x000e300000000a00 */
[----:B------:R-:W1:Y:S01]  /*0230*/  LDC.64 R10, c[0x4][0x10] ;  /* 0x01000400ff0a7b82 */ /* 0x000e620000000a00 */
[----:B0-----:R-:W-:-:S03]  /*0240*/  IMAD.WIDE R18, R5, 0x52, R18 ;  /* 0x0000005205127825 */ /* 0x001fc600078e0212 */
[-C--:B------:R-:W-:Y:S02]  /*0250*/  IADD3 R12, P1, PT, R6, R18.reuse, RZ ;  /* 0x00000012060c7210 */ /* 0x080fe40007f3e0ff */
[----:B------:R-:W-:Y:S02]  /*0260*/  IADD3 R16, P0, PT, R7, R18, RZ ;  /* 0x0000001207107210 */ /* 0x000fe40007f1e0ff */
[----:B------:R-:W2:Y:S01]  /*0270*/  LDG.E.U16.CONSTANT R18, desc[UR6][R18.64] ;  /* 0x0000000612127981 */ /* 0x000ea2000c1e9500 */
[--C-:B------:R-:W-:Y:S02]  /*0280*/  IMAD.X R13, RZ, RZ, R19.reuse, P1 ;  /* 0x000000ffff0d7224 */ /* 0x100fe400008e0613 */
[----:B------:R-:W-:-:S03]  /*0290*/  IMAD.X R17, RZ, RZ, R19, P0 ;  /* 0x000000ffff117224 */ /* 0x000fc600000e0613 */
[----:B------:R-:W3:Y:S04]  /*02a0*/  LDG.E.U8.CONSTANT R22, desc[UR6][R12.64+0x42] ;  /* 0x000042060c167981 */ /* 0x000ee8000c1e9100 */
[----:B------:R-:W4:Y:S04]  /*02b0*/  LDG.E.U8.CONSTANT R14, desc[UR6][R16.64+0x2] ;  /* 0x00000206100e7981 */ /* 0x000f28000c1e9100 */
[----:B------:R-:W5:Y:S01]  /*02c0*/  LDG.E.U8.CONSTANT R20, desc[UR6][R16.64+0x22] ;  /* 0x0000220610147981 */ /* 0x000f62000c1e9100 */
[----:B---3--:R-:W-:-:S05]  /*02d0*/  IMAD.SHL.U32 R15, R22, 0x100, RZ ;  /* 0x00000100160f7824 */ /* 0x008fca00078e00ff */
[----:B----4-:R-:W-:-:S05]  /*02e0*/  LOP3.LUT R15, R14, 0x300, R15, 0xf8, !PT ;  /* 0x000003000e0f7812 */ /* 0x010fca00078ef80f */
[----:B-1----:R-:W-:-:S06]  /*02f0*/  IMAD.WIDE.U32 R14, R15, 0x8, R10 ;  /* 0x000000080f0e7825 */ /* 0x002fcc00078e000a */
[----:B------:R-:W3:Y:S01]  /*0300*/  LDG.E.64.CONSTANT R14, desc[UR6][R14.64] ;  /* 0x000000060e0e7981 */ /* 0x000ee2000c1e9b00 */
[----:B-----5:R-:W-:Y:S02]  /*0310*/  LOP3.LUT R21, R20, 0xf, RZ, 0xc0, !PT ;  /* 0x0000000f14157812 */ /* 0x020fe400078ec0ff */
        /* <DEDUP_REMOVED lines=10> */
[----:B------:R-:W-:Y:S01]  /*03c0*/  LOP3.LUT R26, R26, 0xf7fbfdfe, R25, 0xe0, !PT ;  /* 0xf7fbfdfe1a1a7812 */ /* 0x000fe200078ee019 */
[----:B------:R-:W0:Y:S01]  /*03d0*/  LDC.64 R20, c[0x0][0x388] ;  /* 0x0000e200ff147b82 */ /* 0x000e220000000a00 */
[----:B------:R-:W-:Y:S02]  /*03e0*/  PRMT R25, R24, 0xba98, RZ ;  /* 0x0000ba9818197816 */ /* 0x000fe400000000ff */
[----:B------:R-:W-:Y:S02]  /*03f0*/  PRMT R26, R26, 0xba98, RZ ;  /* 0x0000ba981a1a7816 */ /* 0x000fe400000000ff */
[----:B------:R-:W-:Y:S02]  /*0400*/  LOP3.LUT R24, R25, 0x7f7f7f7f, RZ, 0xc0, !PT ;  /* 0x7f7f7f7f19187812 */ /* 0x000fe400078ec0ff */
[----:B------:R-:W-:-:S02]  /*0410*/  LOP3.LUT R27, R26, 0x7f7f7f7f, RZ, 0xc0, !PT ;  /* 0x7f7f7f7f1a1b7812 */ /* 0x000fc400078ec0ff */
[----:B---3--:R-:W-:-:S05]  /*0420*/  LOP3.LUT R25, R14, 0x80808080, R25, 0xde, !PT ;  /* 0x808080800e197812 */ /* 0x008fca00078ede19 */
[----:B------:R-:W-:Y:S01]  /*0430*/  IMAD.IADD R25, R25, 0x1, -R24 ;  /* 0x0000000119197824 */ /* 0x000fe200078e0a18 */
[----:B------:R-:W-:-:S05]  /*0440*/  LOP3.LUT R24, R15, 0x80808080, R26, 0xde, !PT ;  /* 0x808080800f187812 */ /* 0x000fca00078ede1a */
[----:B------:R-:W-:Y:S01]  /*0450*/  IMAD.IADD R24, R24, 0x1, -R27 ;  /* 0x0000000118187824 */ /* 0x000fe200078e0a1b */
[----:B------:R-:W-:-:S04]  /*0460*/  IADD3 R27, P0, PT, R6, R9, RZ ;  /* 0x00000009061b7210 */ /* 0x000fc80007f1e0ff */
[----:B------:R-:W-:Y:S01]  /*0470*/  LEA.HI.X.SX32 R26, R9, RZ, 0x1, P0 ;  /* 0x000000ff091a7211 */ /* 0x000fe200000f0eff */
[----:B0-----:R-:W-:-:S04]  /*0480*/  IMAD.WIDE.U32 R20, R27, 0x24, R20 ;  /* 0x000000241b147825 */ /* 0x001fc800078e0014 */
[----:B------:R-:W-:-:S04]  /*0490*/  IMAD R27, R26, 0x24, RZ ;  /* 0x000000241a1b7824 */ /* 0x000fc800078e02ff */
[----:B------:R-:W-:Y:S01]  /*04a0*/  IMAD.IADD R21, R21, 0x1, R27 ;  /* 0x0000000115157824 */ /* 0x000fe200078e021b */
[----:B------:R-:W-:Y:S02]  /*04b0*/  LOP3.LUT R27, R25, 0x80808080, R14, 0xb4, !PT ;  /* 0x80808080191b7812 */ /* 0x000fe400078eb40e */
[----:B------:R-:W3:Y:S04]  /*04c0*/  LDG.E.U8.CONSTANT R14, desc[UR6][R16.64+0x3] ;  /* 0x00000306100e7981 */ /* 0x000ee8000c1e9100 */
[----:B------:R-:W4:Y:S04]  /*04d0*/  LDG.E.CONSTANT R28, desc[UR6][R20.64+0x4] ;  /* 0x00000406141c7981 */ /* 0x000f28000c1e9900 */
[----:B------:R-:W5:Y:S01]  /*04e0*/  LDG.E.CONSTANT R26, desc[UR6][R20.64+0x8] ;  /* 0x00000806141a7981 */ /* 0x000f62000c1e9900 */
[----:B------:R-:W-:-:S03]  /*04f0*/  LOP3.LUT R15, R24, 0x80808080, R15, 0xb4, !PT ;  /* 0x80808080180f7812 */ /* 0x000fc600078eb40f */
[----:B------:R-:W2:Y:S01]  /*0500*/  LDG.E.U8.CONSTANT R25, desc[UR6][R16.64+0x23] ;  /* 0x0000230610197981 */ /* 0x000ea2000c1e9100 */
[----:B----4-:R-:W-:-:S04]  /*0510*/  IDP.4A.S8.S8 R27, R27, R28, RZ ;  /* 0x0000001c1b1b7226 */ /* 0x010fc800000006ff */
[----:B-----5:R-:W-:Y:S02]  /*0520*/  IDP.4A.S8.S8 R26, R15, R26, R27 ;  /* 0x0000001a0f1a7226 */ /* 0x020fe4000000061b */
[----:B------:R-:W-:-:S05]  /*0530*/  IMAD.SHL.U32 R15, R22, 0x40, RZ ;  /* 0x00000040160f7824 */ /* 0x000fca00078e00ff */
[----:B---3--:R-:W-:-:S05]  /*0540*/  LOP3.LUT R15, R14, 0x300, R15, 0xf8, !PT ;  /* 0x000003000e0f7812 */ /* 0x008fca00078ef80f */
[----:B------:R-:W-:-:S06]  /*0550*/  IMAD.WIDE.U32 R14, R15, 0x8, R10 ;  /* 0x000000080f0e7825 */ /* 0x000fcc00078e000a */
[----:B------:R-:W3:Y:S01]  /*0560*/  LDG.E.64.CONSTANT R14, desc[UR6][R14.64] ;  /* 0x000000060e0e7981 */ /* 0x000ee2000c1e9b00 */
[----:B--2---:R-:W-:-:S05]  /*0570*/  LOP3.LUT R24, R25, 0xf, RZ, 0xc0, !PT ;  /* 0x0000000f19187812 */ /* 0x004fca00078ec0ff */
[----:B------:R-:W-:-:S05]  /*0580*/  IMAD R24, R24, 0x1010101, RZ ;  /* 0x0101010118187824 */ /* 0x000fca00078e02ff */
[----:B------:R-:W-:Y:S02]  /*0590*/  LOP3.LUT R27, R24, 0x8040201, RZ, 0xc0, !PT ;  /* 0x08040201181b7812 */ /* 0x000fe400078ec0ff */
[----:B------:R0:W2:Y:S02]  /*05a0*/  LDG.E.U8.CONSTANT R24, desc[UR6][R12.64+0x4a] ;  /* 0x00004a060c187981 */ /* 0x0000a4000c1e9100 */
[----:B------:R-:W-:-:S04]  /*05b0*/  LOP3.LUT R28, R27, 0x88848281, RZ, 0x3c, !PT ;  /* 0x888482811b1c7812 */ /* 0x000fc800078e3cff */
[----:B------:R-:W-:-:S04]  /*05c0*/  IADD3 R28, PT, PT, -R28, 0x1010100, RZ ;  /* 0x010101001c1c7810 */ /* 0x000fc80007ffe1ff */
[----:B------:R-:W-:Y:S02]  /*05d0*/  LOP3.LUT R29, R28, 0xf7fbfdfe, R27, 0xe0, !PT ;  /* 0xf7fbfdfe1c1d7812 */ /* 0x000fe400078ee01b */
[----:B------:R-:W4:Y:S02]  /*05e0*/  LDG.E.CONSTANT R27, desc[UR6][R20.64+0xc] ;  /* 0x00000c06141b7981 */ /* 0x000f24000c1e9900 */
[----:B------:R-:W-:Y:S02]  /*05f0*/  PRMT R29, R29, 0xba98, RZ ;  /* 0x0000ba981d1d7816 */ /* 0x000fe400000000ff */
[----:B------:R-:W5:Y:S02]  /*0600*/  LDG.E.U8.CONSTANT R28, desc[UR6][R16.64+0x4] ;  /* 0x00000406101c7981 */ /* 0x000f64000c1e9100 */
[----:B0-----:R-:W-:Y:S02]  /*0610*/  LOP3.LUT R12, R29, 0x7f7f7f7f, RZ, 0xc0, !PT ;  /* 0x7f7f7f7f1d0c7812 */ /* 0x001fe400078ec0ff */
[----:B------:R-:W-:-:S02]  /*0620*/  SHF.R.U32.HI R25, RZ, 0x4, R25 ;  /* 0x00000004ff197819 */ /* 0x000fc40000011619 */
[----:B---3--:R-:W-:-:S05]  /*0630*/  LOP3.LUT R29, R14, 0x80808080, R29, 0xde, !PT ;  /* 0x808080800e1d7812 */ /* 0x008fca00078ede1d */
[----:B------:R-:W-:-:S05]  /*0640*/  IMAD.IADD R29, R29, 0x1, -R12 ;  /* 0x000000011d1d7824 */ /* 0x000fca00078e0a0c */
[----:B------:R-:W-:Y:S02]  /*0650*/  LOP3.LUT R29, R29, 0x80808080, R14, 0xb4, !PT ;  /* 0x808080801d1d7812 */ /* 0x000fe400078eb40e */
[----:B------:R-:W3:Y:S01]  /*0660*/  LDG.E.CONSTANT R14, desc[UR6][R20.64+0x10] ;  /* 0x00001006140e7981 */ /* 0x000ee2000c1e9900 */
[----:B------:R-:W-:-:S05]  /*0670*/  IMAD R25, R25, 0x1010101, RZ ;  /* 0x0101010119197824 */ /* 0x000fca00078e02ff */
[----:B------:R-:W-:-:S04]  /*0680*/  LOP3.LUT R25, R25, 0x8040201, RZ, 0xc0, !PT ;  /* 0x0804020119197812 */ /* 0x000fc800078ec0ff */
[----:B------:R-:W-:-:S04]  /*0690*/  LOP3.LUT R12, R25, 0x88848281, RZ, 0x3c, !PT ;  /* 0x88848281190c7812 */ /* 0x000fc800078e3cff */
[----:B------:R-:W-:-:S04]  /*06a0*/  IADD3 R12, PT, PT, -R12, 0x1010100, RZ ;  /* 0x010101000c0c7810 */ /* 0x000fc80007ffe1ff */
[----:B------:R-:W-:Y:S02]  /*06b0*/  LOP3.LUT R12, R12, 0xf7fbfdfe, R25, 0xe0, !PT ;  /* 0xf7fbfdfe0c0c7812 */ /* 0x000fe400078ee019 */
[----:B------:R-:W2:Y:S02]  /*06c0*/  LDG.E.U8.CONSTANT R25, desc[UR6][R16.64+0x24] ;  /* 0x0000240610197981 */ /* 0x000ea4000c1e9100 */
[----:B------:R-:W-:-:S04]  /*06d0*/  PRMT R12, R12, 0xba98, RZ ;  /* 0x0000ba980c0c7816 */ /* 0x000fc800000000ff */
[----:B------:R-:W-:Y:S02]  /*06e0*/  LOP3.LUT R13, R12, 0x7f7f7f7f, RZ, 0xc0, !PT ;  /* 0x7f7f7f7f0c0d7812 */ /* 0x000fe400078ec0ff */
[----:B------:R-:W-:-:S05]  /*06f0*/  LOP3.LUT R12, R15, 0x80808080, R12, 0xde, !PT ;  /* 0x808080800f0c7812 */ /* 0x000fca00078ede0c */
[----:B------:R-:W-:Y:S02]  /*0700*/  IMAD.IADD R12, R12, 0x1, -R13 ;  /* 0x000000010c0c7824 */ /* 0x000fe400078e0a0d */
[----:B------:R-:W-:Y:S02]  /*0710*/  IMAD.SHL.U32 R13, R22, 0x10, RZ ;  /* 0x00000010160d7824 */ /* 0x000fe400078e00ff */
[----:B----4-:R-:W-:Y:S01]  /*0720*/  IDP.4A.S8.S8 R27, R29, R27, R26 ;  /* 0x0000001b1d1b7226 */ /* 0x010fe2000000061a */
[----:B------:R-:W-:Y:S02]  /*0730*/  LOP3.LUT R15, R12, 0x80808080, R15, 0xb4, !PT ;  /* 0x808080800c0f7812 */ /* 0x000fe400078eb40f */
[----:B-----5:R-:W-:-:S05]  /*0740*/  LOP3.LUT R13, R28, 0x300, R13, 0xf8, !PT ;  /* 0x000003001c0d7812 */ /* 0x020fca00078ef80d */
[----:B------:R-:W-:-:S06]  /*0750*/  IMAD.WIDE.U32 R12, R13, 0x8, R10 ;  /* 0x000000080d0c7825 */ /* 0x000fcc00078e000a */
[----:B------:R-:W4:Y:S01]  /*0760*/  LDG.E.64.CONSTANT R12, desc[UR6][R12.64] ;  /* 0x000000060c0c7981 */ /* 0x000f22000c1e9b00 */
[----:B---3--:R-:W-:-:S03]  /*0770*/  IDP.4A.S8.S8 R14, R15, R14, R27 ;  /* 0x0000000e0f0e7226 */ /* 0x008fc6000000061b */
[----:B------:R-:W3:Y:S04]  /*0780*/  LDG.E.U8.CONSTANT R27, desc[UR6][R16.64+0x5] ;  /* 0x00000506101b7981 */ /* 0x000ee8000c1e9100 */
[----:B------:R-:W5:Y:S01]  /*0790*/  LDG.E.U8.CONSTANT R16, desc[UR6][R16.64+0x25] ;  /* 0x0000250610107981 */ /* 0x000f62000c1e9100 */
[----:B--2---:R-:W-:Y:S01]  /*07a0*/  LOP3.LUT R15, R25, 0xf, RZ, 0xc0, !PT ;  /* 0x0000000f190f7812 */ /* 0x004fe200078ec0ff */
[----:B------:R-:W-:Y:S02]  /*07b0*/  IMAD.SHL.U32 R22, R22, 0x4, RZ ;  /* 0x0000000416167824 */ /* 0x000fe400078e00ff */
[----:B------:R-:W2:Y:S02]  /*07c0*/  LDG.E.U16.CONSTANT R17, desc[UR6][R20.64] ;  /* 0x0000000614117981 */ /* 0x000ea4000c1e9500 */
[----:B------:R-:W-:Y:S01]  /*07d0*/  IMAD R15, R15, 0x1010101, RZ ;  /* 0x010101010f0f7824 */ /* 0x000fe200078e02ff */
[----:B------:R-:W-:-:S04]  /*07e0*/  SHF.R.U32.HI R25, RZ, 0x4, R25 ;  /* 0x00000004ff197819 */ /* 0x000fc80000011619 */
[----:B------:R-:W-:Y:S01]  /*07f0*/  LOP3.LUT R15, R15, 0x8040201, RZ, 0xc0, !PT ;  /* 0x080402010f0f7812 */ /* 0x000fe200078ec0ff */
[----:B------:R-:W-:-:S03]  /*0800*/  IMAD R25, R25, 0x1010101, RZ ;  /* 0x0101010119197824 */ /* 0x000fc600078e02ff */
[----:B------:R-:W-:Y:S02]  /*0810*/  LOP3.LUT R26, R15, 0x88848281, RZ, 0x3c, !PT ;  /* 0x888482810f1a7812 */ /* 0x000fe400078e3cff */
[----:B------:R-:W-:Y:S02]  /*0820*/  LOP3.LUT R25, R25, 0x8040201, RZ, 0xc0, !PT ;  /* 0x0804020119197812 */ /* 0x000fe400078ec0ff */
[----:B------:R-:W-:-:S04]  /*0830*/  IADD3 R26, PT, PT, -R26, 0x1010100, RZ ;  /* 0x010101001a1a7810 */ /* 0x000fc80007ffe1ff */
[----:B------:R-:W-:Y:S02]  /*0840*/  LOP3.LUT R15, R26, 0xf7fbfdfe, R15, 0xe0, !PT ;  /* 0xf7fbfdfe1a0f7812 */ /* 0x000fe400078ee00f */
[----:B------:R-:W-:Y:S02]  /*0850*/  LOP3.LUT R26, R25, 0x88848281, RZ, 0x3c, !PT ;  /* 0x88848281191a7812 */ /* 0x000fe400078e3cff */
[----:B------:R-:W-:Y:S02]  /*0860*/  PRMT R15, R15, 0xba98, RZ ;  /* 0x0000ba980f0f7816 */ /* 0x000fe400000000ff */
[----:B------:R-:W-:-:S04]  /*0870*/  IADD3 R26, PT, PT, -R26, 0x1010100, RZ ;  /* 0x010101001a1a7810 */ /* 0x000fc80007ffe1ff */
[----:B------:R-:W-:Y:S02]  /*0880*/  LOP3.LUT R25, R26, 0xf7fbfdfe, R25, 0xe0, !PT ;  /* 0xf7fbfdfe1a197812 */ /* 0x000fe400078ee019 */
[----:B------:R-:W-:Y:S02]  /*0890*/  LOP3.LUT R26, R15, 0x7f7f7f7f, RZ, 0xc0, !PT ;  /* 0x7f7f7f7f0f1a7812 */ /* 0x000fe400078ec0ff */
[----:B----4-:R-:W-:-:S05]  /*08a0*/  LOP3.LUT R15, R12, 0x80808080, R15, 0xde, !PT ;  /* 0x808080800c0f7812 */ /* 0x010fca00078ede0f */
[----:B------:R-:W-:Y:S01]  /*08b0*/  IMAD.IADD R15, R15, 0x1, -R26 ;  /* 0x000000010f0f7824 */ /* 0x000fe200078e0a1a */
[----:B------:R-:W-:-:S04]  /*08c0*/  PRMT R26, R25, 0xba98, RZ ;  /* 0x0000ba98191a7816 */ /* 0x000fc800000000ff */
[----:B------:R-:W-:Y:S02]  /*08d0*/  LOP3.LUT R25, R26, 0x7f7f7f7f, RZ, 0xc0, !PT ;  /* 0x7f7f7f7f1a197812 */ /* 0x000fe400078ec0ff */
[----:B------:R-:W-:-:S05]  /*08e0*/  LOP3.LUT R26, R13, 0x80808080, R26, 0xde, !PT ;  /* 0x808080800d1a7812 */ /* 0x000fca00078ede1a */
[----:B------:R-:W-:Y:S02]  /*08f0*/  IMAD.IADD R26, R26, 0x1, -R25 ;  /* 0x000000011a1a7824 */ /* 0x000fe400078e0a19 */
[----:B------:R-:W4:Y:S03]  /*0900*/  LDG.E.CONSTANT R25, desc[UR6][R20.64+0x18] ;  /* 0x0000180614197981 */ /* 0x000f26000c1e9900 */
[----:B------:R-:W-:Y:S02]  /*0910*/  LOP3.LUT R26, R26, 0x80808080, R13, 0xb4, !PT ;  /* 0x808080801a1a7812 */ /* 0x000fe400078eb40d */
[----:B------:R-:W4:Y:S01]  /*0920*/  LDG.E.CONSTANT R13, desc[UR6][R20.64+0x1c] ;  /* 0x00001c06140d7981 */ /* 0x000f22000c1e9900 */
[----:B------:R-:W-:-:S03]  /*0930*/  LOP3.LUT R15, R15, 0x80808080, R12, 0xb4, !PT ;  /* 0x808080800f0f7812 */ /* 0x000fc600078eb40c */
[----:B------:R-:W4:Y:S01]  /*0940*/  LDG.E.CONSTANT R12, desc[UR6][R20.64+0x20] ;  /* 0x00002006140c7981 */ /* 0x000f22000c1e9900 */
[----:B---3--:R-:W-:-:S03]  /*0950*/  LOP3.LUT R27, R27, 0x300, R22, 0xf8, !PT ;  /* 0x000003001b1b7812 */ /* 0x008fc600078ef816 */
[----:B------:R0:W3:Y:S02]  /*0960*/  LDG.E.CONSTANT R22, desc[UR6][R20.64+0x14] ;  /* 0x0000140614167981 */ /* 0x0000e4000c1e9900 */
[----:B------:R-:W-:-:S06]  /*0970*/  IMAD.WIDE.U32 R10, R27, 0x8, R10 ;  /* 0x000000081b0a7825 */ /* 0x000fcc00078e000a */
[----:B------:R-:W4:Y:S01]  /*0980*/  LDG.E.64.CONSTANT R10, desc[UR6][R10.64] ;  /* 0x000000060a0a7981 */ /* 0x000f22000c1e9b00 */
        /* <DEDUP_REMOVED lines=9> */
[----:B0-----:R-:W-:-:S02]  /*0a20*/  IADD3 R21, PT, PT, -R19, 0x1010100, RZ ;  /* 0x0101010013157810 */ /* 0x001fc40007ffe1ff */
[----:B------:R-:W-:Y:S02]  /*0a30*/  LOP3.LUT R16, R16, 0xf7fbfdfe, R27, 0xe0, !PT ;  /* 0xf7fbfdfe10107812 */ /* 0x000fe400078ee01b */
[----:B------:R-:W-:Y:S02]  /*0a40*/  LOP3.LUT R21, R21, 0xf7fbfdfe, R28, 0xe0, !PT ;  /* 0xf7fbfdfe15157812 */ /* 0x000fe400078ee01c */
[----:B------:R-:W-:Y:S02]  /*0a50*/  PRMT R19, R16, 0xba98, RZ ;  /* 0x0000ba9810137816 */ /* 0x000fe400000000ff */
[----:B------:R-:W-:Y:S02]  /*0a60*/  PRMT R16, R21, 0xba98, RZ ;  /* 0x0000ba9815107816 */ /* 0x000fe400000000ff */
[----:B------:R-:W-:Y:S02]  /*0a70*/  LOP3.LUT R20, R19, 0x7f7f7f7f, RZ, 0xc0, !PT ;  /* 0x7f7f7f7f13147812 */ /* 0x000fe400078ec0ff */
[----:B------:R-:W-:Y:S01]  /*0a80*/  LOP3.LUT R21, R16, 0x7f7f7f7f, RZ, 0xc0, !PT ;  /* 0x7f7f7f7f10157812 */ /* 0x000fe200078ec0ff */
[----:B------:R-:W-:-:S05]  /*0a90*/  VIADD R23, R23, 0x4 ;  /* 0x0000000417177836 */ /* 0x000fca0000000000 */
[----:B------:R-:W-:Y:S01]  /*0aa0*/  ISETP.GE.U32.AND P0, PT, R23, R4, PT ;  /* 0x000000041700720c */ /* 0x000fe20003f06070 */
[----:B------:R-:W-:Y:S02]  /*0ab0*/  HADD2.F32 R18, -RZ, R18.H0_H0 ;  /* 0x20000012ff127230 */ /* 0x000fe40000004100 */
[----:B--2---:R-:W-:-:S05]  /*0ac0*/  HADD2.F32 R17, -RZ, R17.H0_H0 ;  /* 0x20000011ff117230 */ /* 0x004fca0000004100 */
[----:B------:R-:W-:Y:S01]  /*0ad0*/  FMUL.FTZ.D4 R17, R18, R17 ;  /* 0x0000001112117220 */ /* 0x000fe20000210000 */
[----:B------:R-:W-:Y:S02]  /*0ae0*/  VIADD R9, R9, 0x20 ;  /* 0x0000002009097836 */ /* 0x000fe40000000000 */
[----:B------:R-:W-:Y:S02]  /*0af0*/  VIADD R5, R5, 0x4 ;  /* 0x0000000405057836 */ /* 0x000fe40000000000 */
[----:B---3--:R-:W-:Y:S01]  /*0b00*/  IDP.4A.S8.S8 R15, R15, R22, RZ ;  /* 0x000000160f0f7226 */ /* 0x008fe200000006ff */
[----:B----4-:R-:W-:Y:S02]  /*0b10*/  LOP3.LUT R19, R10, 0x80808080, R19, 0xde, !PT ;  /* 0x808080800a137812 */ /* 0x010fe400078ede13 */
[----:B------:R-:W-:-:S03]  /*0b20*/  LOP3.LUT R16, R11, 0x80808080, R16, 0xde, !PT ;  /* 0x808080800b107812 */ /* 0x000fc600078ede10 */
[----:B------:R-:W-:Y:S02]  /*0b30*/  IMAD.IADD R19, R19, 0x1, -R20 ;  /* 0x0000000113137824 */ /* 0x000fe400078e0a14 */
[----:B------:R-:W-:-:S03]  /*0b40*/  IMAD.IADD R16, R16, 0x1, -R21 ;  /* 0x0000000110107824 */ /* 0x000fc600078e0a15 */
[----:B------:R-:W-:Y:S02]  /*0b50*/  LOP3.LUT R19, R19, 0x80808080, R10, 0xb4, !PT ;  /* 0x8080808013137812 */ /* 0x000fe400078eb40a */
[----:B------:R-:W-:Y:S01]  /*0b60*/  SHF.R.U32.HI R10, RZ, 0x4, R24 ;  /* 0x00000004ff0a7819 */ /* 0x000fe20000011618 */
[----:B------:R-:W-:Y:S01]  /*0b70*/  IDP.4A.S8.S8 R26, R26, R25, R15 ;  /* 0x000000191a1a7226 */ /* 0x000fe2000000060f */
[----:B------:R-:W-:Y:S02]  /*0b80*/  LOP3.LUT R24, R24, 0xf, RZ, 0xc0, !PT ;  /* 0x0000000f18187812 */ /* 0x000fe400078ec0ff */
[----:B------:R-:W-:Y:S01]  /*0b90*/  LOP3.LUT R11, R16, 0x80808080, R11, 0xb4, !PT ;  /* 0x80808080100b7812 */ /* 0x000fe200078eb40b */
[----:B------:R-:W-:Y:S01]  /*0ba0*/  IDP.4A.S8.S8 R13, R19, R13, R26 ;  /* 0x0000000d130d7226 */ /* 0x000fe2000000061a */
[----:B------:R-:W-:Y:S02]  /*0bb0*/  LOP3.LUT R10, R10, 0xffff, RZ, 0xc0, !PT ;  /* 0x0000ffff0a0a7812 */ /* 0x000fe400078ec0ff */
[----:B------:R-:W0:Y:S01]  /*0bc0*/  I2F.U16 R24, R24 ;  /* 0x0000001800187306 */ /* 0x000e220000101000 */
[----:B------:R-:W-:Y:S01]  /*0bd0*/  IDP.4A.S8.S8 R11, R11, R12, R13 ;  /* 0x0000000c0b0b7226 */ /* 0x000fe2000000060d */
[----:B------:R-:W-:-:S04]  /*0be0*/  I2FP.F32.U32 R10, R10 ;  /* 0x0000000a000a7245 */ /* 0x000fc80000201000 */
[----:B------:R-:W-:Y:S01]  /*0bf0*/  I2FP.F32.S32 R11, R11 ;  /* 0x0000000b000b7245 */ /* 0x000fe20000201400 */
[----:B------:R-:W-:-:S04]  /*0c00*/  FADD.FTZ R10, R10, 0.5 ;  /* 0x3f0000000a0a7421 */ /* 0x000fc80000010000 */
[----:B------:R-:W-:Y:S01]  /*0c10*/  FMUL.FTZ R13, R10, R11 ;  /* 0x0000000b0a0d7220 */ /* 0x000fe20000410000 */
[----:B------:R-:W-:Y:S01]  /*0c20*/  I2FP.F32.S32 R11, R14 ;  /* 0x0000000e000b7245 */ /* 0x000fe20000201400 */
[----:B0-----:R-:W-:-:S04]  /*0c30*/  FADD.FTZ R10, R24, 0.5 ;  /* 0x3f000000180a7421 */ /* 0x001fc80000010000 */
[----:B------:R-:W-:-:S04]  /*0c40*/  FFMA.FTZ R10, R10, R11, R13 ;  /* 0x0000000b0a0a7223 */ /* 0x000fc8000001000d */
[----:B------:R-:W-:Y:S01]  /*0c50*/  FFMA.FTZ R8, R17, R10, R8 ;  /* 0x0000000a11087223 */ /* 0x000fe20000010008 */
[----:B------:R-:W-:Y:S06]  /*0c60*/  @!P0 BRA `(.L_x_802) ;  /* 0xfffffff4006c8947 */ /* 0x000fec000383ffff */
.L_x_801:
[----:B------:R-:W-:Y:S05]  /*0c70*/  BSYNC.RECONVERGENT B0 ;  /* 0x0000000000007941 */ /* 0x000fea0003800200 */
.L_x_800:
        /* <DEDUP_REMOVED lines=18> */
.L_x_803:
        /* <DEDUP_REMOVED lines=14> */
.L_x_1315:


//--------------------- .text._Z13mul_mat_vec_qIN3c108BFloat16ELi256ELi8E11block_iq3_sLi1EXadL_ZN45_INTERNAL_8d5cb472_14_gguf_kernel_cu_cd24131918vec_dot_iq3_s_q8_1EPKvPK10block_q8_1RKiEEEvS5_S5_PT_iii --------------------------
	.section	.text._Z13mul_mat_vec_qIN3c108BFloat16ELi256ELi8E11block_iq3_sLi1EXadL_ZN45_INTERNAL_8d5cb472_14_gguf_kernel_cu_cd24131918vec_dot_iq3_s_q8_1EPKvPK10block_q8_1RKiEEEvS5_S5_PT_iii,"ax",@progbits
	.align	128
.text._Z13mul_mat_vec_qIN3c108BFloat16ELi256ELi8E11block_iq3_sLi1EXadL_ZN45_INTERNAL_8d5cb472_14_gguf_kernel_cu_cd24131918vec_dot_iq3_s_q8_1EPKvPK10block_q8_1RKiEEEvS5_S5_PT_iii:
        .type           _Z13mul_mat_vec_qIN3c108BFloat16ELi256ELi8E11block_iq3_sLi1EXadL_ZN45_INTERNAL_8d5cb472_14_gguf_kernel_cu_cd24131918vec_dot_iq3_s_q8_1EPKvPK10block_q8_1RKiEEEvS5_S5_PT_iii,@function
        .size           _Z13mul_mat_vec_qIN3c108BFloat16ELi256ELi8E11block_iq3_sLi1EXadL_ZN45_INTERNAL_8d5cb472_14_gguf_kernel_cu_cd24131918vec_dot_iq3_s_q8_1EPKvPK10block_q8_1RKiEEEvS5_S5_PT_iii,(.L_x_1316 - _Z13mul_mat_vec_qIN3c108BFloat16ELi256ELi8E11block_iq3_sLi1EXadL_ZN45_INTERNAL_8d5cb472_14_gguf_kernel_cu_cd24131918vec_dot_iq3_s_q8_1EPKvPK10block_q8_1RKiEEEvS5_S5_PT_iii)
        .other          _Z13mul_mat_vec_qIN3c108BFloat16ELi256ELi8E11block_iq3_sLi1EXadL_ZN45_INTERNAL_8d5cb472_14_gguf_kernel_cu_cd24131918vec_dot_iq3_s_q8_1EPKvPK10block_q8_1RKiEEEvS5_S5_PT_iii,@"STO_CUDA_ENTRY STV_DEFAULT"
_Z13mul_mat_vec_qIN3c108BFloat16ELi256ELi8E11block_iq3_sLi1EXadL_ZN45_INTERNAL_8d5cb472_14_gguf_kernel_cu_cd24131918vec_dot_iq3_s_q8_1EPKvPK10block_q8_1RKiEEEvS5_S5_PT_iii:
[----:B------:R-:W-:Y:S01]  /*0000*/  LDC R1, c[0x0][0x37c] ;  /* 0x0000df00ff017b82 */ /* 0x000fe20000000800 */
[----:B------:R-:W0:Y:S07]  /*0010*/  S2R R3, SR_TID.Y ;  /* 0x0000000000037919 */ /* 0x000e2e0000002200 */
[----:B------:R-:W0:Y:S01]  /*0020*/  S2UR UR4, SR_CTAID.X ;  /* 0x00000000000479c3 */ /* 0x000e220000002500 */
[----:B------:R-:W1:Y:S07]  /*0030*/  LDCU UR6, c[0x0][0x39c] ;  /* 0x00007380ff0677ac */ /* 0x000e6e0008000800 */
[----:B------:R-:W0:Y:S08]  /*0040*/  LDC R0, c[0x0][0x364] ;  /* 0x0000d900ff007b82 */ /* 0x000e300000000800 */
[----:B------:R-:W2:Y:S08]  /*0050*/  S2UR UR5, SR_CTAID.Y ;  /* 0x00000000000579c3 */ /* 0x000eb00000002600 */
[----:B------:R-:W2:Y:S01]  /*0060*/  LDC R2, c[0x0][0x3a0] ;  /* 0x0000e800ff027b82 */ /* 0x000ea20000000800 */
[----:B0-----:R-:W-:Y:S01]  /*0070*/  IMAD R0, R0, UR4, R3 ;  /* 0x0000000400007c24 */ /* 0x001fe2000f8e0203 */
[----:B--2---:R-:W-:-:S04]  /*0080*/  ISETP.LE.U32.AND P0, PT, R2, UR5, PT ;  /* 0x0000000502007c0c */ /* 0x004fc8000bf03070 */
[----:B-1----:R-:W-:-:S13]  /*0090*/  ISETP.GE.U32.OR P0, PT, R0, UR6, P0 ;  /* 0x0000000600007c0c */ /* 0x002fda0008706470 */
        /* <DEDUP_REMOVED lines=13> */
[----:B------:R-:W-:Y:S02]  /*0170*/  IMAD.SHL.U32 R6, R2, 0x4, RZ ;  /* 0x0000000402067824 */ /* 0x000fe400078e00ff */
[----:B------:R-:W-:Y:S01]  /*0180*/  IMAD.MOV.U32 R7, RZ, RZ, RZ ;  /* 0x000000ffff077224 */ /* 0x000fe200078e00ff */
[----:B------:R-:W-:Y:S01]  /*0190*/  SHF.R.S32.HI R5, RZ, 0x1f, R4 ;  /* 0x0000001fff057819 */ /* 0x000fe20000011404 */
[----:B------:R-:W-:-:S03]  /*01a0*/  IMAD R8, R0, R3, R22 ;  /* 0x0000000300087224 */ /* 0x000fc600078e0216 */
[----:B------:R-:W-:-:S04]  /*01b0*/  LEA.HI R5, R5, R4, RZ, 0x9 ;  /* 0x0000000405057211 */ /* 0x000fc800078f48ff */
[----:B------:R-:W-:-:S05]  /*01c0*/  SHF.R.S32.HI R5, RZ, 0x9, R5 ;  /* 0x00000009ff057819 */ /* 0x000fca0000011405 */
[----:B------:R-:W-:-:S04]  /*01d0*/  IMAD R5, R5, UR5, RZ ;  /* 0x0000000505057c24 */ /* 0x000fc8000f8e02ff */
[----:B------:R-:W-:Y:S01]  /*01e0*/  IMAD R4, R5, 0x2, R22 ;  /* 0x0000000205047824 */ /* 0x000fe200078e0216 */
[C---:B------:R-:W-:Y:S02]  /*01f0*/  LOP3.LUT R5, R6.reuse, 0x1c, RZ, 0xc0, !PT ;  /* 0x0000001c06057812 */ /* 0x040fe400078ec0ff */
[----:B------:R-:W-:Y:S01]  /*0200*/  LOP3.LUT R6, R6, 0x4, RZ, 0xc0, !PT ;  /* 0x0000000406067812 */ /* 0x000fe200078ec0ff */
[----:B------:R-:W-:-:S07]  /*0210*/  IMAD.SHL.U32 R4, R4, 0x8, RZ ;  /* 0x0000000804047824 */ /* 0x000fce00078e00ff */
.L_x_806:
[----:B------:R-:W0:Y:S01]  /*0220*/  LDC.64 R16, c[0x0][0x380] ;  /* 0x0000e000ff107b82 */ /* 0x000e220000000a00 */
[C---:B------:R-:W-:Y:S01]  /*0230*/  IMAD.SHL.U32 R10, R2.reuse, 0x8, RZ ;  /* 0x00000008020a7824 */ /* 0x040fe200078e00ff */
[----:B------:R-:W-:-:S04]  /*0240*/  LOP3.LUT R9, R2, 0x7, RZ, 0xc0, !PT ;  /* 0x0000000702097812 */ /* 0x000fc800078ec0ff */
[----:B------:R-:W-:Y:S02]  /*0250*/  LOP3.LUT R19, R10, 0x38, RZ, 0xc0, !PT ;  /* 0x000000380a137812 */ /* 0x000fe400078ec0ff */
[----:B------:R-:W1:Y:S01]  /*0260*/  LDC.64 R10, c[0x4][0x20] ;  /* 0x01000800ff0a7b82 */ /* 0x000e620000000a00 */
[----:B0-----:R-:W-:-:S03]  /*0270*/  IMAD.WIDE R16, R8, 0x6e, R16 ;  /* 0x0000006e08107825 */ /* 0x001fc600078e0210 */
[-C--:B------:R-:W-:Y:S02]  /*0280*/  IADD3 R14, P1, PT, R9, R16.reuse, RZ ;  /* 0x00000010090e7210 */ /* 0x080fe40007f3e0ff */
[----:B------:R-:W-:-:S03]  /*0290*/  IADD3 R18, P0, PT, R19, R16, RZ ;  /* 0x0000001013127210 */ /* 0x000fc60007f1e0ff */
[--C-:B------:R-:W-:Y:S02]  /*02a0*/  IMAD.X R15, RZ, RZ, R17.reuse, P1 ;  /* 0x000000ffff0f7224 */ /* 0x100fe400008e0611 */
[----:B------:R-:W-:-:S03]  /*02b0*/  IMAD.X R19, RZ, RZ, R17, P0 ;  /* 0x000000ffff137224 */ /* 0x000fc600000e0611 */
[----:B------:R-:W2:Y:S04]  /*02c0*/  LDG.E.U8.CONSTANT R23, desc[UR6][R14.64+0x42] ;  /* 0x000042060e177981 */ /* 0x000ea8000c1e9100 */
[----:B------:R-:W3:Y:S04]  /*02d0*/  LDG.E.U8.CONSTANT R20, desc[UR6][R18.64+0x2] ;  /* 0x0000020612147981 */ /* 0x000ee8000c1e9100 */
[----:B------:R-:W4:Y:S01]  /*02e0*/  LDG.E.U8.CONSTANT R24, desc[UR6][R18.64+0x3] ;  /* 0x0000030612187981 */ /* 0x000f22000c1e9100 */
[----:B------:R-:W-:-:S05]  /*02f0*/  IADD3 R12, P0, PT, R5, R16, RZ ;  /* 0x00000010050c7210 */ /* 0x000fca0007f1e0ff */
[----:B------:R-:W-:-:S05]  /*0300*/  IMAD.X R13, RZ, RZ, R17, P0 ;  /* 0x000000ffff0d7224 */ /* 0x000fca00000e0611 */
[----:B------:R-:W5:Y:S01]  /*0310*/  LDG.E.U8.CONSTANT R25, desc[UR6][R12.64+0x4a] ;  /* 0x00004a060c197981 */ /* 0x000f62000c1e9100 */
[C---:B--2---:R-:W-:Y:S02]  /*0320*/  IMAD.SHL.U32 R21, R23.reuse, 0x100, RZ ;  /* 0x0000010017157824 */ /* 0x044fe400078e00ff */
[----:B------:R-:W-:-:S03]  /*0330*/  IMAD.SHL.U32 R27, R23, 0x80, RZ ;  /* 0x00000080171b7824 */ /* 0x000fc600078e00ff */
[----:B---3--:R-:W-:Y:S02]  /*0340*/  LOP3.LUT R21, R20, 0x100, R21, 0xf8, !PT ;  /* 0x0000010014157812 */ /* 0x008fe400078ef815 */
[----:B----4-:R-:W-:-:S03]  /*0350*/  LOP3.LUT R15, R24, 0x100, R27, 0xf8, !PT ;  /* 0x00000100180f7812 */ /* 0x010fc600078ef81b */
[----:B-1----:R-:W-:-:S04]  /*0360*/  IMAD.WIDE.U32 R20, R21, 0x4, R10 ;  /* 0x0000000415147825 */ /* 0x002fc800078e000a */
[----:B------:R-:W-:Y:S02]  /*0370*/  IMAD.WIDE.U32 R14, R15, 0x4, R10 ;  /* 0x000000040f0e7825 */ /* 0x000fe400078e000a */
[----:B------:R-:W2:Y:S04]  /*0380*/  LDG.E.CONSTANT R20, desc[UR6][R20.64] ;  /* 0x0000000614147981 */ /* 0x000ea8000c1e9900 */
[----:B------:R0:W3:Y:S01]  /*0390*/  LDG.E.CONSTANT R24, desc[UR6][R14.64] ;  /* 0x000000060e187981 */ /* 0x0000e2000c1e9900 */
[----:B-----5:R-:W-:Y:S02]  /*03a0*/  LOP3.LUT R26, R25, 0xf, RZ, 0xc0, !PT ;  /* 0x0000000f191a7812 */ /* 0x020fe400078ec0ff */
[----:B------:R-:W-:-:S03]  /*03b0*/  SHF.R.U32.HI R25, RZ, 0x4, R25 ;  /* 0x00000004ff197819 */ /* 0x000fc60000011619 */
[----:B------:R-:W-:Y:S02]  /*03c0*/  IMAD R26, R26, 0x1010101, RZ ;  /* 0x010101011a1a7824 */ /* 0x000fe400078e02ff */
[----:B------:R-:W-:Y:S01]  /*03d0*/  IMAD R25, R25, 0x1010101, RZ ;  /* 0x0101010119197824 */ /* 0x000fe200078e02ff */
[----:B0-----:R-:W0:Y:S02]  /*03e0*/  LDC.64 R14, c[0x0][0x388] ;  /* 0x0000e200ff0e7b82 */ /* 0x001e240000000a00 */
[----:B------:R-:W-:Y:S02]  /*03f0*/  LOP3.LUT R26, R26, 0x8040201, RZ, 0xc0, !PT ;  /* 0x080402011a1a7812 */ /* 0x000fe400078ec0ff */
[----:B------:R-:W-:Y:S02]  /*0400*/  LOP3.LUT R27, R25, 0x8040201, RZ, 0xc0, !PT ;  /* 0x08040201191b7812 */ /* 0x000fe400078ec0ff */
[----:B------:R-:W-:Y:S02]  /*0410*/  LOP3.LUT R25, R26, 0x88848281, RZ, 0x3c, !PT ;  /* 0x888482811a197812 */ /* 0x000fe400078e3cff */
[----:B------:R-:W-:-:S02]  /*0420*/  LOP3.LUT R28, R27, 0x88848281, RZ, 0x3c, !PT ;  /* 0x888482811b1c7812 */ /* 0x000fc400078e3cff */
[----:B------:R-:W-:Y:S02]  /*0430*/  IADD3 R25, PT, PT, -R25, 0x1010100, RZ ;  /* 0x0101010019197810 */ /* 0x000fe40007ffe1ff */
[----:B------:R-:W-:Y:S02]  /*0440*/  IADD3 R28, PT, PT, -R28, 0x1010100, RZ ;  /* 0x010101001c1c7810 */ /* 0x000fe40007ffe1ff */
[----:B------:R-:W-:Y:S02]  /*0450*/  LOP3.LUT R25, R25, 0xf7fbfdfe, R26, 0xe0, !PT ;  /* 0xf7fbfdfe19197812 */ /* 0x000fe400078ee01a */
[----:B------:R-:W-:Y:S02]  /*0460*/  LOP3.LUT R28, R28, 0xf7fbfdfe, R27, 0xe0, !PT ;  /* 0xf7fbfdfe1c1c7812 */ /* 0x000fe400078ee01b */
[----:B------:R-:W-:Y:S02]  /*0470*/  PRMT R25, R25, 0xba98, RZ ;  /* 0x0000ba9819197816 */ /* 0x000fe400000000ff */
[----:B------:R-:W-:-:S02]  /*0480*/  IADD3 R27, P0, PT, R9, R4, RZ ;  /* 0x00000004091b7210 */ /* 0x000fc40007f1e0ff */
[----:B------:R-:W-:-:S03]  /*0490*/  LOP3.LUT R26, R25, 0x7f7f7f7f, RZ, 0xc0, !PT ;  /* 0x7f7f7f7f191a7812 */ /* 0x000fc600078ec0ff */
[----:B0-----:R-:W-:Y:S01]  /*04a0*/  IMAD.WIDE.U32 R14, R27, 0x24, R14 ;  /* 0x000000241b0e7825 */ /* 0x001fe200078e000e */
[----:B--2---:R-:W-:Y:S02]  /*04b0*/  LOP3.LUT R21, R20, 0x80808080, R25, 0xde, !PT ;  /* 0x8080808014157812 */ /* 0x004fe400078ede19 */
[----:B------:R-:W-:-:S03]  /*04c0*/  PRMT R25, R28, 0xba98, RZ ;  /* 0x0000ba981c197816 */ /* 0x000fc600000000ff */
[----:B------:R-:W-:Y:S01]  /*04d0*/  IMAD.IADD R21, R21, 0x1, -R26 ;  /* 0x0000000115157824 */ /* 0x000fe200078e0a1a */
[----:B------:R-:W-:Y:S02]  /*04e0*/  LOP3.LUT R26, R25, 0x7f7f7f7f, RZ, 0xc0, !PT ;  /* 0x7f7f7f7f191a7812 */ /* 0x000fe400078ec0ff */
[----:B---3--:R-:W-:Y:S02]  /*04f0*/  LOP3.LUT R25, R24, 0x80808080, R25, 0xde, !PT ;  /* 0x8080808018197812 */ /* 0x008fe400078ede19 */
[----:B------:R-:W-:Y:S02]  /*0500*/  LOP3.LUT R21, R21, 0x80808080, R20, 0xb4, !PT ;  /* 0x8080808015157812 */ /* 0x000fe400078eb414 */
[----:B------:R-:W2:Y:S01]  /*0510*/  LDG.E.U8.CONSTANT R20, desc[UR6][R18.64+0x4] ;  /* 0x0000040612147981 */ /* 0x000ea2000c1e9100 */
[----:B------:R-:W-:Y:S01]  /*0520*/  IMAD.IADD R25, R25, 0x1, -R26 ;  /* 0x0000000119197824 */ /* 0x000fe200078e0a1a */
[----:B------:R-:W-:-:S05]  /*0530*/  LEA.HI.X.SX32 R26, R4, RZ, 0x1, P0 ;  /* 0x000000ff041a7211 */ /* 0x000fca00000f0eff */
[----:B------:R-:W-:-:S04]  /*0540*/  IMAD R27, R26, 0x24, RZ ;  /* 0x000000241a1b7824 */ /* 0x000fc800078e02ff */
[----:B------:R-:W-:Y:S01]  /*0550*/  IMAD.IADD R15, R15, 0x1, R27 ;  /* 0x000000010f0f7824 */ /* 0x000fe200078e021b */
[----:B------:R-:W-:Y:S02]  /*0560*/  LOP3.LUT R25, R25, 0x80808080, R24, 0xb4, !PT ;  /* 0x8080808019197812 */ /* 0x000fe400078eb418 */
[----:B------:R-:W3:Y:S04]  /*0570*/  LDG.E.U8.CONSTANT R24, desc[UR6][R12.64+0x4b] ;  /* 0x00004b060c187981 */ /* 0x000ee8000c1e9100 */
[----:B------:R-:W4:Y:S04]  /*0580*/  LDG.E.CONSTANT R26, desc[UR6][R14.64+0x4] ;  /* 0x000004060e1a7981 */ /* 0x000f28000c1e9900 */
[----:B------:R-:W5:Y:S04]  /*0590*/  LDG.E.CONSTANT R27, desc[UR6][R14.64+0x8] ;  /* 0x000008060e1b7981 */ /* 0x000f68000c1e9900 */
[----:B------:R-:W2:Y:S01]  /*05a0*/  LDG.E.CONSTANT R29, desc[UR6][R14.64+0xc] ;  /* 0x00000c060e1d7981 */ /* 0x000ea2000c1e9900 */
[----:B----4-:R-:W-:Y:S01]  /*05b0*/  IDP.4A.S8.S8 R26, R21, R26, RZ ;  /* 0x0000001a151a7226 */ /* 0x010fe200000006ff */
[----:B---3--:R-:W-:-:S05]  /*05c0*/  LOP3.LUT R21, R24, 0xf, RZ, 0xc0, !PT ;  /* 0x0000000f18157812 */ /* 0x008fca00078ec0ff */
[----:B------:R-:W-:Y:S02]  /*05d0*/  IMAD R21, R21, 0x1010101, RZ ;  /* 0x0101010115157824 */ /* 0x000fe400078e02ff */
[----:B-----5:R-:W-:Y:S02]  /*05e0*/  IDP.4A.S8.S8 R26, R25, R27, R26 ;  /* 0x0000001b191a7226 */ /* 0x020fe4000000061a */
[----:B------:R-:W3:Y:S01]  /*05f0*/  LDG.E.U8.CONSTANT R27, desc[UR6][R18.64+0x5] ;  /* 0x00000506121b7981 */ /* 0x000ee2000c1e9100 */
[----:B------:R-:W-:-:S04]  /*0600*/  LOP3.LUT R21, R21, 0x8040201, RZ, 0xc0, !PT ;  /* 0x0804020115157812 */ /* 0x000fc800078ec0ff */
[----:B------:R-:W-:-:S04]  /*0610*/  LOP3.LUT R25, R21, 0x88848281, RZ, 0x3c, !PT ;  /* 0x8884828115197812 */ /* 0x000fc800078e3cff */
[----:B------:R-:W-:-:S04]  /*0620*/  IADD3 R28, PT, PT, -R25, 0x1010100, RZ ;  /* 0x01010100191c7810 */ /* 0x000fc80007ffe1ff */
[----:B------:R-:W-:Y:S01]  /*0630*/  LOP3.LUT R25, R28, 0xf7fbfdfe, R21, 0xe0, !PT ;  /* 0xf7fbfdfe1c197812 */ /* 0x000fe200078ee015 */
[----:B------:R-:W-:-:S05]  /*0640*/  IMAD.SHL.U32 R21, R23, 0x40, RZ ;  /* 0x0000004017157824 */ /* 0x000fca00078e00ff */
[----:B--2---:R-:W-:-:S05]  /*0650*/  LOP3.LUT R21, R20, 0x100, R21, 0xf8, !PT ;  /* 0x0000010014157812 */ /* 0x004fca00078ef815 */
[----:B------:R-:W-:-:S06]  /*0660*/  IMAD.WIDE.U32 R20, R21, 0x4, R10 ;  /* 0x0000000415147825 */ /* 0x000fcc00078e000a */
[----:B------:R-:W2:Y:S01]  /*0670*/  LDG.E.CONSTANT R20, desc[UR6][R20.64] ;  /* 0x0000000614147981 */ /* 0x000ea2000c1e9900 */
[----:B------:R-:W-:-:S04]  /*0680*/  PRMT R25, R25, 0xba98, RZ ;  /* 0x0000ba9819197816 */ /* 0x000fc800000000ff */
[----:B------:R-:W-:Y:S02]  /*0690*/  LOP3.LUT R28, R25, 0x7f7f7f7f, RZ, 0xc0, !PT ;  /* 0x7f7f7f7f191c7812 */ /* 0x000fe400078ec0ff */
[----:B------:R-:W-:-:S05]  /*06a0*/  SHF.R.U32.HI R24, RZ, 0x4, R24 ;  /* 0x00000004ff187819 */ /* 0x000fca0000011618 */
[----:B------:R-:W-:-:S05]  /*06b0*/  IMAD R24, R24, 0x1010101, RZ ;  /* 0x0101010118187824 */ /* 0x000fca00078e02ff */
[----:B------:R-:W-:Y:S02]  /*06c0*/  LOP3.LUT R24, R24, 0x8040201, RZ, 0xc0, !PT ;  /* 0x0804020118187812 */ /* 0x000fe400078ec0ff */
[----:B--2---:R-:W-:-:S05]  /*06d0*/  LOP3.LUT R25, R20, 0x80808080, R25, 0xde, !PT ;  /* 0x8080808014197812 */ /* 0x004fca00078ede19 */
[----:B------:R-:W-:Y:S02]  /*06e0*/  IMAD.IADD R25, R25, 0x1, -R28 ;  /* 0x0000000119197824 */ /* 0x000fe400078e0a1c */
[----:B------:R-:W-:-:S05]  /*06f0*/  IMAD.SHL.U32 R28, R23, 0x20, RZ ;  /* 0x00000020171c7824 */ /* 0x000fca00078e00ff */
[----:B---3--:R-:W-:Y:S02]  /*0700*/  LOP3.LUT R27, R27, 0x100, R28, 0xf8, !PT ;  /* 0x000001001b1b7812 */ /* 0x008fe400078ef81c */
[----:B------:R-:W-:-:S03]  /*0710*/  LOP3.LUT R25, R25, 0x80808080, R20, 0xb4, !PT ;  /* 0x8080808019197812 */ /* 0x000fc600078eb414 */
[----:B------:R-:W-:Y:S02]  /*0720*/  IMAD.WIDE.U32 R20, R27, 0x4, R10 ;  /* 0x000000041b147825 */ /* 0x000fe400078e000a */
[----:B------:R-:W2:Y:S02]  /*0730*/  LDG.E.U8.CONSTANT R27, desc[UR6][R18.64+0x6] ;  /* 0x00000606121b7981 */ /* 0x000ea4000c1e9100 */
[----:B------:R-:W-:Y:S01]  /*0740*/  IDP.4A.S8.S8 R26, R25, R29, R26 ;  /* 0x0000001d191a7226 */ /* 0x000fe2000000061a */
[----:B------:R-:W-:Y:S01]  /*0750*/  LOP3.LUT R25, R24, 0x88848281, RZ, 0x3c, !PT ;  /* 0x8884828118197812 */ /* 0x000fe200078e3cff */
[----:B------:R-:W3:Y:S03]  /*0760*/  LDG.E.CONSTANT R20, desc[UR6][R20.64] ;  /* 0x0000000614147981 */ /* 0x000ee6000c1e9900 */
[----:B------:R-:W-:Y:S01]  /*0770*/  IADD3 R25, PT, PT, -R25, 0x1010100, RZ ;  /* 0x0101010019197810 */ /* 0x000fe20007ffe1ff */
[----:B------:R-:W4:Y:S03]  /*0780*/  LDG.E.CONSTANT R29, desc[UR6][R14.64+0x10] ;  /* 0x000010060e1d7981 */ /* 0x000f26000c1e9900 */
[----:B------:R-:W-:-:S02]  /*0790*/  LOP3.LUT R24, R25, 0xf7fbfdfe, R24, 0xe0, !PT ;  /* 0xf7fbfdfe19187812 */ /* 0x000fc400078ee018 */
[----:B------:R-:W5:Y:S02]  /*07a0*/  LDG.E.U8.CONSTANT R25, desc[UR6][R12.64+0x4c] ;  /* 0x00004c060c197981 */ /* 0x000f64000c1e9100 */
[----:B------:R-:W-:-:S04]  /*07b0*/  PRMT R24, R24, 0xba98, RZ ;  /* 0x0000ba9818187816 */ /* 0x000fc800000000ff */
[----:B------:R-:W-:Y:S02]  /*07c0*/  LOP3.LUT R28, R24, 0x7f7f7f7f, RZ, 0xc0, !PT ;  /* 0x7f7f7f7f181c7812 */ /* 0x000fe400078ec0ff */
[----:B---3--:R-:W-:-:S05]  /*07d0*/  LOP3.LUT R24, R20, 0x80808080, R24, 0xde, !PT ;  /* 0x8080808014187812 */ /* 0x008fca00078ede18 */
[----:B------:R-:W-:-:S05]  /*07e0*/  IMAD.IADD R21, R24, 0x1, -R28 ;  /* 0x0000000118157824 */ /* 0x000fca00078e0a1c */
[----:B------:R-:W-:Y:S02]  /*07f0*/  LOP3.LUT R21, R21, 0x80808080, R20, 0xb4, !PT ;  /* 0x8080808015157812 */ /* 0x000fe400078eb414 */
[----:B-----5:R-:W-:-:S05]  /*0800*/  LOP3.LUT R20, R25, 0xf, RZ, 0xc0, !PT ;  /* 0x0000000f19147812 */ /* 0x020fca00078ec0ff */
[----:B------:R-:W-:Y:S02]  /*0810*/  IMAD R20, R20, 0x1010101, RZ ;  /* 0x0101010114147824 */ /* 0x000fe400078e02ff */
[----:B----4-:R-:W-:Y:S02]  /*0820*/  IDP.4A.S8.S8 R26, R21, R29, R26 ;  /* 0x0000001d151a7226 */ /* 0x010fe4000000061a */
[----:B------:R-:W3:Y:S01]  /*0830*/  LDG.E.CONSTANT R29, desc[UR6][R14.64+0x14] ;  /* 0x000014060e1d7981 */ /* 0x000ee2000c1e9900 */
[----:B------:R-:W-:-:S04]  /*0840*/  LOP3.LUT R20, R20, 0x8040201, RZ, 0xc0, !PT ;  /* 0x0804020114147812 */ /* 0x000fc800078ec0ff */
[----:B------:R-:W-:-:S04]  /*0850*/  LOP3.LUT R21, R20, 0x88848281, RZ, 0x3c, !PT ;  /* 0x8884828114157812 */ /* 0x000fc800078e3cff */
[----:B------:R-:W-:-:S04]  /*0860*/  IADD3 R21, PT, PT, -R21, 0x1010100, RZ ;  /* 0x0101010015157810 */ /* 0x000fc80007ffe1ff */
[----:B------:R-:W-:Y:S01]  /*0870*/  LOP3.LUT R24, R21, 0xf7fbfdfe, R20, 0xe0, !PT ;  /* 0xf7fbfdfe15187812 */ /* 0x000fe200078ee014 */
[----:B------:R-:W-:-:S05]  /*0880*/  IMAD.SHL.U32 R20, R23, 0x10, RZ ;  /* 0x0000001017147824 */ /* 0x000fca00078e00ff */
[----:B--2---:R-:W-:Y:S02]  /*0890*/  LOP3.LUT R21, R27, 0x100, R20, 0xf8, !PT ;  /* 0x000001001b157812 */ /* 0x004fe400078ef814 */
[----:B------:R-:W2:Y:S03]  /*08a0*/  LDG.E.U8.CONSTANT R27, desc[UR6][R18.64+0x7] ;  /* 0x00000706121b7981 */ /* 0x000ea6000c1e9100 */
[----:B------:R-:W-:-:S06]  /*08b0*/  IMAD.WIDE.U32 R20, R21, 0x4, R10 ;  /* 0x0000000415147825 */ /* 0x000fcc00078e000a */
[----:B------:R-:W4:Y:S01]  /*08c0*/  LDG.E.CONSTANT R20, desc[UR6][R20.64] ;  /* 0x0000000614147981 */ /* 0x000f22000c1e9900 */
[----:B------:R-:W-:-:S04]  /*08d0*/  PRMT R24, R24, 0xba98, RZ ;  /* 0x0000ba9818187816 */ /* 0x000fc800000000ff */
[----:B------:R-:W-:Y:S02]  /*08e0*/  LOP3.LUT R28, R24, 0x7f7f7f7f, RZ, 0xc0, !PT ;  /* 0x7f7f7f7f181c7812 */ /* 0x000fe400078ec0ff */
[----:B------:R-:W-:Y:S02]  /*08f0*/  SHF.R.U32.HI R25, RZ, 0x4, R25 ;  /* 0x00000004ff197819 */ /* 0x000fe40000011619 */
[----:B----4-:R-:W-:-:S05]  /*0900*/  LOP3.LUT R24, R20, 0x80808080, R24, 0xde, !PT ;  /* 0x8080808014187812 */ /* 0x010fca00078ede18 */
[----:B------:R-:W-:-:S05]  /*0910*/  IMAD.IADD R24, R24, 0x1, -R28 ;  /* 0x0000000118187824 */ /* 0x000fca00078e0a1c */
[----:B------:R-:W-:-:S05]  /*0920*/  LOP3.LUT R24, R24, 0x80808080, R20, 0xb4, !PT ;  /* 0x8080808018187812 */ /* 0x000fca00078eb414 */
[----:B---3--:R-:W-:Y:S02]  /*0930*/  IDP.4A.S8.S8 R24, R24, R29, R26 ;  /* 0x0000001d18187226 */ /* 0x008fe4000000061a */
[----:B------:R-:W-:-:S05]  /*0940*/  IMAD.SHL.U32 R26, R23, 0x8, RZ ;  /* 0x00000008171a7824 */ /* 0x000fca00078e00ff */
[----:B--2---:R-:W-:Y:S02]  /*0950*/  LOP3.LUT R27, R27, 0x100, R26, 0xf8, !PT ;  /* 0x000001001b1b7812 */ /* 0x004fe400078ef81a */
[----:B------:R-:W2:Y:S03]  /*0960*/  LDG.E.U8.CONSTANT R26, desc[UR6][R18.64+0x9] ;  /* 0x00000906121a7981 */ /* 0x000ea6000c1e9100 */
[----:B------:R-:W-:Y:S02]  /*0970*/  IMAD.WIDE.U32 R20, R27, 0x4, R10 ;  /* 0x000000041b147825 */ /* 0x000fe400078e000a */
[----:B------:R0:W3:Y:S04]  /*0980*/  LDG.E.U8.CONSTANT R27, desc[UR6][R18.64+0x8] ;  /* 0x00000806121b7981 */ /* 0x0000e8000c1e9100 */
[----:B------:R-:W4:Y:S01]  /*0990*/  LDG.E.CONSTANT R20, desc[UR6][R20.64] ;  /* 0x0000000614147981 */ /* 0x000f22000c1e9900 */
[----:B------:R-:W-:-:S05]  /*09a0*/  IMAD R25, R25, 0x1010101, RZ ;  /* 0x0101010119197824 */ /* 0x000fca00078e02ff */
[----:B------:R-:W-:-:S04]  /*09b0*/  LOP3.LUT R28, R25, 0x8040201, RZ, 0xc0, !PT ;  /* 0x08040201191c7812 */ /* 0x000fc800078ec0ff */
[----:B------:R-:W-:-:S04]  /*09c0*/  LOP3.LUT R25, R28, 0x88848281, RZ, 0x3c, !PT ;  /* 0x888482811c197812 */ /* 0x000fc800078e3cff */
[----:B------:R-:W-:Y:S02]  /*09d0*/  IADD3 R29, PT, PT, -R25, 0x1010100, RZ ;  /* 0x01010100191d7810 */ /* 0x000fe40007ffe1ff */
[----:B------:R1:W5:Y:S01]  /*09e0*/  LDG.E.U8.CONSTANT R25, desc[UR6][R12.64+0x4d] ;  /* 0x00004d060c197981 */ /* 0x000362000c1e9100 */
[C---:B0-----:R-:W-:Y:S01]  /*09f0*/  IMAD.SHL.U32 R18, R23.reuse, 0x4, RZ ;  /* 0x0000000417127824 */ /* 0x041fe200078e00ff */
[----:B------:R-:W-:Y:S01]  /*0a00*/  SHF.R.U32.HI R9, RZ, 0x1, R9 ;  /* 0x00000001ff097819 */ /* 0x000fe20000011609 */
[----:B------:R-:W-:Y:S01]  /*0a10*/  IMAD.SHL.U32 R23, R23, 0x2, RZ ;  /* 0x0000000217177824 */ /* 0x000fe200078e00ff */
[----:B------:R-:W-:-:S04]  /*0a20*/  LOP3.LUT R29, R29, 0xf7fbfdfe, R28, 0xe0, !PT ;  /* 0xf7fbfdfe1d1d7812 */ /* 0x000fc800078ee01c */
[----:B------:R-:W-:-:S04]  /*0a30*/  PRMT R29, R29, 0xba98, RZ ;  /* 0x0000ba981d1d7816 */ /* 0x000fc800000000ff */
[----:B------:R-:W-:Y:S02]  /*0a40*/  LOP3.LUT R28, R29, 0x7f7f7f7f, RZ, 0xc0, !PT ;  /* 0x7f7f7f7f1d1c7812 */ /* 0x000fe400078ec0ff */
[----:B---3--:R-:W-:Y:S02]  /*0a50*/  LOP3.LUT R27, R27, 0x100, R18, 0xf8, !PT ;  /* 0x000001001b1b7812 */ /* 0x008fe400078ef812 */
[----:B------:R-:W-:Y:S02]  /*0a60*/  IADD3 R18, P0, PT, R9, R16, RZ ;  /* 0x0000001009127210 */ /* 0x000fe40007f1e0ff */
[----:B--2---:R-:W-:Y:S01]  /*0a70*/  LOP3.LUT R23, R26, 0x100, R23, 0xf8, !PT ;  /* 0x000001001a177812 */ /* 0x004fe200078ef817 */
[----:B-1----:R-:W-:Y:S01]  /*0a80*/  IMAD.WIDE.U32 R12, R27, 0x4, R10 ;  /* 0x000000041b0c7825 */ /* 0x002fe200078e000a */
[----:B----4-:R-:W-:Y:S01]  /*0a90*/  LOP3.LUT R21, R20, 0x80808080, R29, 0xde, !PT ;  /* 0x8080808014157812 */ /* 0x010fe200078ede1d */
[----:B------:R-:W2:Y:S02]  /*0aa0*/  LDG.E.CONSTANT R9, desc[UR6][R14.64+0x1c] ;  /* 0x00001c060e097981 */ /* 0x000ea4000c1e9900 */
[----:B------:R-:W-:-:S02]  /*0ab0*/  IMAD.X R19, RZ, RZ, R17, P0 ;  /* 0x000000ffff137224 */ /* 0x000fc400000e0611 */
[----:B------:R-:W3:Y:S01]  /*0ac0*/  LDG.E.CONSTANT R12, desc[UR6][R12.64] ;  /* 0x000000060c0c7981 */ /* 0x000ee2000c1e9900 */
[----:B------:R-:W-:-:S03]  /*0ad0*/  IMAD.WIDE.U32 R10, R23, 0x4, R10 ;  /* 0x00000004170a7825 */ /* 0x000fc600078e000a */
[----:B------:R-:W4:Y:S01]  /*0ae0*/  LDG.E.U8.CONSTANT R19, desc[UR6][R18.64+0x6a] ;  /* 0x00006a0612137981 */ /* 0x000f22000c1e9100 */
[----:B------:R-:W-:-:S03]  /*0af0*/  IMAD.IADD R21, R21, 0x1, -R28 ;  /* 0x0000000115157824 */ /* 0x000fc600078e0a1c */
[----:B------:R0:W2:Y:S02]  /*0b00*/  LDG.E.CONSTANT R10, desc[UR6][R10.64] ;  /* 0x000000060a0a7981 */ /* 0x0000a4000c1e9900 */
[----:B------:R-:W-:Y:S02]  /*0b10*/  LOP3.LUT R21, R21, 0x80808080, R20, 0xb4, !PT ;  /* 0x8080808015157812 */ /* 0x000fe400078eb414 */
[----:B------:R-:W2:Y:S04]  /*0b20*/  LDG.E.CONSTANT R20, desc[UR6][R14.64+0x18] ;  /* 0x000018060e147981 */ /* 0x000ea8000c1e9900 */
[----:B------:R-:W2:Y:S04]  /*0b30*/  LDG.E.U16.CONSTANT R16, desc[UR6][R16.64] ;  /* 0x0000000610107981 */ /* 0x000ea8000c1e9500 */
[----:B------:R-:W2:Y:S04]  /*0b40*/  LDG.E.CONSTANT R23, desc[UR6][R14.64+0x20] ;  /* 0x000020060e177981 */ /* 0x000ea8000c1e9900 */
[----:B------:R1:W2:Y:S01]  /*0b50*/  LDG.E.U16.CONSTANT R26, desc[UR6][R14.64] ;  /* 0x000000060e1a7981 */ /* 0x0002a2000c1e9500 */
[----:B-----5:R-:W-:-:S02]  /*0b60*/  LOP3.LUT R27, R25, 0xf, RZ, 0xc0, !PT ;  /* 0x0000000f191b7812 */ /* 0x020fc400078ec0ff */
[----:B------:R-:W-:-:S03]  /*0b70*/  SHF.R.U32.HI R25, RZ, 0x4, R25 ;  /* 0x00000004ff197819 */ /* 0x000fc60000011619 */
[----:B------:R-:W-:Y:S02]  /*0b80*/  IMAD R27, R27, 0x1010101, RZ ;  /* 0x010101011b1b7824 */ /* 0x000fe400078e02ff */
[----:B------:R-:W-:-:S03]  /*0b90*/  IMAD R25, R25, 0x1010101, RZ ;  /* 0x0101010119197824 */ /* 0x000fc600078e02ff */
[----:B------:R-:W-:Y:S02]  /*0ba0*/  LOP3.LUT R27, R27, 0x8040201, RZ, 0xc0, !PT ;  /* 0x080402011b1b7812 */ /* 0x000fe400078ec0ff */
[----:B------:R-:W-:Y:S02]  /*0bb0*/  LOP3.LUT R25, R25, 0x8040201, RZ, 0xc0, !PT ;  /* 0x0804020119197812 */ /* 0x000fe400078ec0ff */
[----:B0-----:R-:W-:-:S04]  /*0bc0*/  LOP3.LUT R11, R27, 0x88848281, RZ, 0x3c, !PT ;  /* 0x888482811b0b7812 */ /* 0x001fc800078e3cff */
[----:B------:R-:W-:Y:S02]  /*0bd0*/  IADD3 R18, PT, PT, -R11, 0x1010100, RZ ;  /* 0x010101000b127810 */ /* 0x000fe40007ffe1ff */
[----:B------:R-:W-:Y:S02]  /*0be0*/  LOP3.LUT R11, R25, 0x88848281, RZ, 0x3c, !PT ;  /* 0x88848281190b7812 */ /* 0x000fe400078e3cff */
[----:B------:R-:W-:Y:S02]  /*0bf0*/  LOP3.LUT R18, R18, 0xf7fbfdfe, R27, 0xe0, !PT ;  /* 0xf7fbfdfe12127812 */ /* 0x000fe400078ee01b */
[----:B-1----:R-:W-:Y:S02]  /*0c00*/  IADD3 R14, PT, PT, -R11, 0x1010100, RZ ;  /* 0x010101000b0e7810 */ /* 0x002fe40007ffe1ff */
[----:B------:R-:W-:Y:S02]  /*0c10*/  PRMT R11, R18, 0xba98, RZ ;  /* 0x0000ba98120b7816 */ /* 0x000fe400000000ff */
[----:B------:R-:W-:-:S02]  /*0c20*/  LOP3.LUT R14, R14, 0xf7fbfdfe, R25, 0xe0, !PT ;  /* 0xf7fbfdfe0e0e7812 */ /* 0x000fc400078ee019 */
[----:B------:R-:W-:Y:S01]  /*0c30*/  LOP3.LUT R18, R11, 0x7f7f7f7f, RZ, 0xc0, !PT ;  /* 0x7f7f7f7f0b127812 */ /* 0x000fe200078ec0ff */
[----:B------:R-:W-:-:S05]  /*0c40*/  VIADD R22, R22, 0x4 ;  /* 0x0000000416167836 */ /* 0x000fca0000000000 */
[----:B------:R-:W-:Y:S01]  /*0c50*/  ISETP.GE.U32.AND P0, PT, R22, R3, PT ;  /* 0x000000031600720c */ /* 0x000fe20003f06070 */
[----:B------:R-:W-:Y:S02]  /*0c60*/  VIADD R8, R8, 0x4 ;  /* 0x0000000408087836 */ /* 0x000fe40000000000 */
[----:B------:R-:W-:Y:S01]  /*0c70*/  VIADD R4, R4, 0x20 ;  /* 0x0000002004047836 */ /* 0x000fe20000000000 */
[----:B---3--:R-:W-:Y:S02]  /*0c80*/  LOP3.LUT R13, R12, 0x80808080, R11, 0xde, !PT ;  /* 0x808080800c0d7812 */ /* 0x008fe400078ede0b */
[----:B------:R-:W-:Y:S02]  /*0c90*/  PRMT R11, R14, 0xba98, RZ ;  /* 0x0000ba980e0b7816 */ /* 0x000fe400000000ff */
[----:B----4-:R-:W-:Y:S02]  /*0ca0*/  SHF.R.U32.HI R19, RZ, R6, R19 ;  /* 0x00000006ff137219 */ /* 0x010fe40000011613 */
[----:B------:R-:W-:Y:S01]  /*0cb0*/  LOP3.LUT R14, R11, 0x7f7f7f7f, RZ, 0xc0, !PT ;  /* 0x7f7f7f7f0b0e7812 */ /* 0x000fe200078ec0ff */
[----:B------:R-:W-:Y:S01]  /*0cc0*/  IMAD.IADD R13, R13, 0x1, -R18 ;  /* 0x000000010d0d7824 */ /* 0x000fe200078e0a12 */
[----:B--2---:R-:W-:-:S02]  /*0cd0*/  LOP3.LUT R11, R10, 0x80808080, R11, 0xde, !PT ;  /* 0x808080800a0b7812 */ /* 0x004fc400078ede0b */
        /* <DEDUP_REMOVED lines=16> */
.L_x_805:
[----:B------:R-:W-:Y:S05]  /*0de0*/  BSYNC.RECONVERGENT B0 ;  /* 0x0000000000007941 */ /* 0x000fea0003800200 */
.L_x_804:
        /* <DEDUP_REMOVED lines=11> */
[----:B------:R-:W0:Y:S01]  /*0ea0*/  LDC R7, c[0x0][0x39c] ;  /* 0x0000e700ff077b82 */ /* 0x000e220000000800 */
[----:B-1----:R-:W-:-:S05]  /*0eb0*/  FADD.FTZ R4, R5, R8 ;  /* 0x0000000805047221 */ /* 0x002fca0000010000 */
[----:B------:R-:W-:Y:S02]  /*0ec0*/  F2FP.BF16.F32.PACK_AB R4, RZ, R4 ;  /* 0x00000004ff04723e */ /* 0x000fe400000010ff */
[----:B------:R-:W1:Y:S01]  /*0ed0*/  LDC.64 R2, c[0x0][0x390] ;  /* 0x0000e400ff027b82 */ /* 0x000e620000000a00 */
[----:B0-----:R-:W-:-:S04]  /*0ee0*/  IMAD R5, R7, UR5, R0 ;  /* 0x0000000507057c24 */ /* 0x001fc8000f8e0200 */
[----:B-1----:R-:W-:-:S05]  /*0ef0*/  IMAD.WIDE.U32 R2, R5, 0x2, R2 ;  /* 0x0000000205027825 */ /* 0x002fca00078e0002 */
[----:B------:R-:W-:Y:S01]  /*0f00*/  STG.E.U16 desc[UR6][R2.64], R4 ;  /* 0x0000000402007986 */ /* 0x000fe2000c101506 */
[----:B------:R-:W-:Y:S05]  /*0f10*/  EXIT ;  /* 0x000000000000794d */ /* 0x000fea0003800000 */
.L_x_807:
        /* <DEDUP_REMOVED lines=14> */
.L_x_1316:


//--------------------- .text._Z13mul_mat_vec_qIN3c108BFloat16ELi32ELi4E12block_iq4_nlLi2EXadL_ZN45_INTERNAL_8d5cb472_14_gguf_kernel_cu_cd24131919vec_dot_iq4_nl_q8_1EPKvPK10block_q8_1RKiEEEvS5_S5_PT_iii --------------------------
	.section	.text._Z13mul_mat_vec_qIN3c108BFloat16ELi32ELi4E12block_iq4_nlLi2EXadL_ZN45_INTERNAL_8d5cb472_14_gguf_kernel_cu_cd24131919vec_dot_iq4_nl_q8_1EPKvPK10block_q8_1RKiEEEvS5_S5_PT_iii,"ax",@progbits
	.align	128
.text._Z13mul_mat_vec_qIN3c108BFloat16ELi32ELi4E12block_iq4_nlLi2EXadL_ZN45_INTERNAL_8d5cb472_14_gguf_kernel_cu_cd24131919vec_dot_iq4_nl_q8_1EPKvPK10block_q8_1RKiEEEvS5_S5_PT_iii:
        .type           _Z13mul_mat_vec_qIN3c108BFloat16ELi32ELi4E12block_iq4_nlLi2EXadL_ZN45_INTERNAL_8d5cb472_14_gguf_kernel_cu_cd24131919vec_dot_iq4_nl_q8_1EPKvPK10block_q8_1RKiEEEvS5_S5_PT_iii,@function
        .size           _Z13mul_mat_vec_qIN3c108BFloat16ELi32ELi4E12block_iq4_nlLi2EXadL_ZN45_INTERNAL_8d5cb472_14_gguf_kernel_cu_cd24131919vec_dot_iq4_nl_q8_1EPKvPK10block_q8_1RKiEEEvS5_S5_PT_iii,(.L_x_1317 - _Z13mul_mat_vec_qIN3c108BFloat16ELi32ELi4E12block_iq4_nlLi2EXadL_ZN45_INTERNAL_8d5cb472_14_gguf_kernel_cu_cd24131919vec_dot_iq4_nl_q8_1EPKvPK10block_q8_1RKiEEEvS5_S5_PT_iii)
        .other          _Z13mul_mat_vec_qIN3c108BFloat16ELi32ELi4E12block_iq4_nlLi2EXadL_ZN45_INTERNAL_8d5cb472_14_gguf_kernel_cu_cd24131919vec_dot_iq4_nl_q8_1EPKvPK10block_q8_1RKiEEEvS5_S5_PT_iii,@"STO_CUDA_ENTRY STV_DEFAULT"
_Z13mul_mat_vec_qIN3c108BFloat16ELi32ELi4E12block_iq4_nlLi2EXadL_ZN45_INTERNAL_8d5cb472_14_gguf_kernel_cu_cd24131919vec_dot_iq4_nl_q8_1EPKvPK10block_q8_1RKiEEEvS5_S5_PT_iii:
        /* <DEDUP_REMOVED lines=28> */
[----:B------:R-:W-:Y:S01]  /*01c0*/  LOP3.LUT R7, R7, 0x2, RZ, 0xc0, !PT ;  /* 0x0000000207077812 */ /* 0x000fe200078ec0ff */
[----:B------:R-:W-:Y:S01]  /*01d0*/  IMAD R10, R2, R4, R11 ;  /* 0x00000004020a7224 */ /* 0x000fe200078e020b */
[----:B------:R-:W-:Y:S02]  /*01e0*/  LEA.HI R6, R6, R5, RZ, 0x9 ;  /* 0x0000000506067211 */ /* 0x000fe400078f48ff */
[----:B------:R-:W-:-:S02]  /*01f0*/  LOP3.LUT R8, R8, 0x4, RZ, 0xc0, !PT ;  /* 0x0000000408087812 */ /* 0x000fc400078ec0ff */
[----:B------:R-:W-:-:S05]  /*0200*/  SHF.R.S32.HI R6, RZ, 0x9, R6 ;  /* 0x00000009ff067819 */ /* 0x000fca0000011406 */
[----:B------:R-:W-:-:S04]  /*0210*/  IMAD R6, R6, UR5, RZ ;  /* 0x0000000506067c24 */ /* 0x000fc8000f8e02ff */
[----:B------:R-:W-:-:S07]  /*0220*/  IMAD R5, R6, 0x10, R11 ;  /* 0x0000001006057824 */ /* 0x000fce00078e020b */
.L_x_810:
[----:B------:R-:W0:Y:S02]  /*0230*/  LDC.64 R12, c[0x0][0x380] ;  /* 0x0000e000ff0c7b82 */ /* 0x000e240000000a00 */
[----:B0-----:R-:W-:-:S04]  /*0240*/  IMAD.WIDE R12, R10, 0x12, R12 ;  /* 0x000000120a0c7825 */ /* 0x001fc800078e020c */
[----:B------:R-:W-:-:S05]  /*0250*/  IMAD.WIDE.U32 R28, R8, 0x2, R12 ;  /* 0x00000002081c7825 */ /* 0x000fca00078e000c */
[----:B------:R-:W2:Y:S04]  /*0260*/  LDG.E.U16.CONSTANT R15, desc[UR6][R28.64+0x2] ;  /* 0x000002061c0f7981 */ /* 0x000ea8000c1e9500 */
[----:B------:R-:W3:Y:S04]  /*0270*/  LDG.E.U16.CONSTANT R6, desc[UR6][R28.64+0x4] ;  /* 0x000004061c067981 */ /* 0x000ee8000c1e9500 */
[----:B------:R-:W4:Y:S04]  /*0280*/  LDG.E.U16.CONSTANT R17, desc[UR6][R28.64+0x6] ;  /* 0x000006061c117981 */ /* 0x000f28000c1e9500 */
[----:B------:R-:W5:Y:S01]  /*0290*/  LDG.E.U16.CONSTANT R27, desc[UR6][R28.64+0x8] ;  /* 0x000008061c1b7981 */ /* 0x000f62000c1e9500 */
[----:B--2---:R-:W-:-:S02]  /*02a0*/  LOP3.LUT R14, R15, 0xf, RZ, 0xc0, !PT ;  /* 0x0000000f0f0e7812 */ /* 0x004fc400078ec0ff */
[----:B------:R-:W-:Y:S02]  /*02b0*/  SHF.R.U64 R18, R15, 0xc, RZ ;  /* 0x0000000c0f127819 */ /* 0x000fe400000012ff */
[----:B------:R-:W-:Y:S02]  /*02c0*/  IADD3 R14, P0, PT, R14, UR8, RZ ;  /* 0x000000080e0e7c10 */ /* 0x000fe4000ff1e0ff */
[--C-:B------:R-:W-:Y:S02]  /*02d0*/  SHF.R.U32.HI R16, RZ, 0x8, R15.reuse ;  /* 0x00000008ff107819 */ /* 0x100fe4000001160f */
[----:B------:R-:W-:Y:S01]  /*02e0*/  SHF.R.U32.HI R19, RZ, 0x4, R15 ;  /* 0x00000004ff137819 */ /* 0x000fe2000001160f */
[----:B------:R-:W-:Y:S01]  /*02f0*/  IMAD.X R15, RZ, RZ, UR9, P0 ;  /* 0x00000009ff0f7e24 */ /* 0x000fe200080e06ff */
[----:B------:R-:W-:Y:S02]  /*0300*/  IADD3 R18, P1, PT, R18, UR8, RZ ;  /* 0x0000000812127c10 */ /* 0x000fe4000ff3e0ff */
[----:B------:R-:W-:-:S02]  /*0310*/  LOP3.LUT R16, R16, 0xf, RZ, 0xc0, !PT ;  /* 0x0000000f10107812 */ /* 0x000fc400078ec0ff */
[----:B------:R-:W-:Y:S01]  /*0320*/  LOP3.LUT R22, R19, 0xf, RZ, 0xc0, !PT ;  /* 0x0000000f13167812 */ /* 0x000fe200078ec0ff */
[----:B------:R-:W-:Y:S01]  /*0330*/  IMAD.X R19, RZ, RZ, UR9, P1 ;  /* 0x00000009ff137e24 */ /* 0x000fe200088e06ff */
[----:B------:R0:W2:Y:S01]  /*0340*/  LDG.E.U8.CONSTANT R21, desc[UR6][R14.64] ;  /* 0x000000060e157981 */ /* 0x0000a2000c1e9100 */
[----:B---3--:R-:W-:Y:S02]  /*0350*/  LOP3.LUT R20, R6, 0xf, RZ, 0xc0, !PT ;  /* 0x0000000f06147812 */ /* 0x008fe400078ec0ff */
[--C-:B------:R-:W-:Y:S01]  /*0360*/  SHF.R.U32.HI R24, RZ, 0x4, R6.reuse ;  /* 0x00000004ff187819 */ /* 0x100fe20000011606 */
[----:B------:R1:W3:Y:S01]  /*0370*/  LDG.E.U8.CONSTANT R25, desc[UR6][R18.64] ;  /* 0x0000000612197981 */ /* 0x0002e2000c1e9100 */
[----:B0-----:R-:W-:Y:S02]  /*0380*/  IADD3 R14, P1, PT, R16, UR8, RZ ;  /* 0x00000008100e7c10 */ /* 0x001fe4000ff3e0ff */
[----:B------:R-:W-:Y:S02]  /*0390*/  SHF.R.U32.HI R16, RZ, 0x8, R6 ;  /* 0x00000008ff107819 */ /* 0x000fe40000011606 */
[----:B------:R-:W-:Y:S01]  /*03a0*/  IADD3 R22, P0, PT, R22, UR8, RZ ;  /* 0x0000000816167c10 */ /* 0x000fe2000ff1e0ff */
[----:B------:R-:W-:Y:S01]  /*03b0*/  IMAD.X R15, RZ, RZ, UR9, P1 ;  /* 0x00000009ff0f7e24 */ /* 0x000fe200088e06ff */
[----:B-1----:R-:W-:-:S02]  /*03c0*/  IADD3 R18, P1, PT, R20, UR8, RZ ;  /* 0x0000000814127c10 */ /* 0x002fc4000ff3e0ff */
[----:B------:R-:W-:Y:S02]  /*03d0*/  LOP3.LUT R16, R16, 0xf, RZ, 0xc0, !PT ;  /* 0x0000000f10107812 */ /* 0x000fe400078ec0ff */
[----:B------:R-:W-:Y:S01]  /*03e0*/  LOP3.LUT R24, R24, 0xf, RZ, 0xc0, !PT ;  /* 0x0000000f18187812 */ /* 0x000fe200078ec0ff */
[----:B------:R-:W-:Y:S01]  /*03f0*/  IMAD.X R23, RZ, RZ, UR9, P0 ;  /* 0x00000009ff177e24 */ /* 0x000fe200080e06ff */
[----:B------:R0:W2:Y:S01]  /*0400*/  LDG.E.U8.CONSTANT R20, desc[UR6][R14.64] ;  /* 0x000000060e147981 */ /* 0x0000a2000c1e9100 */
[----:B------:R-:W-:Y:S01]  /*0410*/  IMAD.X R19, RZ, RZ, UR9, P1 ;  /* 0x00000009ff137e24 */ /* 0x000fe200088e06ff */
[----:B------:R-:W-:Y:S02]  /*0420*/  IADD3 R28, P0, PT, R16, UR8, RZ ;  /* 0x00000008101c7c10 */ /* 0x000fe4000ff1e0ff */
[----:B----4-:R-:W-:Y:S01]  /*0430*/  SHF.R.U32.HI R16, RZ, 0x8, R17 ;  /* 0x00000008ff107819 */ /* 0x010fe20000011611 */
[----:B------:R-:W3:Y:S01]  /*0440*/  LDG.E.U8.CONSTANT R22, desc[UR6][R22.64] ;  /* 0x0000000616167981 */ /* 0x000ee2000c1e9100 */
[----:B0-----:R-:W-:Y:S01]  /*0450*/  IADD3 R14, P1, PT, R24, UR8, RZ ;  /* 0x00000008180e7c10 */ /* 0x001fe2000ff3e0ff */
[----:B------:R-:W-:Y:S01]  /*0460*/  IMAD.X R29, RZ, RZ, UR9, P0 ;  /* 0x00000009ff1d7e24 */ /* 0x000fe200080e06ff */
[----:B------:R-:W-:Y:S01]  /*0470*/  LOP3.LUT R26, R17, 0xf, RZ, 0xc0, !PT ;  /* 0x0000000f111a7812 */ /* 0x000fe200078ec0ff */
[----:B------:R-:W4:Y:S02]  /*0480*/  LDG.E.U8.CONSTANT R18, desc[UR6][R18.64] ;  /* 0x0000000612127981 */ /* 0x000f24000c1e9100 */
[----:B------:R-:W-:Y:S01]  /*0490*/  IMAD.X R15, RZ, RZ, UR9, P1 ;  /* 0x00000009ff0f7e24 */ /* 0x000fe200088e06ff */
[----:B------:R-:W-:Y:S01]  /*04a0*/  LOP3.LUT R16, R16, 0xf, RZ, 0xc0, !PT ;  /* 0x0000000f10107812 */ /* 0x000fe200078ec0ff */
[----:B------:R0:W4:Y:S04]  /*04b0*/  LDG.E.U8.CONSTANT R24, desc[UR6][R28.64] ;  /* 0x000000061c187981 */ /* 0x000128000c1e9100 */
[----:B------:R1:W4:Y:S01]  /*04c0*/  LDG.E.U8.CONSTANT R19, desc[UR6][R14.64] ;  /* 0x000000060e137981 */ /* 0x000322000c1e9100 */
[----:B0-----:R-:W-:-:S02]  /*04d0*/  IADD3 R28, P0, PT, R26, UR8, RZ ;  /* 0x000000081a1c7c10 */ /* 0x001fc4000ff1e0ff */
[----:B-1----:R-:W-:-:S03]  /*04e0*/  IADD3 R14, P1, PT, R16, UR8, RZ ;  /* 0x00000008100e7c10 */ /* 0x002fc6000ff3e0ff */
[----:B------:R-:W-:Y:S02]  /*04f0*/  IMAD.X R29, RZ, RZ, UR9, P0 ;  /* 0x00000009ff1d7e24 */ /* 0x000fe400080e06ff */
[----:B------:R-:W-:-:S03]  /*0500*/  IMAD.X R15, RZ, RZ, UR9, P1 ;  /* 0x00000009ff0f7e24 */ /* 0x000fc600088e06ff */
[----:B------:R-:W4:Y:S04]  /*0510*/  LDG.E.U8.CONSTANT R16, desc[UR6][R28.64] ;  /* 0x000000061c107981 */ /* 0x000f28000c1e9100 */
[----:B------:R0:W4:Y:S01]  /*0520*/  LDG.E.U8.CONSTANT R23, desc[UR6][R14.64] ;  /* 0x000000060e177981 */ /* 0x000122000c1e9100 */
[----:B------:R-:W-:-:S03]  /*0530*/  SHF.R.U32.HI R26, RZ, 0xc, R6 ;  /* 0x0000000cff1a7819 */ /* 0x000fc60000011606 */
[----:B------:R1:W4:Y:S01]  /*0540*/  LDG.E.U16.CONSTANT R6, desc[UR6][R12.64] ;  /* 0x000000060c067981 */ /* 0x000322000c1e9500 */
[----:B0-----:R-:W0:Y:S01]  /*0550*/  LDC.64 R14, c[0x0][0x388] ;  /* 0x0000e200ff0e7b82 */ /* 0x001e220000000a00 */
[----:B------:R-:W-:-:S04]  /*0560*/  LOP3.LUT R26, R26, 0xffff, RZ, 0xc0, !PT ;  /* 0x0000ffff1a1a7812 */ /* 0x000fc800078ec0ff */
[----:B-1----:R-:W-:Y:S02]  /*0570*/  IADD3 R12, P0, PT, R26, UR8, RZ ;  /* 0x000000081a0c7c10 */ /* 0x002fe4000ff1e0ff */
[----:B------:R-:W-:-:S03]  /*0580*/  SHF.R.U32.HI R28, RZ, 0x4, R17 ;  /* 0x00000004ff1c7819 */ /* 0x000fc60000011611 */
[----:B------:R-:W-:Y:S01]  /*0590*/  IMAD.X R13, RZ, RZ, UR9, P0 ;  /* 0x00000009ff0d7e24 */ /* 0x000fe200080e06ff */
[----:B------:R-:W-:-:S04]  /*05a0*/  LOP3.LUT R28, R28, 0xf, RZ, 0xc0, !PT ;  /* 0x0000000f1c1c7812 */ /* 0x000fc800078ec0ff */
[----:B------:R-:W4:Y:S01]  /*05b0*/  LDG.E.U8.CONSTANT R26, desc[UR6][R12.64] ;  /* 0x000000060c1a7981 */ /* 0x000f22000c1e9100 */
[----:B0-----:R-:W-:-:S05]  /*05c0*/  IMAD.WIDE R14, R5, 0x24, R14 ;  /* 0x00000024050e7825 */ /* 0x001fca00078e020e */
[----:B------:R0:W4:Y:S02]  /*05d0*/  LDG.E.U16.CONSTANT R12, desc[UR6][R14.64] ;  /* 0x000000060e0c7981 */ /* 0x000124000c1e9500 */
[----:B0-----:R-:W-:-:S04]  /*05e0*/  IMAD.WIDE.U32 R14, R7, 0x4, R14 ;  /* 0x00000004070e7825 */ /* 0x001fc800078e000e */
[----:B--2---:R-:W-:Y:S01]  /*05f0*/  IMAD R21, R20, 0x100, R21 ;  /* 0x0000010014157824 */ /* 0x004fe200078e0215 */
[----:B-----5:R-:W-:Y:S01]  /*0600*/  SHF.R.U32.HI R20, RZ, 0x8, R27 ;  /* 0x00000008ff147819 */ /* 0x020fe2000001161b */
[----:B---3--:R-:W-:Y:S01]  /*0610*/  IMAD R22, R25, 0x100, R22 ;  /* 0x0000010019167824 */ /* 0x008fe200078e0216 */
[----:B------:R-:W-:Y:S01]  /*0620*/  LOP3.LUT R25, R27, 0xf, RZ, 0xc0, !PT ;  /* 0x0000000f1b197812 */ /* 0x000fe200078ec0ff */
[----:B----4-:R-:W-:Y:S01]  /*0630*/  IMAD R21, R18, 0x10000, R21 ;  /* 0x0001000012157824 */ /* 0x010fe200078e0215 */
[----:B------:R-:W-:Y:S02]  /*0640*/  LOP3.LUT R18, R20, 0xf, RZ, 0xc0, !PT ;  /* 0x0000000f14127812 */ /* 0x000fe400078ec0ff */
[----:B------:R-:W-:Y:S02]  /*0650*/  IADD3 R20, P0, PT, R25, UR8, RZ ;  /* 0x0000000819147c10 */ /* 0x000fe4000ff1e0ff */
[----:B------:R-:W-:Y:S02]  /*0660*/  IADD3 R18, P1, PT, R18, UR8, RZ ;  /* 0x0000000812127c10 */ /* 0x000fe4000ff3e0ff */
[----:B------:R-:W-:Y:S01]  /*0670*/  LEA R24, R24, R21, 0x18 ;  /* 0x0000001518187211 */ /* 0x000fe200078ec0ff */
[----:B------:R-:W-:-:S02]  /*0680*/  IMAD.X R21, RZ, RZ, UR9, P0 ;  /* 0x00000009ff157e24 */ /* 0x000fc400080e06ff */
[----:B------:R-:W-:Y:S02]  /*0690*/  IMAD R13, R19, 0x10000, R22 ;  /* 0x00010000130d7824 */ /* 0x000fe400078e0216 */
[----:B------:R-:W-:Y:S01]  /*06a0*/  IMAD.X R19, RZ, RZ, UR9, P1 ;  /* 0x00000009ff137e24 */ /* 0x000fe200088e06ff */
[----:B------:R-:W2:Y:S04]  /*06b0*/  LDG.E.U8.CONSTANT R22, desc[UR6][R20.64] ;  /* 0x0000000614167981 */ /* 0x000ea8000c1e9100 */
[----:B------:R-:W3:Y:S04]  /*06c0*/  LDG.E.U8.CONSTANT R25, desc[UR6][R18.64] ;  /* 0x0000000612197981 */ /* 0x000ee8000c1e9100 */
[----:B------:R-:W4:Y:S04]  /*06d0*/  LDG.E.CONSTANT R20, desc[UR6][R14.64+0x4] ;  /* 0x000004060e147981 */ /* 0x000f28000c1e9900 */
[----:B------:R-:W5:Y:S01]  /*06e0*/  LDG.E.CONSTANT R21, desc[UR6][R14.64+0x8] ;  /* 0x000008060e157981 */ /* 0x000f62000c1e9900 */
[----:B------:R-:W-:Y:S01]  /*06f0*/  IMAD R23, R23, 0x100, R16 ;  /* 0x0000010017177824 */ /* 0x000fe200078e0210 */
[----:B------:R-:W-:-:S02]  /*0700*/  IADD3 R16, P0, PT, R28, UR8, RZ ;  /* 0x000000081c107c10 */ /* 0x000fc4000ff1e0ff */
[----:B------:R-:W5:Y:S01]  /*0710*/  LDG.E.CONSTANT R18, desc[UR6][R14.64+0x14] ;  /* 0x000014060e127981 */ /* 0x000f62000c1e9900 */
[----:B------:R-:W-:-:S03]  /*0720*/  SHF.R.U64 R28, R17, 0xc, RZ ;  /* 0x0000000c111c7819 */ /* 0x000fc600000012ff */
[----:B------:R0:W5:Y:S01]  /*0730*/  LDG.E.CONSTANT R19, desc[UR6][R14.64+0x18] ;  /* 0x000018060e137981 */ /* 0x000162000c1e9900 */
[----:B------:R-:W-:-:S05]  /*0740*/  IMAD.X R17, RZ, RZ, UR9, P0 ;  /* 0x00000009ff117e24 */ /* 0x000fca00080e06ff */
[----:B------:R-:W2:Y:S01]  /*0750*/  LDG.E.U8.CONSTANT R16, desc[UR6][R16.64] ;  /* 0x0000000610107981 */ /* 0x000ea2000c1e9100 */
[----:B0-----:R-:W-:-:S05]  /*0760*/  IADD3 R14, P0, PT, R28, UR8, RZ ;  /* 0x000000081c0e7c10 */ /* 0x001fca000ff1e0ff */
[----:B------:R-:W-:-:S05]  /*0770*/  IMAD.X R15, RZ, RZ, UR9, P0 ;  /* 0x00000009ff0f7e24 */ /* 0x000fca00080e06ff */
[----:B------:R-:W2:Y:S02]  /*0780*/  LDG.E.U8.CONSTANT R29, desc[UR6][R14.64] ;  /* 0x000000060e1d7981 */ /* 0x000ea4000c1e9100 */
[----:B--2---:R-:W-:Y:S01]  /*0790*/  IMAD R28, R29, 0x100, R16 ;  /* 0x000001001d1c7824 */ /* 0x004fe200078e0210 */
        /* <DEDUP_REMOVED lines=8> */
[----:B------:R-:W-:-:S05]  /*0820*/  IMAD.X R17, RZ, RZ, UR9, P0 ;  /* 0x00000009ff117e24 */ /* 0x000fca00080e06ff */
[----:B------:R-:W2:Y:S01]  /*0830*/  LDG.E.U8.CONSTANT R16, desc[UR6][R16.64] ;  /* 0x0000000610107981 */ /* 0x000ea2000c1e9100 */
[----:B------:R-:W-:Y:S01]  /*0840*/  LEA R22, R22, R23, 0x10 ;  /* 0x0000001716167211 */ /* 0x000fe200078e80ff */
[----:B------:R-:W-:Y:S02]  /*0850*/  IMAD R13, R26, 0x1000000, R13 ;  /* 0x010000001a0d7824 */ /* 0x000fe400078e020d */
[----:B------:R-:W-:Y:S02]  /*0860*/  VIADD R11, R11, 0x10 ;  /* 0x000000100b0b7836 */ /* 0x000fe40000000000 */
[----:B---3--:R-:W-:Y:S02]  /*0870*/  IMAD R22, R25, 0x1000000, R22 ;  /* 0x0100000019167824 */ /* 0x008fe400078e0216 */
[----:B----4-:R-:W-:Y:S02]  /*0880*/  IDP.4A.S8.S8 R20, R24, R20, RZ ;  /* 0x0000001418147226 */ /* 0x010fe400000006ff */
[----:B-----5:R-:W-:Y:S01]  /*0890*/  IDP.4A.S8.S8 R18, R13, R18, RZ ;  /* 0x000000120d127226 */ /* 0x020fe200000006ff */
[----:B------:R-:W-:Y:S01]  /*08a0*/  ISETP.GE.U32.AND P0, PT, R11, R4, PT ;  /* 0x000000040b00720c */ /* 0x000fe20003f06070 */
[----:B------:R-:W-:-:S02]  /*08b0*/  IDP.4A.S8.S8 R20, R22, R21, R20 ;  /* 0x0000001516147226 */ /* 0x000fc40000000614 */
[----:B------:R-:W-:Y:S02]  /*08c0*/  HADD2.F32 R6, -RZ, R6.H0_H0 ;  /* 0x20000006ff067230 */ /* 0x000fe40000004100 */
[----:B------:R-:W-:-:S05]  /*08d0*/  HADD2.F32 R13, -RZ, R12.H0_H0 ;  /* 0x2000000cff0d7230 */ /* 0x000fca0000004100 */
[----:B------:R-:W-:Y:S01]  /*08e0*/  FMUL.FTZ R6, R6, R13 ;  /* 0x0000000d06067220 */ /* 0x000fe20000410000 */
[----:B------:R-:W-:Y:S02]  /*08f0*/  VIADD R10, R10, 0x10 ;  /* 0x000000100a0a7836 */ /* 0x000fe40000000000 */
[----:B------:R-:W-:Y:S02]  /*0900*/  VIADD R5, R5, 0x10 ;  /* 0x0000001005057836 */ /* 0x000fe40000000000 */
[----:B--2---:R-:W-:-:S04]  /*0910*/  IMAD R27, R27, 0x10000, R28 ;  /* 0x000100001b1b7824 */ /* 0x004fc800078e021c */
[----:B------:R-:W-:-:S04]  /*0920*/  IMAD R27, R16, 0x1000000, R27 ;  /* 0x01000000101b7824 */ /* 0x000fc800078e021b */
[----:B------:R-:W-:-:S04]  /*0930*/  IDP.4A.S8.S8 R19, R27, R19, R18 ;  /* 0x000000131b137226 */ /* 0x000fc80000000612 */
[----:B------:R-:W-:-:S05]  /*0940*/  IMAD.IADD R19, R20, 0x1, R19 ;  /* 0x0000000114137824 */ /* 0x000fca00078e0213 */
[----:B------:R-:W-:-:S05]  /*0950*/  I2FP.F32.S32 R19, R19 ;  /* 0x0000001300137245 */ /* 0x000fca0000201400 */
[----:B------:R-:W-:Y:S01]  /*0960*/  FFMA.FTZ R9, R6, R19, R9 ;  /* 0x0000001306097223 */ /* 0x000fe20000010009 */
[----:B------:R-:W-:Y:S06]  /*0970*/  @!P0 BRA `(.L_x_810) ;  /* 0xfffffff8002c8947 */ /* 0x000fec000383ffff */
.L_x_809:
[----:B------:R-:W-:Y:S05]  /*0980*/  BSYNC.RECONVERGENT B0 ;  /* 0x0000000000007941 */ /* 0x000fea0003800200 */
.L_x_808:
        /* <DEDUP_REMOVED lines=18> */
.L_x_811:
        /* <DEDUP_REMOVED lines=13> */
.L_x_1317:


//--------------------- .text._Z13mul_mat_vec_qIN3c108BFloat16ELi256ELi8E11block_iq1_sLi1EXadL_ZN45_INTERNAL_8d5cb472_14_gguf_kernel_cu_cd24131918vec_dot_iq1_s_q8_1EPKvPK10block_q8_1RKiEEEvS5_S5_PT_iii --------------------------
	.section	.text._Z13mul_mat_vec_qIN3c108BFloat16ELi256ELi8E11block_iq1_sLi1EXadL_ZN45_INTERNAL_8d5cb472_14_gguf_kernel_cu_cd24131918vec_dot_iq1_s_q8_1EPKvPK10block_q8_1RKiEEEvS5_S5_PT_iii,"ax",@progbits
	.align	128
.text._Z13mul_mat_vec_qIN3c108BFloat16ELi256ELi8E11block_iq1_sLi1EXadL_ZN45_INTERNAL_8d5cb472_14_gguf_kernel_cu_cd24131918vec_dot_iq1_s_q8_1EPKvPK10block_q8_1RKiEEEvS5_S5_PT_iii:
        .type           _Z13mul_mat_vec_qIN3c108BFloat16ELi256ELi8E11block_iq1_sLi1EXadL_ZN45_INTERNAL_8d5cb472_14_gguf_kernel_cu_cd24131918vec_dot_iq1_s_q8_1EPKvPK10block_q8_1RKiEEEvS5_S5_PT_iii,@function
        .size           _Z13mul_mat_vec_qIN3c108BFloat16ELi256ELi8E11block_iq1_sLi1EXadL_ZN45_INTERNAL_8d5cb472_14_gguf_kernel_cu_cd24131918vec_dot_iq1_s_q8_1EPKvPK10block_q8_1RKiEEEvS5_S5_PT_iii,(.L_x_1318 - _Z13mul_mat_vec_qIN3c108BFloat16ELi256ELi8E11block_iq1_sLi1EXadL_ZN45_INTERNAL_8d5cb472_14_gguf_kernel_cu_cd24131918vec_dot_iq1_s_q8_1EPKvPK10block_q8_1RKiEEEvS5_S5_PT_iii)
        .other          _Z13mul_mat_vec_qIN3c108BFloat16ELi256ELi8E11block_iq1_sLi1EXadL_ZN45_INTERNAL_8d5cb472_14_gguf_kernel_cu_cd24131918vec_dot_iq1_s_q8_1EPKvPK10block_q8_1RKiEEEvS5_S5_PT_iii,@"STO_CUDA_ENTRY STV_DEFAULT"
_Z13mul_mat_vec_qIN3c108BFloat16ELi256ELi8E11block_iq1_sLi1EXadL_ZN45_INTERNAL_8d5cb472_14_gguf_kernel_cu_cd24131918vec_dot_iq1_s_q8_1EPKvPK10block_q8_1RKiEEEvS5_S5_PT_iii:
        /* <DEDUP_REMOVED lines=22> */
[----:B------:R-:W-:Y:S01]  /*0160*/  LOP3.LUT R7, RZ, R21, RZ, 0x33, !PT ;  /* 0x00000015ff077212 */ /* 0x000fe200078e33ff */
[----:B------:R-:W-:Y:S01]  /*0170*/  VIADD R5, R5, 0x1ff ;  /* 0x000001ff05057836 */ /* 0x000fe20000000000 */
[----:B------:R-:W-:Y:S01]  /*0180*/  BSSY.RECONVERGENT B1, `(.L_x_814) ;  /* 0x0000064000017945 */ /* 0x000fe20003800200 */
[----:B------:R-:W-:Y:S02]  /*0190*/  IMAD R16, R3, R4, RZ ;  /* 0x0000000403107224 */ /* 0x000fe400078e02ff */
[----:B------:R-:W-:Y:S01]  /*01a0*/  IMAD.IADD R7, R4, 0x1, R7 ;  /* 0x0000000104077824 */ /* 0x000fe200078e0207 */
[----:B------:R-:W-:Y:S01]  /*01b0*/  SHF.R.S32.HI R6, RZ, 0x1f, R5 ;  /* 0x0000001fff067819 */ /* 0x000fe20000011405 */
[----:B------:R-:W-:-:S03]  /*01c0*/  IMAD.MOV.U32 R8, RZ, RZ, RZ ;  /* 0x000000ffff087224 */ /* 0x000fc600078e00ff */
[C---:B------:R-:W-:Y:S02]  /*01d0*/  LOP3.LUT P1, RZ, R7.reuse, 0x4, RZ, 0xc0, !PT ;  /* 0x0000000407ff7812 */ /* 0x040fe4000782c0ff */
[----:B------:R-:W-:Y:S02]  /*01e0*/  LEA.HI R6, R6, R5, RZ, 0x9 ;  /* 0x0000000506067211 */ /* 0x000fe400078f48ff */
[----:B------:R-:W-:Y:S01]  /*01f0*/  ISETP.GE.U32.AND P0, PT, R7, 0x4, PT ;  /* 0x000000040700780c */ /* 0x000fe20003f06070 */
[----:B------:R-:W-:Y:S01]  /*0200*/  IMAD.SHL.U32 R7, R2, 0x2, RZ ;  /* 0x0000000202077824 */ /* 0x000fe200078e00ff */
[----:B------:R-:W-:-:S04]  /*0210*/  SHF.R.S32.HI R6, RZ, 0x9, R6 ;  /* 0x00000009ff067819 */ /* 0x000fc80000011406 */
[----:B------:R-:W-:Y:S01]  /*0220*/  LOP3.LUT R7, R7, 0xe, RZ, 0xc0, !PT ;  /* 0x0000000e07077812 */ /* 0x000fe200078ec0ff */
[----:B------:R-:W-:Y:S01]  /*0230*/  IMAD R14, R6, UR5, RZ ;  /* 0x00000005060e7c24 */ /* 0x000fe2000f8e02ff */
[----:B------:R-:W-:-:S03]  /*0240*/  LOP3.LUT R6, R2, 0x7, RZ, 0xc0, !PT ;  /* 0x0000000702067812 */ /* 0x000fc600078ec0ff */
[----:B------:R-:W-:Y:S01]  /*0250*/  IMAD.SHL.U32 R14, R14, 0x10, RZ ;  /* 0x000000100e0e7824 */ /* 0x000fe200078e00ff */
[----:B------:R-:W-:Y:S06]  /*0260*/  @P1 BRA `(.L_x_815) ;  /* 0x0000000400541947 */ /* 0x000fec0003800000 */
[----:B------:R-:W0:Y:S01]  /*0270*/  LDC.64 R8, c[0x0][0x380] ;  /* 0x0000e000ff087b82 */ /* 0x000e220000000a00 */
[----:B------:R-:W-:-:S07]  /*0280*/  IMAD.IADD R5, R21, 0x1, R16 ;  /* 0x0000000115057824 */ /* 0x000fce00078e0210 */
[----:B------:R-:W1:Y:S08]  /*0290*/  LDC.64 R12, c[0x4][0x28] ;  /* 0x01000a00ff0c7b82 */ /* 0x000e700000000a00 */
[----:B------:R-:W2:Y:S01]  /*02a0*/  LDC.64 R10, c[0x0][0x388] ;  /* 0x0000e200ff0a7b82 */ /* 0x000ea20000000a00 */
[----:B0-----:R-:W-:-:S03]  /*02b0*/  IMAD.WIDE R8, R5, 0x32, R8 ;  /* 0x0000003205087825 */ /* 0x001fc600078e0208 */
[----:B------:R-:W-:-:S05]  /*02c0*/  LEA R18, P1, R6, R8, 0x1 ;  /* 0x0000000806127211 */ /* 0x000fca00078208ff */
[----:B------:R-:W-:-:S05]  /*02d0*/  IMAD.X R19, RZ, RZ, R9, P1 ;  /* 0x000000ffff137224 */ /* 0x000fca00008e0609 */
[----:B------:R-:W3:Y:S01]  /*02e0*/  LDG.E.U16.CONSTANT R5, desc[UR6][R18.64+0x22] ;  /* 0x0000220612057981 */ /* 0x000ee2000c1e9500 */
[----:B------:R-:W-:Y:S01]  /*02f0*/  IMAD.WIDE.U32 R22, R7, 0x2, R8 ;  /* 0x0000000207167825 */ /* 0x000fe200078e0008 */
[----:B------:R-:W-:Y:S02]  /*0300*/  LOP3.LUT R15, R2, 0x3f8, RZ, 0xc0, !PT ;  /* 0x000003f8020f7812 */ /* 0x000fe400078ec0ff */
[----:B------:R-:W4:Y:S04]  /*0310*/  LDG.E.U16.CONSTANT R8, desc[UR6][R8.64] ;  /* 0x0000000608087981 */ /* 0x000f28000c1e9500 */
[----:B------:R-:W5:Y:S01]  /*0320*/  LDG.E.U16.CONSTANT R25, desc[UR6][R22.64+0x2] ;  /* 0x0000020616197981 */ /* 0x000f62000c1e9500 */
[----:B------:R-:W-:-:S03]  /*0330*/  IMAD.IADD R15, R14, 0x1, R15 ;  /* 0x000000010e0f7824 */ /* 0x000fc600078e020f */
[----:B------:R0:W4:Y:S02]  /*0340*/  LDG.E.U16.CONSTANT R20, desc[UR6][R22.64+0x4] ;  /* 0x0000040616147981 */ /* 0x000124000c1e9500 */
[----:B------:R-:W-:-:S04]  /*0350*/  IADD3 R27, P1, PT, R6, R15, RZ ;  /* 0x0000000f061b7210 */ /* 0x000fc80007f3e0ff */
[----:B------:R-:W-:Y:S01]  /*0360*/  LEA.HI.X.SX32 R15, R15, RZ, 0x1, P1 ;  /* 0x000000ff0f0f7211 */ /* 0x000fe200008f0eff */
[----:B--2---:R-:W-:-:S04]  /*0370*/  IMAD.WIDE.U32 R10, R27, 0x24, R10 ;  /* 0x000000241b0a7825 */ /* 0x004fc800078e000a */
[----:B------:R-:W-:-:S04]  /*0380*/  IMAD R15, R15, 0x24, RZ ;  /* 0x000000240f0f7824 */ /* 0x000fc800078e02ff */
[----:B------:R-:W-:-:S05]  /*0390*/  IMAD.IADD R11, R11, 0x1, R15 ;  /* 0x000000010b0b7824 */ /* 0x000fca00078e020f */
[----:B------:R-:W2:Y:S01]  /*03a0*/  LDG.E.CONSTANT R15, desc[UR6][R10.64+0x8] ;  /* 0x000008060a0f7981 */ /* 0x000ea2000c1e9900 */
[----:B---3--:R-:W-:-:S05]  /*03b0*/  IMAD.SHL.U32 R17, R5, 0x100, RZ ;  /* 0x0000010005117824 */ /* 0x008fca00078e00ff */
[----:B------:R-:W-:Y:S02]  /*03c0*/  LOP3.LUT R24, R17, 0x700, RZ, 0xc0, !PT ;  /* 0x0000070011187812 */ /* 0x000fe400078ec0ff */
[----:B------:R-:W3:Y:S02]  /*03d0*/  LDG.E.CONSTANT R17, desc[UR6][R10.64+0x4] ;  /* 0x000004060a117981 */ /* 0x000ee4000c1e9900 */
[----:B-----5:R-:W-:-:S05]  /*03e0*/  LOP3.LUT R19, R24, 0xff, R25, 0xf8, !PT ;  /* 0x000000ff18137812 */ /* 0x020fca00078ef819 */
[----:B-1----:R-:W-:-:S05]  /*03f0*/  IMAD.WIDE.U32 R18, R19, 0x8, R12 ;  /* 0x0000000813127825 */ /* 0x002fca00078e000c */
[----:B------:R1:W5:Y:S01]  /*0400*/  LDG.E.CONSTANT R24, desc[UR6][R18.64] ;  /* 0x0000000612187981 */ /* 0x000362000c1e9900 */
[----:B0-----:R-:W-:Y:S01]  /*0410*/  IMAD.SHL.U32 R22, R5, 0x20, RZ ;  /* 0x0000002005167824 */ /* 0x001fe200078e00ff */
[----:B------:R-:W-:-:S04]  /*0420*/  SHF.R.U32.HI R25, RZ, 0x8, R25 ;  /* 0x00000008ff197819 */ /* 0x000fc80000011619 */
[----:B------:R-:W-:Y:S01]  /*0430*/  LOP3.LUT R23, R25, 0x700, R22, 0xf8, !PT ;  /* 0x0000070019177812 */ /* 0x000fe200078ef816 */
[----:B------:R-:W-:-:S05]  /*0440*/  IMAD.SHL.U32 R22, R5, 0x4, RZ ;  /* 0x0000000405167824 */ /* 0x000fca00078e00ff */
[----:B------:R-:W-:Y:S01]  /*0450*/  LOP3.LUT R25, R22, 0x700, RZ, 0xc0, !PT ;  /* 0x0000070016197812 */ /* 0x000fe200078ec0ff */
[----:B------:R-:W-:-:S03]  /*0460*/  IMAD.WIDE.U32 R22, R23, 0x8, R12 ;  /* 0x0000000817167825 */ /* 0x000fc600078e000c */
[--C-:B----4-:R-:W-:Y:S02]  /*0470*/  LOP3.LUT R25, R25, 0xff, R20.reuse, 0xf8, !PT ;  /* 0x000000ff19197812 */ /* 0x110fe400078ef814 */
[----:B------:R-:W-:Y:S01]  /*0480*/  SHF.R.U32.HI R20, RZ, 0x8, R20 ;  /* 0x00000008ff147819 */ /* 0x000fe20000011614 */
[----:B------:R3:W4:Y:S01]  /*0490*/  LDG.E.CONSTANT R22, desc[UR6][R22.64] ;  /* 0x0000000616167981 */ /* 0x000722000c1e9900 */
[----:B------:R-:W-:Y:S01]  /*04a0*/  SHF.R.U32.HI R27, RZ, 0x1, R5 ;  /* 0x00000001ff1b7819 */ /* 0x000fe20000011605 */
[----:B-1----:R-:W-:-:S03]  /*04b0*/  IMAD.WIDE.U32 R18, R25, 0x8, R12 ;  /* 0x0000000819127825 */ /* 0x002fc600078e000c */
[----:B------:R-:W-:Y:S02]  /*04c0*/  LOP3.LUT R27, R20, 0x700, R27, 0xf8, !PT ;  /* 0x00000700141b7812 */ /* 0x000fe400078ef81b */
[----:B------:R-:W4:Y:S04]  /*04d0*/  LDG.E.CONSTANT R20, desc[UR6][R10.64+0xc] ;  /* 0x00000c060a147981 */ /* 0x000f28000c1e9900 */
[----:B------:R-:W4:Y:S01]  /*04e0*/  LDG.E.CONSTANT R18, desc[UR6][R18.64] ;  /* 0x0000000612127981 */ /* 0x000f22000c1e9900 */
[----:B------:R-:W-:-:S06]  /*04f0*/  IMAD.WIDE.U32 R12, R27, 0x8, R12 ;  /* 0x000000081b0c7825 */ /* 0x000fcc00078e000c */
[----:B------:R-:W4:Y:S04]  /*0500*/  LDG.E.CONSTANT R12, desc[UR6][R12.64] ;  /* 0x000000060c0c7981 */ /* 0x000f28000c1e9900 */
[----:B------:R-:W4:Y:S01]  /*0510*/  LDG.E.CONSTANT R19, desc[UR6][R10.64+0x1c] ;  /* 0x00001c060a137981 */ /* 0x000f22000c1e9900 */
[----:B-----5:R-:W-:Y:S02]  /*0520*/  LOP3.LUT R26, R24, 0xf0f0f0f, RZ, 0xc0, !PT ;  /* 0x0f0f0f0f181a7812 */ /* 0x020fe400078ec0ff */
[----:B------:R-:W-:Y:S02]  /*0530*/  SHF.R.U32.HI R25, RZ, 0x4, R24 ;  /* 0x00000004ff197819 */ /* 0x000fe40000011618 */
[----:B------:R-:W5:Y:S01]  /*0540*/  LDG.E.CONSTANT R24, desc[UR6][R10.64+0x10] ;  /* 0x000010060a187981 */ /* 0x000f62000c1e9900 */
[----:B---3--:R-:W-:Y:S01]  /*0550*/  IDP.4A.S8.S8 R23, R26, R17, RZ ;  /* 0x000000111a177226 */ /* 0x008fe200000006ff */
[----:B------:R-:W-:-:S02]  /*0560*/  LOP3.LUT R28, R25, 0xf0f0f0f, RZ, 0xc0, !PT ;  /* 0x0f0f0f0f191c7812 */ /* 0x000fc400078ec0ff */
[----:B------:R-:W3:Y:S03]  /*0570*/  LDG.E.CONSTANT R17, desc[UR6][R10.64+0x14] ;  /* 0x000014060a117981 */ /* 0x000ee6000c1e9900 */
[----:B--2---:R-:W-:Y:S01]  /*0580*/  IDP.4A.S8.S8 R23, R28, R15, R23 ;  /* 0x0000000f1c177226 */ /* 0x004fe20000000617 */
[----:B------:R-:W2:Y:S04]  /*0590*/  LDG.E.CONSTANT R25, desc[UR6][R10.64+0x20] ;  /* 0x000020060a197981 */ /* 0x000ea8000c1e9900 */
[----:B------:R-:W2:Y:S04]  /*05a0*/  LDG.E.CONSTANT R15, desc[UR6][R10.64+0x18] ;  /* 0x000018060a0f7981 */ /* 0x000ea8000c1e9900 */
[----:B------:R0:W2:Y:S01]  /*05b0*/  LDG.E.CONSTANT R26, desc[UR6][R10.64] ;  /* 0x000000060a1a7981 */ /* 0x0000a2000c1e9900 */
[----:B----4-:R-:W-:-:S02]  /*05c0*/  LOP3.LUT R27, R22, 0xf0f0f0f, RZ, 0xc0, !PT ;  /* 0x0f0f0f0f161b7812 */ /* 0x010fc400078ec0ff */
[----:B------:R-:W-:-:S03]  /*05d0*/  SHF.R.U32.HI R22, RZ, 0x4, R22 ;  /* 0x00000004ff167819 */ /* 0x000fc60000011616 */
[----:B------:R-:W-:Y:S01]  /*05e0*/  IDP.4A.S8.S8 R20, R27, R20, R23 ;  /* 0x000000141b147226 */ /* 0x000fe20000000617 */
[----:B------:R-:W-:Y:S02]  /*05f0*/  LOP3.LUT R29, R22, 0xf0f0f0f, RZ, 0xc0, !PT ;  /* 0x0f0f0f0f161d7812 */ /* 0x000fe400078ec0ff */
[----:B------:R-:W-:Y:S02]  /*0600*/  LOP3.LUT R22, R18, 0xf0f0f0f, RZ, 0xc0, !PT ;  /* 0x0f0f0f0f12167812 */ /* 0x000fe400078ec0ff */
[----:B------:R-:W-:-:S04]  /*0610*/  SHF.R.U32.HI R18, RZ, 0x4, R18 ;  /* 0x00000004ff127819 */ /* 0x000fc80000011612 */
[----:B------:R-:W-:Y:S02]  /*0620*/  LOP3.LUT R18, R18, 0xf0f0f0f, RZ, 0xc0, !PT ;  /* 0x0f0f0f0f12127812 */ /* 0x000fe400078ec0ff */
[----:B------:R-:W-:Y:S02]  /*0630*/  LOP3.LUT R9, R12, 0xf0f0f0f, RZ, 0xc0, !PT ;  /* 0x0f0f0f0f0c097812 */ /* 0x000fe400078ec0ff */
[----:B0-----:R-:W-:Y:S02]  /*0640*/  LOP3.LUT R10, R5, 0x8000, RZ, 0xc0, !PT ;  /* 0x00008000050a7812 */ /* 0x001fe400078ec0ff */
[----:B------:R-:W-:Y:S02]  /*0650*/  SHF.R.U32.HI R12, RZ, 0x4, R12 ;  /* 0x00000004ff0c7819 */ /* 0x000fe4000001160c */
[----:B------:R-:W-:Y:S01]  /*0660*/  SHF.R.U32.HI R5, RZ, 0xb, R5 ;  /* 0x0000000bff057819 */ /* 0x000fe20000011605 */
[----:B------:R-:W-:Y:S01]  /*0670*/  IMAD.MOV.U32 R11, RZ, RZ, 0x37000000 ;  /* 0x37000000ff0b7424 */ /* 0x000fe200078e00ff */
[----:B------:R-:W-:-:S02]  /*0680*/  I2FP.F32.U32 R10, R10 ;  /* 0x0000000a000a7245 */ /* 0x000fc40000201000 */
[----:B------:R-:W-:Y:S02]  /*0690*/  LOP3.LUT R12, R12, 0xf0f0f0f, RZ, 0xc0, !PT ;  /* 0x0f0f0f0f0c0c7812 */ /* 0x000fe400078ec0ff */
[----:B------:R-:W-:Y:S01]  /*06a0*/  LOP3.LUT R5, R5, 0xe, RZ, 0xc0, !PT ;  /* 0x0000000e05057812 */ /* 0x000fe200078ec0ff */
[----:B------:R-:W-:-:S03]  /*06b0*/  FFMA.FTZ R10, R10, -R11, -0.875 ;  /* 0xbf6000000a0a7423 */ /* 0x000fc6000001080b */
[----:B------:R-:W-:Y:S01]  /*06c0*/  LOP3.LUT R5, R5, 0x1, RZ, 0xfc, !PT ;  /* 0x0000000105057812 */ /* 0x000fe200078efcff */
[----:B------:R-:W-:-:S03]  /*06d0*/  HADD2.F32 R8, -RZ, R8.H0_H0 ;  /* 0x20000008ff087230 */ /* 0x000fc60000004100 */
[----:B------:R-:W-:Y:S01]  /*06e0*/  I2FP.F32.U32 R5, R5 ;  /* 0x0000000500057245 */ /* 0x000fe20000201000 */
[----:B------:R-:W-:-:S04]  /*06f0*/  VIADD R21, R21, 0x4 ;  /* 0x0000000415157836 */ /* 0x000fc80000000000 */
[----:B------:R-:W-:Y:S01]  /*0700*/  FMUL.FTZ R8, R8, R5 ;  /* 0x0000000508087220 */ /* 0x000fe20000410000 */
[----:B-----5:R-:W-:-:S04]  /*0710*/  IDP.4A.S8.S8 R20, R29, R24, R20 ;  /* 0x000000181d147226 */ /* 0x020fc80000000614 */
[----:B---3--:R-:W-:-:S04]  /*0720*/  IDP.4A.S8.S8 R17, R22, R17, R20 ;  /* 0x0000001116117226 */ /* 0x008fc80000000614 */
[----:B--2---:R-:W-:-:S04]  /*0730*/  IDP.4A.S8.S8 R18, R18, R15, R17 ;  /* 0x0000000f12127226 */ /* 0x004fc80000000611 */
[----:B------:R-:W-:Y:S02]  /*0740*/  IDP.4A.S8.S8 R9, R9, R19, R18 ;  /* 0x0000001309097226 */ /* 0x000fe40000000612 */
[--C-:B------:R-:W-:Y:S02]  /*0750*/  HADD2.F32 R11, -RZ, R26.reuse.H1_H1 ;  /* 0x3000001aff0b7230 */ /* 0x100fe40000004100 */
[----:B------:R-:W-:Y:S02]  /*0760*/  IDP.4A.S8.S8 R9, R12, R25, R9 ;  /* 0x000000190c097226 */ /* 0x000fe40000000609 */
[----:B------:R-:W-:Y:S02]  /*0770*/  HADD2.F32 R26, -RZ, R26.H0_H0 ;  /* 0x2000001aff1a7230 */ /* 0x000fe40000004100 */
[----:B------:R-:W-:Y:S01]  /*0780*/  FMUL.FTZ R11, R10, R11 ;  /* 0x0000000b0a0b7220 */ /* 0x000fe20000410000 */
[----:B------:R-:W-:-:S05]  /*0790*/  I2FP.F32.S32 R9, R9 ;  /* 0x0000000900097245 */ /* 0x000fca0000201400 */
[----:B------:R-:W-:-:S04]  /*07a0*/  FFMA.FTZ R9, R26, R9, R11 ;  /* 0x000000091a097223 */ /* 0x000fc8000001000b */
[----:B------:R-:W-:-:S07]  /*07b0*/  FFMA.FTZ R8, R8, R9, RZ ;  /* 0x0000000908087223 */ /* 0x000fce00000100ff */
.L_x_815:
[----:B------:R-:W-:Y:S05]  /*07c0*/  BSYNC.RECONVERGENT B1 ;  /* 0x0000000000017941 */ /* 0x000fea0003800200 */
.L_x_814:
[----:B------:R-:W-:Y:S05]  /*07d0*/  @!P0 BRA `(.L_x_813) ;  /* 0x00000008006c8947 */ /* 0x000fea0003800000 */
[C---:B------:R-:W-:Y:S02]  /*07e0*/  IMAD R9, R21.reuse, 0x8, R14 ;  /* 0x0000000815097824 */ /* 0x040fe400078e020e */
[----:B------:R-:W-:-:S07]  /*07f0*/  IMAD.IADD R5, R21, 0x1, R16 ;  /* 0x0000000115057824 */ /* 0x000fce00078e0210 */
.L_x_816:
[----:B------:R-:W0:Y:S08]  /*0800*/  LDC.64 R12, c[0x0][0x380] ;  /* 0x0000e000ff0c7b82 */ /* 0x000e300000000a00 */
[----:B------:R-:W1:Y:S08]  /*0810*/  LDC.64 R16, c[0x0][0x388] ;  /* 0x0000e200ff107b82 */ /* 0x000e700000000a00 */
[----:B------:R-:W2:Y:S01]  /*0820*/  LDC.64 R14, c[0x4][0x28] ;  /* 0x01000a00ff0e7b82 */ /* 0x000ea20000000a00 */
[----:B0-----:R-:W-:-:S03]  /*0830*/  IMAD.WIDE R12, R5, 0x32, R12 ;  /* 0x00000032050c7825 */ /* 0x001fc600078e020c */
[----:B------:R-:W-:-:S05]  /*0840*/  LEA R26, P0, R6, R12, 0x1 ;  /* 0x0000000c061a7211 */ /* 0x000fca00078008ff */
[----:B------:R-:W-:-:S05]  /*0850*/  IMAD.X R27, RZ, RZ, R13, P0 ;  /* 0x000000ffff1b7224 */ /* 0x000fca00000e060d */
[----:B------:R-:W3:Y:S01]  /*0860*/  LDG.E.U16.CONSTANT R20, desc[UR6][R26.64+0x22] ;  /* 0x000022061a147981 */ /* 0x000ee2000c1e9500 */
[----:B------:R-:W-:-:S05]  /*0870*/  IMAD.WIDE.U32 R10, R7, 0x2, R12 ;  /* 0x00000002070a7825 */ /* 0x000fca00078e000c */
[----:B------:R-:W4:Y:S01]  /*0880*/  LDG.E.U16.CONSTANT R22, desc[UR6][R10.64+0x2] ;  /* 0x000002060a167981 */ /* 0x000f22000c1e9500 */
[----:B-1----:R-:W-:Y:S01]  /*0890*/  IMAD.WIDE R16, R9, 0x24, R16 ;  /* 0x0000002409107825 */ /* 0x002fe200078e0210 */
[----:B------:R-:W-:Y:S02]  /*08a0*/  UMOV UR4, URZ ;  /* 0x000000ff00047c82 */ /* 0x000fe40008000000 */
[----:B------:R-:W5:Y:S01]  /*08b0*/  LDG.E.U16.CONSTANT R26, desc[UR6][R26.64+0xea] ;  /* 0x0000ea061a1a7981 */ /* 0x000f62000c1e9500 */
[----:B------:R-:W-:-:S04]  /*08c0*/  IMAD.WIDE.U32 R16, R6, 0x24, R16 ;  /* 0x0000002406107825 */ /* 0x000fc800078e0010 */
[----:B------:R-:W-:-:S05]  /*08d0*/  VIADD R17, R17, UR4 ;  /* 0x0000000411117c36 */ /* 0x000fca0008000000 */
[----:B------:R-:W5:Y:S04]  /*08e0*/  LDG.E.CONSTANT R28, desc[UR6][R16.64+0x4] ;  /* 0x00000406101c7981 */ /* 0x000f68000c1e9900 */
[----:B------:R-:W5:Y:S04]  /*08f0*/  LDG.E.CONSTANT R24, desc[UR6][R16.64+0x8] ;  /* 0x0000080610187981 */ /* 0x000f68000c1e9900 */
[----:B------:R-:W5:Y:S01]  /*0900*/  LDG.E.CONSTANT R29, desc[UR6][R16.64+0x1c] ;  /* 0x00001c06101d7981 */ /* 0x000f62000c1e9900 */
[----:B---3--:R-:W-:-:S05]  /*0910*/  IMAD.SHL.U32 R18, R20, 0x100, RZ ;  /* 0x0000010014127824 */ /* 0x008fca00078e00ff */
[----:B------:R-:W-:-:S04]  /*0920*/  LOP3.LUT R19, R18, 0x700, RZ, 0xc0, !PT ;  /* 0x0000070012137812 */ /* 0x000fc800078ec0ff */
[----:B----4-:R-:W-:-:S05]  /*0930*/  LOP3.LUT R19, R19, 0xff, R22, 0xf8, !PT ;  /* 0x000000ff13137812 */ /* 0x010fca00078ef816 */
[----:B--2---:R-:W-:-:S06]  /*0940*/  IMAD.WIDE.U32 R18, R19, 0x8, R14 ;  /* 0x0000000813127825 */ /* 0x004fcc00078e000e */
[----:B------:R-:W2:Y:S01]  /*0950*/  LDG.E.CONSTANT R18, desc[UR6][R18.64] ;  /* 0x0000000612127981 */ /* 0x000ea2000c1e9900 */
[----:B------:R-:W-:Y:S01]  /*0960*/  IMAD.SHL.U32 R23, R20, 0x20, RZ ;  /* 0x0000002014177824 */ /* 0x000fe200078e00ff */
[----:B------:R-:W-:-:S04]  /*0970*/  SHF.R.U32.HI R22, RZ, 0x8, R22 ;  /* 0x00000008ff167819 */ /* 0x000fc80000011616 */
[----:B------:R-:W-:Y:S01]  /*0980*/  LOP3.LUT R23, R22, 0x700, R23, 0xf8, !PT ;  /* 0x0000070016177812 */ /* 0x000fe200078ef817 */
[----:B------:R-:W3:Y:S04]  /*0990*/  LDG.E.CONSTANT R19, desc[UR6][R16.64+0xc] ;  /* 0x00000c0610137981 */ /* 0x000ee8000c1e9900 */
[----:B------:R-:W-:-:S06]  /*09a0*/  IMAD.WIDE.U32 R22, R23, 0x8, R14 ;  /* 0x0000000817167825 */ /* 0x000fcc00078e000e */
[----:B------:R-:W4:Y:S01]  /*09b0*/  LDG.E.CONSTANT R22, desc[UR6][R22.64] ;  /* 0x0000000616167981 */ /* 0x000f22000c1e9900 */
[----:B--2---:R-:W-:Y:S02]  /*09c0*/  LOP3.LUT R25, R18, 0xf0f0f0f, RZ, 0xc0, !PT ;  /* 0x0f0f0f0f12197812 */ /* 0x004fe400078ec0ff */
[----:B------:R-:W-:-:S03]  /*09d0*/  SHF.R.U32.HI R18, RZ, 0x4, R18 ;  /* 0x00000004ff127819 */ /* 0x000fc60000011612 */
[----:B-----5:R-:W-:Y:S01]  /*09e0*/  IDP.4A.S8.S8 R25, R25, R28, RZ ;  /* 0x0000001c19197226 */ /* 0x020fe200000006ff */
[----:B------:R-:W-:-:S05]  /*09f0*/  LOP3.LUT R18, R18, 0xf0f0f0f, RZ, 0xc0, !PT ;  /* 0x0f0f0f0f12127812 */ /* 0x000fca00078ec0ff */
[----:B------:R-:W-:Y:S02]  /*0a00*/  IDP.4A.S8.S8 R28, R18, R24, R25 ;  /* 0x00000018121c7226 */ /* 0x000fe40000000619 */
[----:B------:R-:W2:Y:S04]  /*0a10*/  LDG.E.U16.CONSTANT R18, desc[UR6][R10.64+0x4] ;  /* 0x000004060a127981 */ /* 0x000ea8000c1e9500 */
[----:B------:R-:W5:Y:S01]  /*0a20*/  LDG.E.CONSTANT R24, desc[UR6][R16.64+0x10] ;  /* 0x0000100610187981 */ /* 0x000f62000c1e9900 */
[----:B----4-:R-:W-:-:S05]  /*0a30*/  LOP3.LUT R25, R22, 0xf0f0f0f, RZ, 0xc0, !PT ;  /* 0x0f0f0f0f16197812 */ /* 0x010fca00078ec0ff */
[----:B---3--:R-:W-:Y:S02]  /*0a40*/  IDP.4A.S8.S8 R19, R25, R19, R28 ;  /* 0x0000001319137226 */ /* 0x008fe4000000061c */
[----:B------:R-:W-:-:S05]  /*0a50*/  IMAD.SHL.U32 R28, R20, 0x4, RZ ;  /* 0x00000004141c7824 */ /* 0x000fca00078e00ff */
[----:B------:R-:W-:Y:S02]  /*0a60*/  LOP3.LUT R23, R28, 0x700, RZ, 0xc0, !PT ;  /* 0x000007001c177812 */ /* 0x000fe400078ec0ff */
[----:B------:R-:W-:Y:S01]  /*0a70*/  SHF.R.U32.HI R25, RZ, 0x4, R22 ;  /* 0x00000004ff197819 */ /* 0x000fe20000011616 */
[----:B------:R-:W3:Y:S03]  /*0a80*/  LDG.E.CONSTANT R28, desc[UR6][R16.64+0x18] ;  /* 0x00001806101c7981 */ /* 0x000ee6000c1e9900 */
[----:B------:R-:W-:Y:S02]  /*0a90*/  LOP3.LUT R25, R25, 0xf0f0f0f, RZ, 0xc0, !PT ;  /* 0x0f0f0f0f19197812 */ /* 0x000fe400078ec0ff */
[----:B--2---:R-:W-:-:S05]  /*0aa0*/  LOP3.LUT R23, R23, 0xff, R18, 0xf8, !PT ;  /* 0x000000ff17177812 */ /* 0x004fca00078ef812 */
[----:B------:R-:W-:-:S06]  /*0ab0*/  IMAD.WIDE.U32 R22, R23, 0x8, R14 ;  /* 0x0000000817167825 */ /* 0x000fcc00078e000e */
[----:B------:R-:W2:Y:S01]  /*0ac0*/  LDG.E.CONSTANT R22, desc[UR6][R22.64] ;  /* 0x0000000616167981 */ /* 0x000ea2000c1e9900 */
[----:B-----5:R-:W-:-:S03]  /*0ad0*/  IDP.4A.S8.S8 R24, R25, R24, R19 ;  /* 0x0000001819187226 */ /* 0x020fc60000000613 */
[----:B------:R-:W4:Y:S01]  /*0ae0*/  LDG.E.CONSTANT R25, desc[UR6][R16.64+0x14] ;  /* 0x0000140610197981 */ /* 0x000f22000c1e9900 */
[----:B------:R-:W-:Y:S02]  /*0af0*/  SHF.R.U32.HI R18, RZ, 0x8, R18 ;  /* 0x00000008ff127819 */ /* 0x000fe40000011612 */
[----:B------:R-:W-:-:S04]  /*0b00*/  SHF.R.U32.HI R19, RZ, 0x1, R20 ;  /* 0x00000001ff137819 */ /* 0x000fc80000011614 */
[----:B------:R-:W-:-:S05]  /*0b10*/  LOP3.LUT R19, R18, 0x700, R19, 0xf8, !PT ;  /* 0x0000070012137812 */ /* 0x000fca00078ef813 */
[----:B------:R-:W-:-:S06]  /*0b20*/  IMAD.WIDE.U32 R18, R19, 0x8, R14 ;  /* 0x0000000813127825 */ /* 0x000fcc00078e000e */
[----:B------:R2:W5:Y:S02]  /*0b30*/  LDG.E.CONSTANT R18, desc[UR6][R18.64] ;  /* 0x0000000612127981 */ /* 0x000564000c1e9900 */
[----:B--2---:R-:W-:Y:S02]  /*0b40*/  LOP3.LUT R19, R22, 0xf0f0f0f, RZ, 0xc0, !PT ;  /* 0x0f0f0f0f16137812 */ /* 0x004fe400078ec0ff */
[----:B------:R-:W-:-:S03]  /*0b50*/  SHF.R.U32.HI R22, RZ, 0x4, R22 ;  /* 0x00000004ff167819 */ /* 0x000fc60000011616 */
[----:B----4-:R-:W-:Y:S01]  /*0b60*/  IDP.4A.S8.S8 R24, R19, R25, R24 ;  /* 0x0000001913187226 */ /* 0x010fe20000000618 */
[----:B------:R-:W-:Y:S01]  /*0b70*/  LOP3.LUT R23, R22, 0xf0f0f0f, RZ, 0xc0, !PT ;  /* 0x0f0f0f0f16177812 */ /* 0x000fe200078ec0ff */
[----:B------:R-:W2:Y:S04]  /*0b80*/  LDG.E.CONSTANT R19, desc[UR6][R16.64] ;  /* 0x0000000610137981 */ /* 0x000ea8000c1e9900 */
[----:B---3--:R-:W-:Y:S02]  /*0b90*/  IDP.4A.S8.S8 R28, R23, R28, R24 ;  /* 0x0000001c171c7226 */ /* 0x008fe40000000618 */
[----:B------:R-:W3:Y:S04]  /*0ba0*/  LDG.E.CONSTANT R23, desc[UR6][R16.64+0x20] ;  /* 0x0000200610177981 */ /* 0x000ee8000c1e9900 */
[----:B------:R-:W4:Y:S01]  /*0bb0*/  LDG.E.U16.CONSTANT R24, desc[UR6][R12.64] ;  /* 0x000000060c187981 */ /* 0x000f22000c1e9500 */
[----:B-----5:R-:W-:-:S05]  /*0bc0*/  LOP3.LUT R22, R18, 0xf0f0f0f, RZ, 0xc0, !PT ;  /* 0x0f0f0f0f12167812 */ /* 0x020fca00078ec0ff */
[----:B------:R-:W-:Y:S01]  /*0bd0*/  IDP.4A.S8.S8 R28, R22, R29, R28 ;  /* 0x0000001d161c7226 */ /* 0x000fe2000000061c */
[----:B------:R-:W5:Y:S04]  /*0be0*/  LDG.E.U16.CONSTANT R12, desc[UR6][R12.64+0xc8] ;  /* 0x0000c8060c0c7981 */ /* 0x000f68000c1e9500 */
[----:B------:R-:W5:Y:S01]  /*0bf0*/  LDG.E.U16.CONSTANT R22, desc[UR6][R10.64+0xca] ;  /* 0x0000ca060a167981 */ /* 0x000f62000c1e9500 */
[----:B------:R-:W-:-:S04]  /*0c00*/  SHF.R.U32.HI R18, RZ, 0x4, R18 ;  /* 0x00000004ff127819 */ /* 0x000fc80000011612 */
[----:B------:R-:W-:-:S05]  /*0c10*/  LOP3.LUT R18, R18, 0xf0f0f0f, RZ, 0xc0, !PT ;  /* 0x0f0f0f0f12127812 */ /* 0x000fca00078ec0ff */
[----:B---3--:R-:W-:Y:S01]  /*0c20*/  IDP.4A.S8.S8 R23, R18, R23, R28 ;  /* 0x0000001712177226 */ /* 0x008fe2000000061c */
[----:B------:R-:W-:Y:S01]  /*0c30*/  SHF.R.U32.HI R18, RZ, 0xb, R20 ;  /* 0x0000000bff127819 */ /* 0x000fe20000011614 */
[----:B--2---:R-:W-:Y:S01]  /*0c40*/  HADD2.F32 R27, -RZ, R19.H1_H1 ;  /* 0x30000013ff1b7230 */ /* 0x004fe20000004100 */
[----:B------:R-:W2:Y:S02]  /*0c50*/  LDG.E.CONSTANT R28, desc[UR6][R16.64+0x488] ;  /* 0x00048806101c7981 */ /* 0x000ea4000c1e9900 */
[----:B------:R-:W-:Y:S02]  /*0c60*/  LOP3.LUT R18, R18, 0xe, RZ, 0xc0, !PT ;  /* 0x0000000e12127812 */ /* 0x000fe400078ec0ff */
[----:B------:R-:W-:Y:S02]  /*0c70*/  LOP3.LUT R20, R20, 0x8000, RZ, 0xc0, !PT ;  /* 0x0000800014147812 */ /* 0x000fe400078ec0ff */
[----:B------:R-:W-:Y:S01]  /*0c80*/  LOP3.LUT R18, R18, 0x1, RZ, 0xfc, !PT ;  /* 0x0000000112127812 */ /* 0x000fe200078efcff */
[----:B----4-:R-:W-:Y:S01]  /*0c90*/  HADD2.F32 R24, -RZ, R24.H0_H0 ;  /* 0x20000018ff187230 */ /* 0x010fe20000004100 */
[----:B------:R-:W-:-:S02]  /*0ca0*/  I2FP.F32.U32 R29, R20 ;  /* 0x00000014001d7245 */ /* 0x000fc40000201000 */
[----:B------:R-:W-:Y:S01]  /*0cb0*/  I2FP.F32.U32 R25, R18 ;  /* 0x0000001200197245 */ /* 0x000fe20000201000 */
[----:B------:R-:W-:Y:S02]  /*0cc0*/  IMAD.MOV.U32 R20, RZ, RZ, 0x37000000 ;  /* 0x37000000ff147424 */ /* 0x000fe400078e00ff */
[----:B------:R-:W-:Y:S02]  /*0cd0*/  IMAD.SHL.U32 R18, R26, 0x100, RZ ;  /* 0x000001001a127824 */ /* 0x000fe400078e00ff */
[----:B------:R-:W-:Y:S01]  /*0ce0*/  FMUL.FTZ R25, R24, R25 ;  /* 0x0000001918197220 */ /* 0x000fe20000410000 */
[----:B------:R-:W-:-:S04]  /*0cf0*/  FFMA.FTZ R24, R29, -R20, -0.875 ;  /* 0xbf6000001d187423 */ /* 0x000fc80000010814 */
[----:B------:R-:W-:Y:S01]  /*0d00*/  FMUL.FTZ R24, R24, R27 ;  /* 0x0000001b18187220 */ /* 0x000fe20000410000 */
[----:B------:R-:W-:Y:S01]  /*0d10*/  LOP3.LUT R27, R18, 0x700, RZ, 0xc0, !PT ;  /* 0x00000700121b7812 */ /* 0x000fe200078ec0ff */
[----:B------:R-:W-:Y:S01]  /*0d20*/  HADD2.F32 R19, -RZ, R19.H0_H0 ;  /* 0x20000013ff137230 */ /* 0x000fe20000004100 */
[----:B------:R-:W-:Y:S02]  /*0d30*/  I2FP.F32.S32 R23, R23 ;  /* 0x0000001700177245 */ /* 0x000fe40000201400 */
[----:B-----5:R-:W-:-:S03]  /*0d40*/  LOP3.LUT R27, R27, 0xff, R22, 0xf8, !PT ;  /* 0x000000ff1b1b7812 */ /* 0x020fc600078ef816 */
[----:B------:R-:W-:Y:S02]  /*0d50*/  FFMA.FTZ R24, R19, R23, R24 ;  /* 0x0000001713187223 */ /* 0x000fe40000010018 */
[----:B------:R-:W-:Y:S01]  /*0d60*/  IMAD.WIDE.U32 R18, R27, 0x8, R14 ;  /* 0x000000081b127825 */ /* 0x000fe200078e000e */
[----:B------:R-:W3:Y:S04]  /*0d70*/  LDG.E.CONSTANT R23, desc[UR6][R16.64+0x484] ;  /* 0x0004840610177981 */ /* 0x000ee8000c1e9900 */
[----:B------:R0:W4:Y:S04]  /*0d80*/  LDG.E.U16.CONSTANT R27, desc[UR6][R10.64+0xcc] ;  /* 0x0000cc060a1b7981 */ /* 0x000128000c1e9500 */
[----:B------:R-:W5:Y:S01]  /*0d90*/  LDG.E.CONSTANT R18, desc[UR6][R18.64] ;  /* 0x0000000612127981 */ /* 0x000f62000c1e9900 */
[----:B------:R-:W-:Y:S01]  /*0da0*/  SHF.R.U32.HI R22, RZ, 0x8, R22 ;  /* 0x00000008ff167819 */ /* 0x000fe20000011616 */
[----:B0-----:R-:W-:-:S02]  /*0db0*/  IMAD.SHL.U32 R10, R26, 0x4, RZ ;  /* 0x000000041a0a7824 */ /* 0x001fc400078e00ff */
[----:B------:R-:W4:Y:S03]  /*0dc0*/  LDG.E.CONSTANT R19, desc[UR6][R16.64+0x490] ;  /* 0x0004900610137981 */ /* 0x000f26000c1e9900 */
[----:B------:R-:W-:Y:S02]  /*0dd0*/  LOP3.LUT R10, R10, 0x700, RZ, 0xc0, !PT ;  /* 0x000007000a0a7812 */ /* 0x000fe400078ec0ff */
[----:B-----5:R-:W-:-:S05]  /*0de0*/  LOP3.LUT R29, R18, 0xf0f0f0f, RZ, 0xc0, !PT ;  /* 0x0f0f0f0f121d7812 */ /* 0x020fca00078ec0ff */
[----:B---3--:R-:W-:Y:S02]  /*0df0*/  IDP.4A.S8.S8 R29, R29, R23, RZ ;  /* 0x000000171d1d7226 */ /* 0x008fe400000006ff */
[----:B------:R-:W-:-:S05]  /*0e00*/  IMAD.SHL.U32 R23, R26, 0x20, RZ ;  /* 0x000000201a177824 */ /* 0x000fca00078e00ff */
[----:B------:R-:W-:Y:S02]  /*0e10*/  LOP3.LUT R23, R22, 0x700, R23, 0xf8, !PT ;  /* 0x0000070016177812 */ /* 0x000fe400078ef817 */
[----:B------:R-:W-:-:S03]  /*0e20*/  SHF.R.U32.HI R18, RZ, 0x4, R18 ;  /* 0x00000004ff127819 */ /* 0x000fc60000011612 */
[----:B------:R-:W-:Y:S01]  /*0e30*/  IMAD.WIDE.U32 R22, R23, 0x8, R14 ;  /* 0x0000000817167825 */ /* 0x000fe200078e000e */
[----:B------:R-:W-:-:S05]  /*0e40*/  LOP3.LUT R18, R18, 0xf0f0f0f, RZ, 0xc0, !PT ;  /* 0x0f0f0f0f12127812 */ /* 0x000fca00078ec0ff */
[----:B------:R-:W3:Y:S01]  /*0e50*/  LDG.E.CONSTANT R22, desc[UR6][R22.64] ;  /* 0x0000000616167981 */ /* 0x000ee2000c1e9900 */
[----:B--2---:R-:W-:-:S03]  /*0e60*/  IDP.4A.S8.S8 R29, R18, R28, R29 ;  /* 0x0000001c121d7226 */ /* 0x004fc6000000061d */
[----:B------:R-:W2:Y:S01]  /*0e70*/  LDG.E.CONSTANT R28, desc[UR6][R16.64+0x48c] ;  /* 0x00048c06101c7981 */ /* 0x000ea2000c1e9900 */
[----:B----4-:R-:W-:-:S03]  /*0e80*/  LOP3.LUT R11, R10, 0xff, R27, 0xf8, !PT ;  /* 0x000000ff0a0b7812 */ /* 0x010fc600078ef81b */
[----:B------:R-:W4:Y:S02]  /*0e90*/  LDG.E.CONSTANT R18, desc[UR6][R16.64+0x494] ;  /* 0x0004940610127981 */ /* 0x000f24000c1e9900 */
[----:B------:R-:W-:-:S06]  /*0ea0*/  IMAD.WIDE.U32 R10, R11, 0x8, R14 ;  /* 0x000000080b0a7825 */ /* 0x000fcc00078e000e */
[----:B------:R-:W5:Y:S01]  /*0eb0*/  LDG.E.CONSTANT R10, desc[UR6][R10.64] ;  /* 0x000000060a0a7981 */ /* 0x000f62000c1e9900 */
[----:B------:R-:W-:-:S03]  /*0ec0*/  SHF.R.U32.HI R27, RZ, 0x8, R27 ;  /* 0x00000008ff1b7819 */ /* 0x000fc6000001161b */
[----:B------:R-:W4:Y:S01]  /*0ed0*/  LDG.E.CONSTANT R11, desc[UR6][R16.64+0x4a0] ;  /* 0x0004a006100b7981 */ /* 0x000f22000c1e9900 */
[----:B---3--:R-:W-:Y:S02]  /*0ee0*/  LOP3.LUT R23, R22, 0xf0f0f0f, RZ, 0xc0, !PT ;  /* 0x0f0f0f0f16177812 */ /* 0x008fe400078ec0ff */
[----:B------:R-:W-:-:S03]  /*0ef0*/  SHF.R.U32.HI R22, RZ, 0x4, R22 ;  /* 0x00000004ff167819 */ /* 0x000fc60000011616 */
[----:B--2---:R-:W-:Y:S01]  /*0f00*/  IDP.4A.S8.S8 R23, R23, R28, R29 ;  /* 0x0000001c17177226 */ /* 0x004fe2000000061d */
[----:B------:R-:W-:-:S05]  /*0f10*/  LOP3.LUT R22, R22, 0xf0f0f0f, RZ, 0xc0, !PT ;  /* 0x0f0f0f0f16167812 */ /* 0x000fca00078ec0ff */
[----:B------:R-:W-:Y:S01]  /*0f20*/  IDP.4A.S8.S8 R19, R22, R19, R23 ;  /* 0x0000001316137226 */ /* 0x000fe20000000617 */
[----:B------:R-:W-:Y:S01]  /*0f30*/  SHF.R.U32.HI R22, RZ, 0x1, R26 ;  /* 0x00000001ff167819 */ /* 0x000fe2000001161a */
[----:B------:R-:W2:Y:S03]  /*0f40*/  LDG.E.CONSTANT R23, desc[UR6][R16.64+0x480] ;  /* 0x0004800610177981 */ /* 0x000ea6000c1e9900 */
[----:B------:R-:W-:Y:S02]  /*0f50*/  LOP3.LUT R27, R27, 0x700, R22, 0xf8, !PT ;  /* 0x000007001b1b7812 */ /* 0x000fe400078ef816 */
[----:B-----5:R-:W-:-:S03]  /*0f60*/  LOP3.LUT R22, R10, 0xf0f0f0f, RZ, 0xc0, !PT ;  /* 0x0f0f0f0f0a167812 */ /* 0x020fc600078ec0ff */
[----:B------:R-:W-:-:S04]  /*0f70*/  IMAD.WIDE.U32 R14, R27, 0x8, R14 ;  /* 0x000000081b0e7825 */ /* 0x000fc800078e000e */
[----:B----4-:R-:W-:Y:S02]  /*0f80*/  IDP.4A.S8.S8 R22, R22, R18, R19 ;  /* 0x0000001216167226 */ /* 0x010fe40000000613 */
[----:B------:R0:W3:Y:S04]  /*0f90*/  LDG.E.CONSTANT R14, desc[UR6][R14.64] ;  /* 0x000000060e0e7981 */ /* 0x0000e8000c1e9900 */
[----:B------:R-:W4:Y:S04]  /*0fa0*/  LDG.E.CONSTANT R19, desc[UR6][R16.64+0x498] ;  /* 0x0004980610137981 */ /* 0x000f28000c1e9900 */
[----:B------:R-:W5:Y:S01]  /*0fb0*/  LDG.E.CONSTANT R18, desc[UR6][R16.64+0x49c] ;  /* 0x00049c0610127981 */ /* 0x000f62000c1e9900 */
[----:B------:R-:W-:-:S04]  /*0fc0*/  SHF.R.U32.HI R10, RZ, 0x4, R10 ;  /* 0x00000004ff0a7819 */ /* 0x000fc8000001160a */
[----:B------:R-:W-:Y:S02]  /*0fd0*/  LOP3.LUT R10, R10, 0xf0f0f0f, RZ, 0xc0, !PT ;  /* 0x0f0f0f0f0a0a7812 */ /* 0x000fe400078ec0ff */
[----:B------:R-:W-:Y:S01]  /*0fe0*/  LOP3.LUT R28, R26, 0x8000, RZ, 0xc0, !PT ;  /* 0x000080001a1c7812 */ /* 0x000fe200078ec0ff */
[----:B------:R-:W-:Y:S01]  /*0ff0*/  VIADD R21, R21, 0x8 ;  /* 0x0000000815157836 */ /* 0x000fe20000000000 */
[----:B------:R-:W-:Y:S02]  /*1000*/  SHF.R.U32.HI R26, RZ, 0xb, R26 ;  /* 0x0000000bff1a7819 */ /* 0x000fe4000001161a */
[----:B0-----:R-:W-:Y:S02]  /*1010*/  I2FP.F32.U32 R15, R28 ;  /* 0x0000001c000f7245 */ /* 0x001fe40000201000 */
[----:B------:R-:W-:Y:S02]  /*1020*/  LOP3.LUT R26, R26, 0xe, RZ, 0xc0, !PT ;  /* 0x0000000e1a1a7812 */ /* 0x000fe400078ec0ff */
[----:B------:R-:W-:Y:S01]  /*1030*/  ISETP.GE.U32.AND P0, PT, R21, R4, PT ;  /* 0x000000041500720c */ /* 0x000fe20003f06070 */
[----:B------:R-:W-:Y:S01]  /*1040*/  FFMA.FTZ R15, R15, -R20, -0.875 ;  /* 0xbf6000000f0f7423 */ /* 0x000fe20000010814 */
[----:B------:R-:W-:Y:S01]  /*1050*/  LOP3.LUT R26, R26, 0x1, RZ, 0xfc, !PT ;  /* 0x000000011a1a7812 */ /* 0x000fe200078efcff */
[----:B------:R-:W-:-:S03]  /*1060*/  HADD2.F32 R12, -RZ, R12.H0_H0 ;  /* 0x2000000cff0c7230 */ /* 0x000fc60000004100 */
[----:B------:R-:W-:Y:S01]  /*1070*/  I2FP.F32.U32 R13, R26 ;  /* 0x0000001a000d7245 */ /* 0x000fe20000201000 */
[----:B------:R-:W-:-:S04]  /*1080*/  FFMA.FTZ R8, R25, R24, R8 ;  /* 0x0000001819087223 */ /* 0x000fc80000010008 */
[----:B------:R-:W-:Y:S01]  /*1090*/  FMUL.FTZ R13, R12, R13 ;  /* 0x0000000d0c0d7220 */ /* 0x000fe20000410000 */
[----:B------:R-:W-:Y:S02]  /*10a0*/  VIADD R9, R9, 0x40 ;  /* 0x0000004009097836 */ /* 0x000fe40000000000 */
[----:B------:R-:W-:Y:S01]  /*10b0*/  VIADD R5, R5, 0x8 ;  /* 0x0000000805057836 */ /* 0x000fe20000000000 */
[----:B---3--:R-:W-:Y:S02]  /*10c0*/  LOP3.LUT R27, R14, 0xf0f0f0f, RZ, 0xc0, !PT ;  /* 0x0f0f0f0f0e1b7812 */ /* 0x008fe400078ec0ff */
[----:B------:R-:W-:Y:S01]  /*10d0*/  SHF.R.U32.HI R14, RZ, 0x4, R14 ;  /* 0x00000004ff0e7819 */ /* 0x000fe2000001160e */
[----:B----4-:R-:W-:-:S03]  /*10e0*/  IDP.4A.S8.S8 R19, R10, R19, R22 ;  /* 0x000000130a137226 */ /* 0x010fc60000000616 */
[----:B------:R-:W-:Y:S01]  /*10f0*/  LOP3.LUT R14, R14, 0xf0f0f0f, RZ, 0xc0, !PT ;  /* 0x0f0f0f0f0e0e7812 */ /* 0x000fe200078ec0ff */
[----:B-----5:R-:W-:Y:S02]  /*1100*/  IDP.4A.S8.S8 R18, R27, R18, R19 ;  /* 0x000000121b127226 */ /* 0x020fe40000000613 */
[--C-:B--2---:R-:W-:Y:S02]  /*1110*/  HADD2.F32 R10, -RZ, R23.reuse.H1_H1 ;  /* 0x30000017ff0a7230 */ /* 0x104fe40000004100 */
[----:B------:R-:W-:Y:S02]  /*1120*/  IDP.4A.S8.S8 R11, R14, R11, R18 ;  /* 0x0000000b0e0b7226 */ /* 0x000fe40000000612 */
[----:B------:R-:W-:Y:S02]  /*1130*/  HADD2.F32 R23, -RZ, R23.H0_H0 ;  /* 0x20000017ff177230 */ /* 0x000fe40000004100 */
[----:B------:R-:W-:Y:S01]  /*1140*/  FMUL.FTZ R10, R15, R10 ;  /* 0x0000000a0f0a7220 */ /* 0x000fe20000410000 */
[----:B------:R-:W-:-:S05]  /*1150*/  I2FP.F32.S32 R14, R11 ;  /* 0x0000000b000e7245 */ /* 0x000fca0000201400 */
[----:B------:R-:W-:-:S04]  /*1160*/  FFMA.FTZ R10, R23, R14, R10 ;  /* 0x0000000e170a7223 */ /* 0x000fc8000001000a */
[----:B------:R-:W-:Y:S01]  /*1170*/  FFMA.FTZ R8, R13, R10, R8 ;  /* 0x0000000a0d087223 */ /* 0x000fe20000010008 */
[----:B------:R-:W-:Y:S06]  /*1180*/  @!P0 BRA `(.L_x_816) ;  /* 0xfffffff4009c8947 */ /* 0x000fec000383ffff */
.L_x_813:
[----:B------:R-:W-:Y:S05]  /*1190*/  BSYNC.RECONVERGENT B0 ;  /* 0x0000000000007941 */ /* 0x000fea0003800200 */
.L_x_812:
        /* <DEDUP_REMOVED lines=18> */
.L_x_817:
        /* <DEDUP_REMOVED lines=12> */
.L_x_1318:


//--------------------- .text._Z13mul_mat_vec_qIN3c108BFloat16ELi256ELi8E13block_iq3_xxsLi1EXadL_ZN45_INTERNAL_8d5cb472_14_gguf_kernel_cu_cd24131920vec_dot_iq3_xxs_q8_1EPKvPK10block_q8_1RKiEEEvS5_S5_PT_iii --------------------------
	.section	.text._Z13mul_mat_vec_qIN3c108BFloat16ELi256ELi8E13block_iq3_xxsLi1EXadL_ZN45_INTERNAL_8d5cb472_14_gguf_kernel_cu_cd24131920vec_dot_iq3_xxs_q8_1EPKvPK10block_q8_1RKiEEEvS5_S5_PT_iii,"ax",@progbits
	.align	128
.text._Z13mul_mat_vec_qIN3c108BFloat16ELi256ELi8E13block_iq3_xxsLi1EXadL_ZN45_INTERNAL_8d5cb472_14_gguf_kernel_cu_cd24131920vec_dot_iq3_xxs_q8_1EPKvPK10block_q8_1RKiEEEvS5_S5_PT_iii:
        .type           _Z13mul_mat_vec_qIN3c108BFloat16ELi256ELi8E13block_iq3_xxsLi1EXadL_ZN45_INTERNAL_8d5cb472_14_gguf_kernel_cu_cd24131920vec_dot_iq3_xxs_q8_1EPKvPK10block_q8_1RKiEEEvS5_S5_PT_iii,@function
        .size           _Z13mul_mat_vec_qIN3c108BFloat16ELi256ELi8E13block_iq3_xxsLi1EXadL_ZN45_INTERNAL_8d5cb472_14_gguf_kernel_cu_cd24131920vec_dot_iq3_xxs_q8_1EPKvPK10block_q8_1RKiEEEvS5_S5_PT_iii,(.L_x_1319 - _Z13mul_mat_vec_qIN3c108BFloat16ELi256ELi8E13block_iq3_xxsLi1EXadL_ZN45_INTERNAL_8d5cb472_14_gguf_kernel_cu_cd24131920vec_dot_iq3_xxs_q8_1EPKvPK10block_q8_1RKiEEEvS5_S5_PT_iii)
        .other          _Z13mul_mat_vec_qIN3c108BFloat16ELi256ELi8E13block_iq3_xxsLi1EXadL_ZN45_INTERNAL_8d5cb472_14_gguf_kernel_cu_cd24131920vec_dot_iq3_xxs_q8_1EPKvPK10block_q8_1RKiEEEvS5_S5_PT_iii,@"STO_CUDA_ENTRY STV_DEFAULT"
_Z13mul_mat_vec_qIN3c108BFloat16ELi256ELi8E13block_iq3_xxsLi1EXadL_ZN45_INTERNAL_8d5cb472_14_gguf_kernel_cu_cd24131920vec_dot_iq3_xxs_q8_1EPKvPK10block_q8_1RKiEEEvS5_S5_PT_iii:
        /* <DEDUP_REMOVED lines=24> */
[----:B------:R-:W-:Y:S02]  /*0180*/  IMAD.SHL.U32 R7, R2, 0x2, RZ ;  /* 0x0000000202077824 */ /* 0x000fe400078e00ff */
[----:B------:R-:W-:Y:S01]  /*0190*/  IMAD.MOV.U32 R8, RZ, RZ, RZ ;  /* 0x000000ffff087224 */ /* 0x000fe200078e00ff */
[----:B------:R-:W-:Y:S01]  /*01a0*/  SHF.R.S32.HI R6, RZ, 0x1f, R5 ;  /* 0x0000001fff067819 */ /* 0x000fe20000011405 */
[----:B------:R-:W-:Y:S01]  /*01b0*/  IMAD R9, R3, R4, R21 ;  /* 0x0000000403097224 */ /* 0x000fe200078e0215 */
[----:B------:R-:W-:Y:S02]  /*01c0*/  LOP3.LUT R7, R7, 0xe, RZ, 0xc0, !PT ;  /* 0x0000000e07077812 */ /* 0x000fe400078ec0ff */
[----:B------:R-:W-:Y:S01]  /*01d0*/  LEA.HI R6, R6, R5, RZ, 0x9 ;  /* 0x0000000506067211 */ /* 0x000fe200078f48ff */
[----:B------:R-:W-:-:S03]  /*01e0*/  IMAD.SHL.U32 R5, R2, 0x8, RZ ;  /* 0x0000000802057824 */ /* 0x000fc600078e00ff */
[----:B------:R-:W-:-:S05]  /*01f0*/  SHF.R.S32.HI R6, RZ, 0x9, R6 ;  /* 0x00000009ff067819 */ /* 0x000fca0000011406 */
[----:B------:R-:W-:-:S04]  /*0200*/  IMAD R6, R6, UR5, RZ ;  /* 0x0000000506067c24 */ /* 0x000fc8000f8e02ff */
[----:B------:R-:W-:Y:S01]  /*0210*/  IMAD R10, R6, 0x2, R21 ;  /* 0x00000002060a7824 */ /* 0x000fe200078e0215 */
[----:B------:R-:W-:-:S04]  /*0220*/  LOP3.LUT R6, R5, 0x38, RZ, 0xc0, !PT ;  /* 0x0000003805067812 */ /* 0x000fc800078ec0ff */
[----:B------:R-:W-:-:S07]  /*0230*/  SHF.L.U32 R5, R10, 0x3, RZ ;  /* 0x000000030a057819 */ /* 0x000fce00000006ff */
.L_x_820:
[----:B------:R-:W0:Y:S08]  /*0240*/  LDC.64 R14, c[0x0][0x380] ;  /* 0x0000e000ff0e7b82 */ /* 0x000e300000000a00 */
[----:B------:R-:W1:Y:S08]  /*0250*/  LDC.64 R18, c[0x4][0x18] ;  /* 0x01000600ff127b82 */ /* 0x000e700000000a00 */
[----:B------:R-:W2:Y:S01]  /*0260*/  LDC.64 R12, c[0x0][0x388] ;  /* 0x0000e200ff0c7b82 */ /* 0x000ea20000000a00 */
[----:B0-----:R-:W-:-:S04]  /*0270*/  IMAD.WIDE R14, R9, 0x62, R14 ;  /* 0x00000062090e7825 */ /* 0x001fc800078e020e */
[----:B------:R-:W-:Y:S01]  /*0280*/  IMAD.WIDE.U32 R26, R7, 0x2, R14 ;  /* 0x00000002071a7825 */ /* 0x000fe200078e000e */
[----:B------:R-:W-:Y:S02]  /*0290*/  IADD3 R28, P0, PT, R6, R14, RZ ;  /* 0x0000000e061c7210 */ /* 0x000fe40007f1e0ff */
[----:B------:R-:W3:Y:S04]  /*02a0*/  LDG.E.U16.CONSTANT R14, desc[UR6][R14.64] ;  /* 0x000000060e0e7981 */ /* 0x000ee8000c1e9500 */
[----:B------:R-:W4:Y:S01]  /*02b0*/  LDG.E.U16.CONSTANT R23, desc[UR6][R26.64+0x42] ;  /* 0x000042061a177981 */ /* 0x000f22000c1e9500 */
[----:B------:R-:W-:-:S05]  /*02c0*/  IMAD.X R29, RZ, RZ, R15, P0 ;  /* 0x000000ffff1d7224 */ /* 0x000fca00000e060f */
[----:B------:R-:W1:Y:S04]  /*02d0*/  LDG.E.U8.CONSTANT R25, desc[UR6][R28.64+0x2] ;  /* 0x000002061c197981 */ /* 0x000e68000c1e9100 */
[----:B------:R-:W5:Y:S01]  /*02e0*/  LDG.E.U8.CONSTANT R17, desc[UR6][R28.64+0x3] ;  /* 0x000003061c117981 */ /* 0x000f62000c1e9100 */
[----:B----4-:R-:W-:-:S05]  /*02f0*/  IMAD.SHL.U32 R10, R23, 0x8, RZ ;  /* 0x00000008170a7824 */ /* 0x010fca00078e00ff */
[----:B------:R-:W-:Y:S01]  /*0300*/  LOP3.LUT R10, R10, 0x3f8, RZ, 0xc0, !PT ;  /* 0x000003f80a0a7812 */ /* 0x000fe200078ec0ff */
[----:B-1----:R-:W-:-:S03]  /*0310*/  IMAD.WIDE.U32 R24, R25, 0x4, R18 ;  /* 0x0000000419187825 */ /* 0x002fc600078e0012 */
[----:B------:R-:W-:Y:S01]  /*0320*/  IADD3 R10, P0, PT, R10, UR8, RZ ;  /* 0x000000080a0a7c10 */ /* 0x000fe2000ff1e0ff */
[----:B-----5:R-:W-:Y:S02]  /*0330*/  IMAD.WIDE.U32 R16, R17, 0x4, R18 ;  /* 0x0000000411107825 */ /* 0x020fe400078e0012 */
[----:B------:R0:W4:Y:S02]  /*0340*/  LDG.E.CONSTANT R25, desc[UR6][R24.64] ;  /* 0x0000000618197981 */ /* 0x000124000c1e9900 */
[----:B------:R-:W-:Y:S02]  /*0350*/  IMAD.X R11, RZ, RZ, UR9, P0 ;  /* 0x00000009ff0b7e24 */ /* 0x000fe400080e06ff */
[----:B------:R1:W5:Y:S04]  /*0360*/  LDG.E.CONSTANT R16, desc[UR6][R16.64] ;  /* 0x0000000610107981 */ /* 0x000368000c1e9900 */
[----:B------:R-:W4:Y:S01]  /*0370*/  LDG.E.64.CONSTANT R10, desc[UR6][R10.64] ;  /* 0x000000060a0a7981 */ /* 0x000f22000c1e9b00 */
[----:B0-----:R-:W-:-:S02]  /*0380*/  LOP3.LUT R24, R2, 0x7, RZ, 0xc0, !PT ;  /* 0x0000000702187812 */ /* 0x001fc400078ec0ff */
[C---:B----4-:R-:W-:Y:S02]  /*0390*/  LOP3.LUT R20, R10.reuse, 0x80808080, R25, 0xde, !PT ;  /* 0x808080800a147812 */ /* 0x050fe400078ede19 */
[----:B------:R-:W-:Y:S02]  /*03a0*/  LOP3.LUT R22, R10, 0x7f7f7f7f, RZ, 0xc0, !PT ;  /* 0x7f7f7f7f0a167812 */ /* 0x000fe400078ec0ff */
[----:B-1----:R-:W-:-:S03]  /*03b0*/  LOP3.LUT R17, R11, 0x7f7f7f7f, RZ, 0xc0, !PT ;  /* 0x7f7f7f7f0b117812 */ /* 0x002fc600078ec0ff */
[----:B------:R-:W-:Y:S01]  /*03c0*/  IMAD.IADD R20, R20, 0x1, -R22 ;  /* 0x0000000114147824 */ /* 0x000fe200078e0a16 */
[----:B-----5:R-:W-:Y:S02]  /*03d0*/  LOP3.LUT R22, R11, 0x80808080, R16, 0xde, !PT ;  /* 0x808080800b167812 */ /* 0x020fe400078ede10 */
[----:B------:R-:W-:-:S04]  /*03e0*/  IADD3 R11, P0, PT, R24, R5, RZ ;  /* 0x00000005180b7210 */ /* 0x000fc80007f1e0ff */
[----:B------:R-:W-:Y:S01]  /*03f0*/  LEA.HI.X.SX32 R10, R5, RZ, 0x1, P0 ;  /* 0x000000ff050a7211 */ /* 0x000fe200000f0eff */
[----:B--2---:R-:W-:-:S04]  /*0400*/  IMAD.WIDE.U32 R12, R11, 0x24, R12 ;  /* 0x000000240b0c7825 */ /* 0x004fc800078e000c */
[----:B------:R-:W-:-:S05]  /*0410*/  IMAD R11, R10, 0x24, RZ ;  /* 0x000000240a0b7824 */ /* 0x000fca00078e02ff */
[----:B------:R-:W-:Y:S01]  /*0420*/  IADD3 R13, PT, PT, R13, R11, RZ ;  /* 0x0000000b0d0d7210 */ /* 0x000fe20007ffe0ff */
[----:B------:R-:W-:Y:S01]  /*0430*/  IMAD.IADD R22, R22, 0x1, -R17 ;  /* 0x0000000116167824 */ /* 0x000fe200078e0a11 */
[----:B------:R-:W-:Y:S01]  /*0440*/  LOP3.LUT R20, R20, 0x80808080, R25, 0xb4, !PT ;  /* 0x8080808014147812 */ /* 0x000fe200078eb419 */
[----:B------:R-:W2:Y:S04]  /*0450*/  LDG.E.U8.CONSTANT R17, desc[UR6][R28.64+0x4] ;  /* 0x000004061c117981 */ /* 0x000ea8000c1e9100 */
[----:B------:R-:W4:Y:S04]  /*0460*/  LDG.E.CONSTANT R11, desc[UR6][R12.64+0x4] ;  /* 0x000004060c0b7981 */ /* 0x000f28000c1e9900 */
[----:B------:R-:W5:Y:S01]  /*0470*/  LDG.E.CONSTANT R25, desc[UR6][R12.64+0x8] ;  /* 0x000008060c197981 */ /* 0x000f62000c1e9900 */
[----:B------:R-:W-:-:S04]  /*0480*/  SHF.R.U32.HI R10, RZ, 0x4, R23 ;  /* 0x00000004ff0a7819 */ /* 0x000fc80000011617 */
[----:B------:R-:W-:Y:S02]  /*0490*/  LOP3.LUT R10, R10, 0x3f8, RZ, 0xc0, !PT ;  /* 0x000003f80a0a7812 */ /* 0x000fe400078ec0ff */
[----:B------:R-:W-:Y:S02]  /*04a0*/  LOP3.LUT R22, R22, 0x80808080, R16, 0xb4, !PT ;  /* 0x8080808016167812 */ /* 0x000fe400078eb410 */
[----:B------:R-:W-:Y:S01]  /*04b0*/  IADD3 R10, P0, PT, R10, UR8, RZ ;  /* 0x000000080a0a7c10 */ /* 0x000fe2000ff1e0ff */
[----:B----4-:R-:W-:Y:S02]  /*04c0*/  IDP.4A.S8.S8 R11, R20, R11, RZ ;  /* 0x0000000b140b7226 */ /* 0x010fe400000006ff */
[----:B--2---:R-:W-:-:S04]  /*04d0*/  IMAD.WIDE.U32 R16, R17, 0x4, R18 ;  /* 0x0000000411107825 */ /* 0x004fc800078e0012 */
[----:B-----5:R-:W-:Y:S02]  /*04e0*/  IDP.4A.S8.S8 R25, R22, R25, R11 ;  /* 0x0000001916197226 */ /* 0x020fe4000000060b */
[----:B------:R-:W-:Y:S01]  /*04f0*/  IMAD.X R11, RZ, RZ, UR9, P0 ;  /* 0x00000009ff0b7e24 */ /* 0x000fe200080e06ff */
[----:B------:R-:W2:Y:S04]  /*0500*/  LDG.E.CONSTANT R17, desc[UR6][R16.64] ;  /* 0x0000000610117981 */ /* 0x000ea8000c1e9900 */
[----:B------:R-:W4:Y:S04]  /*0510*/  LDG.E.U8.CONSTANT R22, desc[UR6][R28.64+0x5] ;  /* 0x000005061c167981 */ /* 0x000f28000c1e9100 */
[----:B------:R-:W2:Y:S02]  /*0520*/  LDG.E.64.CONSTANT R10, desc[UR6][R10.64] ;  /* 0x000000060a0a7981 */ /* 0x000ea4000c1e9b00 */
[----:B--2---:R-:W-:-:S02]  /*0530*/  LOP3.LUT R20, R10, 0x80808080, R17, 0xde, !PT ;  /* 0x808080800a147812 */ /* 0x004fc400078ede11 */
[----:B------:R-:W-:-:S05]  /*0540*/  LOP3.LUT R24, R10, 0x7f7f7f7f, RZ, 0xc0, !PT ;  /* 0x7f7f7f7f0a187812 */ /* 0x000fca00078ec0ff */
[----:B------:R-:W-:Y:S02]  /*0550*/  IMAD.IADD R24, R20, 0x1, -R24 ;  /* 0x0000000114187824 */ /* 0x000fe400078e0a18 */
[----:B------:R-:W2:Y:S03]  /*0560*/  LDG.E.U16.CONSTANT R20, desc[UR6][R26.64+0x44] ;  /* 0x000044061a147981 */ /* 0x000ea6000c1e9500 */
[----:B------:R-:W-:Y:S01]  /*0570*/  LOP3.LUT R10, R24, 0x80808080, R17, 0xb4, !PT ;  /* 0x80808080180a7812 */ /* 0x000fe200078eb411 */
[----:B----4-:R-:W-:Y:S02]  /*0580*/  IMAD.WIDE.U32 R16, R22, 0x4, R18 ;  /* 0x0000000416107825 */ /* 0x010fe400078e0012 */
[----:B------:R-:W4:Y:S04]  /*0590*/  LDG.E.CONSTANT R22, desc[UR6][R12.64+0x10] ;  /* 0x000010060c167981 */ /* 0x000f28000c1e9900 */
[----:B------:R-:W5:Y:S04]  /*05a0*/  LDG.E.CONSTANT R26, desc[UR6][R12.64+0xc] ;  /* 0x00000c060c1a7981 */ /* 0x000f68000c1e9900 */
[----:B------:R-:W3:Y:S04]  /*05b0*/  LDG.E.CONSTANT R24, desc[UR6][R16.64] ;  /* 0x0000000610187981 */ /* 0x000ee8000c1e9900 */
[----:B------:R-:W4:Y:S04]  /*05c0*/  LDG.E.U8.CONSTANT R27, desc[UR6][R28.64+0x7] ;  /* 0x000007061c1b7981 */ /* 0x000f28000c1e9100 */
[----:B------:R-:W4:Y:S01]  /*05d0*/  LDG.E.U8.CONSTANT R17, desc[UR6][R28.64+0x6] ;  /* 0x000006061c117981 */ /* 0x000f22000c1e9100 */
[----:B--2---:R-:W-:-:S05]  /*05e0*/  IMAD R23, R20, 0x10000, R23 ;  /* 0x0001000014177824 */ /* 0x004fca00078e0217 */
[----:B------:R-:W-:Y:S01]  /*05f0*/  SHF.R.U32.HI R23, RZ, 0xb, R23 ;  /* 0x0000000bff177819 */ /* 0x000fe20000011617 */
[----:B-----5:R-:W-:Y:S01]  /*0600*/  IDP.4A.S8.S8 R25, R10, R26, R25 ;  /* 0x0000001a0a197226 */ /* 0x020fe20000000619 */
[C---:B------:R-:W-:Y:S01]  /*0610*/  LOP3.LUT R10, R11.reuse, 0x7f7f7f7f, RZ, 0xc0, !PT ;  /* 0x7f7f7f7f0b0a7812 */ /* 0x040fe200078ec0ff */
[----:B------:R-:W2:Y:S01]  /*0620*/  LDG.E.U8.CONSTANT R26, desc[UR6][R28.64+0x9] ;  /* 0x000009061c1a7981 */ /* 0x000ea2000c1e9100 */
[----:B---3--:R-:W-:Y:S02]  /*0630*/  LOP3.LUT R11, R11, 0x80808080, R24, 0xde, !PT ;  /* 0x808080800b0b7812 */ /* 0x008fe400078ede18 */
[----:B------:R-:W-:-:S03]  /*0640*/  LOP3.LUT R23, R23, 0x3f8, RZ, 0xc0, !PT ;  /* 0x000003f817177812 */ /* 0x000fc600078ec0ff */
[----:B------:R-:W-:Y:S01]  /*0650*/  IMAD.IADD R11, R11, 0x1, -R10 ;  /* 0x000000010b0b7824 */ /* 0x000fe200078e0a0a */
[----:B------:R-:W-:-:S04]  /*0660*/  IADD3 R16, P0, PT, R23, UR8, RZ ;  /* 0x0000000817107c10 */ /* 0x000fc8000ff1e0ff */
[----:B------:R-:W-:Y:S01]  /*0670*/  LOP3.LUT R24, R11, 0x80808080, R24, 0xb4, !PT ;  /* 0x808080800b187812 */ /* 0x000fe200078eb418 */
[----:B----4-:R-:W-:Y:S01]  /*0680*/  IMAD.WIDE.U32 R10, R17, 0x4, R18 ;  /* 0x00000004110a7825 */ /* 0x010fe200078e0012 */
[----:B------:R-:W-:-:S04]  /*0690*/  IADD3.X R17, PT, PT, RZ, UR9, RZ, P0, !PT ;  /* 0x00000009ff117c10 */ /* 0x000fc800087fe4ff */
[----:B------:R-:W3:Y:S04]  /*06a0*/  LDG.E.CONSTANT R23, desc[UR6][R10.64] ;  /* 0x000000060a177981 */ /* 0x000ee8000c1e9900 */
[----:B------:R0:W3:Y:S01]  /*06b0*/  LDG.E.64.CONSTANT R10, desc[UR6][R16.64] ;  /* 0x00000006100a7981 */ /* 0x0000e2000c1e9b00 */
[----:B------:R-:W-:-:S03]  /*06c0*/  IDP.4A.S8.S8 R22, R24, R22, R25 ;  /* 0x0000001618167226 */ /* 0x000fc60000000619 */
[----:B------:R-:W4:Y:S01]  /*06d0*/  LDG.E.U8.CONSTANT R25, desc[UR6][R28.64+0x8] ;  /* 0x000008061c197981 */ /* 0x000f22000c1e9100 */
[----:B0-----:R-:W-:-:S03]  /*06e0*/  IMAD.WIDE.U32 R16, R27, 0x4, R18 ;  /* 0x000000041b107825 */ /* 0x001fc600078e0012 */
[----:B------:R-:W5:Y:S04]  /*06f0*/  LDG.E.CONSTANT R29, desc[UR6][R12.64+0x14] ;  /* 0x000014060c1d7981 */ /* 0x000f68000c1e9900 */
[----:B------:R4:W5:Y:S01]  /*0700*/  LDG.E.CONSTANT R24, desc[UR6][R16.64] ;  /* 0x0000000610187981 */ /* 0x000962000c1e9900 */
[C---:B---3--:R-:W-:Y:S02]  /*0710*/  LOP3.LUT R27, R10.reuse, 0x80808080, R23, 0xde, !PT ;  /* 0x808080800a1b7812 */ /* 0x048fe400078ede17 */
[----:B------:R-:W-:-:S05]  /*0720*/  LOP3.LUT R10, R10, 0x7f7f7f7f, RZ, 0xc0, !PT ;  /* 0x7f7f7f7f0a0a7812 */ /* 0x000fca00078ec0ff */
[----:B------:R-:W-:Y:S01]  /*0730*/  IMAD.IADD R10, R27, 0x1, -R10 ;  /* 0x000000011b0a7824 */ /* 0x000fe200078e0a0a */
[----:B------:R-:W-:Y:S01]  /*0740*/  SHF.R.U32.HI R27, RZ, 0x2, R20 ;  /* 0x00000002ff1b7819 */ /* 0x000fe20000011614 */
[----:B----4-:R-:W-:-:S03]  /*0750*/  IMAD.WIDE.U32 R16, R25, 0x4, R18 ;  /* 0x0000000419107825 */ /* 0x010fc600078e0012 */
[----:B------:R-:W-:Y:S01]  /*0760*/  LOP3.LUT R28, R27, 0x3f8, RZ, 0xc0, !PT ;  /* 0x000003f81b1c7812 */ /* 0x000fe200078ec0ff */
[----:B--2---:R-:W-:Y:S01]  /*0770*/  IMAD.WIDE.U32 R26, R26, 0x4, R18 ;  /* 0x000000041a1a7825 */ /* 0x004fe200078e0012 */
[----:B------:R-:W2:Y:S02]  /*0780*/  LDG.E.CONSTANT R25, desc[UR6][R16.64] ;  /* 0x0000000610197981 */ /* 0x000ea4000c1e9900 */
[----:B------:R-:W-:-:S03]  /*0790*/  IADD3 R18, P0, PT, R28, UR8, RZ ;  /* 0x000000081c127c10 */ /* 0x000fc6000ff1e0ff */
[----:B------:R-:W3:Y:S02]  /*07a0*/  LDG.E.CONSTANT R26, desc[UR6][R26.64] ;  /* 0x000000061a1a7981 */ /* 0x000ee4000c1e9900 */
[----:B------:R-:W-:Y:S01]  /*07b0*/  IMAD.X R19, RZ, RZ, UR9, P0 ;  /* 0x00000009ff137e24 */ /* 0x000fe200080e06ff */
[----:B------:R-:W-:Y:S01]  /*07c0*/  LOP3.LUT R10, R10, 0x80808080, R23, 0xb4, !PT ;  /* 0x808080800a0a7812 */ /* 0x000fe200078eb417 */
[----:B------:R-:W4:Y:S04]  /*07d0*/  LDG.E.CONSTANT R17, desc[UR6][R12.64+0x1c] ;  /* 0x00001c060c117981 */ /* 0x000f28000c1e9900 */
[----:B------:R-:W2:Y:S01]  /*07e0*/  LDG.E.64.CONSTANT R18, desc[UR6][R18.64] ;  /* 0x0000000612127981 */ /* 0x000ea2000c1e9b00 */
[C---:B------:R-:W-:Y:S02]  /*07f0*/  LOP3.LUT R28, R11.reuse, 0x7f7f7f7f, RZ, 0xc0, !PT ;  /* 0x7f7f7f7f0b1c7812 */ /* 0x040fe400078ec0ff */
[----:B-----5:R-:W-:Y:S01]  /*0800*/  LOP3.LUT R23, R11, 0x80808080, R24, 0xde, !PT ;  /* 0x808080800b177812 */ /* 0x020fe200078ede18 */
[----:B------:R0:W5:Y:S04]  /*0810*/  LDG.E.CONSTANT R16, desc[UR6][R12.64+0x20] ;  /* 0x000020060c107981 */ /* 0x000168000c1e9900 */
[----:B------:R-:W4:Y:S04]  /*0820*/  LDG.E.CONSTANT R11, desc[UR6][R12.64+0x18] ;  /* 0x000018060c0b7981 */ /* 0x000f28000c1e9900 */
[----:B------:R-:W0:Y:S01]  /*0830*/  LDG.E.U16.CONSTANT R27, desc[UR6][R12.64] ;  /* 0x000000060c1b7981 */ /* 0x000e22000c1e9500 */
[----:B------:R-:W-:-:S02]  /*0840*/  IDP.4A.S8.S8 R10, R10, R29, R22 ;  /* 0x0000001d0a0a7226 */ /* 0x000fc40000000616 */
[----:B------:R-:W-:Y:S01]  /*0850*/  IMAD.IADD R23, R23, 0x1, -R28 ;  /* 0x0000000117177824 */ /* 0x000fe200078e0a1c */
[----:B------:R-:W-:Y:S01]  /*0860*/  SHF.R.U32.HI R20, RZ, 0xc, R20 ;  /* 0x0000000cff147819 */ /* 0x000fe20000011614 */
[----:B------:R-:W-:-:S03]  /*0870*/  VIADD R21, R21, 0x4 ;  /* 0x0000000415157836 */ /* 0x000fc60000000000 */
[----:B------:R-:W-:Y:S02]  /*0880*/  LOP3.LUT R23, R23, 0x80808080, R24, 0xb4, !PT ;  /* 0x8080808017177812 */ /* 0x000fe400078eb418 */
[----:B------:R-:W-:Y:S02]  /*0890*/  I2FP.F32.U32 R20, R20 ;  /* 0x0000001400147245 */ /* 0x000fe40000201000 */
[----:B------:R-:W-:Y:S01]  /*08a0*/  ISETP.GE.U32.AND P0, PT, R21, R4, PT ;  /* 0x000000041500720c */ /* 0x000fe20003f06070 */
[----:B------:R-:W-:Y:S02]  /*08b0*/  HADD2.F32 R14, -RZ, R14.H0_H0 ;  /* 0x2000000eff0e7230 */ /* 0x000fe40000004100 */
[----:B------:R-:W-:Y:S02]  /*08c0*/  VIADD R9, R9, 0x4 ;  /* 0x0000000409097836 */ /* 0x000fe40000000000 */
[----:B------:R-:W-:Y:S01]  /*08d0*/  VIADD R5, R5, 0x20 ;  /* 0x0000002005057836 */ /* 0x000fe20000000000 */
[----:B--2---:R-:W-:-:S02]  /*08e0*/  LOP3.LUT R22, R18, 0x80808080, R25, 0xde, !PT ;  /* 0x8080808012167812 */ /* 0x004fc400078ede19 */
[----:B------:R-:W-:Y:S02]  /*08f0*/  LOP3.LUT R29, R18, 0x7f7f7f7f, RZ, 0xc0, !PT ;  /* 0x7f7f7f7f121d7812 */ /* 0x000fe400078ec0ff */
[C---:B---3--:R-:W-:Y:S02]  /*0900*/  LOP3.LUT R18, R19.reuse, 0x80808080, R26, 0xde, !PT ;  /* 0x8080808013127812 */ /* 0x048fe400078ede1a */
[----:B------:R-:W-:Y:S01]  /*0910*/  LOP3.LUT R19, R19, 0x7f7f7f7f, RZ, 0xc0, !PT ;  /* 0x7f7f7f7f13137812 */ /* 0x000fe200078ec0ff */
[----:B------:R-:W-:Y:S02]  /*0920*/  IMAD.IADD R22, R22, 0x1, -R29 ;  /* 0x0000000116167824 */ /* 0x000fe400078e0a1d */
[----:B----4-:R-:W-:Y:S01]  /*0930*/  IDP.4A.S8.S8 R10, R23, R11, R10 ;  /* 0x0000000b170a7226 */ /* 0x010fe2000000060a */
[----:B------:R-:W-:Y:S02]  /*0940*/  IADD3 R19, PT, PT, R18, -R19, RZ ;  /* 0x8000001312137210 */ /* 0x000fe40007ffe0ff */
[----:B------:R-:W-:-:S02]  /*0950*/  LOP3.LUT R22, R22, 0x80808080, R25, 0xb4, !PT ;  /* 0x8080808016167812 */ /* 0x000fc400078eb419 */
[----:B------:R-:W-:Y:S01]  /*0960*/  LOP3.LUT R19, R19, 0x80808080, R26, 0xb4, !PT ;  /* 0x8080808013137812 */ /* 0x000fe200078eb41a */
[----:B------:R-:W-:Y:S02]  /*0970*/  FADD.FTZ R11, R20, 0.5 ;  /* 0x3f000000140b7421 */ /* 0x000fe40000010000 */
[----:B------:R-:W-:Y:S02]  /*0980*/  IDP.4A.S8.S8 R10, R22, R17, R10 ;  /* 0x00000011160a7226 */ /* 0x000fe4000000060a */
[----:B0-----:R-:W-:Y:S02]  /*0990*/  HADD2.F32 R12, -RZ, R27.H0_H0 ;  /* 0x2000001bff0c7230 */ /* 0x001fe40000004100 */
[----:B-----5:R-:W-:Y:S02]  /*09a0*/  IDP.4A.S8.S8 R10, R19, R16, R10 ;  /* 0x00000010130a7226 */ /* 0x020fe4000000060a */
[----:B------:R-:W-:-:S03]  /*09b0*/  FMUL.FTZ R11, R14, R11 ;  /* 0x0000000b0e0b7220 */ /* 0x000fc60000410000 */
[----:B------:R-:W-:Y:S01]  /*09c0*/  I2FP.F32.S32 R10, R10 ;  /* 0x0000000a000a7245 */ /* 0x000fe20000201400 */
[----:B------:R-:W-:-:S04]  /*09d0*/  FMUL.FTZ.D2 R11, R11, R12 ;  /* 0x0000000c0b0b7220 */ /* 0x000fc80000310000 */
[----:B------:R-:W-:Y:S01]  /*09e0*/  FFMA.FTZ R8, R11, R10, R8 ;  /* 0x0000000a0b087223 */ /* 0x000fe20000010008 */
[----:B------:R-:W-:Y:S06]  /*09f0*/  @!P0 BRA `(.L_x_820) ;  /* 0xfffffff800108947 */ /* 0x000fec000383ffff */
.L_x_819:
[----:B------:R-:W-:Y:S05]  /*0a00*/  BSYNC.RECONVERGENT B0 ;  /* 0x0000000000007941 */ /* 0x000fea0003800200 */
.L_x_818:
        /* <DEDUP_REMOVED lines=18> */
.L_x_821:
        /* <DEDUP_REMOVED lines=13> */
.L_x_1319:


//--------------------- .text._Z13mul_mat_vec_qIN3c108BFloat16ELi256ELi8E12block_iq2_xsLi1EXadL_ZN45_INTERNAL_8d5cb472_14_gguf_kernel_cu_cd24131919vec_dot_iq2_xs_q8_1EPKvPK10block_q8_1RKiEEEvS5_S5_PT_iii --------------------------
	.section	.text._Z13mul_mat_vec_qIN3c108BFloat16ELi256ELi8E12block_iq2_xsLi1EXadL_ZN45_INTERNAL_8d5cb472_14_gguf_kernel_cu_cd24131919vec_dot_iq2_xs_q8_1EPKvPK10block_q8_1RKiEEEvS5_S5_PT_iii,"ax",@progbits
	.align	128
.text._Z13mul_mat_vec_qIN3c108BFloat16ELi256ELi8E12block_iq2_xsLi1EXadL_ZN45_INTERNAL_8d5cb472_14_gguf_kernel_cu_cd24131919vec_dot_iq2_xs_q8_1EPKvPK10block_q8_1RKiEEEvS5_S5_PT_iii:
        .type           _Z13mul_mat_vec_qIN3c108BFloat16ELi256ELi8E12block_iq2_xsLi1EXadL_ZN45_INTERNAL_8d5cb472_14_gguf_kernel_cu_cd24131919vec_dot_iq2_xs_q8_1EPKvPK10block_q8_1RKiEEEvS5_S5_PT_iii,@function
        .size           _Z13mul_mat_vec_qIN3c108BFloat16ELi256ELi8E12block_iq2_xsLi1EXadL_ZN45_INTERNAL_8d5cb472_14_gguf_kernel_cu_cd24131919vec_dot_iq2_xs_q8_1EPKvPK10block_q8_1RKiEEEvS5_S5_PT_iii,(.L_x_1320 - _Z13mul_mat_vec_qIN3c108BFloat16ELi256ELi8E12block_iq2_xsLi1EXadL_ZN45_INTERNAL_8d5cb472_14_gguf_kernel_cu_cd24131919vec_dot_iq2_xs_q8_1EPKvPK10block_q8_1RKiEEEvS5_S5_PT_iii)
        .other          _Z13mul_mat_vec_qIN3c108BFloat16ELi256ELi8E12block_iq2_xsLi1EXadL_ZN45_INTERNAL_8d5cb472_14_gguf_kernel_cu_cd24131919vec_dot_iq2_xs_q8_1EPKvPK10block_q8_1RKiEEEvS5_S5_PT_iii,@"STO_CUDA_ENTRY STV_DEFAULT"
_Z13mul_mat_vec_qIN3c108BFloat16ELi256ELi8E12block_iq2_xsLi1EXadL_ZN45_INTERNAL_8d5cb472_14_gguf_kernel_cu_cd24131919vec_dot_iq2_xs_q8_1EPKvPK10block_q8_1RKiEEEvS5_S5_PT_iii:
        /* <DEDUP_REMOVED lines=16> */
[----:B------:R-:W3:Y:S01]  /*0100*/  LDCU.64 UR8, c[0x4][0x30] ;  /* 0x01000600ff0877ac */ /* 0x000ee20008000a00 */
[----:B------:R-:W4:Y:S01]  /*0110*/  LDCU.64 UR10, c[0x4][0x8] ;  /* 0x01000100ff0a77ac */ /* 0x000f220008000a00 */
[----:B-1----:R-:W-:-:S04]  /*0120*/  SHF.R.S32.HI R2, RZ, 0x1f, R3 ;  /* 0x0000001fff027819 */ /* 0x002fc80000011403 */
[----:B------:R-:W-:Y:S02]  /*0130*/  LEA.HI R2, R2, R3, RZ, 0x8 ;  /* 0x0000000302027211 */ /* 0x000fe400078f40ff */
[----:B0-----:R-:W-:Y:S02]  /*0140*/  SHF.R.U32.HI R16, RZ, 0x3, R16 ;  /* 0x00000003ff107819 */ /* 0x001fe40000011610 */
[----:B------:R-:W-:-:S04]  /*0150*/  SHF.R.S32.HI R13, RZ, 0x8, R2 ;  /* 0x00000008ff0d7819 */ /* 0x000fc80000011402 */
[----:B------:R-:W-:-:S13]  /*0160*/  ISETP.GE.U32.AND P0, PT, R16, R13, PT ;  /* 0x0000000d1000720c */ /* 0x000fda0003f06070 */
[----:B--234-:R-:W-:Y:S05]  /*0170*/  @P0 BRA `(.L_x_823) ;  /* 0x0000001000f40947 */ /* 0x01cfea0003800000 */
[----:B------:R-:W-:Y:S02]  /*0180*/  VIADD R4, R3, 0x1ff ;  /* 0x000001ff03047836 */ /* 0x000fe40000000000 */
[----:B------:R-:W0:Y:S01]  /*0190*/  LDC.64 R2, c[0x0][0x380] ;  /* 0x0000e000ff027b82 */ /* 0x000e220000000a00 */
[----:B------:R-:W-:Y:S02]  /*01a0*/  IMAD.MOV.U32 R14, RZ, RZ, RZ ;  /* 0x000000ffff0e7224 */ /* 0x000fe400078e00ff */
[----:B------:R-:W-:Y:S01]  /*01b0*/  SHF.R.S32.HI R5, RZ, 0x1f, R4 ;  /* 0x0000001fff057819 */ /* 0x000fe20000011404 */
[----:B------:R-:W-:-:S03]  /*01c0*/  IMAD R15, R0, R13, R16 ;  /* 0x0000000d000f7224 */ /* 0x000fc600078e0210 */
[----:B------:R-:W-:Y:S02]  /*01d0*/  LEA.HI R6, R5, R4, RZ, 0x9 ;  /* 0x0000000405067211 */ /* 0x000fe400078f48ff */
[----:B------:R-:W1:Y:S02]  /*01e0*/  LDC.64 R4, c[0x0][0x388] ;  /* 0x0000e200ff047b82 */ /* 0x000e640000000a00 */
[----:B------:R-:W-:-:S05]  /*01f0*/  SHF.R.S32.HI R6, RZ, 0x9, R6 ;  /* 0x00000009ff067819 */ /* 0x000fca0000011406 */
[----:B------:R-:W-:-:S04]  /*0200*/  IMAD R7, R6, UR5, RZ ;  /* 0x0000000506077c24 */ /* 0x000fc8000f8e02ff */
[----:B------:R-:W-:-:S04]  /*0210*/  IMAD R7, R7, 0x2, R16 ;  /* 0x0000000207077824 */ /* 0x000fc800078e0210 */
[----:B------:R-:W-:-:S07]  /*0220*/  IMAD.SHL.U32 R12, R7, 0x8, RZ ;  /* 0x00000008070c7824 */ /* 0x000fce00078e00ff */
.L_x_824:
[----:B------:R-:W2:Y:S01]  /*0230*/  S2R R23, SR_TID.X ;  /* 0x0000000000177919 */ /* 0x000ea20000002100 */
[----:B0-----:R-:W-:-:S04]  /*0240*/  IMAD.WIDE R10, R15, 0x4a, R2 ;  /* 0x0000004a0f0a7825 */ /* 0x001fc800078e0202 */
[----:B--2---:R-:W-:-:S05]  /*0250*/  IMAD.SHL.U32 R25, R23, 0x4, RZ ;  /* 0x0000000417197824 */ /* 0x004fca00078e00ff */
[----:B------:R-:W-:-:S05]  /*0260*/  LOP3.LUT R25, R25, 0x1c, RZ, 0xc0, !PT ;  /* 0x0000001c19197812 */ /* 0x000fca00078ec0ff */
[----:B------:R-:W-:-:S06]  /*0270*/  IMAD.WIDE.U32 R18, R25, 0x2, R10 ;  /* 0x0000000219127825 */ /* 0x000fcc00078e000a */
[----:B------:R-:W2:Y:S01]  /*0280*/  LDG.E.U16.CONSTANT R18, desc[UR6][R18.64+0x2] ;  /* 0x0000020612127981 */ /* 0x000ea2000c1e9500 */
[----:B------:R-:W-:-:S04]  /*0290*/  LOP3.LUT R23, R23, 0x7, RZ, 0xc0, !PT ;  /* 0x0000000717177812 */ /* 0x000fc800078ec0ff */
[----:B------:R-:W-:-:S04]  /*02a0*/  IADD3 R9, P0, PT, R23, R12, RZ ;  /* 0x0000000c17097210 */ /* 0x000fc80007f1e0ff */
[----:B------:R-:W-:Y:S01]  /*02b0*/  LEA.HI.X.SX32 R7, R12, RZ, 0x1, P0 ;  /* 0x000000ff0c077211 */ /* 0x000fe200000f0eff */
[----:B-1----:R-:W-:-:S04]  /*02c0*/  IMAD.WIDE.U32 R8, R9, 0x24, R4 ;  /* 0x0000002409087825 */ /* 0x002fc800078e0004 */
[----:B------:R-:W-:-:S04]  /*02d0*/  IMAD R21, R7, 0x24, RZ ;  /* 0x0000002407157824 */ /* 0x000fc800078e02ff */
[----:B------:R-:W-:-:S05]  /*02e0*/  IMAD.IADD R9, R9, 0x1, R21 ;  /* 0x0000000109097824 */ /* 0x000fca00078e0215 */
[----:B------:R-:W3:Y:S04]  /*02f0*/  LDG.E.U8.CONSTANT R21, desc[UR6][R8.64+0x4] ;  /* 0x0000040608157981 */ /* 0x000ee8000c1e9100 */
[----:B------:R-:W4:Y:S04]  /*0300*/  LDG.E.U8.CONSTANT R24, desc[UR6][R8.64+0x5] ;  /* 0x0000050608187981 */ /* 0x000f28000c1e9100 */
[----:B------:R-:W5:Y:S01]  /*0310*/  LDG.E.U8.CONSTANT R20, desc[UR6][R8.64+0x6] ;  /* 0x0000060608147981 */ /* 0x000f62000c1e9100 */
        /* <DEDUP_REMOVED lines=8> */
[----:B------:R-:W-:-:S06]  /*03a0*/  IMAD.X R19, RZ, RZ, UR11, P0 ;  /* 0x0000000bff137e24 */ /* 0x000fcc00080e06ff */
[----:B------:R-:W2:Y:S01]  /*03b0*/  LDG.E.64.CONSTANT R18, desc[UR6][R18.64] ;  /* 0x0000000612127981 */ /* 0x000ea2000c1e9b00 */
[----:B---3--:R-:W-:Y:S02]  /*03c0*/  PRMT R21, R21, 0x8880, RZ ;  /* 0x0000888015157816 */ /* 0x008fe400000000ff */
[----:B----4-:R-:W-:Y:S02]  /*03d0*/  PRMT R24, R24, 0x8880, RZ ;  /* 0x0000888018187816 */ /* 0x010fe400000000ff */
[----:B-----5:R-:W-:Y:S02]  /*03e0*/  PRMT R26, R20, 0x8880, RZ ;  /* 0x00008880141a7816 */ /* 0x020fe400000000ff */
[----:B------:R-:W3:Y:S01]  /*03f0*/  LDG.E.U8.CONSTANT R20, desc[UR6][R8.64+0x8] ;  /* 0x0000080608147981 */ /* 0x000ee2000c1e9100 */
[----:B--2---:R-:W-:-:S04]  /*0400*/  PRMT R17, R22, 0x8880, RZ ;  /* 0x0000888016117816 */ /* 0x004fc800000000ff */
[----:B------:R-:W-:Y:S02]  /*0410*/  PRMT R17, R17, 0x7710, RZ ;  /* 0x0000771011117816 */ /* 0x000fe400000000ff */
[C---:B------:R-:W-:Y:S02]  /*0420*/  PRMT R6, R18.reuse, 0x7770, RZ ;  /* 0x0000777012067816 */ /* 0x040fe400000000ff */
[C---:B------:R-:W-:Y:S02]  /*0430*/  LOP3.LUT R7, R17.reuse, 0x1, RZ, 0xc0, !PT ;  /* 0x0000000111077812 */ /* 0x040fe400078ec0ff */
[----:B------:R-:W-:Y:S01]  /*0440*/  R2P PR, R17, 0x7e ;  /* 0x0000007e11007804 */ /* 0x000fe20000000000 */
[----:B------:R-:W-:Y:S01]  /*0450*/  IMAD R21, R21, R6, RZ ;  /* 0x0000000615157224 */ /* 0x000fe200078e02ff */
[----:B------:R-:W-:Y:S01]  /*0460*/  ISETP.NE.U32.AND P0, PT, R7, 0x1, PT ;  /* 0x000000010700780c */ /* 0x000fe20003f05070 */
[----:B------:R-:W-:Y:S01]  /*0470*/  IMAD.MOV.U32 R6, RZ, RZ, R24 ;  /* 0x000000ffff067224 */ /* 0x000fe200078e0018 */
[----:B------:R-:W-:Y:S01]  /*0480*/  PRMT R7, R18, 0x7771, RZ ;  /* 0x0000777112077816 */ /* 0x000fe200000000ff */
[----:B------:R-:W2:Y:S04]  /*0490*/  LDG.E.U8.CONSTANT R17, desc[UR6][R8.64+0x7] ;  /* 0x0000070608117981 */ /* 0x000ea8000c1e9100 */
[----:B------:R-:W-:-:S02]  /*04a0*/  IMAD R24, R6, R7, RZ ;  /* 0x0000000706187224 */ /* 0x000fc400078e02ff */
[----:B------:R-:W-:-:S06]  /*04b0*/  IMAD.WIDE.U32 R6, R25, 0x2, R10 ;  /* 0x0000000219067825 */ /* 0x000fcc00078e000a */
[----:B------:R3:W4:Y:S01]  /*04c0*/  LDG.E.U16.CONSTANT R6, desc[UR6][R6.64+0x4] ;  /* 0x0000040606067981 */ /* 0x000722000c1e9500 */
[----:B------:R-:W-:Y:S01]  /*04d0*/  PRMT R27, R18, 0x7772, RZ ;  /* 0x00007772121b7816 */ /* 0x000fe200000000ff */
[----:B------:R-:W-:-:S04]  /*04e0*/  @P1 IMAD.MOV R24, RZ, RZ, -R24 ;  /* 0x000000ffff181224 */ /* 0x000fc800078e0a18 */
[----:B------:R-:W-:Y:S02]  /*04f0*/  IMAD R26, R26, R27, RZ ;  /* 0x0000001b1a1a7224 */ /* 0x000fe400078e02ff */
[----:B------:R-:W-:Y:S01]  /*0500*/  @!P0 IMAD.MOV R21, RZ, RZ, -R21 ;  /* 0x000000ffff158224 */ /* 0x000fe200078e0a15 */
[----:B------:R-:W5:Y:S01]  /*0510*/  LDG.E.U8.CONSTANT R27, desc[UR6][R8.64+0x9] ;  /* 0x00000906081b7981 */ /* 0x000f62000c1e9100 */
[----:B------:R-:W-:-:S05]  /*0520*/  @P2 IMAD.MOV R26, RZ, RZ, -R26 ;  /* 0x000000ffff1a2224 */ /* 0x000fca00078e0a1a */
[----:B------:R-:W-:Y:S02]  /*0530*/  IADD3 R21, PT, PT, R26, R24, R21 ;  /* 0x000000181a157210 */ /* 0x000fe40007ffe015 */
[----:B------:R-:W5:Y:S01]  /*0540*/  LDG.E.U8.CONSTANT R26, desc[UR6][R8.64+0xa] ;  /* 0x00000a06081a7981 */ /* 0x000f62000c1e9100 */
[----:B------:R-:W-:Y:S02]  /*0550*/  PRMT R18, R18, 0x7773, RZ ;  /* 0x0000777312127816 */ /* 0x000fe400000000ff */
[----:B---3--:R-:W-:Y:S01]  /*0560*/  PRMT R7, R20, 0x8880, RZ ;  /* 0x0000888014077816 */ /* 0x008fe200000000ff */
[----:B------:R-:W3:Y:S01]  /*0570*/  LDG.E.U8.CONSTANT R24, desc[UR6][R8.64+0xb] ;  /* 0x00000b0608187981 */ /* 0x000ee2000c1e9100 */
[----:B------:R-:W-:-:S05]  /*0580*/  PRMT R20, R19, 0x7770, RZ ;  /* 0x0000777013147816 */ /* 0x000fca00000000ff */
[----:B------:R-:W-:-:S04]  /*0590*/  IMAD R7, R7, R20, RZ ;  /* 0x0000001407077224 */ /* 0x000fc800078e02ff */
[----:B------:R-:W-:Y:S01]  /*05a0*/  @P4 IMAD.MOV R7, RZ, RZ, -R7 ;  /* 0x000000ffff074224 */ /* 0x000fe200078e0a07 */
[----:B------:R-:W-:Y:S02]  /*05b0*/  PRMT R28, R19, 0x7771, RZ ;  /* 0x00007771131c7816 */ /* 0x000fe400000000ff */
[----:B--2---:R-:W-:-:S05]  /*05c0*/  PRMT R17, R17, 0x8880, RZ ;  /* 0x0000888011117816 */ /* 0x004fca00000000ff */
[----:B------:R-:W-:Y:S01]  /*05d0*/  IMAD R18, R17, R18, RZ ;  /* 0x0000001211127224 */ /* 0x000fe200078e02ff */
[----:B----4-:R-:W-:-:S03]  /*05e0*/  SHF.R.U32.HI R17, RZ, 0x9, R6 ;  /* 0x00000009ff117819 */ /* 0x010fc60000011606 */
[----:B------:R-:W-:Y:S01]  /*05f0*/  @P3 IMAD.MOV R18, RZ, RZ, -R18 ;  /* 0x000000ffff123224 */ /* 0x000fe200078e0a12 */
[----:B------:R-:W-:Y:S01]  /*0600*/  LOP3.LUT R17, R17, 0xffff, RZ, 0xc0, !PT ;  /* 0x0000ffff11117812 */ /* 0x000fe200078ec0ff */
[----:B------:R-:W-:-:S03]  /*0610*/  IMAD.SHL.U32 R6, R6, 0x8, RZ ;  /* 0x0000000806067824 */ /* 0x000fc600078e00ff */
[----:B------:R-:W-:Y:S02]  /*0620*/  IADD3 R20, P0, PT, R17, UR8, RZ ;  /* 0x0000000811147c10 */ /* 0x000fe4000ff1e0ff */
[----:B------:R-:W-:-:S03]  /*0630*/  IADD3 R18, PT, PT, R7, R18, R21 ;  /* 0x0000001207127210 */ /* 0x000fc60007ffe015 */
[----:B------:R-:W-:Y:S01]  /*0640*/  IMAD.X R21, RZ, RZ, UR9, P0 ;  /* 0x00000009ff157e24 */ /* 0x000fe200080e06ff */
[----:B------:R-:W-:Y:S02]  /*0650*/  LOP3.LUT R6, R6, 0xff8, RZ, 0xc0, !PT ;  /* 0x00000ff806067812 */ /* 0x000fe400078ec0ff */
[----:B-----5:R-:W-:Y:S02]  /*0660*/  PRMT R7, R27, 0x8880, RZ ;  /* 0x000088801b077816 */ /* 0x020fe400000000ff */
[----:B------:R0:W2:Y:S01]  /*0670*/  LDG.E.U8.CONSTANT R17, desc[UR6][R20.64] ;  /* 0x0000000614117981 */ /* 0x0000a2000c1e9100 */
[----:B------:R-:W-:Y:S02]  /*0680*/  IADD3 R6, P0, PT, R6, UR10, RZ ;  /* 0x0000000a06067c10 */ /* 0x000fe4000ff1e0ff */
[----:B------:R-:W-:Y:S01]  /*0690*/  PRMT R27, R26, 0x8880, RZ ;  /* 0x000088801a1b7816 */ /* 0x000fe200000000ff */
[----:B------:R-:W-:Y:S02]  /*06a0*/  IMAD R26, R7, R28, RZ ;  /* 0x0000001c071a7224 */ /* 0x000fe400078e02ff */
[----:B------:R-:W-:Y:S01]  /*06b0*/  IMAD.X R7, RZ, RZ, UR11, P0 ;  /* 0x0000000bff077e24 */ /* 0x000fe200080e06ff */
[----:B------:R-:W4:Y:S05]  /*06c0*/  LDG.E.U8.CONSTANT R20, desc[UR6][R8.64+0xc] ;  /* 0x00000c0608147981 */ /* 0x000f2a000c1e9100 */
[----:B------:R-:W5:Y:S01]  /*06d0*/  LDG.E.64.CONSTANT R6, desc[UR6][R6.64] ;  /* 0x0000000606067981 */ /* 0x000f62000c1e9b00 */
[----:B------:R-:W-:-:S02]  /*06e0*/  PRMT R28, R19, 0x7772, RZ ;  /* 0x00007772131c7816 */ /* 0x000fc400000000ff */
[----:B---3--:R-:W-:Y:S02]  /*06f0*/  PRMT R24, R24, 0x8880, RZ ;  /* 0x0000888018187816 */ /* 0x008fe400000000ff */
[----:B0-----:R-:W-:Y:S01]  /*0700*/  PRMT R21, R22, 0x8880, RZ ;  /* 0x0000888016157816 */ /* 0x001fe200000000ff */
[----:B------:R-:W-:Y:S01]  /*0710*/  IMAD R27, R27, R28, RZ ;  /* 0x0000001c1b1b7224 */ /* 0x000fe200078e02ff */
[----:B------:R-:W-:Y:S01]  /*0720*/  PRMT R19, R19, 0x7773, RZ ;  /* 0x0000777313137816 */ /* 0x000fe200000000ff */
[----:B------:R-:W-:Y:S01]  /*0730*/  @P5 IMAD.MOV R26, RZ, RZ, -R26 ;  /* 0x000000ffff1a5224 */ /* 0x000fe200078e0a1a */
[----:B------:R-:W-:Y:S01]  /*0740*/  ISETP.GE.AND P0, PT, R21, RZ, PT ;  /* 0x000000ff1500720c */ /* 0x000fe20003f06270 */
[----:B------:R-:W-:Y:S01]  /*0750*/  @P6 IMAD.MOV R27, RZ, RZ, -R27 ;  /* 0x000000ffff1b6224 */ /* 0x000fe200078e0a1b */
[----:B------:R-:W3:Y:S01]  /*0760*/  LDG.E.U8.CONSTANT R21, desc[UR6][R8.64+0xd] ;  /* 0x00000d0608157981 */ /* 0x000ee2000c1e9100 */
[----:B------:R-:W-:-:S03]  /*0770*/  IMAD.MOV.U32 R22, RZ, RZ, R24 ;  /* 0x000000ffff167224 */ /* 0x000fc600078e0018 */
[----:B------:R-:W-:Y:S01]  /*0780*/  IADD3 R27, PT, PT, R27, R26, R18 ;  /* 0x0000001a1b1b7210 */ /* 0x000fe20007ffe012 */
[----:B------:R-:W-:Y:S01]  /*0790*/  IMAD R22, R22, R19, RZ ;  /* 0x0000001316167224 */ /* 0x000fe200078e02ff */
[----:B------:R-:W3:Y:S03]  /*07a0*/  LDG.E.U8.CONSTANT R24, desc[UR6][R8.64+0xe] ;  /* 0x00000e0608187981 */ /* 0x000ee6000c1e9100 */
[----:B------:R-:W-:-:S04]  /*07b0*/  IMAD.MOV R18, RZ, RZ, -R22 ;  /* 0x000000ffff127224 */ /* 0x000fc800078e0a16 */
[----:B------:R-:W-:Y:S01]  /*07c0*/  @!P0 IMAD.MOV.U32 R22, RZ, RZ, R18 ;  /* 0x000000ffff168224 */ /* 0x000fe200078e0012 */
[----:B--2---:R-:W-:-:S04]  /*07d0*/  PRMT R26, R17, 0x8880, RZ ;  /* 0x00008880111a7816 */ /* 0x004fc800000000ff */
[----:B------:R-:W-:-:S04]  /*07e0*/  PRMT R26, R26, 0x7710, RZ ;  /* 0x000077101a1a7816 */ /* 0x000fc800000000ff */
[----:B------:R-:W-:Y:S02]  /*07f0*/  LOP3.LUT R18, R26, 0x1, RZ, 0xc0, !PT ;  /* 0x000000011a127812 */ /* 0x000fe400078ec0ff */
[----:B----4-:R-:W-:Y:S02]  /*0800*/  PRMT R20, R20, 0x8880, RZ ;  /* 0x0000888014147816 */ /* 0x010fe400000000ff */
[----:B------:R-:W-:Y:S02]  /*0810*/  ISETP.NE.U32.AND P0, PT, R18, 0x1, PT ;  /* 0x000000011200780c */ /* 0x000fe40003f05070 */
[----:B-----5:R-:W-:Y:S01]  /*0820*/  PRMT R19, R6, 0x7770, RZ ;  /* 0x0000777006137816 */ /* 0x020fe200000000ff */
[----:B------:R-:W-:-:S04]  /*0830*/  IMAD.MOV.U32 R18, RZ, RZ, R20 ;  /* 0x000000ffff127224 */ /* 0x000fc800078e0014 */
[----:B------:R-:W-:Y:S02]  /*0840*/  IMAD R20, R18, R19, RZ ;  /* 0x0000001312147224 */ /* 0x000fe400078e02ff */
[----:B------:R-:W-:-:S06]  /*0850*/  IMAD.WIDE.U32 R18, R25, 0x2, R10 ;  /* 0x0000000219127825 */ /* 0x000fcc00078e000a */
[----:B------:R3:W2:Y:S01]  /*0860*/  LDG.E.U16.CONSTANT R18, desc[UR6][R18.64+0x6] ;  /* 0x0000060612127981 */ /* 0x0006a2000c1e9500 */
[----:B------:R-:W-:-:S05]  /*0870*/  @!P0 IMAD.MOV R20, RZ, RZ, -R20 ;  /* 0x000000ffff148224 */ /* 0x000fca00078e0a14 */
[----:B------:R-:W-:Y:S02]  /*0880*/  IADD3 R25, PT, PT, R20, R22, R27 ;  /* 0x0000001614197210 */ /* 0x000fe40007ffe01b */
[----:B------:R-:W4:Y:S04]  /*0890*/  LDG.E.U8.CONSTANT R22, desc[UR6][R8.64+0xf] ;  /* 0x00000f0608167981 */ /* 0x000f28000c1e9100 */
[----:B------:R-:W5:Y:S01]  /*08a0*/  LDG.E.U8.CONSTANT R27, desc[UR6][R8.64+0x10] ;  /* 0x00001006081b7981 */ /* 0x000f62000c1e9100 */
[----:B---3--:R-:W-:Y:S02]  /*08b0*/  PRMT R19, R24, 0x8880, RZ ;  /* 0x0000888018137816 */ /* 0x008fe400000000ff */
[----:B------:R-:W-:Y:S02]  /*08c0*/  PRMT R24, R6, 0x7772, RZ ;  /* 0x0000777206187816 */ /* 0x000fe400000000ff */
[----:B------:R-:W-:-:S02]  /*08d0*/  R2P PR, R26, 0x7e ;  /* 0x0000007e1a007804 */ /* 0x000fc40000000000 */
[----:B------:R-:W-:Y:S01]  /*08e0*/  PRMT R20, R21, 0x8880, RZ ;  /* 0x0000888015147816 */ /* 0x000fe200000000ff */
[----:B------:R-:W-:Y:S01]  /*08f0*/  IMAD R19, R19, R24, RZ ;  /* 0x0000001813137224 */ /* 0x000fe200078e02ff */
[----:B------:R-:W-:Y:S01]  /*0900*/  PRMT R21, R6, 0x7771, RZ ;  /* 0x0000777106157816 */ /* 0x000fe200000000ff */
[----:B------:R-:W3:Y:S04]  /*0910*/  LDG.E.U8.CONSTANT R24, desc[UR6][R8.64+0x11] ;  /* 0x0000110608187981 */ /* 0x000ee8000c1e9100 */
[----:B------:R-:W3:Y:S01]  /*0920*/  LDG.E.U8.CONSTANT R26, desc[UR6][R8.64+0x12] ;  /* 0x00001206081a7981 */ /* 0x000ee2000c1e9100 */
[----:B------:R-:W-:-:S03]  /*0930*/  IMAD R20, R20, R21, RZ ;  /* 0x0000001514147224 */ /* 0x000fc600078e02ff */
[----:B------:R-:W-:Y:S02]  /*0940*/  @P2 IMAD.MOV R19, RZ, RZ, -R19 ;  /* 0x000000ffff132224 */ /* 0x000fe400078e0a13 */
[----:B------:R-:W-:-:S05]  /*0950*/  @P1 IMAD.MOV R20, RZ, RZ, -R20 ;  /* 0x000000ffff141224 */ /* 0x000fca00078e0a14 */
[----:B------:R-:W-:Y:S02]  /*0960*/  IADD3 R25, PT, PT, R19, R20, R25 ;  /* 0x0000001413197210 */ /* 0x000fe40007ffe019 */
[----:B------:R-:W-:Y:S02]  /*0970*/  PRMT R6, R6, 0x7773, RZ ;  /* 0x0000777306067816 */ /* 0x000fe400000000ff */
[----:B------:R-:W-:Y:S02]  /*0980*/  PRMT R28, R7, 0x7770, RZ ;  /* 0x00007770071c7816 */ /* 0x000fe400000000ff */
[----:B--2---:R-:W-:-:S04]  /*0990*/  SHF.R.U32.HI R19, RZ, 0x9, R18 ;  /* 0x00000009ff137819 */ /* 0x004fc80000011612 */
[----:B------:R-:W-:Y:S01]  /*09a0*/  LOP3.LUT R19, R19, 0xffff, RZ, 0xc0, !PT ;  /* 0x0000ffff13137812 */ /* 0x000fe200078ec0ff */
[----:B------:R-:W-:-:S03]  /*09b0*/  IMAD.SHL.U32 R18, R18, 0x8, RZ ;  /* 0x0000000812127824 */ /* 0x000fc600078e00ff */
[----:B------:R-:W-:Y:S02]  /*09c0*/  IADD3 R20, P0, PT, R19, UR8, RZ ;  /* 0x0000000813147c10 */ /* 0x000fe4000ff1e0ff */
[----:B----4-:R-:W-:-:S03]  /*09d0*/  PRMT R19, R22, 0x8880, RZ ;  /* 0x0000888016137816 */ /* 0x010fc600000000ff */
[----:B------:R-:W-:Y:S01]  /*09e0*/  IMAD.X R21, RZ, RZ, UR9, P0 ;  /* 0x00000009ff157e24 */ /* 0x000fe200080e06ff */
[----:B-----5:R-:W-:Y:S02]  /*09f0*/  PRMT R27, R27, 0x8880, RZ ;  /* 0x000088801b1b7816 */ /* 0x020fe400000000ff */
[----:B------:R-:W-:Y:S01]  /*0a00*/  LOP3.LUT R18, R18, 0xff8, RZ, 0xc0, !PT ;  /* 0x00000ff812127812 */ /* 0x000fe200078ec0ff */
[----:B------:R-:W-:Y:S01]  /*0a10*/  IMAD R6, R19, R6, RZ ;  /* 0x0000000613067224 */ /* 0x000fe200078e02ff */
[----:B------:R-:W2:Y:S01]  /*0a20*/  LDG.E.U8.CONSTANT R22, desc[UR6][R20.64] ;  /* 0x0000000614167981 */ /* 0x000ea2000c1e9100 */
[----:B------:R-:W-:Y:S01]  /*0a30*/  IMAD.MOV.U32 R19, RZ, RZ, R27 ;  /* 0x000000ffff137224 */ /* 0x000fe200078e001b */
[----:B------:R-:W-:-:S03]  /*0a40*/  IADD3 R18, P0, PT, R18, UR10, RZ ;  /* 0x0000000a12127c10 */ /* 0x000fc6000ff1e0ff */
[----:B------:R-:W-:Y:S02]  /*0a50*/  IMAD R28, R19, R28, RZ ;  /* 0x0000001c131c7224 */ /* 0x000fe400078e02ff */
[----:B------:R-:W-:Y:S01]  /*0a60*/  IMAD.X R19, RZ, RZ, UR11, P0 ;  /* 0x0000000bff137e24 */ /* 0x000fe200080e06ff */
[----:B------:R-:W4:Y:S05]  /*0a70*/  LDG.E.U8.CONSTANT R20, desc[UR6][R8.64+0x14] ;  /* 0x0000140608147981 */ /* 0x000f2a000c1e9100 */
[----:B------:R-:W5:Y:S01]  /*0a80*/  LDG.E.64.CONSTANT R18, desc[UR6][R18.64] ;  /* 0x0000000612127981 */ /* 0x000f62000c1e9b00 */
[----:B------:R-:W-:Y:S02]  /*0a90*/  @P3 IMAD.MOV R6, RZ, RZ, -R6 ;  /* 0x000000ffff063224 */ /* 0x000fe400078e0a06 */
[----:B------:R-:W-:Y:S01]  /*0aa0*/  @P4 IMAD.MOV R28, RZ, RZ, -R28 ;  /* 0x000000ffff1c4224 */ /* 0x000fe200078e0a1c */
[----:B---3--:R-:W-:Y:S01]  /*0ab0*/  PRMT R24, R24, 0x8880, RZ ;  /* 0x0000888018187816 */ /* 0x008fe200000000ff */
[----:B------:R-:W3:Y:S01]  /*0ac0*/  LDG.E.U8.CONSTANT R21, desc[UR6][R8.64+0x15] ;  /* 0x0000150608157981 */ /* 0x000ee2000c1e9100 */
[----:B------:R-:W-:-:S02]  /*0ad0*/  PRMT R26, R26, 0x8880, RZ ;  /* 0x000088801a1a7816 */ /* 0x000fc400000000ff */
[----:B------:R-:W-:Y:S02]  /*0ae0*/  IADD3 R6, PT, PT, R28, R6, R25 ;  /* 0x000000061c067210 */ /* 0x000fe40007ffe019 */
[C---:B------:R-:W-:Y:S02]  /*0af0*/  PRMT R25, R7.reuse, 0x7771, RZ ;  /* 0x0000777107197816 */ /* 0x040fe400000000ff */
[----:B------:R-:W-:-:S03]  /*0b00*/  PRMT R27, R7, 0x7772, RZ ;  /* 0x00007772071b7816 */ /* 0x000fc600000000ff */
[----:B------:R-:W-:Y:S02]  /*0b10*/  IMAD R25, R24, R25, RZ ;  /* 0x0000001918197224 */ /* 0x000fe400078e02ff */
[----:B------:R-:W-:-:S04]  /*0b20*/  IMAD.MOV.U32 R24, RZ, RZ, R26 ;  /* 0x000000ffff187224 */ /* 0x000fc800078e001a */
[----:B------:R-:W-:Y:S02]  /*0b30*/  IMAD R27, R24, R27, RZ ;  /* 0x0000001b181b7224 */ /* 0x000fe400078e02ff */
[----:B------:R-:W3:Y:S01]  /*0b40*/  LDG.E.U8.CONSTANT R24, desc[UR6][R8.64+0x16] ;  /* 0x0000160608187981 */ /* 0x000ee2000c1e9100 */
[----:B------:R-:W-:Y:S02]  /*0b50*/  @P5 IMAD.MOV R25, RZ, RZ, -R25 ;  /* 0x000000ffff195224 */ /* 0x000fe400078e0a19 */
[----:B------:R-:W-:-:S05]  /*0b60*/  @P6 IMAD.MOV R27, RZ, RZ, -R27 ;  /* 0x000000ffff1b6224 */ /* 0x000fca00078e0a1b */
[----:B------:R-:W-:Y:S02]  /*0b70*/  IADD3 R6, PT, PT, R27, R25, R6 ;  /* 0x000000191b067210 */ /* 0x000fe40007ffe006 */
[----:B--2---:R-:W-:-:S04]  /*0b80*/  PRMT R25, R22, 0x8880, RZ ;  /* 0x0000888016197816 */ /* 0x004fc800000000ff */
[----:B------:R-:W-:-:S04]  /*0b90*/  PRMT R25, R25, 0x7710, RZ ;  /* 0x0000771019197816 */ /* 0x000fc800000000ff */
[----:B------:R-:W-:Y:S02]  /*0ba0*/  LOP3.LUT R25, R25, 0x1, RZ, 0xc0, !PT ;  /* 0x0000000119197812 */ /* 0x000fe400078ec0ff */
[----:B----4-:R-:W-:Y:S02]  /*0bb0*/  PRMT R26, R20, 0x8880, RZ ;  /* 0x00008880141a7816 */ /* 0x010fe400000000ff */
[----:B------:R-:W-:Y:S02]  /*0bc0*/  PRMT R20, R22, 0x8880, RZ ;  /* 0x0000888016147816 */ /* 0x000fe400000000ff */
[----:B------:R-:W-:Y:S02]  /*0bd0*/  ISETP.NE.U32.AND P0, PT, R25, 0x1, PT ;  /* 0x000000011900780c */ /* 0x000fe40003f05070 */
[----:B------:R-:W-:Y:S02]  /*0be0*/  PRMT R20, R20, 0x7710, RZ ;  /* 0x0000771014147816 */ /* 0x000fe400000000ff */
[----:B-----5:R-:W-:-:S02]  /*0bf0*/  PRMT R25, R18, 0x7770, RZ ;  /* 0x0000777012197816 */ /* 0x020fc400000000ff */
[----:B------:R-:W-:Y:S02]  /*0c00*/  R2P PR, R20, 0x7e ;  /* 0x0000007e14007804 */ /* 0x000fe40000000000 */
[----:B------:R-:W2:Y:S01]  /*0c10*/  LDG.E.U8.CONSTANT R20, desc[UR6][R8.64+0x17] ;  /* 0x0000170608147981 */ /* 0x000ea2000c1e9100 */
[----:B------:R-:W-:-:S03]  /*0c20*/  IMAD R26, R26, R25, RZ ;  /* 0x000000191a1a7224 */ /* 0x000fc600078e02ff */
[----:B------:R-:W4:Y:S01]  /*0c30*/  LDG.E.U8.CONSTANT R25, desc[UR6][R8.64+0x18] ;  /* 0x0000180608197981 */ /* 0x000f22000c1e9100 */
[----:B---3--:R-:W-:Y:S02]  /*0c40*/  PRMT R21, R21, 0x8880, RZ ;  /* 0x0000888015157816 */ /* 0x008fe400000000ff */
[C---:B------:R-:W-:Y:S02]  /*0c50*/  PRMT R28, R18.reuse, 0x7771, RZ ;  /* 0x00007771121c7816 */ /* 0x040fe400000000ff */
[----:B------:R-:W-:Y:S02]  /*0c60*/  PRMT R27, R18, 0x7772, RZ ;  /* 0x00007772121b7816 */ /* 0x000fe400000000ff */
[----:B------:R-:W-:Y:S01]  /*0c70*/  PRMT R24, R24, 0x8880, RZ ;  /* 0x0000888018187816 */ /* 0x000fe200000000ff */
[----:B------:R-:W-:Y:S02]  /*0c80*/  IMAD R21, R21, R28, RZ ;  /* 0x0000001c15157224 */ /* 0x000fe400078e02ff */
[----:B------:R-:W-:Y:S01]  /*0c90*/  @!P0 IMAD.MOV R26, RZ, RZ, -R26 ;  /* 0x000000ffff1a8224 */ /* 0x000fe200078e0a1a */
[----:B------:R-:W-:Y:S01]  /*0ca0*/  PRMT R18, R18, 0x7773, RZ ;  /* 0x0000777312127816 */ /* 0x000fe200000000ff */
[----:B------:R-:W-:Y:S01]  /*0cb0*/  IMAD R24, R24, R27, RZ ;  /* 0x0000001b18187224 */ /* 0x000fe200078e02ff */
[----:B------:R-:W-:Y:S01]  /*0cc0*/  PRMT R22, R22, 0x8880, RZ ;  /* 0x0000888016167816 */ /* 0x000fe200000000ff */
[----:B------:R-:W-:Y:S01]  /*0cd0*/  @P1 IMAD.MOV R21, RZ, RZ, -R21 ;  /* 0x000000ffff151224 */ /* 0x000fe200078e0a15 */
[----:B------:R-:W3:Y:S01]  /*0ce0*/  LDG.E.U8.CONSTANT R28, desc[UR6][R8.64+0x1c] ;  /* 0x00001c06081c7981 */ /* 0x000ee2000c1e9100 */
[----:B------:R-:W-:-:S05]  /*0cf0*/  @P2 IMAD.MOV R24, RZ, RZ, -R24 ;  /* 0x000000ffff182224 */ /* 0x000fca00078e0a18 */
[----:B------:R-:W-:Y:S02]  /*0d00*/  IADD3 R24, PT, PT, R24, R21, R26 ;  /* 0x0000001518187210 */ /* 0x000fe40007ffe01a */
[----:B------:R-:W0:Y:S01]  /*0d10*/  S2R R21, SR_TID.X ;  /* 0x0000000000157919 */ /* 0x000e220000002100 */
[----:B------:R-:W5:Y:S01]  /*0d20*/  LDG.E.U8.CONSTANT R26, desc[UR6][R8.64+0x1b] ;  /* 0x00001b06081a7981 */ /* 0x000f62000c1e9100 */
[----:B0-----:R-:W-:-:S05]  /*0d30*/  IMAD.SHL.U32 R21, R21, 0x4, RZ ;  /* 0x0000000415157824 */ /* 0x001fca00078e00ff */
[----:B------:R-:W-:Y:S02]  /*0d40*/  LOP3.LUT R21, R21, 0x1c, RZ, 0xc0, !PT ;  /* 0x0000001c15157812 */ /* 0x000fe400078ec0ff */
[----:B--2---:R-:W-:Y:S02]  /*0d50*/  PRMT R27, R20, 0x8880, RZ ;  /* 0x00008880141b7816 */ /* 0x004fe400000000ff */
[----:B----4-:R-:W-:Y:S02]  /*0d60*/  PRMT R20, R25, 0x8880, RZ ;  /* 0x0000888019147816 */ /* 0x010fe400000000ff */
[----:B------:R-:W-:Y:S01]  /*0d70*/  PRMT R25, R19, 0x7770, RZ ;  /* 0x0000777013197816 */ /* 0x000fe200000000ff */
[----:B------:R-:W-:Y:S02]  /*0d80*/  IMAD R27, R27, R18, RZ ;  /* 0x000000121b1b7224 */ /* 0x000fe400078e02ff */
[----:B------:R-:W2:Y:S02]  /*0d90*/  LDG.E.U8.CONSTANT R18, desc[UR6][R8.64+0x19] ;  /* 0x0000190608127981 */ /* 0x000ea4000c1e9100 */
[----:B------:R-:W-:-:S02]  /*0da0*/  IMAD R20, R20, R25, RZ ;  /* 0x0000001914147224 */ /* 0x000fc400078e02ff */
[----:B------:R-:W-:Y:S01]  /*0db0*/  @P3 IMAD.MOV R27, RZ, RZ, -R27 ;  /* 0x000000ffff1b3224 */ /* 0x000fe200078e0a1b */
[----:B------:R-:W4:Y:S01]  /*0dc0*/  LDG.E.U8.CONSTANT R25, desc[UR6][R8.64+0x1a] ;  /* 0x00001a0608197981 */ /* 0x000f22000c1e9100 */
[----:B------:R-:W-:-:S05]  /*0dd0*/  @P4 IMAD.MOV R20, RZ, RZ, -R20 ;  /* 0x000000ffff144224 */ /* 0x000fca00078e0a14 */
[----:B------:R-:W-:Y:S01]  /*0de0*/  IADD3 R24, PT, PT, R20, R27, R24 ;  /* 0x0000001b14187210 */ /* 0x000fe20007ffe018 */
[----:B------:R-:W-:-:S06]  /*0df0*/  IMAD.WIDE.U32 R20, R21, 0x2, R10 ;  /* 0x0000000215147825 */ /* 0x000fcc00078e000a */
[----:B------:R-:W3:Y:S01]  /*0e00*/  LDG.E.U16.CONSTANT R20, desc[UR6][R20.64+0x8] ;  /* 0x0000080614147981 */ /* 0x000ee2000c1e9500 */
[----:B------:R-:W-:Y:S02]  /*0e10*/  ISETP.GE.AND P0, PT, R22, RZ, PT ;  /* 0x000000ff1600720c */ /* 0x000fe40003f06270 */
[----:B------:R-:W-:Y:S02]  /*0e20*/  PRMT R27, R19, 0x7771, RZ ;  /* 0x00007771131b7816 */ /* 0x000fe400000000ff */
[----:B-----5:R-:W-:Y:S02]  /*0e30*/  PRMT R26, R26, 0x8880, RZ ;  /* 0x000088801a1a7816 */ /* 0x020fe400000000ff */
[----:B--2---:R-:W-:-:S05]  /*0e40*/  PRMT R18, R18, 0x8880, RZ ;  /* 0x0000888012127816 */ /* 0x004fca00000000ff */
[----:B------:R-:W-:Y:S01]  /*0e50*/  IMAD.MOV.U32 R22, RZ, RZ, R18 ;  /* 0x000000ffff167224 */ /* 0x000fe200078e0012 */
[----:B----4-:R-:W-:Y:S02]  /*0e60*/  PRMT R25, R25, 0x8880, RZ ;  /* 0x0000888019197816 */ /* 0x010fe400000000ff */
[----:B------:R-:W-:-:S05]  /*0e70*/  PRMT R18, R19, 0x7772, RZ ;  /* 0x0000777213127816 */ /* 0x000fca00000000ff */
[----:B------:R-:W-:Y:S01]  /*0e80*/  IMAD R25, R25, R18, RZ ;  /* 0x0000001219197224 */ /* 0x000fe200078e02ff */
[----:B---3--:R-:W-:Y:S01]  /*0e90*/  SHF.R.U32.HI R18, RZ, 0x9, R20 ;  /* 0x00000009ff127819 */ /* 0x008fe20000011614 */
[----:B------:R-:W-:-:S03]  /*0ea0*/  IMAD.SHL.U32 R20, R20, 0x8, RZ ;  /* 0x0000000814147824 */ /* 0x000fc600078e00ff */
[----:B------:R-:W-:Y:S02]  /*0eb0*/  LOP3.LUT R18, R18, 0xffff, RZ, 0xc0, !PT ;  /* 0x0000ffff12127812 */ /* 0x000fe400078ec0ff */
[----:B------:R-:W-:Y:S02]  /*0ec0*/  PRMT R19, R19, 0x7773, RZ ;  /* 0x0000777313137816 */ /* 0x000fe400000000ff */
[----:B------:R-:W-:Y:S01]  /*0ed0*/  IADD3 R18, P1, PT, R18, UR8, RZ ;  /* 0x0000000812127c10 */ /* 0x000fe2000ff3e0ff */
[----:B------:R-:W-:Y:S01]  /*0ee0*/  IMAD R22, R22, R27, RZ ;  /* 0x0000001b16167224 */ /* 0x000fe200078e02ff */
[----:B------:R-:W-:Y:S01]  /*0ef0*/  LOP3.LUT R20, R20, 0xff8, RZ, 0xc0, !PT ;  /* 0x00000ff814147812 */ /* 0x000fe200078ec0ff */
[----:B------:R-:W-:Y:S02]  /*0f00*/  IMAD R27, R26, R19, RZ ;  /* 0x000000131a1b7224 */ /* 0x000fe400078e02ff */
[----:B------:R-:W-:Y:S01]  /*0f10*/  IMAD.X R19, RZ, RZ, UR9, P1 ;  /* 0x00000009ff137e24 */ /* 0x000fe200088e06ff */
[----:B------:R-:W-:-:S04]  /*0f20*/  IADD3 R20, P1, PT, R20, UR10, RZ ;  /* 0x0000000a14147c10 */ /* 0x000fc8000ff3e0ff */
[----:B------:R0:W2:Y:S01]  /*0f30*/  LDG.E.U8.CONSTANT R26, desc[UR6][R18.64] ;  /* 0x00000006121a7981 */ /* 0x0000a2000c1e9100 */
[----:B------:R-:W-:-:S06]  /*0f40*/  IMAD.X R21, RZ, RZ, UR11, P1 ;  /* 0x0000000bff157e24 */ /* 0x000fcc00088e06ff */
[----:B------:R-:W3:Y:S01]  /*0f50*/  LDG.E.64.CONSTANT R20, desc[UR6][R20.64] ;  /* 0x0000000614147981 */ /* 0x000ee2000c1e9b00 */
[----:B------:R-:W-:Y:S02]  /*0f60*/  @P5 IMAD.MOV R22, RZ, RZ, -R22 ;  /* 0x000000ffff165224 */ /* 0x000fe400078e0a16 */
[----:B------:R-:W-:-:S05]  /*0f70*/  @P6 IMAD.MOV R25, RZ, RZ, -R25 ;  /* 0x000000ffff196224 */ /* 0x000fca00078e0a19 */
[----:B------:R-:W-:Y:S01]  /*0f80*/  IADD3 R22, PT, PT, R25, R22, R24 ;  /* 0x0000001619167210 */ /* 0x000fe20007ffe018 */
[----:B------:R-:W-:Y:S01]  /*0f90*/  IMAD.MOV R24, RZ, RZ, -R27 ;  /* 0x000000ffff187224 */ /* 0x000fe200078e0a1b */
[----:B0-----:R-:W-:-:S03]  /*0fa0*/  PRMT R19, R28, 0x8880, RZ ;  /* 0x000088801c137816 */ /* 0x001fc600000000ff */
[----:B------:R-:W-:Y:S01]  /*0fb0*/  @!P0 IMAD.MOV.U32 R27, RZ, RZ, R24 ;  /* 0x000000ffff1b8224 */ /* 0x000fe200078e0018 */
[----:B--2---:R-:W-:-:S04]  /*0fc0*/  PRMT R25, R26, 0x8880, RZ ;  /* 0x000088801a197816 */ /* 0x004fc800000000ff */
[----:B------:R-:W-:Y:S02]  /*0fd0*/  PRMT R18, R25, 0x7710, RZ ;  /* 0x0000771019127816 */ /* 0x000fe400000000ff */
[----:B------:R-:W2:Y:S01]  /*0fe0*/  LDG.E.U8.CONSTANT R25, desc[UR6][R8.64+0x1e] ;  /* 0x00001e0608197981 */ /* 0x000ea2000c1e9100 */
[----:B---3--:R-:W-:-:S05]  /*0ff0*/  PRMT R24, R20, 0x7770, RZ ;  /* 0x0000777014187816 */ /* 0x008fca00000000ff */
[----:B------:R-:W-:Y:S01]  /*1000*/  IMAD R19, R19, R24, RZ ;  /* 0x0000001813137224 */ /* 0x000fe200078e02ff */
[----:B------:R-:W-:-:S04]  /*1010*/  LOP3.LUT R24, R18, 0x1, RZ, 0xc0, !PT ;  /* 0x0000000112187812 */ /* 0x000fc800078ec0ff */
[----:B------:R-:W-:Y:S02]  /*1020*/  ISETP.NE.U32.AND P0, PT, R24, 0x1, PT ;  /* 0x000000011800780c */ /* 0x000fe40003f05070 */
[----:B------:R-:W3:Y:S11]  /*1030*/  LDG.E.U8.CONSTANT R24, desc[UR6][R8.64+0x1d] ;  /* 0x00001d0608187981 */ /* 0x000ef6000c1e9100 */
[----:B------:R-:W-:-:S05]  /*1040*/  @!P0 IMAD.MOV R19, RZ, RZ, -R19 ;  /* 0x000000ffff138224 */ /* 0x000fca00078e0a13 */
[----:B------:R-:W-:Y:S02]  /*1050*/  IADD3 R27, PT, PT, R19, R27, R22 ;  /* 0x0000001b131b7210 */ /* 0x000fe40007ffe016 */
[----:B------:R-:W4:Y:S04]  /*1060*/  LDG.E.U8.CONSTANT R19, desc[UR6][R8.64+0x1f] ;  /* 0x00001f0608137981 */ /* 0x000f28000c1e9100 */
[----:B------:R-:W5:Y:S01]  /*1070*/  LDG.E.U8.CONSTANT R22, desc[UR6][R8.64+0x20] ;  /* 0x0000200608167981 */ /* 0x000f62000c1e9100 */
[----:B------:R-:W-:Y:S02]  /*1080*/  R2P PR, R18, 0x7e ;  /* 0x0000007e12007804 */ /* 0x000fe40000000000 */
[----:B------:R-:W-:Y:S02]  /*1090*/  PRMT R29, R20, 0x7771, RZ ;  /* 0x00007771141d7816 */ /* 0x000fe400000000ff */
[----:B------:R-:W-:-:S02]  /*10a0*/  PRMT R17, R17, 0x8880, RZ ;  /* 0x0000888011117816 */ /* 0x000fc400000000ff */
[----:B------:R-:W-:Y:S02]  /*10b0*/  PRMT R28, R21, 0x7770, RZ ;  /* 0x00007770151c7816 */ /* 0x000fe400000000ff */
[----:B--2---:R-:W-:Y:S02]  /*10c0*/  PRMT R18, R25, 0x8880, RZ ;  /* 0x0000888019127816 */ /* 0x004fe400000000ff */
[----:B------:R-:W-:-:S05]  /*10d0*/  PRMT R25, R20, 0x7772, RZ ;  /* 0x0000777214197816 */ /* 0x000fca00000000ff */
[----:B------:R-:W-:Y:S01]  /*10e0*/  IMAD R18, R18, R25, RZ ;  /* 0x0000001912127224 */ /* 0x000fe200078e02ff */
[----:B---3--:R-:W-:-:S03]  /*10f0*/  PRMT R24, R24, 0x8880, RZ ;  /* 0x0000888018187816 */ /* 0x008fc600000000ff */
[----:B------:R-:W-:Y:S02]  /*1100*/  @P2 IMAD.MOV R18, RZ, RZ, -R18 ;  /* 0x000000ffff122224 */ /* 0x000fe400078e0a12 */
[----:B------:R-:W-:-:S04]  /*1110*/  IMAD R24, R24, R29, RZ ;  /* 0x0000001d18187224 */ /* 0x000fc800078e02ff */
[----:B------:R-:W-:Y:S01]  /*1120*/  @P1 IMAD.MOV R24, RZ, RZ, -R24 ;  /* 0x000000ffff181224 */ /* 0x000fe200078e0a18 */
[----:B------:R-:W-:-:S04]  /*1130*/  PRMT R20, R20, 0x7773, RZ ;  /* 0x0000777314147816 */ /* 0x000fc800000000ff */
[----:B------:R-:W-:Y:S02]  /*1140*/  IADD3 R24, PT, PT, R18, R24, R27 ;  /* 0x0000001812187210 */ /* 0x000fe40007ffe01b */
[----:B------:R-:W-:Y:S02]  /*1150*/  IADD3 R18, P0, PT, R23, R10, RZ ;  /* 0x0000000a17127210 */ /* 0x000fe40007f1e0ff */
[----:B----4-:R-:W-:Y:S01]  /*1160*/  PRMT R23, R19, 0x8880, RZ ;  /* 0x0000888013177816 */ /* 0x010fe200000000ff */
[----:B------:R0:W2:Y:S02]  /*1170*/  LDG.E.U16.CONSTANT R10, desc[UR6][R10.64] ;  /* 0x000000060a0a7981 */ /* 0x0000a4000c1e9500 */
[----:B------:R-:W-:Y:S02]  /*1180*/  IMAD.X R19, RZ, RZ, R11, P0 ;  /* 0x000000ffff137224 */ /* 0x000fe400000e060b */
[----:B------:R-:W-:Y:S01]  /*1190*/  IMAD R23, R23, R20, RZ ;  /* 0x0000001417177224 */ /* 0x000fe200078e02ff */
[----:B------:R-:W-:Y:S01]  /*11a0*/  ISETP.GE.AND P0, PT, R17, RZ, PT ;  /* 0x000000ff1100720c */ /* 0x000fe20003f06270 */
[----:B------:R-:W3:Y:S01]  /*11b0*/  LDG.E.U8.CONSTANT R20, desc[UR6][R8.64+0x21] ;  /* 0x0000210608147981 */ /* 0x000ee2000c1e9100 */
[----:B-----5:R-:W-:-:S03]  /*11c0*/  PRMT R25, R22, 0x8880, RZ ;  /* 0x0000888016197816 */ /* 0x020fc600000000ff */
[----:B------:R-:W4:Y:S04]  /*11d0*/  LDG.E.U8.CONSTANT R17, desc[UR6][R8.64+0x22] ;  /* 0x0000220608117981 */ /* 0x000f28000c1e9100 */
[----:B------:R-:W5:Y:S01]  /*11e0*/  LDG.E.U8.CONSTANT R22, desc[UR6][R8.64+0x23] ;  /* 0x0000230608167981 */ /* 0x000f62000c1e9100 */
[----:B------:R-:W-:-:S03]  /*11f0*/  IMAD R28, R25, R28, RZ ;  /* 0x0000001c191c7224 */ /* 0x000fc600078e02ff */
[----:B------:R-:W2:Y:S04]  /*1200*/  LDG.E.U8.CONSTANT R25, desc[UR6][R8.64+0x13] ;  /* 0x0000130608197981 */ /* 0x000ea8000c1e9100 */
[----:B------:R-:W2:Y:S04]  /*1210*/  LDG.E.U8.CONSTANT R18, desc[UR6][R18.64+0x42] ;  /* 0x0000420612127981 */ /* 0x000ea8000c1e9100 */
[----:B------:R1:W2:Y:S01]  /*1220*/  LDG.E.U16.CONSTANT R19, desc[UR6][R8.64] ;  /* 0x0000000608137981 */ /* 0x0002a2000c1e9500 */
[----:B------:R-:W-:Y:S02]  /*1230*/  @P3 IMAD.MOV R23, RZ, RZ, -R23 ;  /* 0x000000ffff173224 */ /* 0x000fe400078e0a17 */
[----:B------:R-:W-:Y:S01]  /*1240*/  @P4 IMAD.MOV R28, RZ, RZ, -R28 ;  /* 0x000000ffff1c4224 */ /* 0x000fe200078e0a1c */
[----:B0-----:R-:W-:-:S04]  /*1250*/  PRMT R11, R21, 0x7772, RZ ;  /* 0x00007772150b7816 */ /* 0x001fc800000000ff */
[----:B------:R-:W-:Y:S02]  /*1260*/  IADD3 R24, PT, PT, R28, R23, R24 ;  /* 0x000000171c187210 */ /* 0x000fe40007ffe018 */
[----:B------:R-:W-:-:S04]  /*1270*/  PRMT R23, R26, 0x8880, RZ ;  /* 0x000088801a177816 */ /* 0x000fc800000000ff */
[----:B------:R-:W-:Y:S01]  /*1280*/  ISETP.GE.AND P1, PT, R23, RZ, PT ;  /* 0x000000ff1700720c */ /* 0x000fe20003f26270 */
[----:B------:R-:W-:Y:S02]  /*1290*/  VIADD R16, R16, 0x4 ;  /* 0x0000000410107836 */ /* 0x000fe40000000000 */
[----:B------:R-:W-:Y:S02]  /*12a0*/  VIADD R15, R15, 0x4 ;  /* 0x000000040f0f7836 */ /* 0x000fe40000000000 */
[----:B------:R-:W-:Y:S01]  /*12b0*/  VIADD R12, R12, 0x20 ;  /* 0x000000200c0c7836 */ /* 0x000fe20000000000 */
[----:B---3--:R-:W-:Y:S02]  /*12c0*/  PRMT R20, R20, 0x8880, RZ ;  /* 0x0000888014147816 */ /* 0x008fe400000000ff */
[----:B----4-:R-:W-:-:S03]  /*12d0*/  PRMT R27, R17, 0x8880, RZ ;  /* 0x00008880111b7816 */ /* 0x010fc600000000ff */
[----:B------:R-:W-:Y:S01]  /*12e0*/  IMAD.MOV.U32 R17, RZ, RZ, R20 ;  /* 0x000000ffff117224 */ /* 0x000fe200078e0014 */
[C---:B------:R-:W-:Y:S02]  /*12f0*/  PRMT R20, R21.reuse, 0x7771, RZ ;  /* 0x0000777115147816 */ /* 0x040fe400000000ff */
[----:B-----5:R-:W-:Y:S01]  /*1300*/  PRMT R28, R22, 0x8880, RZ ;  /* 0x00008880161c7816 */ /* 0x020fe200000000ff */
[----:B-1----:R-:W-:Y:S01]  /*1310*/  IMAD.MOV.U32 R8, RZ, RZ, R27 ;  /* 0x000000ffff087224 */ /* 0x002fe200078e001b */
[----:B------:R-:W-:Y:S02]  /*1320*/  PRMT R22, R21, 0x7773, RZ ;  /* 0x0000777315167816 */ /* 0x000fe400000000ff */
[----:B--2---:R-:W-:Y:S01]  /*1330*/  PRMT R25, R25, 0x8880, RZ ;  /* 0x0000888019197816 */ /* 0x004fe200000000ff */
[----:B------:R-:W-:Y:S02]  /*1340*/  IMAD.MOV.U32 R9, RZ, RZ, R28 ;  /* 0x000000ffff097224 */ /* 0x000fe400078e001c */
[----:B------:R-:W-:-:S02]  /*1350*/  IMAD R17, R17, R20, RZ ;  /* 0x0000001411117224 */ /* 0x000fc400078e02ff */
[----:B------:R-:W-:Y:S01]  /*1360*/  IMAD R11, R8, R11, RZ ;  /* 0x0000000b080b7224 */ /* 0x000fe200078e02ff */
[----:B------:R-:W-:Y:S01]  /*1370*/  PRMT R8, R7, 0x7773, RZ ;  /* 0x0000777307087816 */ /* 0x000fe200000000ff */
[----:B------:R-:W-:Y:S02]  /*1380*/  IMAD R9, R9, R22, RZ ;  /* 0x0000001609097224 */ /* 0x000fe400078e02ff */
[----:B------:R-:W-:Y:S02]  /*1390*/  IMAD.MOV.U32 R7, RZ, RZ, R25 ;  /* 0x000000ffff077224 */ /* 0x000fe400078e0019 */
[----:B------:R-:W-:Y:S02]  /*13a0*/  @P5 IMAD.MOV R17, RZ, RZ, -R17 ;  /* 0x000000ffff115224 */ /* 0x000fe400078e0a11 */
[----:B------:R-:W-:Y:S02]  /*13b0*/  @P6 IMAD.MOV R11, RZ, RZ, -R11 ;  /* 0x000000ffff0b6224 */ /* 0x000fe400078e0a0b */
[----:B------:R-:W-:-:S02]  /*13c0*/  IMAD.MOV R20, RZ, RZ, -R9 ;  /* 0x000000ffff147224 */ /* 0x000fc400078e0a09 */
[----:B------:R-:W-:Y:S01]  /*13d0*/  IMAD R7, R7, R8, RZ ;  /* 0x0000000807077224 */ /* 0x000fe200078e02ff */
[----:B------:R-:W-:Y:S02]  /*13e0*/  SHF.R.U32.HI R8, RZ, 0x4, R18 ;  /* 0x00000004ff087819 */ /* 0x000fe40000011612 */
[----:B------:R-:W-:Y:S01]  /*13f0*/  LOP3.LUT R18, R18, 0xf, RZ, 0xc0, !PT ;  /* 0x0000000f12127812 */ /* 0x000fe200078ec0ff */
[----:B------:R-:W-:Y:S01]  /*1400*/  @!P1 IMAD.MOV.U32 R9, RZ, RZ, R20 ;  /* 0x000000ffff099224 */ /* 0x000fe200078e0014 */
[----:B------:R-:W-:Y:S02]  /*1410*/  IADD3 R24, PT, PT, R11, R17, R24 ;  /* 0x000000110b187210 */ /* 0x000fe40007ffe018 */
[----:B------:R-:W-:Y:S02]  /*1420*/  LOP3.LUT R8, R8, 0xffff, RZ, 0xc0, !PT ;  /* 0x0000ffff08087812 */ /* 0x000fe400078ec0ff */
[----:B------:R-:W0:Y:S01]  /*1430*/  I2F.U16 R18, R18 ;  /* 0x0000001200127306 */ /* 0x000e220000101000 */
[----:B------:R-:W-:-:S02]  /*1440*/  IMAD.IADD R24, R24, 0x1, R9 ;  /* 0x0000000118187824 */ /* 0x000fc400078e0209 */
[----:B------:R-:W-:Y:S01]  /*1450*/  IMAD.MOV R9, RZ, RZ, -R7 ;  /* 0x000000ffff097224 */ /* 0x000fe200078e0a07 */
[----:B------:R-:W-:-:S03]  /*1460*/  I2FP.F32.U32 R8, R8 ;  /* 0x0000000800087245 */ /* 0x000fc60000201000 */
[----:B------:R-:W-:Y:S01]  /*1470*/  @!P0 IMAD.MOV.U32 R7, RZ, RZ, R9 ;  /* 0x000000ffff078224 */ /* 0x000fe200078e0009 */
[----:B------:R-:W-:Y:S01]  /*1480*/  ISETP.GE.U32.AND P0, PT, R16, R13, PT ;  /* 0x0000000d1000720c */ /* 0x000fe20003f06070 */
[----:B------:R-:W-:Y:S01]  /*1490*/  FADD.FTZ R8, R8, 0.5 ;  /* 0x3f00000008087421 */ /* 0x000fe20000010000 */
[----:B------:R-:W-:Y:S01]  /*14a0*/  I2FP.F32.S32 R9, R24 ;  /* 0x0000001800097245 */ /* 0x000fe20000201400 */
[----:B------:R-:W-:Y:S02]  /*14b0*/  IMAD.IADD R6, R6, 0x1, R7 ;  /* 0x0000000106067824 */ /* 0x000fe400078e0207 */
[----:B------:R-:W-:Y:S02]  /*14c0*/  HADD2.F32 R10, -RZ, R10.H0_H0 ;  /* 0x2000000aff0a7230 */ /* 0x000fe40000004100 */
[----:B------:R-:W-:Y:S01]  /*14d0*/  HADD2.F32 R19, -RZ, R19.H0_H0 ;  /* 0x20000013ff137230 */ /* 0x000fe20000004100 */
[----:B------:R-:W-:Y:S01]  /*14e0*/  I2FP.F32.S32 R7, R6 ;  /* 0x0000000600077245 */ /* 0x000fe20000201400 */
[----:B------:R-:W-:Y:S01]  /*14f0*/  FMUL.FTZ R9, R8, R9 ;  /* 0x0000000908097220 */ /* 0x000fe20000410000 */
[----:B0-----:R-:W-:-:S02]  /*1500*/  FADD.FTZ R18, R18, 0.5 ;  /* 0x3f00000012127421 */ /* 0x001fc40000010000 */
[----:B------:R-:W-:Y:S02]  /*1510*/  FMUL.FTZ.D4 R19, R10, R19 ;  /* 0x000000130a137220 */ /* 0x000fe40000210000 */
[----:B------:R-:W-:-:S04]  /*1520*/  FFMA.FTZ R7, R18, R7, R9 ;  /* 0x0000000712077223 */ /* 0x000fc80000010009 */
[----:B------:R-:W-:Y:S01]  /*1530*/  FFMA.FTZ R14, R19, R7, R14 ;  /* 0x00000007130e7223 */ /* 0x000fe2000001000e */
[----:B------:R-:W-:Y:S06]  /*1540*/  @!P0 BRA `(.L_x_824) ;  /* 0xffffffec00388947 */ /* 0x000fec000383ffff */
.L_x_823:
[----:B------:R-:W-:Y:S05]  /*1550*/  BSYNC.RECONVERGENT B0 ;  /* 0x0000000000007941 */ /* 0x000fea0003800200 */
.L_x_822:
        /* <DEDUP_REMOVED lines=12> */
[----:B------:R-:W2:Y:S01]  /*1620*/  LDC R5, c[0x0][0x39c] ;  /* 0x0000e700ff057b82 */ /* 0x000ea20000000800 */
[----:B01----:R-:W-:-:S05]  /*1630*/  FADD.FTZ R4, R4, R7 ;  /* 0x0000000704047221 */ /* 0x003fca0000010000 */
[----:B------:R-:W-:Y:S02]  /*1640*/  F2FP.BF16.F32.PACK_AB R4, RZ, R4 ;  /* 0x00000004ff04723e */ /* 0x000fe400000010ff */
[----:B------:R-:W0:Y:S01]  /*1650*/  LDC.64 R2, c[0x0][0x390] ;  /* 0x0000e400ff027b82 */ /* 0x000e220000000a00 */
[----:B--2---:R-:W-:-:S04]  /*1660*/  IMAD R5, R5, UR5, R0 ;  /* 0x0000000505057c24 */ /* 0x004fc8000f8e0200 */
[----:B0-----:R-:W-:-:S05]  /*1670*/  IMAD.WIDE.U32 R2, R5, 0x2, R2 ;  /* 0x0000000205027825 */ /* 0x001fca00078e0002 */
[----:B------:R-:W-:Y:S01]  /*1680*/  STG.E.U16 desc[UR6][R2.64], R4 ;  /* 0x0000000402007986 */ /* 0x000fe2000c101506 */
[----:B------:R-:W-:Y:S05]  /*1690*/  EXIT ;  /* 0x000000000000794d */ /* 0x000fea0003800000 */
.L_x_825:
        /* <DEDUP_REMOVED lines=14> */
.L_x_1320:


//--------------------- .text._Z13mul_mat_vec_qIN3c108BFloat16ELi256ELi8E13block_iq2_xxsLi1EXadL_ZN45_INTERNAL_8d5cb472_14_gguf_kernel_cu_cd24131920vec_dot_iq2_xxs_q8_1EPKvPK10block_q8_1RKiEEEvS5_S5_PT_iii --------------------------
	.section	.text._Z13mul_mat_vec_qIN3c108BFloat16ELi256ELi8E13block_iq2_xxsLi1EXadL_ZN45_INTERNAL_8d5cb472_14_gguf_kernel_cu_cd24131920vec_dot_iq2_xxs_q8_1EPKvPK10block_q8_1RKiEEEvS5_S5_PT_iii,"ax",@progbits
	.align	128
.text._Z13mul_mat_vec_qIN3c108BFloat16ELi256ELi8E13block_iq2_xxsLi1EXadL_ZN45_INTERNAL_8d5cb472_14_gguf_kernel_cu_cd24131920vec_dot_iq2_xxs_q8_1EPKvPK10block_q8_1RKiEEEvS5_S5_PT_iii:
        .type           _Z13mul_mat_vec_qIN3c108BFloat16ELi256ELi8E13block_iq2_xxsLi1EXadL_ZN45_INTERNAL_8d5cb472_14_gguf_kernel_cu_cd24131920vec_dot_iq2_xxs_q8_1EPKvPK10block_q8_1RKiEEEvS5_S5_PT_iii,@function
        .size           _Z13mul_mat_vec_qIN3c108BFloat16ELi256ELi8E13block_iq2_xxsLi1EXadL_ZN45_INTERNAL_8d5cb472_14_gguf_kernel_cu_cd24131920vec_dot_iq2_xxs_q8_1EPKvPK10block_q8_1RKiEEEvS5_S5_PT_iii,(.L_x_1321 - _Z13mul_mat_vec_qIN3c108BFloat16ELi256ELi8E13block_iq2_xxsLi1EXadL_ZN45_INTERNAL_8d5cb472_14_gguf_kernel_cu_cd24131920vec_dot_iq2_xxs_q8_1EPKvPK10block_q8_1RKiEEEvS5_S5_PT_iii)
        .other          _Z13mul_mat_vec_qIN3c108BFloat16ELi256ELi8E13block_iq2_xxsLi1EXadL_ZN45_INTERNAL_8d5cb472_14_gguf_kernel_cu_cd24131920vec_dot_iq2_xxs_q8_1EPKvPK10block_q8_1RKiEEEvS5_S5_PT_iii,@"STO_CUDA_ENTRY STV_DEFAULT"
_Z13mul_mat_vec_qIN3c108BFloat16ELi256ELi8E13block_iq2_xxsLi1EXadL_ZN45_INTERNAL_8d5cb472_14_gguf_kernel_cu_cd24131920vec_dot_iq2_xxs_q8_1EPKvPK10block_q8_1RKiEEEvS5_S5_PT_iii:
        /* <DEDUP_REMOVED lines=24> */
[----:B------:R-:W-:Y:S02]  /*0180*/  IMAD.MOV.U32 R16, RZ, RZ, RZ ;  /* 0x000000ffff107224 */ /* 0x000fe400078e00ff */
[----:B------:R-:W-:Y:S01]  /*0190*/  IMAD R17, R0, R15, R18 ;  /* 0x0000000f00117224 */ /* 0x000fe200078e0212 */
[----:B------:R-:W-:-:S04]  /*01a0*/  SHF.R.S32.HI R3, RZ, 0x1f, R2 ;  /* 0x0000001fff037819 */ /* 0x000fc80000011402 */
[----:B------:R-:W-:-:S04]  /*01b0*/  LEA.HI R3, R3, R2, RZ, 0x9 ;  /* 0x0000000203037211 */ /* 0x000fc800078f48ff */
[----:B------:R-:W-:-:S05]  /*01c0*/  SHF.R.S32.HI R3, RZ, 0x9, R3 ;  /* 0x00000009ff037819 */ /* 0x000fca0000011403 */
[----:B------:R-:W-:-:S04]  /*01d0*/  IMAD R3, R3, UR5, RZ ;  /* 0x0000000503037c24 */ /* 0x000fc8000f8e02ff */
[----:B------:R-:W-:-:S04]  /*01e0*/  IMAD R3, R3, 0x2, R18 ;  /* 0x0000000203037824 */ /* 0x000fc800078e0212 */
[----:B------:R-:W-:-:S07]  /*01f0*/  IMAD.SHL.U32 R14, R3, 0x8, RZ ;  /* 0x00000008030e7824 */ /* 0x000fce00078e00ff */
.L_x_828:
[----:B------:R-:W0:Y:S01]  /*0200*/  LDC.64 R6, c[0x0][0x380] ;  /* 0x0000e000ff067b82 */ /* 0x000e220000000a00 */
[----:B------:R-:W-:-:S05]  /*0210*/  IMAD.SHL.U32 R2, R21, 0x4, RZ ;  /* 0x0000000415027824 */ /* 0x000fca00078e00ff */
[----:B------:R-:W-:Y:S02]  /*0220*/  LOP3.LUT R3, R2, 0x1c, RZ, 0xc0, !PT ;  /* 0x0000001c02037812 */ /* 0x000fe400078ec0ff */
[----:B------:R-:W1:Y:S08]  /*0230*/  LDC.64 R8, c[0x0][0x388] ;  /* 0x0000e200ff087b82 */ /* 0x000e700000000a00 */
[----:B------:R-:W2:Y:S01]  /*0240*/  LDC.64 R4, c[0x4][RZ] ;  /* 0x01000000ff047b82 */ /* 0x000ea20000000a00 */
[----:B0-----:R-:W-:-:S04]  /*0250*/  IMAD.WIDE R6, R17, 0x42, R6 ;  /* 0x0000004211067825 */ /* 0x001fc800078e0206 */
[----:B------:R-:W-:-:S05]  /*0260*/  IMAD.WIDE.U32 R2, R3, 0x2, R6 ;  /* 0x0000000203027825 */ /* 0x000fca00078e0006 */
[----:B------:R-:W3:Y:S04]  /*0270*/  LDG.E.U16.CONSTANT R23, desc[UR6][R2.64+0x6] ;  /* 0x0000060602177981 */ /* 0x000ee8000c1e9500 */
[----:B------:R-:W2:Y:S01]  /*0280*/  LDG.E.U8.CONSTANT R11, desc[UR6][R2.64+0x2] ;  /* 0x00000206020b7981 */ /* 0x000ea2000c1e9100 */
[----:B------:R-:W-:-:S04]  /*0290*/  LOP3.LUT R25, R21, 0x7, RZ, 0xc0, !PT ;  /* 0x0000000715197812 */ /* 0x000fc800078ec0ff */
[----:B------:R-:W-:-:S04]  /*02a0*/  IADD3 R25, P0, PT, R25, R14, RZ ;  /* 0x0000000e19197210 */ /* 0x000fc80007f1e0ff */
[----:B------:R-:W-:Y:S01]  /*02b0*/  LEA.HI.X.SX32 R10, R14, RZ, 0x1, P0 ;  /* 0x000000ff0e0a7211 */ /* 0x000fe200000f0eff */
[----:B-1----:R-:W-:-:S04]  /*02c0*/  IMAD.WIDE.U32 R8, R25, 0x24, R8 ;  /* 0x0000002419087825 */ /* 0x002fc800078e0008 */
[----:B------:R-:W-:-:S04]  /*02d0*/  IMAD R25, R10, 0x24, RZ ;  /* 0x000000240a197824 */ /* 0x000fc800078e02ff */
[----:B------:R-:W-:-:S05]  /*02e0*/  IMAD.IADD R9, R9, 0x1, R25 ;  /* 0x0000000109097824 */ /* 0x000fca00078e0219 */
[----:B------:R-:W4:Y:S04]  /*02f0*/  LDG.E.U8.CONSTANT R24, desc[UR6][R8.64+0x4] ;  /* 0x0000040608187981 */ /* 0x000f28000c1e9100 */
[----:B------:R-:W5:Y:S04]  /*0300*/  LDG.E.U8.CONSTANT R20, desc[UR6][R8.64+0x6] ;  /* 0x0000060608147981 */ /* 0x000f68000c1e9100 */
[----:B------:R-:W5:Y:S04]  /*0310*/  LDG.E.U8.CONSTANT R22, desc[UR6][R8.64+0x5] ;  /* 0x0000050608167981 */ /* 0x000f68000c1e9100 */
[----:B------:R-:W5:Y:S01]  /*0320*/  LDG.E.U8.CONSTANT R28, desc[UR6][R8.64+0xc] ;  /* 0x00000c06081c7981 */ /* 0x000f62000c1e9100 */
[----:B---3--:R-:W-:-:S04]  /*0330*/  LOP3.LUT R12, R23, 0x7f, RZ, 0xc0, !PT ;  /* 0x0000007f170c7812 */ /* 0x008fc800078ec0ff */
[----:B------:R-:W-:-:S05]  /*0340*/  IADD3 R12, P1, PT, R12, UR8, RZ ;  /* 0x000000080c0c7c10 */ /* 0x000fca000ff3e0ff */
[----:B------:R-:W-:-:S05]  /*0350*/  IMAD.X R13, RZ, RZ, UR9, P1 ;  /* 0x00000009ff0d7e24 */ /* 0x000fca00088e06ff */
[----:B------:R-:W3:Y:S01]  /*0360*/  LDG.E.U8.CONSTANT R19, desc[UR6][R12.64] ;  /* 0x000000060c137981 */ /* 0x000ee2000c1e9100 */
[----:B--2---:R-:W-:-:S06]  /*0370*/  IMAD.WIDE.U32 R10, R11, 0x8, R4 ;  /* 0x000000080b0a7825 */ /* 0x004fcc00078e0004 */
[----:B------:R-:W2:Y:S04]  /*0380*/  LDG.E.64.CONSTANT R10, desc[UR6][R10.64] ;  /* 0x000000060a0a7981 */ /* 0x000ea8000c1e9b00 */
[----:B------:R-:W2:Y:S01]  /*0390*/  LDG.E.U8.CONSTANT R12, desc[UR6][R8.64+0x7] ;  /* 0x00000706080c7981 */ /* 0x000ea2000c1e9100 */
[----:B----4-:R-:W-:Y:S02]  /*03a0*/  PRMT R24, R24, 0x8880, RZ ;  /* 0x0000888018187816 */ /* 0x010fe400000000ff */
[----:B-----5:R-:W-:Y:S02]  /*03b0*/  PRMT R26, R20, 0x8880, RZ ;  /* 0x00008880141a7816 */ /* 0x020fe400000000ff */
[----:B------:R-:W-:Y:S02]  /*03c0*/  PRMT R22, R22, 0x8880, RZ ;  /* 0x0000888016167816 */ /* 0x000fe400000000ff */
[----:B---3--:R-:W-:-:S04]  /*03d0*/  PRMT R25, R19, 0x8880, RZ ;  /* 0x0000888013197816 */ /* 0x008fc800000000ff */
[C---:B------:R-:W-:Y:S02]  /*03e0*/  PRMT R13, R25.reuse, 0x7710, RZ ;  /* 0x00007710190d7816 */ /* 0x040fe400000000ff */
[----:B------:R-:W-:Y:S02]  /*03f0*/  PRMT R25, R25, 0x7710, RZ ;  /* 0x0000771019197816 */ /* 0x000fe400000000ff */
[----:B------:R-:W-:Y:S02]  /*0400*/  R2P PR, R13, 0x7e ;  /* 0x0000007e0d007804 */ /* 0x000fe40000000000 */
[----:B------:R-:W3:Y:S01]  /*0410*/  LDG.E.U8.CONSTANT R13, desc[UR6][R8.64+0x8] ;  /* 0x00000806080d7981 */ /* 0x000ee2000c1e9100 */
[----:B------:R-:W-:-:S04]  /*0420*/  LOP3.LUT R25, R25, 0x1, RZ, 0xc0, !PT ;  /* 0x0000000119197812 */ /* 0x000fc800078ec0ff */
[----:B------:R-:W-:Y:S02]  /*0430*/  ISETP.NE.U32.AND P0, PT, R25, 0x1, PT ;  /* 0x000000011900780c */ /* 0x000fe40003f05070 */
[----:B--2---:R-:W-:-:S05]  /*0440*/  PRMT R25, R10, 0x7770, RZ ;  /* 0x000077700a197816 */ /* 0x004fca00000000ff */
[----:B------:R-:W-:Y:S01]  /*0450*/  IMAD R20, R24, R25, RZ ;  /* 0x0000001918147224 */ /* 0x000fe200078e02ff */
[C---:B------:R-:W-:Y:S01]  /*0460*/  PRMT R25, R10.reuse, 0x7771, RZ ;  /* 0x000077710a197816 */ /* 0x040fe200000000ff */
[----:B------:R-:W-:Y:S01]  /*0470*/  IMAD.MOV.U32 R24, RZ, RZ, R26 ;  /* 0x000000ffff187224 */ /* 0x000fe200078e001a */
[----:B------:R-:W-:-:S03]  /*0480*/  PRMT R29, R10, 0x7772, RZ ;  /* 0x000077720a1d7816 */ /* 0x000fc600000000ff */
[----:B------:R-:W-:Y:S02]  /*0490*/  IMAD R27, R22, R25, RZ ;  /* 0x00000019161b7224 */ /* 0x000fe400078e02ff */
[----:B------:R-:W2:Y:S01]  /*04a0*/  LDG.E.U8.CONSTANT R25, desc[UR6][R8.64+0x9] ;  /* 0x0000090608197981 */ /* 0x000ea2000c1e9100 */
[----:B------:R-:W-:-:S03]  /*04b0*/  IMAD R22, R24, R29, RZ ;  /* 0x0000001d18167224 */ /* 0x000fc600078e02ff */
[----:B------:R-:W4:Y:S01]  /*04c0*/  LDG.E.U8.CONSTANT R24, desc[UR6][R8.64+0xa] ;  /* 0x00000a0608187981 */ /* 0x000f22000c1e9100 */
[----:B------:R-:W-:Y:S02]  /*04d0*/  @P1 IMAD.MOV R27, RZ, RZ, -R27 ;  /* 0x000000ffff1b1224 */ /* 0x000fe400078e0a1b */
[----:B------:R-:W-:Y:S02]  /*04e0*/  @P2 IMAD.MOV R22, RZ, RZ, -R22 ;  /* 0x000000ffff162224 */ /* 0x000fe400078e0a16 */
[----:B------:R-:W-:Y:S01]  /*04f0*/  @!P0 IMAD.MOV R20, RZ, RZ, -R20 ;  /* 0x000000ffff148224 */ /* 0x000fe200078e0a14 */
[----:B------:R-:W-:-:S04]  /*0500*/  PRMT R10, R10, 0x7773, RZ ;  /* 0x000077730a0a7816 */ /* 0x000fc800000000ff */
[----:B------:R-:W-:Y:S02]  /*0510*/  IADD3 R22, PT, PT, R22, R27, R20 ;  /* 0x0000001b16167210 */ /* 0x000fe40007ffe014 */
[----:B------:R-:W-:Y:S02]  /*0520*/  PRMT R27, R12, 0x8880, RZ ;  /* 0x000088800c1b7816 */ /* 0x000fe400000000ff */
[----:B------:R-:W-:-:S03]  /*0530*/  SHF.R.U32.HI R12, RZ, 0x7, R23 ;  /* 0x00000007ff0c7819 */ /* 0x000fc60000011617 */
[----:B------:R-:W-:Y:S01]  /*0540*/  IMAD R27, R27, R10, RZ ;  /* 0x0000000a1b1b7224 */ /* 0x000fe200078e02ff */
[----:B------:R-:W-:-:S03]  /*0550*/  LOP3.LUT R12, R12, 0x7f, RZ, 0xc0, !PT ;  /* 0x0000007f0c0c7812 */ /* 0x000fc600078ec0ff */
[----:B------:R-:W-:Y:S01]  /*0560*/  @P3 IMAD.MOV R27, RZ, RZ, -R27 ;  /* 0x000000ffff1b3224 */ /* 0x000fe200078e0a1b */
[----:B------:R-:W-:Y:S02]  /*0570*/  IADD3 R12, P0, PT, R12, UR8, RZ ;  /* 0x000000080c0c7c10 */ /* 0x000fe4000ff1e0ff */
[----:B------:R-:W-:Y:S02]  /*0580*/  PRMT R19, R19, 0x8880, RZ ;  /* 0x0000888013137816 */ /* 0x000fe400000000ff */
[----:B---3--:R-:W-:-:S05]  /*0590*/  PRMT R13, R13, 0x8880, RZ ;  /* 0x000088800d0d7816 */ /* 0x008fca00000000ff */
[----:B------:R-:W-:Y:S01]  /*05a0*/  IMAD.MOV.U32 R10, RZ, RZ, R13 ;  /* 0x000000ffff0a7224 */ /* 0x000fe200078e000d */
[----:B------:R-:W-:-:S05]  /*05b0*/  PRMT R13, R11, 0x7770, RZ ;  /* 0x000077700b0d7816 */ /* 0x000fca00000000ff */
[----:B------:R-:W-:-:S04]  /*05c0*/  IMAD R10, R10, R13, RZ ;  /* 0x0000000d0a0a7224 */ /* 0x000fc800078e02ff */
[----:B------:R-:W-:Y:S02]  /*05d0*/  @P4 IMAD.MOV R10, RZ, RZ, -R10 ;  /* 0x000000ffff0a4224 */ /* 0x000fe400078e0a0a */
[----:B------:R-:W-:Y:S01]  /*05e0*/  IMAD.X R13, RZ, RZ, UR9, P0 ;  /* 0x00000009ff0d7e24 */ /* 0x000fe200080e06ff */
[----:B------:R-:W-:Y:S02]  /*05f0*/  ISETP.GE.AND P0, PT, R19, RZ, PT ;  /* 0x000000ff1300720c */ /* 0x000fe40003f06270 */
[----:B------:R-:W-:Y:S01]  /*0600*/  IADD3 R22, PT, PT, R10, R27, R22 ;  /* 0x0000001b0a167210 */ /* 0x000fe20007ffe016 */
[----:B------:R-:W-:Y:S01]  /*0610*/  IMAD.SHL.U32 R19, R21, 0x4, RZ ;  /* 0x0000000415137824 */ /* 0x000fe200078e00ff */
[----:B--2---:R-:W-:Y:S01]  /*0620*/  PRMT R10, R25, 0x8880, RZ ;  /* 0x00008880190a7816 */ /* 0x004fe200000000ff */
[----:B------:R4:W2:Y:S01]  /*0630*/  LDG.E.U8.CONSTANT R20, desc[UR6][R12.64] ;  /* 0x000000060c147981 */ /* 0x0008a2000c1e9100 */
[----:B------:R-:W-:Y:S02]  /*0640*/  PRMT R27, R11, 0x7771, RZ ;  /* 0x000077710b1b7816 */ /* 0x000fe400000000ff */
[----:B------:R-:W-:-:S02]  /*0650*/  LOP3.LUT R25, R19, 0x1c, RZ, 0xc0, !PT ;  /* 0x0000001c13197812 */ /* 0x000fc400078ec0ff */
[----:B----4-:R-:W-:Y:S01]  /*0660*/  PRMT R12, R24, 0x8880, RZ ;  /* 0x00008880180c7816 */ /* 0x010fe200000000ff */
[----:B------:R-:W-:Y:S01]  /*0670*/  IMAD.MOV.U32 R24, RZ, RZ, R10 ;  /* 0x000000ffff187224 */ /* 0x000fe200078e000a */
[----:B------:R-:W-:Y:S01]  /*0680*/  PRMT R13, R11, 0x7772, RZ ;  /* 0x000077720b0d7816 */ /* 0x000fe200000000ff */
[----:B------:R-:W3:Y:S02]  /*0690*/  LDG.E.U8.CONSTANT R10, desc[UR6][R8.64+0xb] ;  /* 0x00000b06080a7981 */ /* 0x000ee4000c1e9100 */
[----:B------:R-:W-:Y:S02]  /*06a0*/  IMAD R24, R24, R27, RZ ;  /* 0x0000001b18187224 */ /* 0x000fe400078e02ff */
[----:B------:R-:W-:Y:S02]  /*06b0*/  IMAD R27, R12, R13, RZ ;  /* 0x0000000d0c1b7224 */ /* 0x000fe400078e02ff */
[----:B------:R-:W-:-:S06]  /*06c0*/  IMAD.WIDE.U32 R12, R25, 0x2, R6 ;  /* 0x00000002190c7825 */ /* 0x000fcc00078e0006 */
[----:B------:R-:W4:Y:S01]  /*06d0*/  LDG.E.U8.CONSTANT R13, desc[UR6][R12.64+0x3] ;  /* 0x000003060c0d7981 */ /* 0x000f22000c1e9100 */
[----:B------:R-:W-:Y:S01]  /*06e0*/  PRMT R11, R11, 0x7773, RZ ;  /* 0x000077730b0b7816 */ /* 0x000fe200000000ff */
[----:B------:R-:W-:Y:S02]  /*06f0*/  @P5 IMAD.MOV R24, RZ, RZ, -R24 ;  /* 0x000000ffff185224 */ /* 0x000fe400078e0a18 */
[----:B------:R-:W-:-:S05]  /*0700*/  @P6 IMAD.MOV R27, RZ, RZ, -R27 ;  /* 0x000000ffff1b6224 */ /* 0x000fca00078e0a1b */
[----:B------:R-:W-:Y:S02]  /*0710*/  IADD3 R29, PT, PT, R27, R24, R22 ;  /* 0x000000181b1d7210 */ /* 0x000fe40007ffe016 */
[----:B------:R0:W5:Y:S01]  /*0720*/  LDG.E.U16.CONSTANT R22, desc[UR6][R2.64+0x8] ;  /* 0x0000080602167981 */ /* 0x000162000c1e9500 */
[----:B---3--:R-:W-:-:S05]  /*0730*/  PRMT R26, R10, 0x8880, RZ ;  /* 0x000088800a1a7816 */ /* 0x008fca00000000ff */
[----:B------:R-:W-:Y:S02]  /*0740*/  IMAD R26, R26, R11, RZ ;  /* 0x0000000b1a1a7224 */ /* 0x000fe400078e02ff */
[----:B----4-:R-:W-:-:S06]  /*0750*/  IMAD.WIDE.U32 R10, R13, 0x8, R4 ;  /* 0x000000080d0a7825 */ /* 0x010fcc00078e0004 */
[----:B------:R-:W0:Y:S01]  /*0760*/  LDG.E.64.CONSTANT R10, desc[UR6][R10.64] ;  /* 0x000000060a0a7981 */ /* 0x000e22000c1e9b00 */
[----:B--2---:R-:W-:Y:S01]  /*0770*/  PRMT R27, R20, 0x8880, RZ ;  /* 0x00008880141b7816 */ /* 0x004fe200000000ff */
[----:B------:R-:W-:-:S03]  /*0780*/  IMAD.MOV R12, RZ, RZ, -R26 ;  /* 0x000000ffff0c7224 */ /* 0x000fc600078e0a1a */
[----:B------:R-:W-:Y:S01]  /*0790*/  PRMT R27, R27, 0x7710, RZ ;  /* 0x000077101b1b7816 */ /* 0x000fe200000000ff */
[----:B------:R-:W-:Y:S02]  /*07a0*/  @!P0 IMAD.MOV.U32 R26, RZ, RZ, R12 ;  /* 0x000000ffff1a8224 */ /* 0x000fe400078e000c */
[----:B------:R-:W2:Y:S01]  /*07b0*/  LDG.E.U8.CONSTANT R12, desc[UR6][R8.64+0xd] ;  /* 0x00000d06080c7981 */ /* 0x000ea2000c1e9100 */
[----:B------:R-:W-:-:S04]  /*07c0*/  LOP3.LUT R13, R27, 0x1, RZ, 0xc0, !PT ;  /* 0x000000011b0d7812 */ /* 0x000fc800078ec0ff */
[----:B------:R-:W-:Y:S02]  /*07d0*/  ISETP.NE.U32.AND P0, PT, R13, 0x1, PT ;  /* 0x000000010d00780c */ /* 0x000fe40003f05070 */
[----:B------:R-:W3:Y:S01]  /*07e0*/  LDG.E.U8.CONSTANT R13, desc[UR6][R8.64+0xe] ;  /* 0x00000e06080d7981 */ /* 0x000ee2000c1e9100 */
[----:B------:R-:W-:Y:S02]  /*07f0*/  PRMT R24, R28, 0x8880, RZ ;  /* 0x000088801c187816 */ /* 0x000fe400000000ff */
[----:B------:R-:W-:Y:S02]  /*0800*/  R2P PR, R27, 0x7e ;  /* 0x0000007e1b007804 */ /* 0x000fe40000000000 */
[----:B0-----:R-:W-:-:S05]  /*0810*/  PRMT R3, R10, 0x7770, RZ ;  /* 0x000077700a037816 */ /* 0x001fca00000000ff */
[----:B------:R-:W-:-:S04]  /*0820*/  IMAD R24, R24, R3, RZ ;  /* 0x0000000318187224 */ /* 0x000fc800078e02ff */
[----:B------:R-:W-:Y:S01]  /*0830*/  @!P0 IMAD.MOV R24, RZ, RZ, -R24 ;  /* 0x000000ffff188224 */ /* 0x000fe200078e0a18 */
[----:B--2---:R-:W-:Y:S02]  /*0840*/  PRMT R27, R12, 0x8880, RZ ;  /* 0x000088800c1b7816 */ /* 0x004fe400000000ff */
[----:B------:R-:W2:Y:S02]  /*0850*/  LDG.E.U8.CONSTANT R12, desc[UR6][R8.64+0x10] ;  /* 0x00001006080c7981 */ /* 0x000ea4000c1e9100 */
[----:B------:R-:W-:Y:S02]  /*0860*/  IADD3 R24, PT, PT, R24, R26, R29 ;  /* 0x0000001a18187210 */ /* 0x000fe40007ffe01d */
[----:B------:R-:W4:Y:S01]  /*0870*/  LDG.E.U8.CONSTANT R26, desc[UR6][R8.64+0xf] ;  /* 0x00000f06081a7981 */ /* 0x000f22000c1e9100 */
[----:B------:R-:W-:Y:S02]  /*0880*/  PRMT R2, R10, 0x7771, RZ ;  /* 0x000077710a027816 */ /* 0x000fe400000000ff */
[----:B---3--:R-:W-:-:S02]  /*0890*/  PRMT R13, R13, 0x8880, RZ ;  /* 0x000088800d0d7816 */ /* 0x008fc400000000ff */
[----:B------:R-:W-:Y:S01]  /*08a0*/  PRMT R3, R10, 0x7772, RZ ;  /* 0x000077720a037816 */ /* 0x000fe200000000ff */
[----:B------:R-:W-:Y:S02]  /*08b0*/  IMAD R27, R27, R2, RZ ;  /* 0x000000021b1b7224 */ /* 0x000fe400078e02ff */
[----:B------:R-:W-:-:S04]  /*08c0*/  IMAD.MOV.U32 R2, RZ, RZ, R13 ;  /* 0x000000ffff027224 */ /* 0x000fc800078e000d */
[----:B------:R-:W-:Y:S02]  /*08d0*/  IMAD R28, R2, R3, RZ ;  /* 0x00000003021c7224 */ /* 0x000fe400078e02ff */
[----:B------:R-:W-:Y:S02]  /*08e0*/  IMAD.WIDE.U32 R2, R25, 0x2, R6 ;  /* 0x0000000219027825 */ /* 0x000fe400078e0006 */
[----:B------:R-:W3:Y:S04]  /*08f0*/  LDG.E.U8.CONSTANT R25, desc[UR6][R8.64+0x12] ;  /* 0x0000120608197981 */ /* 0x000ee8000c1e9100 */
[----:B------:R0:W3:Y:S01]  /*0900*/  LDG.E.U8.CONSTANT R13, desc[UR6][R2.64+0x4] ;  /* 0x00000406020d7981 */ /* 0x0000e2000c1e9100 */
[----:B------:R-:W-:Y:S02]  /*0910*/  @P1 IMAD.MOV R27, RZ, RZ, -R27 ;  /* 0x000000ffff1b1224 */ /* 0x000fe400078e0a1b */
[----:B------:R-:W-:-:S05]  /*0920*/  @P2 IMAD.MOV R28, RZ, RZ, -R28 ;  /* 0x000000ffff1c2224 */ /* 0x000fca00078e0a1c */
[----:B------:R-:W-:Y:S02]  /*0930*/  IADD3 R27, PT, PT, R28, R27, R24 ;  /* 0x0000001b1c1b7210 */ /* 0x000fe40007ffe018 */
[----:B------:R-:W3:Y:S01]  /*0940*/  LDG.E.U8.CONSTANT R24, desc[UR6][R8.64+0x11] ;  /* 0x0000110608187981 */ /* 0x000ee2000c1e9100 */
[----:B-----5:R-:W-:-:S05]  /*0950*/  IMAD R23, R22, 0x10000, R23 ;  /* 0x0001000016177824 */ /* 0x020fca00078e0217 */
[----:B------:R-:W-:-:S04]  /*0960*/  SHF.R.U32.HI R23, RZ, 0xe, R23 ;  /* 0x0000000eff177819 */ /* 0x000fc80000011617 */
[----:B------:R-:W-:Y:S02]  /*0970*/  LOP3.LUT R23, R23, 0x7f, RZ, 0xc0, !PT ;  /* 0x0000007f17177812 */ /* 0x000fe400078ec0ff */
[----:B------:R-:W-:Y:S02]  /*0980*/  PRMT R10, R10, 0x7773, RZ ;  /* 0x000077730a0a7816 */ /* 0x000fe400000000ff */
[----:B0-----:R-:W-:Y:S02]  /*0990*/  IADD3 R2, P0, PT, R23, UR8, RZ ;  /* 0x0000000817027c10 */ /* 0x001fe4000ff1e0ff */
[----:B------:R-:W-:Y:S02]  /*09a0*/  PRMT R28, R11, 0x7772, RZ ;  /* 0x000077720b1c7816 */ /* 0x000fe400000000ff */
[----:B--2---:R-:W-:Y:S02]  /*09b0*/  PRMT R23, R12, 0x8880, RZ ;  /* 0x000088800c177816 */ /* 0x004fe400000000ff */
[----:B----4-:R-:W-:-:S02]  /*09c0*/  PRMT R3, R26, 0x8880, RZ ;  /* 0x000088801a037816 */ /* 0x010fc400000000ff */
[----:B------:R-:W2:Y:S03]  /*09d0*/  LDG.E.U8.CONSTANT R26, desc[UR6][R8.64+0x14] ;  /* 0x00001406081a7981 */ /* 0x000ea6000c1e9100 */
[----:B------:R-:W-:Y:S02]  /*09e0*/  IMAD R12, R3, R10, RZ ;  /* 0x0000000a030c7224 */ /* 0x000fe400078e02ff */
[----:B------:R-:W-:Y:S01]  /*09f0*/  IMAD.MOV.U32 R10, RZ, RZ, R23 ;  /* 0x000000ffff0a7224 */ /* 0x000fe200078e0017 */
[----:B------:R-:W-:Y:S01]  /*0a00*/  PRMT R23, R11, 0x7770, RZ ;  /* 0x000077700b177816 */ /* 0x000fe200000000ff */
[----:B------:R-:W-:-:S04]  /*0a10*/  IMAD.X R3, RZ, RZ, UR9, P0 ;  /* 0x00000009ff037e24 */ /* 0x000fc800080e06ff */
[----:B------:R-:W-:Y:S01]  /*0a20*/  IMAD R23, R10, R23, RZ ;  /* 0x000000170a177224 */ /* 0x000fe200078e02ff */
[----:B------:R0:W4:Y:S01]  /*0a30*/  LDG.E.U8.CONSTANT R2, desc[UR6][R2.64] ;  /* 0x0000000602027981 */ /* 0x000122000c1e9100 */
[----:B------:R-:W-:Y:S02]  /*0a40*/  @P3 IMAD.MOV R12, RZ, RZ, -R12 ;  /* 0x000000ffff0c3224 */ /* 0x000fe400078e0a0c */
[----:B------:R-:W-:Y:S01]  /*0a50*/  @P4 IMAD.MOV R23, RZ, RZ, -R23 ;  /* 0x000000ffff174224 */ /* 0x000fe200078e0a17 */
[----:B------:R-:W5:Y:S04]  /*0a60*/  LDG.E.U8.CONSTANT R10, desc[UR6][R8.64+0x13] ;  /* 0x00001306080a7981 */ /* 0x000f68000c1e9100 */
[----:B------:R-:W-:Y:S01]  /*0a70*/  IADD3 R27, PT, PT, R23, R12, R27 ;  /* 0x0000000c171b7210 */ /* 0x000fe20007ffe01b */
[----:B---3--:R-:W-:-:S06]  /*0a80*/  IMAD.WIDE.U32 R12, R13, 0x8, R4 ;  /* 0x000000080d0c7825 */ /* 0x008fcc00078e0004 */
[----:B------:R-:W3:Y:S01]  /*0a90*/  LDG.E.64.CONSTANT R12, desc[UR6][R12.64] ;  /* 0x000000060c0c7981 */ /* 0x000ee2000c1e9b00 */
[----:B------:R-:W-:Y:S02]  /*0aa0*/  PRMT R23, R24, 0x8880, RZ ;  /* 0x0000888018177816 */ /* 0x000fe400000000ff */
[----:B------:R-:W-:Y:S02]  /*0ab0*/  PRMT R24, R11, 0x7771, RZ ;  /* 0x000077710b187816 */ /* 0x000fe400000000ff */
[----:B0-----:R-:W-:Y:S02]  /*0ac0*/  PRMT R3, R25, 0x8880, RZ ;  /* 0x0000888019037816 */ /* 0x001fe400000000ff */
[----:B------:R-:W-:Y:S01]  /*0ad0*/  PRMT R20, R20, 0x8880, RZ ;  /* 0x0000888014147816 */ /* 0x000fe200000000ff */
[----:B------:R-:W-:Y:S01]  /*0ae0*/  IMAD R24, R23, R24, RZ ;  /* 0x0000001817187224 */ /* 0x000fe200078e02ff */
[----:B------:R-:W-:Y:S01]  /*0af0*/  PRMT R11, R11, 0x7773, RZ ;  /* 0x000077730b0b7816 */ /* 0x000fe200000000ff */
[----:B------:R-:W-:Y:S01]  /*0b00*/  IMAD R3, R3, R28, RZ ;  /* 0x0000001c03037224 */ /* 0x000fe200078e02ff */
[----:B------:R-:W3:Y:S01]  /*0b10*/  LDG.E.U8.CONSTANT R23, desc[UR6][R8.64+0x15] ;  /* 0x0000150608177981 */ /* 0x000ee2000c1e9100 */
[----:B------:R-:W-:-:S02]  /*0b20*/  @P5 IMAD.MOV R24, RZ, RZ, -R24 ;  /* 0x000000ffff185224 */ /* 0x000fc400078e0a18 */
[----:B------:R-:W-:Y:S01]  /*0b30*/  @P6 IMAD.MOV R3, RZ, RZ, -R3 ;  /* 0x000000ffff036224 */ /* 0x000fe200078e0a03 */
[----:B------:R-:W3:Y:S04]  /*0b40*/  LDG.E.U8.CONSTANT R25, desc[UR6][R8.64+0x18] ;  /* 0x0000180608197981 */ /* 0x000ee8000c1e9100 */
[----:B------:R-:W-:Y:S02]  /*0b50*/  IADD3 R27, PT, PT, R3, R24, R27 ;  /* 0x00000018031b7210 */ /* 0x000fe40007ffe01b */
[----:B------:R-:W3:Y:S01]  /*0b60*/  LDG.E.U8.CONSTANT R3, desc[UR6][R8.64+0x16] ;  /* 0x0000160608037981 */ /* 0x000ee2000c1e9100 */
[----:B------:R-:W-:Y:S02]  /*0b70*/  ISETP.GE.AND P0, PT, R20, RZ, PT ;  /* 0x000000ff1400720c */ /* 0x000fe40003f06270 */
[----:B--2---:R-:W-:-:S02]  /*0b80*/  PRMT R26, R26, 0x8880, RZ ;  /* 0x000088801a1a7816 */ /* 0x004fc400000000ff */
[----:B----4-:R-:W-:Y:S02]  /*0b90*/  PRMT R20, R2, 0x8880, RZ ;  /* 0x0000888002147816 */ /* 0x010fe400000000ff */
[----:B-----5:R-:W-:Y:S02]  /*0ba0*/  PRMT R10, R10, 0x8880, RZ ;  /* 0x000088800a0a7816 */ /* 0x020fe400000000ff */
[----:B------:R-:W-:-:S03]  /*0bb0*/  PRMT R20, R20, 0x7710, RZ ;  /* 0x0000771014147816 */ /* 0x000fc600000000ff */
[----:B------:R-:W-:Y:S01]  /*0bc0*/  IMAD R10, R10, R11, RZ ;  /* 0x0000000b0a0a7224 */ /* 0x000fe200078e02ff */
[----:B------:R-:W-:-:S04]  /*0bd0*/  LOP3.LUT R11, R20, 0x1, RZ, 0xc0, !PT ;  /* 0x00000001140b7812 */ /* 0x000fc800078ec0ff */
[----:B------:R-:W-:Y:S01]  /*0be0*/  ISETP.NE.U32.AND P1, PT, R11, 0x1, PT ;  /* 0x000000010b00780c */ /* 0x000fe20003f25070 */
[----:B------:R-:W-:Y:S01]  /*0bf0*/  IMAD.MOV.U32 R11, RZ, RZ, R26 ;  /* 0x000000ffff0b7224 */ /* 0x000fe200078e001a */
[----:B---3--:R-:W-:-:S05]  /*0c00*/  PRMT R24, R12, 0x7770, RZ ;  /* 0x000077700c187816 */ /* 0x008fca00000000ff */
[----:B------:R-:W-:Y:S02]  /*0c10*/  IMAD R11, R11, R24, RZ ;  /* 0x000000180b0b7224 */ /* 0x000fe400078e02ff */
[----:B------:R-:W-:-:S04]  /*0c20*/  IMAD.MOV R24, RZ, RZ, -R10 ;  /* 0x000000ffff187224 */ /* 0x000fc800078e0a0a */
[----:B------:R-:W-:Y:S02]  /*0c30*/  @!P0 IMAD.MOV.U32 R10, RZ, RZ, R24 ;  /* 0x000000ffff0a8224 */ /* 0x000fe400078e0018 */
[----:B------:R-:W-:Y:S01]  /*0c40*/  @!P1 IMAD.MOV R11, RZ, RZ, -R11 ;  /* 0x000000ffff0b9224 */ /* 0x000fe200078e0a0b */
[----:B------:R-:W2:Y:S04]  /*0c50*/  LDG.E.U8.CONSTANT R24, desc[UR6][R8.64+0x17] ;  /* 0x0000170608187981 */ /* 0x000ea8000c1e9100 */
[----:B------:R-:W-:Y:S02]  /*0c60*/  IADD3 R26, PT, PT, R11, R10, R27 ;  /* 0x0000000a0b1a7210 */ /* 0x000fe40007ffe01b */
[----:B------:R-:W-:-:S05]  /*0c70*/  LOP3.LUT R11, R19, 0x1c, RZ, 0xc0, !PT ;  /* 0x0000001c130b7812 */ /* 0x000fca00078ec0ff */
[----:B------:R-:W-:Y:S01]  /*0c80*/  IMAD.WIDE.U32 R10, R11, 0x2, R6 ;  /* 0x000000020b0a7825 */ /* 0x000fe200078e0006 */
[----:B------:R-:W-:Y:S01]  /*0c90*/  PRMT R23, R23, 0x8880, RZ ;  /* 0x0000888017177816 */ /* 0x000fe200000000ff */
[----:B------:R-:W3:Y:S04]  /*0ca0*/  LDG.E.U16.CONSTANT R6, desc[UR6][R6.64] ;  /* 0x0000000606067981 */ /* 0x000ee8000c1e9500 */
[----:B------:R0:W4:Y:S01]  /*0cb0*/  LDG.E.U8.CONSTANT R27, desc[UR6][R10.64+0x5] ;  /* 0x000005060a1b7981 */ /* 0x000122000c1e9100 */
[----:B------:R-:W-:Y:S02]  /*0cc0*/  R2P PR, R20, 0x7e ;  /* 0x0000007e14007804 */ /* 0x000fe40000000000 */
[----:B------:R-:W-:Y:S01]  /*0cd0*/  PRMT R19, R3, 0x8880, RZ ;  /* 0x0000888003137816 */ /* 0x000fe200000000ff */
[----:B------:R-:W-:Y:S01]  /*0ce0*/  IMAD.MOV.U32 R3, RZ, RZ, R23 ;  /* 0x000000ffff037224 */ /* 0x000fe200078e0017 */
[----:B------:R-:W-:-:S02]  /*0cf0*/  PRMT R20, R12, 0x7771, RZ ;  /* 0x000077710c147816 */ /* 0x000fc400000000ff */
[----:B------:R-:W-:-:S03]  /*0d00*/  PRMT R28, R12, 0x7772, RZ ;  /* 0x000077720c1c7816 */ /* 0x000fc600000000ff */
[----:B------:R-:W-:Y:S02]  /*0d10*/  IMAD R23, R3, R20, RZ ;  /* 0x0000001403177224 */ /* 0x000fe400078e02ff */
[----:B------:R-:W-:Y:S01]  /*0d20*/  IMAD R20, R19, R28, RZ ;  /* 0x0000001c13147224 */ /* 0x000fe200078e02ff */
[----:B------:R-:W5:Y:S04]  /*0d30*/  LDG.E.U8.CONSTANT R3, desc[UR6][R8.64+0x19] ;  /* 0x0000190608037981 */ /* 0x000f68000c1e9100 */
[----:B------:R-:W3:Y:S01]  /*0d40*/  LDG.E.U8.CONSTANT R19, desc[UR6][R8.64+0x1a] ;  /* 0x00001a0608137981 */ /* 0x000ee2000c1e9100 */
[----:B0-----:R-:W-:Y:S01]  /*0d50*/  SHF.R.U32.HI R10, RZ, 0x5, R22 ;  /* 0x00000005ff0a7819 */ /* 0x001fe20000011616 */
[----:B------:R-:W-:Y:S02]  /*0d60*/  @P1 IMAD.MOV R23, RZ, RZ, -R23 ;  /* 0x000000ffff171224 */ /* 0x000fe400078e0a17 */
[----:B------:R-:W-:Y:S01]  /*0d70*/  @P2 IMAD.MOV R20, RZ, RZ, -R20 ;  /* 0x000000ffff142224 */ /* 0x000fe200078e0a14 */
[----:B------:R-:W-:-:S04]  /*0d80*/  LOP3.LUT R10, R10, 0x7f, RZ, 0xc0, !PT ;  /* 0x0000007f0a0a7812 */ /* 0x000fc800078ec0ff */
[----:B------:R-:W-:Y:S02]  /*0d90*/  IADD3 R20, PT, PT, R20, R23, R26 ;  /* 0x0000001714147210 */ /* 0x000fe40007ffe01a */
[----:B------:R-:W-:Y:S01]  /*0da0*/  IADD3 R10, P0, PT, R10, UR8, RZ ;  /* 0x000000080a0a7c10 */ /* 0x000fe2000ff1e0ff */
[----:B------:R-:W3:Y:S04]  /*0db0*/  LDG.E.U8.CONSTANT R23, desc[UR6][R8.64+0x1b] ;  /* 0x00001b0608177981 */ /* 0x000ee8000c1e9100 */
[----:B------:R-:W-:Y:S01]  /*0dc0*/  IMAD.X R11, RZ, RZ, UR9, P0 ;  /* 0x00000009ff0b7e24 */ /* 0x000fe200080e06ff */
[----:B------:R-:W-:-:S04]  /*0dd0*/  PRMT R29, R12, 0x7773, RZ ;  /* 0x000077730c1d7816 */ /* 0x000fc800000000ff */
[----:B------:R-:W3:Y:S04]  /*0de0*/  LDG.E.U8.CONSTANT R10, desc[UR6][R10.64] ;  /* 0x000000060a0a7981 */ /* 0x000ee8000c1e9100 */
[----:B------:R-:W3:Y:S01]  /*0df0*/  LDG.E.U8.CONSTANT R11, desc[UR6][R8.64+0x1c] ;  /* 0x00001c06080b7981 */ /* 0x000ee2000c1e9100 */
[C---:B------:R-:W-:Y:S02]  /*0e00*/  PRMT R26, R13.reuse, 0x7771, RZ ;  /* 0x000077710d1a7816 */ /* 0x040fe400000000ff */
[----:B------:R-:W-:Y:S02]  /*0e10*/  PRMT R28, R13, 0x7772, RZ ;  /* 0x000077720d1c7816 */ /* 0x000fe400000000ff */
[----:B--2---:R-:W-:-:S05]  /*0e20*/  PRMT R24, R24, 0x8880, RZ ;  /* 0x0000888018187816 */ /* 0x004fca00000000ff */
[----:B------:R-:W-:Y:S01]  /*0e30*/  IMAD.MOV.U32 R12, RZ, RZ, R24 ;  /* 0x000000ffff0c7224 */ /* 0x000fe200078e0018 */
[----:B------:R-:W-:-:S03]  /*0e40*/  PRMT R24, R25, 0x8880, RZ ;  /* 0x0000888019187816 */ /* 0x000fc600000000ff */
[----:B------:R-:W-:Y:S01]  /*0e50*/  IMAD R25, R12, R29, RZ ;  /* 0x0000001d0c197224 */ /* 0x000fe200078e02ff */
[----:B------:R-:W-:Y:S01]  /*0e60*/  PRMT R29, R13, 0x7770, RZ ;  /* 0x000077700d1d7816 */ /* 0x000fe200000000ff */
[----:B------:R-:W-:Y:S02]  /*0e70*/  IMAD.MOV.U32 R12, RZ, RZ, R24 ;  /* 0x000000ffff0c7224 */ /* 0x000fe400078e0018 */
[----:B----4-:R-:W-:Y:S02]  /*0e80*/  IMAD.WIDE.U32 R4, R27, 0x8, R4 ;  /* 0x000000081b047825 */ /* 0x010fe400078e0004 */
[----:B------:R-:W2:Y:S02]  /*0e90*/  LDG.E.U8.CONSTANT R27, desc[UR6][R8.64+0x23] ;  /* 0x00002306081b7981 */ /* 0x000ea4000c1e9100 */
[----:B------:R-:W-:Y:S02]  /*0ea0*/  IMAD R12, R12, R29, RZ ;  /* 0x0000001d0c0c7224 */ /* 0x000fe400078e02ff */
[----:B------:R-:W4:Y:S01]  /*0eb0*/  LDG.E.64.CONSTANT R4, desc[UR6][R4.64] ;  /* 0x0000000604047981 */ /* 0x000f22000c1e9b00 */
[----:B------:R-:W-:-:S02]  /*0ec0*/  @P3 IMAD.MOV R25, RZ, RZ, -R25 ;  /* 0x000000ffff193224 */ /* 0x000fc400078e0a19 */
[----:B------:R-:W-:-:S05]  /*0ed0*/  @P4 IMAD.MOV R12, RZ, RZ, -R12 ;  /* 0x000000ffff0c4224 */ /* 0x000fca00078e0a0c */
[----:B------:R-:W-:Y:S02]  /*0ee0*/  IADD3 R24, PT, PT, R12, R25, R20 ;  /* 0x000000190c187210 */ /* 0x000fe40007ffe014 */
[----:B------:R-:W2:Y:S01]  /*0ef0*/  LDG.E.U8.CONSTANT R20, desc[UR6][R8.64+0x1d] ;  /* 0x00001d0608147981 */ /* 0x000ea2000c1e9100 */
[----:B-----5:R-:W-:Y:S02]  /*0f00*/  PRMT R3, R3, 0x8880, RZ ;  /* 0x0000888003037816 */ /* 0x020fe400000000ff */
[----:B---3--:R-:W-:Y:S01]  /*0f10*/  PRMT R19, R19, 0x8880, RZ ;  /* 0x0000888013137816 */ /* 0x008fe200000000ff */
[----:B------:R-:W3:Y:S02]  /*0f20*/  LDG.E.U8.CONSTANT R12, desc[UR6][R8.64+0x1e] ;  /* 0x00001e06080c7981 */ /* 0x000ee4000c1e9100 */
[----:B------:R-:W-:Y:S02]  /*0f30*/  IMAD R25, R3, R26, RZ ;  /* 0x0000001a03197224 */ /* 0x000fe400078e02ff */
[----:B------:R-:W-:Y:S01]  /*0f40*/  IMAD R28, R19, R28, RZ ;  /* 0x0000001c131c7224 */ /* 0x000fe200078e02ff */
[----:B------:R-:W5:Y:S01]  /*0f50*/  LDG.E.U8.CONSTANT R3, desc[UR6][R8.64+0x1f] ;  /* 0x00001f0608037981 */ /* 0x000f62000c1e9100 */
[----:B------:R-:W-:-:S02]  /*0f60*/  @P5 IMAD.MOV R25, RZ, RZ, -R25 ;  /* 0x000000ffff195224 */ /* 0x000fc400078e0a19 */
[----:B------:R-:W-:Y:S01]  /*0f70*/  @P6 IMAD.MOV R28, RZ, RZ, -R28 ;  /* 0x000000ffff1c6224 */ /* 0x000fe200078e0a1c */
[----:B------:R-:W5:Y:S04]  /*0f80*/  LDG.E.U8.CONSTANT R19, desc[UR6][R8.64+0x20] ;  /* 0x0000200608137981 */ /* 0x000f68000c1e9100 */
[----:B------:R-:W5:Y:S01]  /*0f90*/  LDG.E.U8.CONSTANT R26, desc[UR6][R8.64+0x22] ;  /* 0x00002206081a7981 */ /* 0x000f62000c1e9100 */
[----:B------:R-:W-:-:S03]  /*0fa0*/  IADD3 R24, PT, PT, R28, R25, R24 ;  /* 0x000000191c187210 */ /* 0x000fc60007ffe018 */
[----:B------:R-:W5:Y:S04]  /*0fb0*/  LDG.E.U8.CONSTANT R25, desc[UR6][R8.64+0x21] ;  /* 0x0000210608197981 */ /* 0x000f68000c1e9100 */
[----:B------:R0:W5:Y:S01]  /*0fc0*/  LDG.E.U16.CONSTANT R28, desc[UR6][R8.64] ;  /* 0x00000006081c7981 */ /* 0x000162000c1e9500 */
[----:B------:R-:W-:Y:S02]  /*0fd0*/  PRMT R2, R2, 0x8880, RZ ;  /* 0x0000888002027816 */ /* 0x000fe400000000ff */
[----:B------:R-:W-:Y:S02]  /*0fe0*/  PRMT R23, R23, 0x8880, RZ ;  /* 0x0000888017177816 */ /* 0x000fe400000000ff */
[----:B------:R-:W-:Y:S02]  /*0ff0*/  ISETP.GE.AND P0, PT, R2, RZ, PT ;  /* 0x000000ff0200720c */ /* 0x000fe40003f06270 */
[----:B------:R-:W-:Y:S01]  /*1000*/  PRMT R13, R13, 0x7773, RZ ;  /* 0x000077730d0d7816 */ /* 0x000fe200000000ff */
[----:B------:R-:W-:-:S04]  /*1010*/  IMAD.MOV.U32 R2, RZ, RZ, R23 ;  /* 0x000000ffff027224 */ /* 0x000fc800078e0017 */
[----:B------:R-:W-:Y:S01]  /*1020*/  IMAD R7, R2, R13, RZ ;  /* 0x0000000d02077224 */ /* 0x000fe200078e02ff */
[----:B------:R-:W-:-:S04]  /*1030*/  PRMT R2, R10, 0x8880, RZ ;  /* 0x000088800a027816 */ /* 0x000fc800000000ff */
[----:B------:R-:W-:Y:S01]  /*1040*/  PRMT R2, R2, 0x7710, RZ ;  /* 0x0000771002027816 */ /* 0x000fe200000000ff */
[----:B------:R-:W-:-:S03]  /*1050*/  IMAD.MOV R13, RZ, RZ, -R7 ;  /* 0x000000ffff0d7224 */ /* 0x000fc600078e0a07 */
[----:B0-----:R-:W-:Y:S01]  /*1060*/  LOP3.LUT R9, R2, 0x1, RZ, 0xc0, !PT ;  /* 0x0000000102097812 */ /* 0x001fe200078ec0ff */
[----:B------:R-:W-:-:S03]  /*1070*/  @!P0 IMAD.MOV.U32 R7, RZ, RZ, R13 ;  /* 0x000000ffff078224 */ /* 0x000fc600078e000d */
[----:B------:R-:W-:Y:S02]  /*1080*/  ISETP.NE.U32.AND P0, PT, R9, 0x1, PT ;  /* 0x000000010900780c */ /* 0x000fe40003f05070 */
[----:B------:R-:W-:Y:S02]  /*1090*/  PRMT R8, R11, 0x8880, RZ ;  /* 0x000088800b087816 */ /* 0x000fe400000000ff */
[----:B------:R-:W-:Y:S02]  /*10a0*/  R2P PR, R2, 0x7e ;  /* 0x0000007e02007804 */ /* 0x000fe40000000000 */
[----:B------:R-:W-:Y:S01]  /*10b0*/  PRMT R10, R10, 0x8880, RZ ;  /* 0x000088800a0a7816 */ /* 0x000fe200000000ff */
[----:B------:R-:W-:Y:S01]  /*10c0*/  VIADD R18, R18, 0x4 ;  /* 0x0000000412127836 */ /* 0x000fe20000000000 */
[----:B------:R-:W-:-:S04]  /*10d0*/  SHF.R.U32.HI R22, RZ, 0xc, R22 ;  /* 0x0000000cff167819 */ /* 0x000fc80000011616 */
[----:B------:R-:W-:Y:S01]  /*10e0*/  I2FP.F32.U32 R22, R22 ;  /* 0x0000001600167245 */ /* 0x000fe20000201000 */
[----:B------:R-:W-:Y:S02]  /*10f0*/  HADD2.F32 R6, -RZ, R6.H0_H0 ;  /* 0x20000006ff067230 */ /* 0x000fe40000004100 */
[----:B------:R-:W-:Y:S02]  /*1100*/  VIADD R17, R17, 0x4 ;  /* 0x0000000411117836 */ /* 0x000fe40000000000 */
[----:B------:R-:W-:Y:S01]  /*1110*/  VIADD R14, R14, 0x20 ;  /* 0x000000200e0e7836 */ /* 0x000fe20000000000 */
[----:B----4-:R-:W-:-:S05]  /*1120*/  PRMT R9, R4, 0x7770, RZ ;  /* 0x0000777004097816 */ /* 0x010fca00000000ff */
[----:B------:R-:W-:-:S04]  /*1130*/  IMAD R8, R8, R9, RZ ;  /* 0x0000000908087224 */ /* 0x000fc800078e02ff */
[----:B------:R-:W-:Y:S01]  /*1140*/  @!P0 IMAD.MOV R8, RZ, RZ, -R8 ;  /* 0x000000ffff088224 */ /* 0x000fe200078e0a08 */
[----:B--2---:R-:W-:Y:S02]  /*1150*/  PRMT R9, R20, 0x8880, RZ ;  /* 0x0000888014097816 */ /* 0x004fe400000000ff */
[----:B------:R-:W-:Y:S02]  /*1160*/  PRMT R20, R4, 0x7772, RZ ;  /* 0x0000777204147816 */ /* 0x000fe400000000ff */
[----:B---3--:R-:W-:Y:S02]  /*1170*/  PRMT R11, R12, 0x8880, RZ ;  /* 0x000088800c0b7816 */ /* 0x008fe400000000ff */
[----:B------:R-:W-:Y:S02]  /*1180*/  PRMT R12, R4, 0x7771, RZ ;  /* 0x00007771040c7816 */ /* 0x000fe400000000ff */
[----:B------:R-:W-:Y:S01]  /*1190*/  IADD3 R2, PT, PT, R8, R7, R24 ;  /* 0x0000000708027210 */ /* 0x000fe20007ffe018 */
[----:B------:R-:W-:-:S02]  /*11a0*/  IMAD R11, R11, R20, RZ ;  /* 0x000000140b0b7224 */ /* 0x000fc400078e02ff */
[----:B------:R-:W-:Y:S01]  /*11b0*/  IMAD R7, R9, R12, RZ ;  /* 0x0000000c09077224 */ /* 0x000fe200078e02ff */
[----:B------:R-:W-:Y:S01]  /*11c0*/  PRMT R4, R4, 0x7773, RZ ;  /* 0x0000777304047816 */ /* 0x000fe200000000ff */
[----:B------:R-:W-:Y:S01]  /*11d0*/  @P2 IMAD.MOV R11, RZ, RZ, -R11 ;  /* 0x000000ffff0b2224 */ /* 0x000fe200078e0a0b */
[----:B-----5:R-:W-:Y:S01]  /*11e0*/  PRMT R3, R3, 0x8880, RZ ;  /* 0x0000888003037816 */ /* 0x020fe200000000ff */
[----:B------:R-:W-:Y:S01]  /*11f0*/  @P1 IMAD.MOV R7, RZ, RZ, -R7 ;  /* 0x000000ffff071224 */ /* 0x000fe200078e0a07 */
[----:B------:R-:W-:Y:S02]  /*1200*/  PRMT R9, R5, 0x7770, RZ ;  /* 0x0000777005097816 */ /* 0x000fe400000000ff */
[----:B------:R-:W-:Y:S02]  /*1210*/  PRMT R8, R19, 0x8880, RZ ;  /* 0x0000888013087816 */ /* 0x000fe400000000ff */
[----:B------:R-:W-:Y:S01]  /*1220*/  PRMT R26, R26, 0x8880, RZ ;  /* 0x000088801a1a7816 */ /* 0x000fe200000000ff */
[----:B------:R-:W-:Y:S01]  /*1230*/  IMAD R3, R3, R4, RZ ;  /* 0x0000000403037224 */ /* 0x000fe200078e02ff */
[----:B------:R-:W-:Y:S01]  /*1240*/  ISETP.GE.AND P0, PT, R10, RZ, PT ;  /* 0x000000ff0a00720c */ /* 0x000fe20003f06270 */
[----:B------:R-:W-:Y:S01]  /*1250*/  IMAD R8, R8, R9, RZ ;  /* 0x0000000908087224 */ /* 0x000fe200078e02ff */
[----:B------:R-:W-:-:S02]  /*1260*/  IADD3 R2, PT, PT, R11, R7, R2 ;  /* 0x000000070b027210 */ /* 0x000fc40007ffe002 */
[C---:B------:R-:W-:Y:S02]  /*1270*/  PRMT R7, R5.reuse, 0x7771, RZ ;  /* 0x0000777105077816 */ /* 0x040fe400000000ff */
[----:B------:R-:W-:Y:S02]  /*1280*/  PRMT R10, R5, 0x7772, RZ ;  /* 0x00007772050a7816 */ /* 0x000fe400000000ff */
[----:B------:R-:W-:Y:S02]  /*1290*/  PRMT R4, R25, 0x8880, RZ ;  /* 0x0000888019047816 */ /* 0x000fe400000000ff */
[----:B------:R-:W-:Y:S02]  /*12a0*/  PRMT R9, R27, 0x8880, RZ ;  /* 0x000088801b097816 */ /* 0x000fe400000000ff */
[----:B------:R-:W-:Y:S01]  /*12b0*/  PRMT R12, R5, 0x7773, RZ ;  /* 0x00007773050c7816 */ /* 0x000fe200000000ff */
[----:B------:R-:W-:Y:S02]  /*12c0*/  IMAD.MOV.U32 R5, RZ, RZ, R26 ;  /* 0x000000ffff057224 */ /* 0x000fe400078e001a */
[----:B------:R-:W-:-:S02]  /*12d0*/  @P3 IMAD.MOV R3, RZ, RZ, -R3 ;  /* 0x000000ffff033224 */ /* 0x000fc400078e0a03 */
[----:B------:R-:W-:Y:S02]  /*12e0*/  @P4 IMAD.MOV R8, RZ, RZ, -R8 ;  /* 0x000000ffff084224 */ /* 0x000fe400078e0a08 */
[----:B------:R-:W-:Y:S02]  /*12f0*/  IMAD R7, R4, R7, RZ ;  /* 0x0000000704077224 */ /* 0x000fe400078e02ff */
[----:B------:R-:W-:Y:S02]  /*1300*/  IMAD R5, R5, R10, RZ ;  /* 0x0000000a05057224 */ /* 0x000fe400078e02ff */
[----:B------:R-:W-:Y:S01]  /*1310*/  IMAD R9, R9, R12, RZ ;  /* 0x0000000c09097224 */ /* 0x000fe200078e02ff */
[----:B------:R-:W-:Y:S01]  /*1320*/  IADD3 R2, PT, PT, R8, R3, R2 ;  /* 0x0000000308027210 */ /* 0x000fe20007ffe002 */
[----:B------:R-:W-:Y:S02]  /*1330*/  @P5 IMAD.MOV R7, RZ, RZ, -R7 ;  /* 0x000000ffff075224 */ /* 0x000fe400078e0a07 */
[----:B------:R-:W-:-:S02]  /*1340*/  @P6 IMAD.MOV R5, RZ, RZ, -R5 ;  /* 0x000000ffff056224 */ /* 0x000fc400078e0a05 */
[----:B------:R-:W-:-:S03]  /*1350*/  IMAD.MOV R3, RZ, RZ, -R9 ;  /* 0x000000ffff037224 */ /* 0x000fc600078e0a09 */
[----:B------:R-:W-:Y:S01]  /*1360*/  IADD3 R2, PT, PT, R5, R7, R2 ;  /* 0x0000000705027210 */ /* 0x000fe20007ffe002 */
[----:B------:R-:W-:Y:S01]  /*1370*/  @!P0 IMAD.MOV.U32 R9, RZ, RZ, R3 ;  /* 0x000000ffff098224 */ /* 0x000fe200078e0003 */
[----:B------:R-:W-:Y:S01]  /*1380*/  ISETP.GE.U32.AND P0, PT, R18, R15, PT ;  /* 0x0000000f1200720c */ /* 0x000fe20003f06070 */
        /* <DEDUP_REMOVED lines=8> */
.L_x_827:
[----:B------:R-:W-:Y:S05]  /*1410*/  BSYNC.RECONVERGENT B0 ;  /* 0x0000000000007941 */ /* 0x000fea0003800200 */
.L_x_826:
        /* <DEDUP_REMOVED lines=19> */
.L_x_829:
        /* <DEDUP_REMOVED lines=11> */
.L_x_1321:


//--------------------- .text._Z13mul_mat_vec_qIN3c108BFloat16ELi256ELi32E10block_q6_KLi1EXadL_ZN45_INTERNAL_8d5cb472_14_gguf_kernel_cu_cd24131917vec_dot_q6_K_q8_1EPKvPK10block_q8_1RKiEEEvS5_S5_PT_iii --------------------------
	.section	.text._Z13mul_mat_vec_qIN3c108BFloat16ELi256ELi32E10block_q6_KLi1EXadL_ZN45_INTERNAL_8d5cb472_14_gguf_kernel_cu_cd24131917vec_dot_q6_K_q8_1EPKvPK10block_q8_1RKiEEEvS5_S5_PT_iii,"ax",@progbits
	.align	128
.text._Z13mul_mat_vec_qIN3c108BFloat16ELi256ELi32E10block_q6_KLi1EXadL_ZN45_INTERNAL_8d5cb472_14_gguf_kernel_cu_cd24131917vec_dot_q6_K_q8_1EPKvPK10block_q8_1RKiEEEvS5_S5_PT_iii:
        .type           _Z13mul_mat_vec_qIN3c108BFloat16ELi256ELi32E10block_q6_KLi1EXadL_ZN45_INTERNAL_8d5cb472_14_gguf_kernel_cu_cd24131917vec_dot_q6_K_q8_1EPKvPK10block_q8_1RKiEEEvS5_S5_PT_iii,@function
        .size           _Z13mul_mat_vec_qIN3c108BFloat16ELi256ELi32E10block_q6_KLi1EXadL_ZN45_INTERNAL_8d5cb472_14_gguf_kernel_cu_cd24131917vec_dot_q6_K_q8_1EPKvPK10block_q8_1RKiEEEvS5_S5_PT_iii,(.L_x_1322 - _Z13mul_mat_vec_qIN3c108BFloat16ELi256ELi32E10block_q6_KLi1EXadL_ZN45_INTERNAL_8d5cb472_14_gguf_kernel_cu_cd24131917vec_dot_q6_K_q8_1EPKvPK10block_q8_1RKiEEEvS5_S5_PT_iii)
        .other          _Z13mul_mat_vec_qIN3c108BFloat16ELi256ELi32E10block_q6_KLi1EXadL_ZN45_INTERNAL_8d5cb472_14_gguf_kernel_cu_cd24131917vec_dot_q6_K_q8_1EPKvPK10block_q8_1RKiEEEvS5_S5_PT_iii,@"STO_CUDA_ENTRY STV_DEFAULT"
_Z13mul_mat_vec_qIN3c108BFloat16ELi256ELi32E10block_q6_KLi1EXadL_ZN45_INTERNAL_8d5cb472_14_gguf_kernel_cu_cd24131917vec_dot_q6_K_q8_1EPKvPK10block_q8_1RKiEEEvS5_S5_PT_iii:
        /* <DEDUP_REMOVED lines=20> */
[----:B------:R-:W-:-:S13]  /*0140*/  ISETP.GT.U32.AND P0, PT, R7, R20, PT ;  /* 0x000000140700720c */ /* 0x000fda0003f04070 */
[----:B--2---:R-:W-:Y:S05]  /*0150*/  @!P0 BRA `(.L_x_831) ;  /* 0x0000000c00788947 */ /* 0x004fea0003800000 */
[----:B------:R-:W-:Y:S01]  /*0160*/  IMAD.IADD R4, R7, 0x1, -R20 ;  /* 0x0000000107047824 */ /* 0x000fe200078e0a14 */
[--C-:B------:R-:W-:Y:S01]  /*0170*/  SHF.R.U32.HI R12, RZ, 0x2, R8.reuse ;  /* 0x00000002ff0c7819 */ /* 0x100fe20000011608 */
[----:B------:R-:W-:Y:S01]  /*0180*/  VIADD R0, R3, 0x1ff ;  /* 0x000001ff03007836 */ /* 0x000fe20000000000 */
[----:B------:R-:W-:Y:S01]  /*0190*/  SHF.R.U32.HI R2, RZ, 0x3, R8 ;  /* 0x00000003ff027819 */ /* 0x000fe20000011608 */
[----:B------:R-:W-:Y:S01]  /*01a0*/  IMAD.SHL.U32 R23, R8, 0x4, RZ ;  /* 0x0000000408177824 */ /* 0x000fe200078e00ff */
[----:B------:R-:W-:Y:S01]  /*01b0*/  LOP3.LUT R4, R4, 0x1, RZ, 0xc0, !PT ;  /* 0x0000000104047812 */ /* 0x000fe200078ec0ff */
[----:B------:R-:W-:Y:S01]  /*01c0*/  VIADD R6, R20, 0x1 ;  /* 0x0000000114067836 */ /* 0x000fe20000000000 */
[----:B------:R-:W-:Y:S01]  /*01d0*/  SHF.R.S32.HI R3, RZ, 0x1f, R0 ;  /* 0x0000001fff037819 */ /* 0x000fe20000011400 */
[----:B------:R-:W-:Y:S01]  /*01e0*/  BSSY.RECONVERGENT B1, `(.L_x_832) ;  /* 0x0000054000017945 */ /* 0x000fe20003800200 */
[----:B------:R-:W-:Y:S01]  /*01f0*/  ISETP.NE.U32.AND P1, PT, R4, 0x1, PT ;  /* 0x000000010400780c */ /* 0x000fe20003f25070 */
[----:B------:R-:W-:Y:S01]  /*0200*/  IMAD R17, R10, R7, RZ ;  /* 0x000000070a117224 */ /* 0x000fe200078e02ff */
[----:B------:R-:W-:Y:S01]  /*0210*/  LEA.HI R3, R3, R0, RZ, 0x9 ;  /* 0x0000000003037211 */ /* 0x000fe200078f48ff */
[----:B------:R-:W-:Y:S01]  /*0220*/  IMAD.MOV.U32 R16, RZ, RZ, RZ ;  /* 0x000000ffff107224 */ /* 0x000fe200078e00ff */
[----:B------:R-:W-:-:S02]  /*0230*/  SHF.R.U32.HI R0, RZ, 0x1, R8 ;  /* 0x00000001ff007819 */ /* 0x000fc40000011608 */
[----:B------:R-:W-:Y:S02]  /*0240*/  SHF.R.S32.HI R3, RZ, 0x9, R3 ;  /* 0x00000009ff037819 */ /* 0x000fe40000011403 */
[----:B------:R-:W-:Y:S02]  /*0250*/  LOP3.LUT R13, R0, 0x8, RZ, 0xc0, !PT ;  /* 0x00000008000d7812 */ /* 0x000fe400078ec0ff */
[----:B------:R-:W-:Y:S01]  /*0260*/  LOP3.LUT R11, R12, 0x4, RZ, 0xc0, !PT ;  /* 0x000000040c0b7812 */ /* 0x000fe200078ec0ff */
[----:B------:R-:W-:Y:S01]  /*0270*/  IMAD R3, R3, UR5, RZ ;  /* 0x0000000503037c24 */ /* 0x000fe2000f8e02ff */
[C---:B------:R-:W-:Y:S02]  /*0280*/  LOP3.LUT R15, R13.reuse, 0x7, R8, 0xf8, !PT ;  /* 0x000000070d0f7812 */ /* 0x040fe400078ef808 */
[----:B------:R-:W-:Y:S01]  /*0290*/  LOP3.LUT R13, R13, 0x3, R12, 0xf8, !PT ;  /* 0x000000030d0d7812 */ /* 0x000fe200078ef80c */
[----:B------:R-:W-:Y:S01]  /*02a0*/  IMAD.SHL.U32 R14, R3, 0x10, RZ ;  /* 0x00000010030e7824 */ /* 0x000fe200078e00ff */
[----:B------:R-:W-:Y:S01]  /*02b0*/  LOP3.LUT R19, R23, 0x7c, RZ, 0xc0, !PT ;  /* 0x0000007c17137812 */ /* 0x000fe200078ec0ff */
[----:B------:R-:W-:Y:S01]  /*02c0*/  IMAD.SHL.U32 R15, R15, 0x4, RZ ;  /* 0x000000040f0f7824 */ /* 0x000fe200078e00ff */
[----:B------:R-:W-:-:S02]  /*02d0*/  LOP3.LUT R11, R11, 0x1, R2, 0xf8, !PT ;  /* 0x000000010b0b7812 */ /* 0x000fc400078ef802 */
[----:B------:R-:W-:Y:S02]  /*02e0*/  ISETP.NE.AND P0, PT, R7, R6, PT ;  /* 0x000000060700720c */ /* 0x000fe40003f05270 */
[----:B------:R-:W-:Y:S02]  /*02f0*/  LOP3.LUT R12, R12, 0x2, RZ, 0xc0, !PT ;  /* 0x000000020c0c7812 */ /* 0x000fe400078ec0ff */
[----:B------:R-:W-:Y:S01]  /*0300*/  LOP3.LUT R23, R23, 0x1c, RZ, 0xc0, !PT ;  /* 0x0000001c17177812 */ /* 0x000fe200078ec0ff */
[----:B------:R-:W-:Y:S08]  /*0310*/  @P1 BRA `(.L_x_833) ;  /* 0x0000000400001947 */ /* 0x000ff00003800000 */
[----:B------:R-:W0:Y:S01]  /*0320*/  LDC.64 R2, c[0x0][0x380] ;  /* 0x0000e000ff027b82 */ /* 0x000e220000000a00 */
[----:B------:R-:W-:-:S04]  /*0330*/  IMAD.IADD R5, R20, 0x1, R17 ;  /* 0x0000000114057824 */ /* 0x000fc800078e0211 */
[----:B0-----:R-:W-:-:S03]  /*0340*/  IMAD.WIDE R2, R5, 0xd2, R2 ;  /* 0x000000d205027825 */ /* 0x001fc600078e0202 */
[----:B------:R-:W0:Y:S01]  /*0350*/  LDC.64 R4, c[0x0][0x388] ;  /* 0x0000e200ff047b82 */ /* 0x000e220000000a00 */
        /* <DEDUP_REMOVED lines=8> */
[----:B------:R-:W-:-:S04]  /*03e0*/  IMAD R21, R20, 0x8, R14 ;  /* 0x0000000814157824 */ /* 0x000fc800078e020e */
[----:B0-----:R-:W-:Y:S01]  /*03f0*/  IMAD.WIDE R20, R21, 0x24, R4 ;  /* 0x0000002415147825 */ /* 0x001fe200078e0204 */
[----:B------:R-:W-:Y:S02]  /*0400*/  IADD3 R4, P1, PT, R13, R2, RZ ;  /* 0x000000020d047210 */ /* 0x000fe40007f3e0ff */
[----:B------:R0:W4:Y:S01]  /*0410*/  LDG.E.U16.CONSTANT R2, desc[UR6][R2.64+0xd0] ;  /* 0x0000d00602027981 */ /* 0x000122000c1e9500 */
[----:B------:R-:W-:-:S04]  /*0420*/  IMAD.WIDE.U32 R20, R11, 0x24, R20 ;  /* 0x000000240b147825 */ /* 0x000fc800078e0014 */
[----:B------:R-:W-:Y:S01]  /*0430*/  IMAD.X R5, RZ, RZ, R3, P1 ;  /* 0x000000ffff057224 */ /* 0x000fe200008e0603 */
[----:B------:R-:W-:Y:S01]  /*0440*/  IADD3 R22, P1, PT, R23, R20, RZ ;  /* 0x0000001417167210 */ /* 0x000fe20007f3e0ff */
[----:B------:R-:W5:Y:S04]  /*0450*/  LDG.E.U16.CONSTANT R18, desc[UR6][R20.64] ;  /* 0x0000000614127981 */ /* 0x000f68000c1e9500 */
[----:B------:R-:W-:Y:S01]  /*0460*/  IMAD.X R23, RZ, RZ, R21, P1 ;  /* 0x000000ffff177224 */ /* 0x000fe200008e0615 */
[----:B------:R-:W4:Y:S04]  /*0470*/  LDG.E.U8.CONSTANT R8, desc[UR6][R4.64+0xc0] ;  /* 0x0000c00604087981 */ /* 0x000f28000c1e9100 */
[----:B------:R-:W5:Y:S04]  /*0480*/  LDG.E.CONSTANT R9, desc[UR6][R22.64+0x4] ;  /* 0x0000040616097981 */ /* 0x000f68000c1e9900 */
[----:B------:R1:W5:Y:S04]  /*0490*/  LDG.E.U8.CONSTANT R24, desc[UR6][R4.64+0xc4] ;  /* 0x0000c40604187981 */ /* 0x000368000c1e9100 */
[----:B------:R-:W5:Y:S04]  /*04a0*/  LDG.E.CONSTANT R19, desc[UR6][R22.64+0x4c] ;  /* 0x00004c0616137981 */ /* 0x000f68000c1e9900 */
[----:B------:R1:W5:Y:S01]  /*04b0*/  LDG.E.U16.CONSTANT R26, desc[UR6][R20.64+0x48] ;  /* 0x00004806141a7981 */ /* 0x000362000c1e9500 */
[----:B--2---:R-:W-:-:S05]  /*04c0*/  IMAD R25, R25, 0x10000, R0 ;  /* 0x0001000019197824 */ /* 0x004fca00078e0200 */
[----:B------:R-:W-:-:S05]  /*04d0*/  SHF.R.S32.HI R25, RZ, R12, R25 ;  /* 0x0000000cff197219 */ /* 0x000fca0000011419 */
[----:B------:R-:W-:Y:S02]  /*04e0*/  IMAD.SHL.U32 R0, R25, 0x10, RZ ;  /* 0x0000001019007824 */ /* 0x000fe400078e00ff */
[----:B---3--:R-:W-:-:S03]  /*04f0*/  IMAD R16, R27, 0x10000, R16 ;  /* 0x000100001b107824 */ /* 0x008fc600078e0210 */
[----:B------:R-:W-:Y:S02]  /*0500*/  LOP3.LUT R27, R0, 0x30303030, RZ, 0xc0, !PT ;  /* 0x30303030001b7812 */ /* 0x000fe400078ec0ff */
[--C-:B------:R-:W-:Y:S02]  /*0510*/  SHF.R.U32.HI R0, RZ, 0x4, R16.reuse ;  /* 0x00000004ff007819 */ /* 0x100fe40000011610 */
[----:B------:R-:W-:Y:S02]  /*0520*/  LOP3.LUT R25, R25, 0x30303030, RZ, 0xc0, !PT ;  /* 0x3030303019197812 */ /* 0x000fe400078ec0ff */
[----:B------:R-:W-:Y:S02]  /*0530*/  LOP3.LUT R27, R27, 0xf0f0f0f, R16, 0xf8, !PT ;  /* 0x0f0f0f0f1b1b7812 */ /* 0x000fe400078ef810 */
[----:B------:R-:W-:-:S03]  /*0540*/  LOP3.LUT R25, R25, 0xf0f0f0f, R0, 0xf8, !PT ;  /* 0x0f0f0f0f19197812 */ /* 0x000fc600078ef800 */
[----:B------:R-:W-:Y:S02]  /*0550*/  VIADD R0, R27, 0x60606060 ;  /* 0x606060601b007836 */ /* 0x000fe40000000000 */
[----:B------:R-:W-:-:S03]  /*0560*/  VIADD R16, R25, 0x60606060 ;  /* 0x6060606019107836 */ /* 0x000fc60000000000 */
[----:B0-----:R-:W-:Y:S02]  /*0570*/  LOP3.LUT R3, R27, 0x20202020, R0, 0x18, !PT ;  /* 0x202020201b037812 */ /* 0x001fe400078e1800 */
[----:B-1----:R-:W-:Y:S02]  /*0580*/  LOP3.LUT R5, R25, 0x20202020, R16, 0x18, !PT ;  /* 0x2020202019057812 */ /* 0x002fe400078e1810 */
[----:B------:R-:W-:Y:S02]  /*0590*/  PRMT R3, R3, 0xba98, RZ ;  /* 0x0000ba9803037816 */ /* 0x000fe400000000ff */
[----:B------:R-:W-:Y:S02]  /*05a0*/  PRMT R4, R27, 0xba98, RZ ;  /* 0x0000ba981b047816 */ /* 0x000fe400000000ff */
[----:B------:R-:W-:Y:S02]  /*05b0*/  PRMT R5, R5, 0xba98, RZ ;  /* 0x0000ba9805057816 */ /* 0x000fe400000000ff */
[----:B------:R-:W-:-:S02]  /*05c0*/  LOP3.LUT R0, R3, 0x80808080, R0, 0x6, !PT ;  /* 0x8080808003007812 */ /* 0x000fc400078e0600 */
[----:B------:R-:W-:Y:S02]  /*05d0*/  PRMT R20, R25, 0xba98, RZ ;  /* 0x0000ba9819147816 */ /* 0x000fe400000000ff */
[----:B------:R-:W-:Y:S02]  /*05e0*/  LOP3.LUT R3, R3, 0x7f7f7f7f, R4, 0x60, !PT ;  /* 0x7f7f7f7f03037812 */ /* 0x000fe400078e6004 */
[C---:B------:R-:W-:Y:S02]  /*05f0*/  LOP3.LUT R16, R5.reuse, 0x80808080, R16, 0x6, !PT ;  /* 0x8080808005107812 */ /* 0x040fe400078e0610 */
[----:B------:R-:W-:Y:S02]  /*0600*/  LOP3.LUT R5, R5, 0x7f7f7f7f, R20, 0x60, !PT ;  /* 0x7f7f7f7f05057812 */ /* 0x000fe400078e6014 */
[----:B------:R-:W-:Y:S02]  /*0610*/  LOP3.LUT R4, R3, R0, RZ, 0xfc, !PT ;  /* 0x0000000003047212 */ /* 0x000fe400078efcff */
[----:B----4-:R-:W-:-:S02]  /*0620*/  PRMT R0, R8, 0x8880, RZ ;  /* 0x0000888008007816 */ /* 0x010fc400000000ff */
[----:B------:R-:W-:Y:S01]  /*0630*/  LOP3.LUT R16, R5, R16, RZ, 0xfc, !PT ;  /* 0x0000001005107212 */ /* 0x000fe200078efcff */
[----:B-----5:R-:W-:Y:S01]  /*0640*/  IDP.4A.S8.S8 R9, R4, R9, RZ ;  /* 0x0000000904097226 */ /* 0x020fe200000006ff */
[----:B------:R-:W-:-:S03]  /*0650*/  PRMT R3, R24, 0x8880, RZ ;  /* 0x0000888018037816 */ /* 0x000fc600000000ff */
[----:B------:R-:W-:Y:S02]  /*0660*/  IDP.4A.S8.S8 R16, R16, R19, RZ ;  /* 0x0000001310107226 */ /* 0x000fe400000006ff */
[----:B------:R-:W-:Y:S02]  /*0670*/  IMAD R9, R0, R9, RZ ;  /* 0x0000000900097224 */ /* 0x000fe400078e02ff */
[----:B------:R-:W-:Y:S02]  /*0680*/  IMAD R3, R3, R16, RZ ;  /* 0x0000001003037224 */ /* 0x000fe400078e02ff */
[----:B------:R-:W-:Y:S01]  /*0690*/  HADD2.F32 R0, -RZ, R18.H0_H0 ;  /* 0x20000012ff007230 */ /* 0x000fe20000004100 */
[----:B------:R-:W-:Y:S01]  /*06a0*/  I2FP.F32.S32 R9, R9 ;  /* 0x0000000900097245 */ /* 0x000fe20000201400 */
[----:B------:R-:W-:Y:S01]  /*06b0*/  HADD2.F32 R26, -RZ, R26.H0_H0 ;  /* 0x2000001aff1a7230 */ /* 0x000fe20000004100 */
[----:B------:R-:W-:-:S03]  /*06c0*/  I2FP.F32.S32 R3, R3 ;  /* 0x0000000300037245 */ /* 0x000fc60000201400 */
[----:B------:R-:W-:Y:S01]  /*06d0*/  FFMA.FTZ R9, R0, R9, RZ ;  /* 0x0000000900097223 */ /* 0x000fe200000100ff */
[----:B------:R-:W-:-:S03]  /*06e0*/  HADD2.F32 R0, -RZ, R2.H0_H0 ;  /* 0x20000002ff007230 */ /* 0x000fc60000004100 */
[----:B------:R-:W-:Y:S01]  /*06f0*/  FFMA.FTZ R3, R26, R3, R9 ;  /* 0x000000031a037223 */ /* 0x000fe20000010009 */
[----:B------:R-:W-:-:S03]  /*0700*/  IMAD.MOV.U32 R20, RZ, RZ, R6 ;  /* 0x000000ffff147224 */ /* 0x000fc600078e0006 */
[----:B------:R-:W-:-:S07]  /*0710*/  FFMA.FTZ R16, R0, R3, RZ ;  /* 0x0000000300107223 */ /* 0x000fce00000100ff */
.L_x_833:
[----:B------:R-:W-:Y:S05]  /*0720*/  BSYNC.RECONVERGENT B1 ;  /* 0x0000000000017941 */ /* 0x000fea0003800200 */
.L_x_832:
[----:B------:R-:W-:Y:S05]  /*0730*/  @!P0 BRA `(.L_x_831) ;  /* 0x0000000800008947 */ /* 0x000fea0003800000 */
[C---:B------:R-:W-:Y:S02]  /*0740*/  IMAD.IADD R18, R20.reuse, 0x1, -R7 ;  /* 0x0000000114127824 */ /* 0x040fe400078e0a07 */
[----:B------:R-:W-:Y:S02]  /*0750*/  IMAD R14, R20, 0x8, R14 ;  /* 0x00000008140e7824 */ /* 0x000fe400078e020e */
[----:B------:R-:W-:-:S07]  /*0760*/  IMAD.IADD R17, R17, 0x1, R20 ;  /* 0x0000000111117824 */ /* 0x000fce00078e0214 */
.L_x_834:
[----:B------:R-:W0:Y:S01]  /*0770*/  S2R R24, SR_TID.X ;  /* 0x0000000000187919 */ /* 0x000e220000002100 */
[----:B------:R-:W1:Y:S08]  /*0780*/  LDC.64 R2, c[0x0][0x380] ;  /* 0x0000e000ff027b82 */ /* 0x000e700000000a00 */
[----:B------:R-:W2:Y:S01]  /*0790*/  LDC.64 R4, c[0x0][0x388] ;  /* 0x0000e200ff047b82 */ /* 0x000ea20000000a00 */
[----:B-1----:R-:W-:-:S03]  /*07a0*/  IMAD.WIDE R2, R17, 0xd2, R2 ;  /* 0x000000d211027825 */ /* 0x002fc600078e0202 */
[----:B------:R-:W-:Y:S01]  /*07b0*/  IADD3 R20, P0, PT, R15, R2, RZ ;  /* 0x000000020f147210 */ /* 0x000fe20007f1e0ff */
[----:B0-----:R-:W-:-:S04]  /*07c0*/  IMAD.SHL.U32 R24, R24, 0x4, RZ ;  /* 0x0000000418187824 */ /* 0x001fc800078e00ff */
[----:B------:R-:W-:Y:S01]  /*07d0*/  IMAD.X R21, RZ, RZ, R3, P0 ;  /* 0x000000ffff157224 */ /* 0x000fe200000e0603 */
[----:B------:R-:W-:-:S04]  /*07e0*/  LOP3.LUT R7, R24, 0x7c, RZ, 0xc0, !PT ;  /* 0x0000007c18077812 */ /* 0x000fc800078ec0ff */
[----:B------:R-:W3:Y:S01]  /*07f0*/  LDG.E.U16.CONSTANT R8, desc[UR6][R20.64+0x80] ;  /* 0x0000800614087981 */ /* 0x000ee2000c1e9500 */
[----:B------:R-:W-:-:S03]  /*0800*/  IADD3 R6, P0, PT, R7, R2, RZ ;  /* 0x0000000207067210 */ /* 0x000fc60007f1e0ff */
[----:B------:R-:W3:Y:S02]  /*0810*/  LDG.E.U16.CONSTANT R19, desc[UR6][R20.64+0x82] ;  /* 0x0000820614137981 */ /* 0x000ee4000c1e9500 */
[----:B------:R-:W-:-:S05]  /*0820*/  IMAD.X R7, RZ, RZ, R3, P0 ;  /* 0x000000ffff077224 */ /* 0x000fca00000e0603 */
[----:B------:R-:W4:Y:S04]  /*0830*/  LDG.E.U16.CONSTANT R0, desc[UR6][R6.64] ;  /* 0x0000000606007981 */ /* 0x000f28000c1e9500 */
[----:B------:R-:W4:Y:S01]  /*0840*/  LDG.E.U16.CONSTANT R9, desc[UR6][R6.64+0x2] ;  /* 0x0000020606097981 */ /* 0x000f22000c1e9500 */
[----:B--2---:R-:W-:Y:S01]  /*0850*/  IMAD.WIDE R4, R14, 0x24, R4 ;  /* 0x000000240e047825 */ /* 0x004fe200078e0204 */
[----:B------:R-:W-:-:S03]  /*0860*/  LOP3.LUT R27, R24, 0x1c, RZ, 0xc0, !PT ;  /* 0x0000001c181b7812 */ /* 0x000fc600078ec0ff */
[----:B------:R-:W-:-:S05]  /*0870*/  IMAD.WIDE.U32 R4, R11, 0x24, R4 ;  /* 0x000000240b047825 */ /* 0x000fca00078e0004 */
[----:B------:R-:W2:Y:S01]  /*0880*/  LDG.E.U16.CONSTANT R29, desc[UR6][R4.64+0x168] ;  /* 0x00016806041d7981 */ /* 0x000ea2000c1e9500 */
[----:B---3--:R-:W-:Y:S01]  /*0890*/  IMAD R19, R19, 0x10000, R8 ;  /* 0x0001000013137824 */ /* 0x008fe200078e0208 */
[----:B------:R-:W-:-:S04]  /*08a0*/  IADD3 R8, P0, PT, R15, R2, RZ ;  /* 0x000000020f087210 */ /* 0x000fc80007f1e0ff */
[----:B------:R-:W-:-:S04]  /*08b0*/  SHF.R.S32.HI R19, RZ, R12, R19 ;  /* 0x0000000cff137219 */ /* 0x000fc80000011413 */
[C---:B------:R-:W-:Y:S01]  /*08c0*/  LOP3.LUT R23, R19.reuse, 0x30303030, RZ, 0xc0, !PT ;  /* 0x3030303013177812 */ /* 0x040fe200078ec0ff */
[----:B------:R-:W-:Y:S02]  /*08d0*/  IMAD.SHL.U32 R19, R19, 0x10, RZ ;  /* 0x0000001013137824 */ /* 0x000fe400078e00ff */
[----:B----4-:R-:W-:Y:S02]  /*08e0*/  IMAD R0, R9, 0x10000, R0 ;  /* 0x0001000009007824 */ /* 0x010fe400078e0200 */
[----:B------:R-:W-:Y:S01]  /*08f0*/  IMAD.X R9, RZ, RZ, R3, P0 ;  /* 0x000000ffff097224 */ /* 0x000fe200000e0603 */
[----:B------:R-:W-:-:S04]  /*0900*/  LOP3.LUT R21, R19, 0x30303030, RZ, 0xc0, !PT ;  /* 0x3030303013157812 */ /* 0x000fc800078ec0ff */
[----:B------:R-:W3:Y:S04]  /*0910*/  LDG.E.U16.CONSTANT R20, desc[UR6][R8.64+0x152] ;  /* 0x0001520608147981 */ /* 0x000ee8000c1e9500 */
[----:B------:R-:W3:Y:S01]  /*0920*/  LDG.E.U16.CONSTANT R19, desc[UR6][R8.64+0x154] ;  /* 0x0001540608137981 */ /* 0x000ee2000c1e9500 */
[--C-:B------:R-:W-:Y:S02]  /*0930*/  SHF.R.U32.HI R22, RZ, 0x4, R0.reuse ;  /* 0x00000004ff167819 */ /* 0x100fe40000011600 */
[----:B------:R-:W-:Y:S02]  /*0940*/  LOP3.LUT R26, R21, 0xf0f0f0f, R0, 0xf8, !PT ;  /* 0x0f0f0f0f151a7812 */ /* 0x000fe400078ef800 */
[----:B------:R-:W-:Y:S01]  /*0950*/  LOP3.LUT R22, R23, 0xf0f0f0f, R22, 0xf8, !PT ;  /* 0x0f0f0f0f17167812 */ /* 0x000fe200078ef816 */
[----:B------:R-:W4:Y:S02]  /*0960*/  LDG.E.U16.CONSTANT R0, desc[UR6][R6.64+0xd2] ;  /* 0x0000d20606007981 */ /* 0x000f24000c1e9500 */
[----:B------:R-:W-:-:S02]  /*0970*/  VIADD R23, R26, 0x60606060 ;  /* 0x606060601a177836 */ /* 0x000fc40000000000 */
[----:B------:R0:W4:Y:S01]  /*0980*/  LDG.E.U16.CONSTANT R21, desc[UR6][R6.64+0xd4] ;  /* 0x0000d40606157981 */ /* 0x000122000c1e9500 */
[----:B------:R-:W-:Y:S02]  /*0990*/  VIADD R25, R22, 0x60606060 ;  /* 0x6060606016197836 */ /* 0x000fe40000000000 */
[C---:B------:R-:W-:Y:S02]  /*09a0*/  LOP3.LUT R24, R26.reuse, 0x20202020, R23, 0x18, !PT ;  /* 0x202020201a187812 */ /* 0x040fe400078e1817 */
[----:B------:R-:W-:Y:S02]  /*09b0*/  PRMT R26, R26, 0xba98, RZ ;  /* 0x0000ba981a1a7816 */ /* 0x000fe400000000ff */
[----:B0-----:R-:W-:Y:S02]  /*09c0*/  IADD3 R6, P0, PT, R27, R4, RZ ;  /* 0x000000041b067210 */ /* 0x001fe40007f1e0ff */
[----:B------:R-:W-:Y:S02]  /*09d0*/  LOP3.LUT R28, R22, 0x20202020, R25, 0x18, !PT ;  /* 0x20202020161c7812 */ /* 0x000fe400078e1819 */
[----:B------:R-:W-:Y:S01]  /*09e0*/  PRMT R8, R24, 0xba98, RZ ;  /* 0x0000ba9818087816 */ /* 0x000fe200000000ff */
[----:B------:R-:W-:Y:S01]  /*09f0*/  IMAD.X R7, RZ, RZ, R5, P0 ;  /* 0x000000ffff077224 */ /* 0x000fe200000e0605 */
[----:B------:R-:W-:-:S02]  /*0a00*/  PRMT R28, R28, 0xba98, RZ ;  /* 0x0000ba981c1c7816 */ /* 0x000fc400000000ff */
[C---:B------:R-:W-:Y:S02]  /*0a10*/  LOP3.LUT R23, R8.reuse, 0x80808080, R23, 0x6, !PT ;  /* 0x8080808008177812 */ /* 0x040fe400078e0617 */
[----:B------:R-:W-:Y:S02]  /*0a20*/  LOP3.LUT R26, R8, 0x7f7f7f7f, R26, 0x60, !PT ;  /* 0x7f7f7f7f081a7812 */ /* 0x000fe400078e601a */
[----:B------:R-:W-:Y:S02]  /*0a30*/  PRMT R9, R22, 0xba98, RZ ;  /* 0x0000ba9816097816 */ /* 0x000fe400000000ff */
[----:B------:R-:W-:Y:S01]  /*0a40*/  IADD3 R8, P1, PT, R13, R2, RZ ;  /* 0x000000020d087210 */ /* 0x000fe20007f3e0ff */
[----:B------:R-:W5:Y:S01]  /*0a50*/  LDG.E.CONSTANT R22, desc[UR6][R6.64+0x4] ;  /* 0x0000040606167981 */ /* 0x000f62000c1e9900 */
[C---:B------:R-:W-:Y:S02]  /*0a60*/  LOP3.LUT R24, R28.reuse, 0x80808080, R25, 0x6, !PT ;  /* 0x808080801c187812 */ /* 0x040fe400078e0619 */
[----:B------:R-:W-:Y:S01]  /*0a70*/  LOP3.LUT R25, R28, 0x7f7f7f7f, R9, 0x60, !PT ;  /* 0x7f7f7f7f1c197812 */ /* 0x000fe200078e6009 */
[----:B------:R-:W-:Y:S01]  /*0a80*/  IMAD.X R9, RZ, RZ, R3, P1 ;  /* 0x000000ffff097224 */ /* 0x000fe200008e0603 */
[----:B------:R-:W2:Y:S04]  /*0a90*/  LDG.E.CONSTANT R28, desc[UR6][R6.64+0x4c] ;  /* 0x00004c06061c7981 */ /* 0x000ea8000c1e9900 */
[----:B------:R-:W2:Y:S01]  /*0aa0*/  LDG.E.U8.CONSTANT R27, desc[UR6][R8.64+0xc0] ;  /* 0x0000c006081b7981 */ /* 0x000ea2000c1e9100 */
[----:B------:R-:W-:-:S02]  /*0ab0*/  LOP3.LUT R23, R26, R23, RZ, 0xfc, !PT ;  /* 0x000000171a177212 */ /* 0x000fc400078efcff */
[----:B------:R-:W0:Y:S01]  /*0ac0*/  S2R R26, SR_TID.X ;  /* 0x00000000001a7919 */ /* 0x000e220000002100 */
[----:B------:R-:W-:Y:S01]  /*0ad0*/  LOP3.LUT R25, R25, R24, RZ, 0xfc, !PT ;  /* 0x0000001819197212 */ /* 0x000fe200078efcff */
[----:B------:R-:W2:Y:S01]  /*0ae0*/  LDG.E.U16.CONSTANT R6, desc[UR6][R2.64+0x1a2] ;  /* 0x0001a20602067981 */ /* 0x000ea2000c1e9500 */
[----:B0-----:R-:W-:Y:S02]  /*0af0*/  IMAD.SHL.U32 R26, R26, 0x4, RZ ;  /* 0x000000041a1a7824 */ /* 0x001fe400078e00ff */
[----:B---3--:R-:W-:-:S05]  /*0b00*/  IMAD R19, R19, 0x10000, R20 ;  /* 0x0001000013137824 */ /* 0x008fca00078e0214 */
[----:B------:R-:W-:-:S05]  /*0b10*/  SHF.R.S32.HI R19, RZ, R12, R19 ;  /* 0x0000000cff137219 */ /* 0x000fca0000011413 */
[----:B------:R-:W-:Y:S02]  /*0b20*/  IMAD.SHL.U32 R20, R19, 0x10, RZ ;  /* 0x0000001013147824 */ /* 0x000fe400078e00ff */
[----:B----4-:R-:W-:-:S03]  /*0b30*/  IMAD R0, R21, 0x10000, R0 ;  /* 0x0001000015007824 */ /* 0x010fc600078e0200 */
[----:B------:R-:W-:Y:S02]  /*0b40*/  LOP3.LUT R21, R20, 0x30303030, RZ, 0xc0, !PT ;  /* 0x3030303014157812 */ /* 0x000fe400078ec0ff */
[----:B------:R0:W3:Y:S02]  /*0b50*/  LDG.E.U16.CONSTANT R20, desc[UR6][R2.64+0xd0] ;  /* 0x0000d00602147981 */ /* 0x0000e4000c1e9500 */
[----:B------:R-:W-:-:S05]  /*0b60*/  LOP3.LUT R21, R21, 0xf0f0f0f, R0, 0xf8, !PT ;  /* 0x0f0f0f0f15157812 */ /* 0x000fca00078ef800 */
[----:B------:R-:W-:Y:S02]  /*0b70*/  VIADD R24, R21, 0x60606060 ;  /* 0x6060606015187836 */ /* 0x000fe40000000000 */
[----:B-----5:R-:W-:-:S03]  /*0b80*/  IDP.4A.S8.S8 R22, R23, R22, RZ ;  /* 0x0000001617167226 */ /* 0x020fc600000006ff */
[--C-:B------:R-:W-:Y:S01]  /*0b90*/  LOP3.LUT R23, R21, 0x20202020, R24.reuse, 0x18, !PT ;  /* 0x2020202015177812 */ /* 0x100fe200078e1818 */
[----:B--2---:R-:W-:Y:S01]  /*0ba0*/  IDP.4A.S8.S8 R28, R25, R28, RZ ;  /* 0x0000001c191c7226 */ /* 0x004fe200000006ff */
[----:B------:R-:W-:Y:S02]  /*0bb0*/  LOP3.LUT R25, R26, 0x1c, RZ, 0xc0, !PT ;  /* 0x0000001c1a197812 */ /* 0x000fe400078ec0ff */
[----:B------:R-:W-:Y:S02]  /*0bc0*/  PRMT R23, R23, 0xba98, RZ ;  /* 0x0000ba9817177816 */ /* 0x000fe400000000ff */
[----:B------:R-:W-:Y:S02]  /*0bd0*/  PRMT R26, R21, 0xba98, RZ ;  /* 0x0000ba98151a7816 */ /* 0x000fe400000000ff */
[----:B------:R-:W-:Y:S02]  /*0be0*/  PRMT R7, R27, 0x8880, RZ ;  /* 0x000088801b077816 */ /* 0x000fe400000000ff */
[----:B------:R-:W-:-:S02]  /*0bf0*/  LOP3.LUT R27, R23, 0x80808080, R24, 0x6, !PT ;  /* 0x80808080171b7812 */ /* 0x000fc400078e0618 */
[----:B------:R-:W-:Y:S02]  /*0c00*/  LOP3.LUT R26, R23, 0x7f7f7f7f, R26, 0x60, !PT ;  /* 0x7f7f7f7f171a7812 */ /* 0x000fe400078e601a */
[----:B0-----:R-:W-:Y:S01]  /*0c10*/  IADD3 R2, P0, PT, R25, R4, RZ ;  /* 0x0000000419027210 */ /* 0x001fe20007f1e0ff */
[----:B------:R-:W2:Y:S01]  /*0c20*/  LDG.E.U16.CONSTANT R23, desc[UR6][R4.64] ;  /* 0x0000000604177981 */ /* 0x000ea2000c1e9500 */
[----:B------:R-:W-:-:S03]  /*0c30*/  IMAD R22, R7, R22, RZ ;  /* 0x0000001607167224 */ /* 0x000fc600078e02ff */
[----:B------:R-:W-:Y:S01]  /*0c40*/  IMAD.X R3, RZ, RZ, R5, P0 ;  /* 0x000000ffff037224 */ /* 0x000fe200000e0605 */
[----:B------:R-:W4:Y:S04]  /*0c50*/  LDG.E.U8.CONSTANT R7, desc[UR6][R8.64+0xc4] ;  /* 0x0000c40608077981 */ /* 0x000f28000c1e9100 */
[----:B------:R-:W5:Y:S04]  /*0c60*/  LDG.E.CONSTANT R21, desc[UR6][R2.64+0x124] ;  /* 0x0001240602157981 */ /* 0x000f68000c1e9900 */
[----:B------:R0:W3:Y:S01]  /*0c70*/  LDG.E.CONSTANT R25, desc[UR6][R2.64+0x16c] ;  /* 0x00016c0602197981 */ /* 0x0000e2000c1e9900 */
[----:B------:R-:W-:-:S03]  /*0c80*/  LOP3.LUT R27, R26, R27, RZ, 0xfc, !PT ;  /* 0x0000001b1a1b7212 */ /* 0x000fc600078efcff */
[----:B------:R-:W3:Y:S04]  /*0c90*/  LDG.E.U16.CONSTANT R26, desc[UR6][R4.64+0x48] ;  /* 0x00004806041a7981 */ /* 0x000ee8000c1e9500 */
[----:B------:R1:W3:Y:S04]  /*0ca0*/  LDG.E.U16.CONSTANT R24, desc[UR6][R4.64+0x120] ;  /* 0x0001200604187981 */ /* 0x0002e8000c1e9500 */
[----:B------:R-:W3:Y:S04]  /*0cb0*/  LDG.E.U8.CONSTANT R2, desc[UR6][R8.64+0x192] ;  /* 0x0001920608027981 */ /* 0x000ee8000c1e9100 */
[----:B------:R-:W3:Y:S01]  /*0cc0*/  LDG.E.U8.CONSTANT R8, desc[UR6][R8.64+0x196] ;  /* 0x0001960608087981 */ /* 0x000ee2000c1e9100 */
[----:B------:R-:W-:-:S02]  /*0cd0*/  SHF.R.U32.HI R0, RZ, 0x4, R0 ;  /* 0x00000004ff007819 */ /* 0x000fc40000011600 */
[----:B------:R-:W-:-:S04]  /*0ce0*/  LOP3.LUT R19, R19, 0x30303030, RZ, 0xc0, !PT ;  /* 0x3030303013137812 */ /* 0x000fc800078ec0ff */
[----:B0-----:R-:W-:-:S05]  /*0cf0*/  LOP3.LUT R3, R19, 0xf0f0f0f, R0, 0xf8, !PT ;  /* 0x0f0f0f0f13037812 */ /* 0x001fca00078ef800 */
[----:B------:R-:W-:Y:S01]  /*0d00*/  VIADD R19, R3, 0x60606060 ;  /* 0x6060606003137836 */ /* 0x000fe20000000000 */
[----:B-1----:R-:W-:Y:S01]  /*0d10*/  I2FP.F32.S32 R5, R22 ;  /* 0x0000001600057245 */ /* 0x002fe20000201400 */
[----:B------:R-:W-:-:S05]  /*0d20*/  VIADD R18, R18, 0x2 ;  /* 0x0000000212127836 */ /* 0x000fca0000000000 */
[----:B------:R-:W-:Y:S01]  /*0d30*/  ISETP.NE.AND P0, PT, R18, RZ, PT ;  /* 0x000000ff1200720c */ /* 0x000fe20003f05270 */
[----:B------:R-:W-:Y:S02]  /*0d40*/  HADD2.F32 R29, -RZ, R29.H0_H0 ;  /* 0x2000001dff1d7230 */ /* 0x000fe40000004100 */
[----:B------:R-:W-:Y:S02]  /*0d50*/  HADD2.F32 R6, -RZ, R6.H0_H0 ;  /* 0x20000006ff067230 */ /* 0x000fe40000004100 */
[----:B------:R-:W-:Y:S02]  /*0d60*/  VIADD R17, R17, 0x2 ;  /* 0x0000000211117836 */ /* 0x000fe40000000000 */
[----:B------:R-:W-:Y:S02]  /*0d70*/  VIADD R14, R14, 0x10 ;  /* 0x000000100e0e7836 */ /* 0x000fe40000000000 */
[----:B--2---:R-:W-:Y:S01]  /*0d80*/  HADD2.F32 R0, -RZ, R23.H0_H0 ;  /* 0x20000017ff007230 */ /* 0x004fe20000004100 */
[----:B------:R-:W-:-:S02]  /*0d90*/  LOP3.LUT R23, R3, 0x20202020, R19, 0x18, !PT ;  /* 0x2020202003177812 */ /* 0x000fc400078e1813 */
[----:B------:R-:W-:Y:S02]  /*0da0*/  PRMT R3, R3, 0xba98, RZ ;  /* 0x0000ba9803037816 */ /* 0x000fe400000000ff */
[----:B------:R-:W-:Y:S02]  /*0db0*/  PRMT R4, R23, 0xba98, RZ ;  /* 0x0000ba9817047816 */ /* 0x000fe400000000ff */
[----:B----4-:R-:W-:Y:S02]  /*0dc0*/  PRMT R7, R7, 0x8880, RZ ;  /* 0x0000888007077816 */ /* 0x010fe400000000ff */
[C---:B------:R-:W-:Y:S02]  /*0dd0*/  LOP3.LUT R19, R4.reuse, 0x80808080, R19, 0x6, !PT ;  /* 0x8080808004137812 */ /* 0x040fe400078e0613 */
[----:B------:R-:W-:Y:S01]  /*0de0*/  LOP3.LUT R4, R4, 0x7f7f7f7f, R3, 0x60, !PT ;  /* 0x7f7f7f7f04047812 */ /* 0x000fe200078e6003 */
[----:B------:R-:W-:Y:S02]  /*0df0*/  IMAD R7, R7, R28, RZ ;  /* 0x0000001c07077224 */ /* 0x000fe400078e02ff */
[----:B-----5:R-:W-:Y:S01]  /*0e00*/  IDP.4A.S8.S8 R21, R27, R21, RZ ;  /* 0x000000151b157226 */ /* 0x020fe200000006ff */
[----:B------:R-:W-:Y:S01]  /*0e10*/  LOP3.LUT R22, R4, R19, RZ, 0xfc, !PT ;  /* 0x0000001304167212 */ /* 0x000fe200078efcff */
[----:B------:R-:W-:Y:S01]  /*0e20*/  FFMA.FTZ R0, R0, R5, RZ ;  /* 0x0000000500007223 */ /* 0x000fe200000100ff */
[----:B---3--:R-:W-:Y:S01]  /*0e30*/  HADD2.F32 R3, -RZ, R26.H0_H0 ;  /* 0x2000001aff037230 */ /* 0x008fe20000004100 */
[----:B------:R-:W-:-:S02]  /*0e40*/  I2FP.F32.S32 R7, R7 ;  /* 0x0000000700077245 */ /* 0x000fc40000201400 */
[----:B------:R-:W-:Y:S01]  /*0e50*/  IDP.4A.S8.S8 R25, R22, R25, RZ ;  /* 0x0000001916197226 */ /* 0x000fe200000006ff */
[----:B------:R-:W-:Y:S02]  /*0e60*/  PRMT R2, R2, 0x8880, RZ ;  /* 0x0000888002027816 */ /* 0x000fe400000000ff */
[----:B------:R-:W-:-:S03]  /*0e70*/  FFMA.FTZ R7, R3, R7, R0 ;  /* 0x0000000703077223 */ /* 0x000fc60000010000 */
[----:B------:R-:W-:Y:S01]  /*0e80*/  IMAD R2, R2, R21, RZ ;  /* 0x0000001502027224 */ /* 0x000fe200078e02ff */
[----:B------:R-:W-:Y:S01]  /*0e90*/  PRMT R4, R8, 0x8880, RZ ;  /* 0x0000888008047816 */ /* 0x000fe200000000ff */
[----:B------:R-:W-:-:S03]  /*0ea0*/  HADD2.F32 R0, -RZ, R24.H0_H0 ;  /* 0x20000018ff007230 */ /* 0x000fc60000004100 */
[----:B------:R-:W-:Y:S01]  /*0eb0*/  I2FP.F32.S32 R5, R2 ;  /* 0x0000000200057245 */ /* 0x000fe20000201400 */
[----:B------:R-:W-:Y:S02]  /*0ec0*/  IMAD R4, R4, R25, RZ ;  /* 0x0000001904047224 */ /* 0x000fe400078e02ff */
[----:B------:R-:W-:Y:S02]  /*0ed0*/  HADD2.F32 R3, -RZ, R20.H0_H0 ;  /* 0x20000014ff037230 */ /* 0x000fe40000004100 */
[----:B------:R-:W-:Y:S01]  /*0ee0*/  FFMA.FTZ R0, R0, R5, RZ ;  /* 0x0000000500007223 */ /* 0x000fe200000100ff */
[----:B------:R-:W-:Y:S02]  /*0ef0*/  I2FP.F32.S32 R4, R4 ;  /* 0x0000000400047245 */ /* 0x000fe40000201400 */
[----:B------:R-:W-:-:S03]  /*0f00*/  FFMA.FTZ R3, R3, R7, R16 ;  /* 0x0000000703037223 */ /* 0x000fc60000010010 */
[----:B------:R-:W-:-:S04]  /*0f10*/  FFMA.FTZ R0, R29, R4, R0 ;  /* 0x000000041d007223 */ /* 0x000fc80000010000 */
[----:B------:R-:W-:Y:S01]  /*0f20*/  FFMA.FTZ R16, R6, R0, R3 ;  /* 0x0000000006107223 */ /* 0x000fe20000010003 */
[----:B------:R-:W-:Y:S06]  /*0f30*/  @P0 BRA `(.L_x_834) ;  /* 0xfffffff8000c0947 */ /* 0x000fec000383ffff */
.L_x_831:
[----:B------:R-:W-:Y:S05]  /*0f40*/  BSYNC.RECONVERGENT B0 ;  /* 0x0000000000007941 */ /* 0x000fea0003800200 */
.L_x_830:
        /* <DEDUP_REMOVED lines=13> */
[----:B-1----:R-:W-:-:S05]  /*1020*/  FADD.FTZ R0, R4, R7 ;  /* 0x0000000704007221 */ /* 0x002fca0000010000 */
[----:B------:R-:W-:Y:S02]  /*1030*/  F2FP.BF16.F32.PACK_AB R0, RZ, R0 ;  /* 0x00000000ff00723e */ /* 0x000fe400000010ff */
[----:B------:R-:W1:Y:S01]  /*1040*/  LDC.64 R2, c[0x0][0x390] ;  /* 0x0000e400ff027b82 */ /* 0x000e620000000a00 */
[----:B--2---:R-:W-:-:S04]  /*1050*/  IMAD R5, R5, UR5, R10 ;  /* 0x0000000505057c24 */ /* 0x004fc8000f8e020a */
[----:B-1----:R-:W-:-:S05]  /*1060*/  IMAD.WIDE.U32 R2, R5, 0x2, R2 ;  /* 0x0000000205027825 */ /* 0x002fca00078e0002 */
[----:B------:R-:W-:Y:S01]  /*1070*/  STG.E.U16 desc[UR6][R2.64], R0 ;  /* 0x0000000002007986 */ /* 0x000fe2000c101506 */
[----:B------:R-:W-:Y:S05]  /*1080*/  EXIT ;  /* 0x000000000000794d */ /* 0x000fea0003800000 */
.L_x_835:
        /* <DEDUP_REMOVED lines=15> */
.L_x_1322:


//--------------------- .text._Z13mul_mat_vec_qIN3c108BFloat16ELi256ELi32E10block_q5_KLi2EXadL_ZN45_INTERNAL_8d5cb472_14_gguf_kernel_cu_cd24131917vec_dot_q5_K_q8_1EPKvPK10block_q8_1RKiEEEvS5_S5_PT_iii --------------------------
	.section	.text._Z13mul_mat_vec_qIN3c108BFloat16ELi256ELi32E10block_q5_KLi2EXadL_ZN45_INTERNAL_8d5cb472_14_gguf_kernel_cu_cd24131917vec_dot_q5_K_q8_1EPKvPK10block_q8_1RKiEEEvS5_S5_PT_iii,"ax",@progbits
	.align	128
.text._Z13mul_mat_vec_qIN3c108BFloat16ELi256ELi32E10block_q5_KLi2EXadL_ZN45_INTERNAL_8d5cb472_14_gguf_kernel_cu_cd24131917vec_dot_q5_K_q8_1EPKvPK10block_q8_1RKiEEEvS5_S5_PT_iii:
        .type           _Z13mul_mat_vec_qIN3c108BFloat16ELi256ELi32E10block_q5_KLi2EXadL_ZN45_INTERNAL_8d5cb472_14_gguf_kernel_cu_cd24131917vec_dot_q5_K_q8_1EPKvPK10block_q8_1RKiEEEvS5_S5_PT_iii,@function
        .size           _Z13mul_mat_vec_qIN3c108BFloat16ELi256ELi32E10block_q5_KLi2EXadL_ZN45_INTERNAL_8d5cb472_14_gguf_kernel_cu_cd24131917vec_dot_q5_K_q8_1EPKvPK10block_q8_1RKiEEEvS5_S5_PT_iii,(.L_x_1323 - _Z13mul_mat_vec_qIN3c108BFloat16ELi256ELi32E10block_q5_KLi2EXadL_ZN45_INTERNAL_8d5cb472_14_gguf_kernel_cu_cd24131917vec_dot_q5_K_q8_1EPKvPK10block_q8_1RKiEEEvS5_S5_PT_iii)
        .other          _Z13mul_mat_vec_qIN3c108BFloat16ELi256ELi32E10block_q5_KLi2EXadL_ZN45_INTERNAL_8d5cb472_14_gguf_kernel_cu_cd24131917vec_dot_q5_K_q8_1EPKvPK10block_q8_1RKiEEEvS5_S5_PT_iii,@"STO_CUDA_ENTRY STV_DEFAULT"
_Z13mul_mat_vec_qIN3c108BFloat16ELi256ELi32E10block_q5_KLi2EXadL_ZN45_INTERNAL_8d5cb472_14_gguf_kernel_cu_cd24131917vec_dot_q5_K_q8_1EPKvPK10block_q8_1RKiEEEvS5_S5_PT_iii:
        /* <DEDUP_REMOVED lines=23> */
[C---:B------:R-:W-:Y:S01]  /*0170*/  LOP3.LUT R13, R26.reuse, 0x3, RZ, 0xc0, !PT ;  /* 0x000000031a0d7812 */ /* 0x040fe200078ec0ff */
[----:B------:R-:W-:Y:S02]  /*0180*/  IMAD.SHL.U32 R2, R26, 0x4, RZ ;  /* 0x000000041a027824 */ /* 0x000fe400078e00ff */
[----:B------:R-:W-:Y:S01]  /*0190*/  IMAD.MOV.U32 R14, RZ, RZ, RZ ;  /* 0x000000ffff0e7224 */ /* 0x000fe200078e00ff */
[----:B------:R-:W-:Y:S01]  /*01a0*/  SHF.R.S32.HI R3, RZ, 0x1f, R0 ;  /* 0x0000001fff037819 */ /* 0x000fe20000011400 */
[----:B------:R-:W-:Y:S01]  /*01b0*/  IMAD R16, R10, R11, R18 ;  /* 0x0000000b0a107224 */ /* 0x000fe200078e0212 */
[----:B------:R-:W-:Y:S02]  /*01c0*/  LOP3.LUT R2, R2, 0xc, RZ, 0xc0, !PT ;  /* 0x0000000c02027812 */ /* 0x000fe400078ec0ff */
[----:B------:R-:W-:Y:S01]  /*01d0*/  LEA.HI R3, R3, R0, RZ, 0x9 ;  /* 0x0000000003037211 */ /* 0x000fe200078f48ff */
[----:B------:R-:W-:-:S03]  /*01e0*/  IMAD.SHL.U32 R0, R26, 0x2, RZ ;  /* 0x000000021a007824 */ /* 0x000fc600078e00ff */
[----:B------:R-:W-:Y:S02]  /*01f0*/  SHF.R.S32.HI R3, RZ, 0x9, R3 ;  /* 0x00000009ff037819 */ /* 0x000fe40000011403 */
[----:B------:R-:W-:-:S03]  /*0200*/  LOP3.LUT R0, R0, 0x1e, RZ, 0xc0, !PT ;  /* 0x0000001e00007812 */ /* 0x000fc600078ec0ff */
[----:B------:R-:W-:Y:S01]  /*0210*/  IMAD R3, R3, UR5, RZ ;  /* 0x0000000503037c24 */ /* 0x000fe2000f8e02ff */
[----:B------:R-:W-:Y:S02]  /*0220*/  SHF.R.U32.HI R15, RZ, 0x3, R0 ;  /* 0x00000003ff0f7819 */ /* 0x000fe40000011600 */
[----:B------:R-:W-:Y:S01]  /*0230*/  ISETP.GT.U32.AND P0, PT, R0, 0xf, PT ;  /* 0x0000000f0000780c */ /* 0x000fe20003f04070 */
[----:B------:R-:W-:Y:S02]  /*0240*/  IMAD R3, R3, 0x2, R18 ;  /* 0x0000000203037824 */ /* 0x000fe400078e0212 */
[----:B------:R-:W-:Y:S02]  /*0250*/  IMAD R17, R15, 0x20, R2 ;  /* 0x000000200f117824 */ /* 0x000fe400078e0202 */
[----:B------:R-:W-:-:S08]  /*0260*/  IMAD.SHL.U32 R12, R3, 0x8, RZ ;  /* 0x00000008030c7824 */ /* 0x000fd000078e00ff */
.L_x_838:
[----:B------:R-:W0:Y:S08]  /*0270*/  LDC.64 R6, c[0x0][0x380] ;  /* 0x0000e000ff067b82 */ /* 0x000e300000000a00 */
[----:B------:R-:W1:Y:S01]  /*0280*/  LDC.64 R2, c[0x0][0x388] ;  /* 0x0000e200ff027b82 */ /* 0x000e620000000a00 */
[----:B0-----:R-:W-:-:S03]  /*0290*/  IMAD.WIDE R6, R16, 0xb0, R6 ;  /* 0x000000b010067825 */ /* 0x001fc600078e0206 */
[-C--:B------:R-:W-:Y:S02]  /*02a0*/  LEA R20, P2, R13, R6.reuse, 0x2 ;  /* 0x000000060d147211 */ /* 0x080fe400078410ff */
[----:B------:R-:W-:-:S03]  /*02b0*/  IADD3 R4, P1, PT, R17, R6, RZ ;  /* 0x0000000611047210 */ /* 0x000fc60007f3e0ff */
[----:B------:R-:W-:Y:S01]  /*02c0*/  IMAD.X R21, RZ, RZ, R7, P2 ;  /* 0x000000ffff157224 */ /* 0x000fe200010e0607 */
[----:B------:R-:W-:-:S04]  /*02d0*/  IADD3.X R5, PT, PT, RZ, R7, RZ, P1, !PT ;  /* 0x00000007ff057210 */ /* 0x000fc80000ffe4ff */
[----:B------:R-:W2:Y:S04]  /*02e0*/  LDG.E.CONSTANT R24, desc[UR6][R20.64+0x10] ;  /* 0x0000100614187981 */ /* 0x000ea8000c1e9900 */
[----:B------:R-:W3:Y:S04]  /*02f0*/  LDG.E.CONSTANT R8, desc[UR6][R4.64+0x30] ;  /* 0x0000300604087981 */ /* 0x000ee8000c1e9900 */
[----:B------:R-:W4:Y:S04]  /*0300*/  LDG.E.CONSTANT R22, desc[UR6][R20.64+0x20] ;  /* 0x0000200614167981 */ /* 0x000f28000c1e9900 */
[----:B------:R0:W5:Y:S01]  /*0310*/  LDG.E.CONSTANT R0, desc[UR6][R4.64+0x40] ;  /* 0x0000400604007981 */ /* 0x000162000c1e9900 */
[----:B------:R-:W-:-:S05]  /*0320*/  IMAD.SHL.U32 R9, R15, 0x2, RZ ;  /* 0x000000020f097824 */ /* 0x000fca00078e00ff */
[----:B------:R-:W-:-:S04]  /*0330*/  IADD3 R19, P1, PT, R9, R12, RZ ;  /* 0x0000000c09137210 */ /* 0x000fc80007f3e0ff */
[----:B------:R-:W-:Y:S01]  /*0340*/  LEA.HI.X.SX32 R23, R12, RZ, 0x1, P1 ;  /* 0x000000ff0c177211 */ /* 0x000fe200008f0eff */
[----:B-1----:R-:W-:-:S04]  /*0350*/  IMAD.WIDE.U32 R2, R19, 0x24, R2 ;  /* 0x0000002413027825 */ /* 0x002fc800078e0002 */
[----:B------:R-:W-:-:S04]  /*0360*/  IMAD R23, R23, 0x24, RZ ;  /* 0x0000002417177824 */ /* 0x000fc800078e02ff */
[----:B------:R-:W-:Y:S01]  /*0370*/  IMAD.IADD R3, R3, 0x1, R23 ;  /* 0x0000000103037824 */ /* 0x000fe200078e0217 */
[----:B--2---:R-:W-:Y:S02]  /*0380*/  SHF.R.S32.HI R19, RZ, R9, R24 ;  /* 0x00000009ff137219 */ /* 0x004fe40000011418 */
[----:B---3--:R-:W-:-:S03]  /*0390*/  SHF.R.U32.HI R23, RZ, 0x4, R8 ;  /* 0x00000004ff177819 */ /* 0x008fc60000011608 */
[C---:B0-----:R-:W-:Y:S01]  /*03a0*/  IMAD.SHL.U32 R5, R19.reuse, 0x10, RZ ;  /* 0x0000001013057824 */ /* 0x041fe200078e00ff */
[----:B------:R-:W-:Y:S01]  /*03b0*/  LOP3.LUT R20, R8, 0xf0f0f0f, RZ, 0xc0, !PT ;  /* 0x0f0f0f0f08147812 */ /* 0x000fe200078ec0ff */
[----:B------:R-:W-:Y:S01]  /*03c0*/  IMAD.SHL.U32 R8, R19, 0x8, RZ ;  /* 0x0000000813087824 */ /* 0x000fe200078e00ff */
[----:B------:R-:W-:Y:S01]  /*03d0*/  LOP3.LUT R21, R23, 0xf0f0f0f, RZ, 0xc0, !PT ;  /* 0x0f0f0f0f17157812 */ /* 0x000fe200078ec0ff */
[----:B------:R0:W2:Y:S01]  /*03e0*/  LDG.E.CONSTANT R19, desc[UR6][R6.64] ;  /* 0x0000000606137981 */ /* 0x0000a2000c1e9900 */
[----:B----4-:R-:W-:Y:S02]  /*03f0*/  SHF.R.S32.HI R22, RZ, R9, R22 ;  /* 0x00000009ff167219 */ /* 0x010fe40000011416 */
[----:B------:R-:W-:Y:S01]  /*0400*/  LOP3.LUT R21, R21, 0x10101010, R8, 0xf8, !PT ;  /* 0x1010101015157812 */ /* 0x000fe200078ef808 */
[----:B------:R-:W-:Y:S01]  /*0410*/  IMAD.WIDE.U32 R8, R15, 0x2, R6 ;  /* 0x000000020f087825 */ /* 0x000fe200078e0006 */
[----:B-----5:R-:W-:Y:S02]  /*0420*/  LOP3.LUT R28, R0, 0xf0f0f0f, RZ, 0xc0, !PT ;  /* 0x0f0f0f0f001c7812 */ /* 0x020fe400078ec0ff */
[----:B------:R-:W-:Y:S01]  /*0430*/  LOP3.LUT R20, R20, 0x10101010, R5, 0xf8, !PT ;  /* 0x1010101014147812 */ /* 0x000fe200078ef805 */
[----:B------:R-:W-:Y:S01]  /*0440*/  IMAD.SHL.U32 R29, R22, 0x10, RZ ;  /* 0x00000010161d7824 */ /* 0x000fe200078e00ff */
[----:B------:R-:W0:Y:S01]  /*0450*/  @P0 LDG.E.U16.CONSTANT R6, desc[UR6][R8.64] ;  /* 0x0000000608060981 */ /* 0x000e22000c1e9500 */
[----:B------:R-:W-:-:S03]  /*0460*/  IMAD.WIDE.U32 R4, R13, 0x4, R2 ;  /* 0x000000040d047825 */ /* 0x000fc600078e0002 */
[----:B------:R-:W-:Y:S01]  /*0470*/  LOP3.LUT R28, R28, 0x10101010, R29, 0xf8, !PT ;  /* 0x101010101c1c7812 */ /* 0x000fe200078ef81d */
[----:B------:R-:W3:Y:S04]  /*0480*/  LDG.E.U16.CONSTANT R7, desc[UR6][R8.64+0x8] ;  /* 0x0000080608077981 */ /* 0x000ee8000c1e9500 */
[----:B------:R-:W4:Y:S04]  /*0490*/  LDG.E.U16.CONSTANT R29, desc[UR6][R8.64+0x4] ;  /* 0x00000406081d7981 */ /* 0x000f28000c1e9500 */
[----:B------:R-:W5:Y:S04]  /*04a0*/  LDG.E.CONSTANT R23, desc[UR6][R4.64+0x14] ;  /* 0x0000140604177981 */ /* 0x000f68000c1e9900 */
[----:B------:R-:W2:Y:S04]  /*04b0*/  LDG.E.CONSTANT R25, desc[UR6][R4.64+0x4] ;  /* 0x0000040604197981 */ /* 0x000ea8000c1e9900 */
[----:B------:R-:W2:Y:S04]  /*04c0*/  LDG.E.CONSTANT R24, desc[UR6][R4.64+0x28] ;  /* 0x0000280604187981 */ /* 0x000ea8000c1e9900 */
[----:B------:R1:W2:Y:S04]  /*04d0*/  LDG.E.CONSTANT R27, desc[UR6][R4.64+0x38] ;  /* 0x00003806041b7981 */ /* 0x0002a8000c1e9900 */
[----:B------:R-:W2:Y:S01]  /*04e0*/  LDG.E.U16.CONSTANT R5, desc[UR6][R2.64+0x24] ;  /* 0x0000240602057981 */ /* 0x000ea2000c1e9500 */
[----:B0-----:R-:W-:-:S04]  /*04f0*/  @P0 SHF.R.U32.HI R6, RZ, 0x2, R6 ;  /* 0x00000002ff060819 */ /* 0x001fc80000011606 */
[----:B-1----:R-:W-:Y:S02]  /*0500*/  @P0 LOP3.LUT R4, R6, 0x3030, RZ, 0xc0, !PT ;  /* 0x0000303006040812 */ /* 0x002fe400078ec0ff */
[----:B----4-:R-:W-:Y:S02]  /*0510*/  @!P0 LOP3.LUT R6, R29, 0x3f3f, RZ, 0xc0, !PT ;  /* 0x00003f3f1d068812 */ /* 0x010fe400078ec0ff */
[----:B------:R-:W-:Y:S02]  /*0520*/  @P0 SHF.R.U32.HI R29, RZ, 0x2, R29 ;  /* 0x00000002ff1d0819 */ /* 0x000fe4000001161d */
[--C-:B---3--:R-:W-:Y:S02]  /*0530*/  @P0 LOP3.LUT R6, R4, 0xf0f, R7.reuse, 0xf8, !PT ;  /* 0x00000f0f04060812 */ /* 0x108fe400078ef807 */
[----:B------:R-:W-:Y:S02]  /*0540*/  @!P0 LOP3.LUT R4, R7, 0x3f3f, RZ, 0xc0, !PT ;  /* 0x00003f3f07048812 */ /* 0x000fe400078ec0ff */
[----:B------:R-:W-:-:S02]  /*0550*/  @P0 SHF.R.U32.HI R7, RZ, 0x4, R7 ;  /* 0x00000004ff070819 */ /* 0x000fc40000011607 */
[----:B------:R-:W-:-:S04]  /*0560*/  @P0 LOP3.LUT R29, R29, 0x3030, RZ, 0xc0, !PT ;  /* 0x000030301d1d0812 */ /* 0x000fc800078ec0ff */
[----:B------:R-:W-:Y:S02]  /*0570*/  @P0 LOP3.LUT R4, R29, 0xf0f, R7, 0xf8, !PT ;  /* 0x00000f0f1d040812 */ /* 0x000fe400078ef807 */
[----:B------:R0:W3:Y:S01]  /*0580*/  LDG.E.U16.CONSTANT R7, desc[UR6][R2.64] ;  /* 0x0000000602077981 */ /* 0x0000e2000c1e9500 */
[----:B------:R-:W-:Y:S02]  /*0590*/  SHF.R.U32.HI R0, RZ, 0x4, R0 ;  /* 0x00000004ff007819 */ /* 0x000fe40000011600 */
[----:B------:R-:W-:Y:S02]  /*05a0*/  SHF.L.U32 R9, R22, 0x3, RZ ;  /* 0x0000000316097819 */ /* 0x000fe400000006ff */
[----:B------:R-:W-:Y:S01]  /*05b0*/  LOP3.LUT R8, R0, 0xf0f0f0f, RZ, 0xc0, !PT ;  /* 0x0f0f0f0f00087812 */ /* 0x000fe200078ec0ff */
[----:B------:R-:W-:-:S03]  /*05c0*/  UMOV UR4, 0x1010101 ;  /* 0x0101010100047882 */ /* 0x000fc60000000000 */
[----:B------:R-:W-:Y:S02]  /*05d0*/  LOP3.LUT R8, R8, 0x10101010, R9, 0xf8, !PT ;  /* 0x1010101008087812 */ /* 0x000fe400078ef809 */
[----:B------:R-:W-:Y:S01]  /*05e0*/  LOP3.LUT R9, R4, 0xffff, RZ, 0xc0, !PT ;  /* 0x0000ffff04097812 */ /* 0x000fe200078ec0ff */
[----:B-----5:R-:W-:Y:S01]  /*05f0*/  IDP.4A.S8.S8 R0, R23, UR4, RZ ;  /* 0x0000000417007c26 */ /* 0x020fe200080006ff */
[----:B------:R-:W-:Y:S01]  /*0600*/  LOP3.LUT R6, R6, 0xffff, RZ, 0xc0, !PT ;  /* 0x0000ffff06067812 */ /* 0x000fe200078ec0ff */
[----:B------:R-:W-:Y:S01]  /*0610*/  IDP.4A.S8.S8 R28, R28, R23, RZ ;  /* 0x000000171c1c7226 */ /* 0x000fe200000006ff */
[----:B------:R-:W-:Y:S01]  /*0620*/  SHF.R.U32.HI R4, RZ, 0x8, R9 ;  /* 0x00000008ff047819 */ /* 0x000fe20000011609 */
[----:B--2---:R-:W-:Y:S01]  /*0630*/  IDP.4A.S8.S8 R8, R8, R27, RZ ;  /* 0x0000001b08087226 */ /* 0x004fe200000006ff */
[----:B------:R-:W-:Y:S01]  /*0640*/  LOP3.LUT R9, R9, 0xff, RZ, 0xc0, !PT ;  /* 0x000000ff09097812 */ /* 0x000fe200078ec0ff */
[----:B------:R-:W-:Y:S01]  /*0650*/  IDP.4A.S8.S8 R0, R25, UR4, R0 ;  /* 0x0000000419007c26 */ /* 0x000fe20008000600 */
[----:B0-----:R-:W-:Y:S01]  /*0660*/  LOP3.LUT R3, R6, 0xff, RZ, 0xc0, !PT ;  /* 0x000000ff06037812 */ /* 0x001fe200078ec0ff */
[----:B------:R-:W-:Y:S01]  /*0670*/  IDP.4A.S8.S8 R27, R27, UR4, RZ ;  /* 0x000000041b1b7c26 */ /* 0x000fe200080006ff */
[----:B------:R-:W-:Y:S01]  /*0680*/  SHF.R.U32.HI R2, RZ, 0x8, R6 ;  /* 0x00000008ff027819 */ /* 0x000fe20000011606 */
[----:B------:R-:W-:Y:S01]  /*0690*/  IDP.4A.S8.S8 R20, R20, R25, R28 ;  /* 0x0000001914147226 */ /* 0x000fe2000000061c */
[----:B------:R-:W-:Y:S01]  /*06a0*/  LOP3.LUT R4, R4, 0xffff, RZ, 0xc0, !PT ;  /* 0x0000ffff04047812 */ /* 0x000fe200078ec0ff */
[----:B------:R-:W-:-:S02]  /*06b0*/  IDP.4A.S8.S8 R27, R24, UR4, R27 ;  /* 0x00000004181b7c26 */ /* 0x000fc4000800061b */
[----:B------:R-:W-:Y:S01]  /*06c0*/  IMAD R9, R0, R9, RZ ;  /* 0x0000000900097224 */ /* 0x000fe200078e02ff */
[----:B------:R-:W-:Y:S01]  /*06d0*/  LOP3.LUT R23, R2, 0xffff, RZ, 0xc0, !PT ;  /* 0x0000ffff02177812 */ /* 0x000fe200078ec0ff */
[----:B------:R-:W-:Y:S02]  /*06e0*/  IMAD R3, R20, R3, RZ ;  /* 0x0000000314037224 */ /* 0x000fe400078e02ff */
[----:B------:R-:W-:Y:S01]  /*06f0*/  IDP.4A.S8.S8 R8, R21, R24, R8 ;  /* 0x0000001815087226 */ /* 0x000fe20000000608 */
[----:B------:R-:W-:Y:S01]  /*0700*/  I2FP.F32.S32 R9, R9 ;  /* 0x0000000900097245 */ /* 0x000fe20000201400 */
[----:B------:R-:W-:Y:S01]  /*0710*/  IMAD R4, R27, R4, RZ ;  /* 0x000000041b047224 */ /* 0x000fe200078e02ff */
[----:B------:R-:W-:Y:S01]  /*0720*/  I2FP.F32.S32 R3, R3 ;  /* 0x0000000300037245 */ /* 0x000fe20000201400 */
[----:B------:R-:W-:Y:S02]  /*0730*/  VIADD R18, R18, 0x2 ;  /* 0x0000000212127836 */ /* 0x000fe40000000000 */
[----:B------:R-:W-:Y:S01]  /*0740*/  IMAD R8, R8, R23, RZ ;  /* 0x0000001708087224 */ /* 0x000fe200078e02ff */
[----:B------:R-:W-:Y:S01]  /*0750*/  I2FP.F32.S32 R4, R4 ;  /* 0x0000000400047245 */ /* 0x000fe20000201400 */
[----:B------:R-:W-:Y:S01]  /*0760*/  HADD2.F32 R5, -RZ, R5.H0_H0 ;  /* 0x20000005ff057230 */ /* 0x000fe20000004100 */
[----:B------:R-:W-:Y:S01]  /*0770*/  ISETP.GE.U32.AND P1, PT, R18, R11, PT ;  /* 0x0000000b1200720c */ /* 0x000fe20003f26070 */
[----:B------:R-:W-:-:S02]  /*0780*/  VIADD R16, R16, 0x2 ;  /* 0x0000000210107836 */ /* 0x000fc40000000000 */
[----:B------:R-:W-:Y:S02]  /*0790*/  VIADD R12, R12, 0x10 ;  /* 0x000000100c0c7836 */ /* 0x000fe40000000000 */
[----:B---3--:R-:W-:Y:S01]  /*07a0*/  HADD2.F32 R0, -RZ, R7.H0_H0 ;  /* 0x20000007ff007230 */ /* 0x008fe20000004100 */
[----:B------:R-:W-:-:S04]  /*07b0*/  I2FP.F32.S32 R7, R8 ;  /* 0x0000000800077245 */ /* 0x000fc80000201400 */
        /* <DEDUP_REMOVED lines=8> */
[----:B------:R-:W-:Y:S01]  /*0840*/  FADD.FTZ R14, R3, R14 ;  /* 0x0000000e030e7221 */ /* 0x000fe20000010000 */
[----:B------:R-:W-:Y:S06]  /*0850*/  @!P1 BRA `(.L_x_838) ;  /* 0xfffffff800849947 */ /* 0x000fec000383ffff */
.L_x_837:
[----:B------:R-:W-:Y:S05]  /*0860*/  BSYNC.RECONVERGENT B0 ;  /* 0x0000000000007941 */ /* 0x000fea0003800200 */
.L_x_836:
        /* <DEDUP_REMOVED lines=19> */
.L_x_839:
        /* <DEDUP_REMOVED lines=14> */
.L_x_1323:


//--------------------- .text._Z13mul_mat_vec_qIN3c108BFloat16ELi256ELi32E10block_q4_KLi2EXadL_ZN45_INTERNAL_8d5cb472_14_gguf_kernel_cu_cd24131917vec_dot_q4_K_q8_1EPKvPK10block_q8_1RKiEEEvS5_S5_PT_iii --------------------------
	.section	.text._Z13mul_mat_vec_qIN3c108BFloat16ELi256ELi32E10block_q4_KLi2EXadL_ZN45_INTERNAL_8d5cb472_14_gguf_kernel_cu_cd24131917vec_dot_q4_K_q8_1EPKvPK10block_q8_1RKiEEEvS5_S5_PT_iii,"ax",@progbits
	.align	128
.text._Z13mul_mat_vec_qIN3c108BFloat16ELi256ELi32E10block_q4_KLi2EXadL_ZN45_INTERNAL_8d5cb472_14_gguf_kernel_cu_cd24131917vec_dot_q4_K_q8_1EPKvPK10block_q8_1RKiEEEvS5_S5_PT_iii:
        .type           _Z13mul_mat_vec_qIN3c108BFloat16ELi256ELi32E10block_q4_KLi2EXadL_ZN45_INTERNAL_8d5cb472_14_gguf_kernel_cu_cd24131917vec_dot_q4_K_q8_1EPKvPK10block_q8_1RKiEEEvS5_S5_PT_iii,@function
        .size           _Z13mul_mat_vec_qIN3c108BFloat16ELi256ELi32E10block_q4_KLi2EXadL_ZN45_INTERNAL_8d5cb472_14_gguf_kernel_cu_cd24131917vec_dot_q4_K_q8_1EPKvPK10block_q8_1RKiEEEvS5_S5_PT_iii,(.L_x_1324 - _Z13mul_mat_vec_qIN3c108BFloat16ELi256ELi32E10block_q4_KLi2EXadL_ZN45_INTERNAL_8d5cb472_14_gguf_kernel_cu_cd24131917vec_dot_q4_K_q8_1EPKvPK10block_q8_1RKiEEEvS5_S5_PT_iii)
        .other          _Z13mul_mat_vec_qIN3c108BFloat16ELi256ELi32E10block_q4_KLi2EXadL_ZN45_INTERNAL_8d5cb472_14_gguf_kernel_cu_cd24131917vec_dot_q4_K_q8_1EPKvPK10block_q8_1RKiEEEvS5_S5_PT_iii,@"STO_CUDA_ENTRY STV_DEFAULT"
_Z13mul_mat_vec_qIN3c108BFloat16ELi256ELi32E10block_q4_KLi2EXadL_ZN45_INTERNAL_8d5cb472_14_gguf_kernel_cu_cd24131917vec_dot_q4_K_q8_1EPKvPK10block_q8_1RKiEEEvS5_S5_PT_iii:
        /* <DEDUP_REMOVED lines=25> */
[C---:B------:R-:W-:Y:S01]  /*0190*/  IMAD.SHL.U32 R16, R22.reuse, 0x2, RZ ;  /* 0x0000000216107824 */ /* 0x040fe200078e00ff */
[----:B------:R-:W-:Y:S01]  /*01a0*/  LOP3.LUT R11, R22, 0x3, RZ, 0xc0, !PT ;  /* 0x00000003160b7812 */ /* 0x000fe200078ec0ff */
[----:B------:R-:W-:Y:S01]  /*01b0*/  IMAD.IADD R5, R14, 0x1, R5 ;  /* 0x000000010e057824 */ /* 0x000fe200078e0205 */
[----:B------:R-:W-:Y:S01]  /*01c0*/  SHF.R.S32.HI R3, RZ, 0x1f, R0 ;  /* 0x0000001fff037819 */ /* 0x000fe20000011400 */
[----:B------:R-:W-:Y:S01]  /*01d0*/  IMAD R18, R15, R14, RZ ;  /* 0x0000000e0f127224 */ /* 0x000fe200078e02ff */
[----:B------:R-:W-:Y:S01]  /*01e0*/  LOP3.LUT R16, R16, 0x1e, RZ, 0xc0, !PT ;  /* 0x0000001e10107812 */ /* 0x000fe200078ec0ff */
[----:B------:R-:W-:Y:S01]  /*01f0*/  IMAD.MOV.U32 R23, RZ, RZ, RZ ;  /* 0x000000ffff177224 */ /* 0x000fe200078e00ff */
[----:B------:R-:W-:-:S02]  /*0200*/  LOP3.LUT P1, RZ, R5, 0x2, RZ, 0xc0, !PT ;  /* 0x0000000205ff7812 */ /* 0x000fc4000782c0ff */
[----:B------:R-:W-:Y:S01]  /*0210*/  LEA.HI R3, R3, R0, RZ, 0x9 ;  /* 0x0000000003037211 */ /* 0x000fe200078f48ff */
[----:B------:R-:W-:Y:S01]  /*0220*/  IMAD.SHL.U32 R0, R22, 0x4, RZ ;  /* 0x0000000416007824 */ /* 0x000fe200078e00ff */
[----:B------:R-:W-:Y:S02]  /*0230*/  SHF.R.U32.HI R19, RZ, 0x3, R16 ;  /* 0x00000003ff137819 */ /* 0x000fe40000011610 */
[----:B------:R-:W-:Y:S02]  /*0240*/  SHF.R.S32.HI R3, RZ, 0x9, R3 ;  /* 0x00000009ff037819 */ /* 0x000fe40000011403 */
[----:B------:R-:W-:Y:S02]  /*0250*/  LOP3.LUT R0, R0, 0xc, RZ, 0xc0, !PT ;  /* 0x0000000c00007812 */ /* 0x000fe400078ec0ff */
[----:B------:R-:W-:Y:S01]  /*0260*/  ISETP.GE.U32.AND P0, PT, R5, 0x2, PT ;  /* 0x000000020500780c */ /* 0x000fe20003f06070 */
[----:B------:R-:W-:Y:S02]  /*0270*/  IMAD R3, R3, UR5, RZ ;  /* 0x0000000503037c24 */ /* 0x000fe4000f8e02ff */
[----:B------:R-:W-:-:S02]  /*0280*/  IMAD R21, R19, 0x20, R0 ;  /* 0x0000002013157824 */ /* 0x000fc400078e0200 */
[----:B------:R-:W-:Y:S01]  /*0290*/  IMAD.SHL.U32 R0, R19, 0x2, RZ ;  /* 0x0000000213007824 */ /* 0x000fe200078e00ff */
[----:B------:R-:W-:Y:S01]  /*02a0*/  SHF.L.U32 R20, R3, 0x4, RZ ;  /* 0x0000000403147819 */ /* 0x000fe200000006ff */
[----:B------:R-:W-:Y:S06]  /*02b0*/  @P1 BRA `(.L_x_843) ;  /* 0x00000004003c1947 */ /* 0x000fec0003800000 */
[----:B------:R-:W0:Y:S01]  /*02c0*/  LDC.64 R6, c[0x0][0x380] ;  /* 0x0000e000ff067b82 */ /* 0x000e220000000a00 */
[C---:B------:R-:W-:Y:S02]  /*02d0*/  IMAD R9, R17.reuse, 0x8, R20 ;  /* 0x0000000811097824 */ /* 0x040fe400078e0214 */
[----:B------:R-:W-:-:S03]  /*02e0*/  IMAD.IADD R5, R17, 0x1, R18 ;  /* 0x0000000111057824 */ /* 0x000fc600078e0212 */
[----:B------:R-:W-:Y:S02]  /*02f0*/  IADD3 R13, P1, PT, R0, R9, RZ ;  /* 0x00000009000d7210 */ /* 0x000fe40007f3e0ff */
[----:B------:R-:W1:Y:S02]  /*0300*/  LDC.64 R2, c[0x0][0x388] ;  /* 0x0000e200ff027b82 */ /* 0x000e640000000a00 */
[----:B------:R-:W-:-:S05]  /*0310*/  LEA.HI.X.SX32 R9, R9, RZ, 0x1, P1 ;  /* 0x000000ff09097211 */ /* 0x000fca00008f0eff */
[----:B------:R-:W-:Y:S02]  /*0320*/  IMAD R9, R9, 0x24, RZ ;  /* 0x0000002409097824 */ /* 0x000fe400078e02ff */
[----:B0-----:R-:W-:-:S03]  /*0330*/  IMAD.WIDE R6, R5, 0x90, R6 ;  /* 0x0000009005067825 */ /* 0x001fc600078e0206 */
[----:B------:R-:W-:Y:S01]  /*0340*/  IADD3 R8, P1, PT, R21, R6, RZ ;  /* 0x0000000615087210 */ /* 0x000fe20007f3e0ff */
[----:B-1----:R-:W-:-:S04]  /*0350*/  IMAD.WIDE.U32 R4, R13, 0x24, R2 ;  /* 0x000000240d047825 */ /* 0x002fc800078e0002 */
[----:B------:R-:W-:Y:S02]  /*0360*/  IMAD.IADD R5, R5, 0x1, R9 ;  /* 0x0000000105057824 */ /* 0x000fe400078e0209 */
[--C-:B------:R-:W-:Y:S01]  /*0370*/  IMAD.X R9, RZ, RZ, R7.reuse, P1 ;  /* 0x000000ffff097224 */ /* 0x100fe200008e0607 */
[----:B------:R-:W-:Y:S01]  /*0380*/  ISETP.GE.U32.AND P1, PT, R16, 0x10, PT ;  /* 0x000000101000780c */ /* 0x000fe20003f26070 */
[----:B------:R-:W-:Y:S01]  /*0390*/  IMAD.WIDE.U32 R2, R19, 0x2, R6 ;  /* 0x0000000213027825 */ /* 0x000fe200078e0006 */
[----:B------:R-:W2:Y:S03]  /*03a0*/  LDG.E.U16.CONSTANT R25, desc[UR6][R4.64] ;  /* 0x0000000604197981 */ /* 0x000ea6000c1e9500 */
[----:B------:R-:W-:Y:S01]  /*03b0*/  IMAD.WIDE.U32 R10, R11, 0x4, R4 ;  /* 0x000000040b0a7825 */ /* 0x000fe200078e0004 */
[----:B------:R-:W3:Y:S04]  /*03c0*/  LDG.E.U16.CONSTANT R28, desc[UR6][R2.64+0x4] ;  /* 0x00000406021c7981 */ /* 0x000ee8000c1e9500 */
[----:B------:R-:W4:Y:S04]  /*03d0*/  LDG.E.CONSTANT R0, desc[UR6][R8.64+0x10] ;  /* 0x0000100608007981 */ /* 0x000f28000c1e9900 */
[----:B------:R-:W5:Y:S04]  /*03e0*/  LDG.E.CONSTANT R13, desc[UR6][R8.64+0x20] ;  /* 0x00002006080d7981 */ /* 0x000f68000c1e9900 */
[----:B------:R-:W2:Y:S04]  /*03f0*/  LDG.E.CONSTANT R23, desc[UR6][R10.64+0x4] ;  /* 0x000004060a177981 */ /* 0x000ea8000c1e9900 */
[----:B------:R-:W2:Y:S04]  /*0400*/  LDG.E.U16.CONSTANT R12, desc[UR6][R2.64+0x8] ;  /* 0x00000806020c7981 */ /* 0x000ea8000c1e9500 */
[----:B------:R-:W2:Y:S04]  /*0410*/  LDG.E.CONSTANT R29, desc[UR6][R10.64+0x14] ;  /* 0x000014060a1d7981 */ /* 0x000ea8000c1e9900 */
[----:B------:R-:W2:Y:S04]  /*0420*/  LDG.E.CONSTANT R24, desc[UR6][R10.64+0x28] ;  /* 0x000028060a187981 */ /* 0x000ea8000c1e9900 */
[----:B------:R-:W2:Y:S04]  /*0430*/  @P1 LDG.E.U16.CONSTANT R2, desc[UR6][R2.64] ;  /* 0x0000000602021981 */ /* 0x000ea8000c1e9500 */
[----:B------:R-:W2:Y:S04]  /*0440*/  LDG.E.CONSTANT R27, desc[UR6][R10.64+0x38] ;  /* 0x000038060a1b7981 */ /* 0x000ea8000c1e9900 */
[----:B------:R-:W2:Y:S04]  /*0450*/  LDG.E.U16.CONSTANT R26, desc[UR6][R4.64+0x24] ;  /* 0x00002406041a7981 */ /* 0x000ea8000c1e9500 */
[----:B------:R3:W2:Y:S01]  /*0460*/  LDG.E.CONSTANT R6, desc[UR6][R6.64] ;  /* 0x0000000606067981 */ /* 0x0006a2000c1e9900 */
[----:B------:R-:W-:Y:S01]  /*0470*/  UMOV UR4, 0x1010101 ;  /* 0x0101010100047882 */ /* 0x000fe20000000000 */
[----:B------:R-:W-:Y:S01]  /*0480*/  VIADD R17, R17, 0x2 ;  /* 0x0000000211117836 */ /* 0x000fe20000000000 */
[----:B---3--:R-:W-:-:S02]  /*0490*/  @P1 SHF.R.U32.HI R7, RZ, 0x2, R28 ;  /* 0x00000002ff071819 */ /* 0x008fc4000001161c */
[----:B----4-:R-:W-:Y:S02]  /*04a0*/  LOP3.LUT R8, R0, 0xf0f0f0f, RZ, 0xc0, !PT ;  /* 0x0f0f0f0f00087812 */ /* 0x010fe400078ec0ff */
[----:B------:R-:W-:Y:S02]  /*04b0*/  @P1 LOP3.LUT R9, R7, 0x3030, RZ, 0xc0, !PT ;  /* 0x0000303007091812 */ /* 0x000fe400078ec0ff */
[----:B-----5:R-:W-:Y:S02]  /*04c0*/  LOP3.LUT R7, R13, 0xf0f0f0f, RZ, 0xc0, !PT ;  /* 0x0f0f0f0f0d077812 */ /* 0x020fe400078ec0ff */
[----:B------:R-:W-:Y:S01]  /*04d0*/  SHF.R.U32.HI R0, RZ, 0x4, R0 ;  /* 0x00000004ff007819 */ /* 0x000fe20000011600 */
[----:B--2---:R-:W-:Y:S01]  /*04e0*/  IDP.4A.S8.S8 R4, R8, R23, RZ ;  /* 0x0000001708047226 */ /* 0x004fe200000006ff */
[----:B------:R-:W-:Y:S02]  /*04f0*/  SHF.R.U32.HI R13, RZ, 0x4, R13 ;  /* 0x00000004ff0d7819 */ /* 0x000fe4000001160d */
[----:B------:R-:W-:-:S04]  /*0500*/  @P1 SHF.R.U32.HI R3, RZ, 0x4, R12 ;  /* 0x00000004ff031819 */ /* 0x000fc8000001160c */
[----:B------:R-:W-:Y:S02]  /*0510*/  @P1 LOP3.LUT R3, R9, 0xf0f, R3, 0xf8, !PT ;  /* 0x00000f0f09031812 */ /* 0x000fe400078ef803 */
[----:B------:R-:W-:Y:S01]  /*0520*/  @P1 SHF.R.U32.HI R8, RZ, 0x2, R2 ;  /* 0x00000002ff081819 */ /* 0x000fe20000011602 */
[----:B------:R-:W-:Y:S01]  /*0530*/  IDP.4A.S8.S8 R2, R7, R29, R4 ;  /* 0x0000001d07027226 */ /* 0x000fe20000000604 */
[----:B------:R-:W-:Y:S02]  /*0540*/  LOP3.LUT R7, R0, 0xf0f0f0f, RZ, 0xc0, !PT ;  /* 0x0f0f0f0f00077812 */ /* 0x000fe400078ec0ff */
[----:B------:R-:W-:Y:S02]  /*0550*/  @P1 LOP3.LUT R5, R8, 0x3030, RZ, 0xc0, !PT ;  /* 0x0000303008051812 */ /* 0x000fe400078ec0ff */
[----:B------:R-:W-:Y:S02]  /*0560*/  @!P1 LOP3.LUT R3, R12, 0x3f3f, RZ, 0xc0, !PT ;  /* 0x00003f3f0c039812 */ /* 0x000fe400078ec0ff */
[----:B------:R-:W-:Y:S01]  /*0570*/  @P1 LOP3.LUT R5, R5, 0xf0f, R12, 0xf8, !PT ;  /* 0x00000f0f05051812 */ /* 0x000fe200078ef80c */
[----:B------:R-:W-:Y:S01]  /*0580*/  IDP.4A.S8.S8 R7, R7, R24, RZ ;  /* 0x0000001807077226 */ /* 0x000fe200000006ff */
[----:B------:R-:W-:-:S02]  /*0590*/  LOP3.LUT R4, R13, 0xf0f0f0f, RZ, 0xc0, !PT ;  /* 0x0f0f0f0f0d047812 */ /* 0x000fc400078ec0ff */
[----:B------:R-:W-:Y:S01]  /*05a0*/  @!P1 LOP3.LUT R5, R28, 0x3f3f, RZ, 0xc0, !PT ;  /* 0x00003f3f1c059812 */ /* 0x000fe200078ec0ff */
[----:B------:R-:W-:Y:S01]  /*05b0*/  IDP.4A.S8.S8 R0, R23, UR4, RZ ;  /* 0x0000000417007c26 */ /* 0x000fe200080006ff */
[----:B------:R-:W-:Y:S01]  /*05c0*/  LOP3.LUT R8, R3, 0xffff, RZ, 0xc0, !PT ;  /* 0x0000ffff03087812 */ /* 0x000fe200078ec0ff */
[----:B------:R-:W-:Y:S01]  /*05d0*/  IDP.4A.S8.S8 R3, R4, R27, R7 ;  /* 0x0000001b04037226 */ /* 0x000fe20000000607 */
[----:B------:R-:W-:Y:S01]  /*05e0*/  LOP3.LUT R5, R5, 0xffff, RZ, 0xc0, !PT ;  /* 0x0000ffff05057812 */ /* 0x000fe200078ec0ff */
[----:B------:R-:W-:Y:S01]  /*05f0*/  IDP.4A.S8.S8 R29, R29, UR4, R0 ;  /* 0x000000041d1d7c26 */ /* 0x000fe20008000600 */
[----:B------:R-:W-:Y:S01]  /*0600*/  SHF.R.U32.HI R4, RZ, 0x8, R8 ;  /* 0x00000008ff047819 */ /* 0x000fe20000011608 */
[----:B------:R-:W-:Y:S01]  /*0610*/  IDP.4A.S8.S8 R24, R24, UR4, RZ ;  /* 0x0000000418187c26 */ /* 0x000fe200080006ff */
[----:B------:R-:W-:Y:S02]  /*0620*/  LOP3.LUT R8, R8, 0xff, RZ, 0xc0, !PT ;  /* 0x000000ff08087812 */ /* 0x000fe400078ec0ff */
[----:B------:R-:W-:-:S02]  /*0630*/  SHF.R.U32.HI R0, RZ, 0x8, R5 ;  /* 0x00000008ff007819 */ /* 0x000fc40000011605 */
[----:B------:R-:W-:Y:S01]  /*0640*/  LOP3.LUT R5, R5, 0xff, RZ, 0xc0, !PT ;  /* 0x000000ff05057812 */ /* 0x000fe200078ec0ff */
[----:B------:R-:W-:Y:S01]  /*0650*/  IDP.4A.S8.S8 R24, R27, UR4, R24 ;  /* 0x000000041b187c26 */ /* 0x000fe20008000618 */
[----:B------:R-:W-:Y:S01]  /*0660*/  LOP3.LUT R7, R4, 0xffff, RZ, 0xc0, !PT ;  /* 0x0000ffff04077812 */ /* 0x000fe200078ec0ff */
[----:B------:R-:W-:Y:S01]  /*0670*/  IMAD R8, R29, R8, RZ ;  /* 0x000000081d087224 */ /* 0x000fe200078e02ff */
[----:B------:R-:W-:Y:S01]  /*0680*/  LOP3.LUT R4, R0, 0xffff, RZ, 0xc0, !PT ;  /* 0x0000ffff00047812 */ /* 0x000fe200078ec0ff */
[----:B------:R-:W-:Y:S02]  /*0690*/  IMAD R2, R2, R5, RZ ;  /* 0x0000000502027224 */ /* 0x000fe400078e02ff */
[----:B------:R-:W-:Y:S01]  /*06a0*/  IMAD R7, R24, R7, RZ ;  /* 0x0000000718077224 */ /* 0x000fe200078e02ff */
[----:B------:R-:W-:Y:S01]  /*06b0*/  I2FP.F32.S32 R5, R8 ;  /* 0x0000000800057245 */ /* 0x000fe20000201400 */
[----:B------:R-:W-:Y:S02]  /*06c0*/  HADD2.F32 R0, -RZ, R25.H0_H0 ;  /* 0x20000019ff007230 */ /* 0x000fe40000004100 */
[----:B------:R-:W-:Y:S01]  /*06d0*/  IMAD R4, R3, R4, RZ ;  /* 0x0000000403047224 */ /* 0x000fe200078e02ff */
[----:B------:R-:W-:Y:S01]  /*06e0*/  I2FP.F32.S32 R3, R2 ;  /* 0x0000000200037245 */ /* 0x000fe20000201400 */
[----:B------:R-:W-:Y:S01]  /*06f0*/  HADD2.F32 R26, -RZ, R26.H0_H0 ;  /* 0x2000001aff1a7230 */ /* 0x000fe20000004100 */
[----:B------:R-:W-:Y:S01]  /*0700*/  I2FP.F32.S32 R7, R7 ;  /* 0x0000000700077245 */ /* 0x000fe20000201400 */
[C---:B------:R-:W-:Y:S01]  /*0710*/  FFMA.FTZ R5, R0.reuse, R5, RZ ;  /* 0x0000000500057223 */ /* 0x040fe200000100ff */
[----:B------:R-:W-:Y:S01]  /*0720*/  I2FP.F32.S32 R4, R4 ;  /* 0x0000000400047245 */ /* 0x000fe20000201400 */
[----:B------:R-:W-:Y:S01]  /*0730*/  FFMA.FTZ R3, R0, R3, RZ ;  /* 0x0000000300037223 */ /* 0x000fe200000100ff */
[----:B------:R-:W-:-:S02]  /*0740*/  HADD2.F32 R0, -RZ, R6.H1_H1 ;  /* 0x30000006ff007230 */ /* 0x000fc40000004100 */
[C---:B------:R-:W-:Y:S01]  /*0750*/  FFMA.FTZ R5, R26.reuse, R7, R5 ;  /* 0x000000071a057223 */ /* 0x040fe20000010005 */
[----:B------:R-:W-:Y:S02]  /*0760*/  HADD2.F32 R6, -RZ, R6.H0_H0 ;  /* 0x20000006ff067230 */ /* 0x000fe40000004100 */
[----:B------:R-:W-:Y:S01]  /*0770*/  FFMA.FTZ R3, R26, R4, R3 ;  /* 0x000000041a037223 */ /* 0x000fe20000010003 */
[----:B------:R-:W-:-:S04]  /*0780*/  FMUL.FTZ R0, R5, R0 ;  /* 0x0000000005007220 */ /* 0x000fc80000410000 */
[----:B------:R-:W-:-:S04]  /*0790*/  FFMA.FTZ R0, R3, R6, -R0 ;  /* 0x0000000603007223 */ /* 0x000fc80000010800 */
[----:B------:R-:W-:-:S07]  /*07a0*/  FADD.FTZ R23, RZ, R0 ;  /* 0x00000000ff177221 */ /* 0x000fce0000010000 */
.L_x_843:
[----:B------:R-:W-:Y:S05]  /*07b0*/  BSYNC.RECONVERGENT B1 ;  /* 0x0000000000017941 */ /* 0x000fea0003800200 */
.L_x_842:
[----:B------:R-:W-:Y:S05]  /*07c0*/  @!P0 BRA `(.L_x_841) ;  /* 0x00000008008c8947 */ /* 0x000fea0003800000 */
[C---:B------:R-:W-:Y:S01]  /*07d0*/  IMAD R20, R17.reuse, 0x8, R20 ;  /* 0x0000000811147824 */ /* 0x040fe200078e0214 */
[----:B------:R-:W-:-:S07]  /*07e0*/  IADD3 R18, PT, PT, R17, R18, RZ ;  /* 0x0000001211127210 */ /* 0x000fce0007ffe0ff */
.L_x_844:
[----:B------:R-:W0:Y:S01]  /*07f0*/  LDC.64 R4, c[0x0][0x380] ;  /* 0x0000e000ff047b82 */ /* 0x000e220000000a00 */
[----:B------:R-:W-:-:S07]  /*0800*/  ISETP.GT.U32.AND P0, PT, R16, 0xf, PT ;  /* 0x0000000f1000780c */ /* 0x000fce0003f04070 */
[----:B------:R-:W1:Y:S01]  /*0810*/  LDC.64 R6, c[0x0][0x388] ;  /* 0x0000e200ff067b82 */ /* 0x000e620000000a00 */
[----:B0-----:R-:W-:-:S04]  /*0820*/  IMAD.WIDE R4, R18, 0x90, R4 ;  /* 0x0000009012047825 */ /* 0x001fc800078e0204 */
[----:B------:R-:W-:-:S05]  /*0830*/  IMAD.WIDE.U32 R8, R19, 0x2, R4 ;  /* 0x0000000213087825 */ /* 0x000fca00078e0004 */
[----:B------:R-:W2:Y:S04]  /*0840*/  @P0 LDG.E.U16.CONSTANT R10, desc[UR6][R8.64] ;  /* 0x00000006080a0981 */ /* 0x000ea8000c1e9500 */
[----:B------:R-:W3:Y:S04]  /*0850*/  @P0 LDG.E.U16.CONSTANT R3, desc[UR6][R8.64+0x4] ;  /* 0x0000040608030981 */ /* 0x000ee8000c1e9500 */
[----:B------:R-:W4:Y:S04]  /*0860*/  @!P0 LDG.E.U16.CONSTANT R24, desc[UR6][R8.64+0x4] ;  /* 0x0000040608188981 */ /* 0x000f28000c1e9500 */
[----:B------:R-:W5:Y:S04]  /*0870*/  @P0 LDG.E.U16.CONSTANT R2, desc[UR6][R8.64+0x8] ;  /* 0x0000080608020981 */ /* 0x000f68000c1e9500 */
[----:B------:R-:W5:Y:S01]  /*0880*/  @!P0 LDG.E.U16.CONSTANT R0, desc[UR6][R8.64+0x8] ;  /* 0x0000080608008981 */ /* 0x000f62000c1e9500 */
[----:B------:R-:W-:Y:S01]  /*0890*/  IMAD.SHL.U32 R25, R19, 0x2, RZ ;  /* 0x0000000213197824 */ /* 0x000fe200078e00ff */
[----:B------:R-:W-:-:S04]  /*08a0*/  SHF.R.S32.HI R26, RZ, 0x1f, R20 ;  /* 0x0000001fff1a7819 */ /* 0x000fc80000011414 */
[----:B------:R-:W-:-:S05]  /*08b0*/  IADD3 R13, P1, PT, R25, R20, RZ ;  /* 0x00000014190d7210 */ /* 0x000fca0007f3e0ff */
[----:B------:R-:W-:Y:S01]  /*08c0*/  IMAD.X R26, RZ, RZ, R26, P1 ;  /* 0x000000ffff1a7224 */ /* 0x000fe200008e061a */
[----:B--2---:R-:W-:-:S04]  /*08d0*/  @P0 SHF.R.U32.HI R10, RZ, 0x2, R10 ;  /* 0x00000002ff0a0819 */ /* 0x004fc8000001160a */
[----:B------:R-:W-:Y:S02]  /*08e0*/  @P0 LOP3.LUT R11, R10, 0x3030, RZ, 0xc0, !PT ;  /* 0x000030300a0b0812 */ /* 0x000fe400078ec0ff */
[----:B---3--:R-:W-:Y:S02]  /*08f0*/  @P0 SHF.R.U32.HI R12, RZ, 0x2, R3 ;  /* 0x00000002ff0c0819 */ /* 0x008fe40000011603 */
[----:B----4-:R-:W-:Y:S02]  /*0900*/  @!P0 LOP3.LUT R24, R24, 0x3f3f, RZ, 0xc0, !PT ;  /* 0x00003f3f18188812 */ /* 0x010fe400078ec0ff */
[----:B------:R-:W-:Y:S02]  /*0910*/  @P0 LOP3.LUT R12, R12, 0x3030, RZ, 0xc0, !PT ;  /* 0x000030300c0c0812 */ /* 0x000fe400078ec0ff */
[----:B-----5:R-:W-:Y:S01]  /*0920*/  @P0 LOP3.LUT R24, R11, 0xf0f, R2, 0xf8, !PT ;  /* 0x00000f0f0b180812 */ /* 0x020fe200078ef802 */
[----:B-1----:R-:W-:Y:S01]  /*0930*/  IMAD.WIDE.U32 R10, R13, 0x24, R6 ;  /* 0x000000240d0a7825 */ /* 0x002fe200078e0006 */
[----:B------:R-:W-:-:S02]  /*0940*/  @P0 SHF.R.U32.HI R3, RZ, 0x4, R2 ;  /* 0x00000004ff030819 */ /* 0x000fc40000011602 */
[----:B------:R-:W-:Y:S01]  /*0950*/  IADD3 R2, P1, PT, R21, R4, RZ ;  /* 0x0000000415027210 */ /* 0x000fe20007f3e0ff */
[----:B------:R-:W-:Y:S01]  /*0960*/  IMAD R13, R26, 0x24, RZ ;  /* 0x000000241a0d7824 */ /* 0x000fe200078e02ff */
[----:B------:R-:W-:Y:S02]  /*0970*/  @!P0 LOP3.LUT R0, R0, 0x3f3f, RZ, 0xc0, !PT ;  /* 0x00003f3f00008812 */ /* 0x000fe400078ec0ff */
[----:B------:R-:W-:Y:S01]  /*0980*/  @P0 LOP3.LUT R0, R12, 0xf0f, R3, 0xf8, !PT ;  /* 0x00000f0f0c000812 */ /* 0x000fe200078ef803 */
[----:B------:R-:W-:Y:S01]  /*0990*/  IMAD.IADD R11, R11, 0x1, R13 ;  /* 0x000000010b0b7824 */ /* 0x000fe200078e020d */
[----:B------:R-:W-:Y:S01]  /*09a0*/  LOP3.LUT R13, R22, 0x3, RZ, 0xc0, !PT ;  /* 0x00000003160d7812 */ /* 0x000fe200078ec0ff */
[----:B------:R-:W-:-:S04]  /*09b0*/  IMAD.X R3, RZ, RZ, R5, P1 ;  /* 0x000000ffff037224 */ /* 0x000fc800008e0605 */
[----:B------:R-:W-:Y:S01]  /*09c0*/  IMAD.WIDE.U32 R12, R13, 0x4, R10 ;  /* 0x000000040d0c7825 */ /* 0x000fe200078e000a */
[----:B------:R-:W2:Y:S04]  /*09d0*/  LDG.E.CONSTANT R28, desc[UR6][R2.64+0x10] ;  /* 0x00001006021c7981 */ /* 0x000ea8000c1e9900 */
[----:B------:R-:W3:Y:S04]  /*09e0*/  LDG.E.CONSTANT R27, desc[UR6][R12.64+0x4] ;  /* 0x000004060c1b7981 */ /* 0x000ee8000c1e9900 */
[----:B------:R-:W4:Y:S04]  /*09f0*/  LDG.E.CONSTANT R29, desc[UR6][R12.64+0x14] ;  /* 0x000014060c1d7981 */ /* 0x000f28000c1e9900 */
[----:B------:R3:W5:Y:S01]  /*0a00*/  LDG.E.CONSTANT R2, desc[UR6][R2.64+0x20] ;  /* 0x0000200602027981 */ /* 0x000762000c1e9900 */
[----:B------:R-:W-:Y:S01]  /*0a10*/  UMOV UR4, 0x1010101 ;  /* 0x0101010100047882 */ /* 0x000fe20000000000 */
[----:B--2---:R-:W-:-:S05]  /*0a20*/  LOP3.LUT R26, R28, 0xf0f0f0f, RZ, 0xc0, !PT ;  /* 0x0f0f0f0f1c1a7812 */ /* 0x004fca00078ec0ff */
[----:B---3--:R-:W-:Y:S02]  /*0a30*/  IDP.4A.S8.S8 R3, R26, R27, RZ ;  /* 0x0000001b1a037226 */ /* 0x008fe400000006ff */
[----:B------:R-:W-:Y:S01]  /*0a40*/  IDP.4A.S8.S8 R27, R27, UR4, RZ ;  /* 0x000000041b1b7c26 */ /* 0x000fe200080006ff */
[----:B-----5:R-:W-:-:S03]  /*0a50*/  LOP3.LUT R26, R2, 0xf0f0f0f, RZ, 0xc0, !PT ;  /* 0x0f0f0f0f021a7812 */ /* 0x020fc600078ec0ff */
[----:B----4-:R-:W-:Y:S02]  /*0a60*/  IDP.4A.S8.S8 R27, R29, UR4, R27 ;  /* 0x000000041d1b7c26 */ /* 0x010fe4000800061b */
[----:B------:R-:W-:Y:S02]  /*0a70*/  IDP.4A.S8.S8 R26, R26, R29, R3 ;  /* 0x0000001d1a1a7226 */ /* 0x000fe40000000603 */
[----:B------:R-:W2:Y:S04]  /*0a80*/  LDG.E.CONSTANT R29, desc[UR6][R12.64+0x28] ;  /* 0x000028060c1d7981 */ /* 0x000ea8000c1e9900 */
[----:B------:R-:W3:Y:S01]  /*0a90*/  LDG.E.CONSTANT R12, desc[UR6][R12.64+0x38] ;  /* 0x000038060c0c7981 */ /* 0x000ee2000c1e9900 */
[----:B------:R-:W-:Y:S02]  /*0aa0*/  SHF.R.U32.HI R28, RZ, 0x4, R28 ;  /* 0x00000004ff1c7819 */ /* 0x000fe4000001161c */
[----:B------:R-:W-:-:S02]  /*0ab0*/  SHF.R.U32.HI R2, RZ, 0x4, R2 ;  /* 0x00000004ff027819 */ /* 0x000fc40000011602 */
[----:B------:R-:W-:Y:S02]  /*0ac0*/  LOP3.LUT R28, R28, 0xf0f0f0f, RZ, 0xc0, !PT ;  /* 0x0f0f0f0f1c1c7812 */ /* 0x000fe400078ec0ff */
[----:B------:R-:W-:Y:S02]  /*0ad0*/  LOP3.LUT R3, R2, 0xf0f0f0f, RZ, 0xc0, !PT ;  /* 0x0f0f0f0f02037812 */ /* 0x000fe400078ec0ff */
[----:B------:R-:W-:Y:S01]  /*0ae0*/  LOP3.LUT R0, R0, 0xffff, RZ, 0xc0, !PT ;  /* 0x0000ffff00007812 */ /* 0x000fe200078ec0ff */
[----:B------:R-:W4:Y:S01]  /*0af0*/  LDG.E.U16.CONSTANT R2, desc[UR6][R10.64+0x24] ;  /* 0x000024060a027981 */ /* 0x000f22000c1e9500 */
[----:B--2---:R-:W-:-:S04]  /*0b00*/  IDP.4A.S8.S8 R28, R28, R29, RZ ;  /* 0x0000001d1c1c7226 */ /* 0x004fc800000006ff */
[----:B---3--:R-:W-:Y:S02]  /*0b10*/  IDP.4A.S8.S8 R28, R3, R12, R28 ;  /* 0x0000000c031c7226 */ /* 0x008fe4000000061c */
[----:B------:R0:W2:Y:S01]  /*0b20*/  LDG.E.U16.CONSTANT R3, desc[UR6][R10.64] ;  /* 0x000000060a037981 */ /* 0x0000a2000c1e9500 */
[----:B------:R-:W-:-:S04]  /*0b30*/  IDP.4A.S8.S8 R29, R29, UR4, RZ ;  /* 0x000000041d1d7c26 */ /* 0x000fc800080006ff */
[----:B------:R-:W-:Y:S01]  /*0b40*/  IDP.4A.S8.S8 R29, R12, UR4, R29 ;  /* 0x000000040c1d7c26 */ /* 0x000fe2000800061d */
[----:B------:R-:W-:Y:S02]  /*0b50*/  LOP3.LUT R12, R24, 0xffff, RZ, 0xc0, !PT ;  /* 0x0000ffff180c7812 */ /* 0x000fe400078ec0ff */
[----:B------:R-:W-:-:S05]  /*0b60*/  LOP3.LUT R24, R0, 0xff, RZ, 0xc0, !PT ;  /* 0x000000ff00187812 */ /* 0x000fca00078ec0ff */
[----:B------:R-:W-:Y:S02]  /*0b70*/  IMAD R27, R27, R24, RZ ;  /* 0x000000181b1b7224 */ /* 0x000fe400078e02ff */
[----:B------:R-:W3:Y:S01]  /*0b80*/  LDG.E.CONSTANT R24, desc[UR6][R4.64] ;  /* 0x0000000604187981 */ /* 0x000ee2000c1e9900 */
[----:B------:R-:W-:Y:S02]  /*0b90*/  ISETP.GE.U32.AND P0, PT, R16, 0x10, PT ;  /* 0x000000101000780c */ /* 0x000fe40003f06070 */
[----:B------:R-:W-:Y:S02]  /*0ba0*/  LOP3.LUT R13, R12, 0xff, RZ, 0xc0, !PT ;  /* 0x000000ff0c0d7812 */ /* 0x000fe400078ec0ff */
[----:B------:R-:W-:Y:S02]  /*0bb0*/  SHF.R.U32.HI R12, RZ, 0x8, R12 ;  /* 0x00000008ff0c7819 */ /* 0x000fe4000001160c */
[----:B------:R-:W-:Y:S02]  /*0bc0*/  SHF.R.U32.HI R0, RZ, 0x8, R0 ;  /* 0x00000008ff007819 */ /* 0x000fe40000011600 */
[----:B0-----:R-:W-:-:S02]  /*0bd0*/  LOP3.LUT R11, R12, 0xffff, RZ, 0xc0, !PT ;  /* 0x0000ffff0c0b7812 */ /* 0x001fc400078ec0ff */
[----:B------:R-:W-:Y:S01]  /*0be0*/  LOP3.LUT R0, R0, 0xffff, RZ, 0xc0, !PT ;  /* 0x0000ffff00007812 */ /* 0x000fe200078ec0ff */
[----:B------:R-:W-:Y:S02]  /*0bf0*/  IMAD R26, R26, R13, RZ ;  /* 0x0000000d1a1a7224 */ /* 0x000fe400078e02ff */
[----:B------:R-:W5:Y:S01]  /*0c00*/  @P0 LDG.E.U16.CONSTANT R12, desc[UR6][R8.64+0x120] ;  /* 0x00012006080c0981 */ /* 0x000f62000c1e9500 */
[----:B------:R-:W-:Y:S02]  /*0c10*/  IMAD R28, R28, R11, RZ ;  /* 0x0000000b1c1c7224 */ /* 0x000fe400078e02ff */
[----:B------:R-:W-:Y:S01]  /*0c20*/  IMAD R29, R29, R0, RZ ;  /* 0x000000001d1d7224 */ /* 0x000fe200078e02ff */
[----:B------:R-:W-:Y:S01]  /*0c30*/  I2FP.F32.S32 R11, R26 ;  /* 0x0000001a000b7245 */ /* 0x000fe20000201400 */
[----:B------:R-:W5:Y:S01]  /*0c40*/  @P0 LDG.E.U16.CONSTANT R13, desc[UR6][R8.64+0x124] ;  /* 0x00012406080d0981 */ /* 0x000f62000c1e9500 */
[----:B--2---:R-:W-:Y:S01]  /*0c50*/  HADD2.F32 R0, -RZ, R3.H0_H0 ;  /* 0x20000003ff007230 */ /* 0x004fe20000004100 */
[----:B------:R-:W-:-:S04]  /*0c60*/  I2FP.F32.S32 R3, R27 ;  /* 0x0000001b00037245 */ /* 0x000fc80000201400 */
[C---:B------:R-:W-:Y:S01]  /*0c70*/  FFMA.FTZ R10, R0.reuse, R11, RZ ;  /* 0x0000000b000a7223 */ /* 0x040fe200000100ff */
[----:B------:R-:W-:Y:S02]  /*0c80*/  FFMA.FTZ R3, R0, R3, RZ ;  /* 0x0000000300037223 */ /* 0x000fe400000100ff */
[----:B------:R-:W2:Y:S01]  /*0c90*/  @P0 LDG.E.U16.CONSTANT R0, desc[UR6][R8.64+0x128] ;  /* 0x0001280608000981 */ /* 0x000ea2000c1e9500 */
[----:B----4-:R-:W-:Y:S01]  /*0ca0*/  HADD2.F32 R11, -RZ, R2.H0_H0 ;  /* 0x20000002ff0b7230 */ /* 0x010fe20000004100 */
[----:B------:R-:W-:Y:S01]  /*0cb0*/  I2FP.F32.S32 R2, R29 ;  /* 0x0000001d00027245 */ /* 0x000fe20000201400 */
[----:B------:R-:W-:Y:S01]  /*0cc0*/  VIADD R26, R20, 0x10 ;  /* 0x00000010141a7836 */ /* 0x000fe20000000000 */
[----:B------:R-:W-:-:S03]  /*0cd0*/  I2FP.F32.S32 R28, R28 ;  /* 0x0000001c001c7245 */ /* 0x000fc60000201400 */
[----:B------:R-:W-:Y:S01]  /*0ce0*/  FFMA.FTZ R2, R11, R2, R3 ;  /* 0x000000020b027223 */ /* 0x000fe20000010003 */
[----:B------:R-:W-:Y:S01]  /*0cf0*/  IADD3 R25, P1, PT, R25, R26, RZ ;  /* 0x0000001a19197210 */ /* 0x000fe20007f3e0ff */
[----:B---3--:R-:W-:Y:S02]  /*0d00*/  HADD2.F32 R3, -RZ, R24.H1_H1 ;  /* 0x30000018ff037230 */ /* 0x008fe40000004100 */
[----:B------:R-:W-:Y:S01]  /*0d10*/  FFMA.FTZ R10, R11, R28, R10 ;  /* 0x0000001c0b0a7223 */ /* 0x000fe2000001000a */
[----:B------:R-:W-:Y:S01]  /*0d20*/  LEA.HI.X.SX32 R26, R26, RZ, 0x1, P1 ;  /* 0x000000ff1a1a7211 */ /* 0x000fe200008f0eff */
[----:B------:R-:W-:-:S04]  /*0d30*/  IMAD.WIDE.U32 R6, R25, 0x24, R6 ;  /* 0x0000002419067825 */ /* 0x000fc800078e0006 */
[----:B------:R-:W-:Y:S01]  /*0d40*/  FMUL.FTZ R25, R2, R3 ;  /* 0x0000000302197220 */ /* 0x000fe20000410000 */
[----:B------:R-:W-:Y:S01]  /*0d50*/  IADD3 R2, P1, PT, R21, R4, RZ ;  /* 0x0000000415027210 */ /* 0x000fe20007f3e0ff */
[----:B------:R-:W3:Y:S01]  /*0d60*/  @!P0 LDG.E.U16.CONSTANT R28, desc[UR6][R8.64+0x128] ;  /* 0x00012806081c8981 */ /* 0x000ee2000c1e9500 */
[----:B------:R-:W-:Y:S02]  /*0d70*/  HADD2.F32 R11, -RZ, R24.H0_H0 ;  /* 0x20000018ff0b7230 */ /* 0x000fe40000004100 */
[----:B------:R-:W-:Y:S01]  /*0d80*/  IMAD R27, R26, 0x24, RZ ;  /* 0x000000241a1b7824 */ /* 0x000fe200078e02ff */
[----:B------:R-:W-:Y:S01]  /*0d90*/  IADD3.X R3, PT, PT, RZ, R5, RZ, P1, !PT ;  /* 0x00000005ff037210 */ /* 0x000fe20000ffe4ff */
[----:B------:R-:W4:Y:S01]  /*0da0*/  LDG.E.CONSTANT R4, desc[UR6][R4.64+0x120] ;  /* 0x0001200604047981 */ /* 0x000f22000c1e9900 */
[----:B------:R-:W-:Y:S01]  /*0db0*/  FFMA.FTZ R24, R10, R11, -R25 ;  /* 0x0000000b0a187223 */ /* 0x000fe20000010819 */
[----:B------:R-:W-:Y:S01]  /*0dc0*/  LOP3.LUT R11, R22, 0x3, RZ, 0xc0, !PT ;  /* 0x00000003160b7812 */ /* 0x000fe200078ec0ff */
[----:B------:R-:W-:Y:S01]  /*0dd0*/  IMAD.IADD R7, R7, 0x1, R27 ;  /* 0x0000000107077824 */ /* 0x000fe200078e021b */
[----:B------:R-:W4:Y:S03]  /*0de0*/  LDG.E.CONSTANT R25, desc[UR6][R2.64+0x130] ;  /* 0x0001300602197981 */ /* 0x000f26000c1e9900 */
[----:B------:R-:W-:Y:S01]  /*0df0*/  IMAD.WIDE.U32 R10, R11, 0x4, R6 ;  /* 0x000000040b0a7825 */ /* 0x000fe200078e0006 */
[----:B------:R-:W4:Y:S01]  /*0e00*/  @!P0 LDG.E.U16.CONSTANT R27, desc[UR6][R8.64+0x124] ;  /* 0x00012406081b8981 */ /* 0x000f22000c1e9500 */
[----:B-----5:R-:W-:-:S03]  /*0e10*/  @P0 SHF.R.U32.HI R29, RZ, 0x2, R12 ;  /* 0x00000002ff1d0819 */ /* 0x020fc6000001160c */
[----:B------:R0:W5:Y:S04]  /*0e20*/  LDG.E.CONSTANT R26, desc[UR6][R2.64+0x140] ;  /* 0x00014006021a7981 */ /* 0x000168000c1e9900 */
[----:B------:R-:W5:Y:S04]  /*0e30*/  LDG.E.CONSTANT R12, desc[UR6][R10.64+0x4] ;  /* 0x000004060a0c7981 */ /* 0x000f68000c1e9900 */
[----:B------:R-:W5:Y:S01]  /*0e40*/  LDG.E.CONSTANT R8, desc[UR6][R10.64+0x28] ;  /* 0x000028060a087981 */ /* 0x000f62000c1e9900 */
[----:B0-----:R-:W-:-:S03]  /*0e50*/  @P0 LOP3.LUT R3, R29, 0x3030, RZ, 0xc0, !PT ;  /* 0x000030301d030812 */ /* 0x001fc600078ec0ff */
[----:B------:R-:W5:Y:S01]  /*0e60*/  LDG.E.CONSTANT R29, desc[UR6][R10.64+0x14] ;  /* 0x000014060a1d7981 */ /* 0x000f62000c1e9900 */
[----:B------:R-:W-:-:S03]  /*0e70*/  @P0 SHF.R.U32.HI R2, RZ, 0x2, R13 ;  /* 0x00000002ff020819 */ /* 0x000fc6000001160d */
[----:B------:R0:W5:Y:S01]  /*0e80*/  LDG.E.CONSTANT R9, desc[UR6][R10.64+0x38] ;  /* 0x000038060a097981 */ /* 0x000162000c1e9900 */
[--C-:B--2---:R-:W-:Y:S02]  /*0e90*/  @P0 LOP3.LUT R13, R3, 0xf0f, R0.reuse, 0xf8, !PT ;  /* 0x00000f0f030d0812 */ /* 0x104fe400078ef800 */
[----:B------:R-:W-:Y:S02]  /*0ea0*/  @P0 LOP3.LUT R3, R2, 0x3030, RZ, 0xc0, !PT ;  /* 0x0000303002030812 */ /* 0x000fe400078ec0ff */
[----:B------:R-:W-:Y:S01]  /*0eb0*/  @P0 SHF.R.U32.HI R0, RZ, 0x4, R0 ;  /* 0x00000004ff000819 */ /* 0x000fe20000011600 */
[----:B------:R-:W2:Y:S03]  /*0ec0*/  LDG.E.U16.CONSTANT R2, desc[UR6][R6.64+0x24] ;  /* 0x0000240606027981 */ /* 0x000ea6000c1e9500 */
[----:B------:R-:W-:Y:S02]  /*0ed0*/  @P0 LOP3.LUT R0, R3, 0xf0f, R0, 0xf8, !PT ;  /* 0x00000f0f03000812 */ /* 0x000fe400078ef800 */
[----:B------:R1:W2:Y:S01]  /*0ee0*/  LDG.E.U16.CONSTANT R3, desc[UR6][R6.64] ;  /* 0x0000000606037981 */ /* 0x0002a2000c1e9500 */
[----:B---3--:R-:W-:-:S04]  /*0ef0*/  @!P0 LOP3.LUT R0, R28, 0x3f3f, RZ, 0xc0, !PT ;  /* 0x00003f3f1c008812 */ /* 0x008fc800078ec0ff */
[----:B------:R-:W-:Y:S02]  /*0f00*/  LOP3.LUT R0, R0, 0xffff, RZ, 0xc0, !PT ;  /* 0x0000ffff00007812 */ /* 0x000fe400078ec0ff */
[----:B----4-:R-:W-:Y:S02]  /*0f10*/  @!P0 LOP3.LUT R13, R27, 0x3f3f, RZ, 0xc0, !PT ;  /* 0x00003f3f1b0d8812 */ /* 0x010fe400078ec0ff */
[----:B------:R-:W-:Y:S02]  /*0f20*/  LOP3.LUT R27, R25, 0xf0f0f0f, RZ, 0xc0, !PT ;  /* 0x0f0f0f0f191b7812 */ /* 0x000fe400078ec0ff */
[----:B-----5:R-:W-:Y:S02]  /*0f30*/  LOP3.LUT R28, R26, 0xf0f0f0f, RZ, 0xc0, !PT ;  /* 0x0f0f0f0f1a1c7812 */ /* 0x020fe400078ec0ff */
[----:B------:R-:W-:Y:S01]  /*0f40*/  LOP3.LUT R13, R13, 0xffff, RZ, 0xc0, !PT ;  /* 0x0000ffff0d0d7812 */ /* 0x000fe200078ec0ff */
[----:B------:R-:W-:Y:S01]  /*0f50*/  IDP.4A.S8.S8 R27, R27, R12, RZ ;  /* 0x0000000c1b1b7226 */ /* 0x000fe200000006ff */
[----:B------:R-:W-:-:S02]  /*0f60*/  SHF.R.U32.HI R25, RZ, 0x4, R25 ;  /* 0x00000004ff197819 */ /* 0x000fc40000011619 */
[----:B0-----:R-:W-:Y:S01]  /*0f70*/  LOP3.LUT R10, R13, 0xff, RZ, 0xc0, !PT ;  /* 0x000000ff0d0a7812 */ /* 0x001fe200078ec0ff */
[----:B------:R-:W-:Y:S01]  /*0f80*/  IDP.4A.S8.S8 R12, R12, UR4, RZ ;  /* 0x000000040c0c7c26 */ /* 0x000fe200080006ff */
[----:B-1----:R-:W-:Y:S01]  /*0f90*/  LOP3.LUT R7, R0, 0xff, RZ, 0xc0, !PT ;  /* 0x000000ff00077812 */ /* 0x002fe200078ec0ff */
[----:B------:R-:W-:Y:S01]  /*0fa0*/  IDP.4A.S8.S8 R27, R28, R29, R27 ;  /* 0x0000001d1c1b7226 */ /* 0x000fe2000000061b */
[----:B------:R-:W-:Y:S01]  /*0fb0*/  SHF.R.U32.HI R26, RZ, 0x4, R26 ;  /* 0x00000004ff1a7819 */ /* 0x000fe2000001161a */
[----:B------:R-:W-:Y:S01]  /*0fc0*/  IDP.4A.S8.S8 R6, R29, UR4, R12 ;  /* 0x000000041d067c26 */ /* 0x000fe2000800060c */
[----:B------:R-:W-:Y:S01]  /*0fd0*/  LOP3.LUT R25, R25, 0xf0f0f0f, RZ, 0xc0, !PT ;  /* 0x0f0f0f0f19197812 */ /* 0x000fe200078ec0ff */
[----:B------:R-:W-:Y:S01]  /*0fe0*/  IMAD R5, R27, R10, RZ ;  /* 0x0000000a1b057224 */ /* 0x000fe200078e02ff */
[----:B------:R-:W-:Y:S01]  /*0ff0*/  SHF.R.U32.HI R0, RZ, 0x8, R0 ;  /* 0x00000008ff007819 */ /* 0x000fe20000011600 */
[----:B------:R-:W-:Y:S01]  /*1000*/  IDP.4A.S8.S8 R10, R8, UR4, RZ ;  /* 0x00000004080a7c26 */ /* 0x000fe200080006ff */
[----:B------:R-:W-:Y:S01]  /*1010*/  LOP3.LUT R26, R26, 0xf0f0f0f, RZ, 0xc0, !PT ;  /* 0x0f0f0f0f1a1a7812 */ /* 0x000fe200078ec0ff */
[----:B------:R-:W-:Y:S01]  /*1020*/  IMAD R6, R6, R7, RZ ;  /* 0x0000000706067224 */ /* 0x000fe200078e02ff */
[----:B------:R-:W-:Y:S01]  /*1030*/  SHF.R.U32.HI R13, RZ, 0x8, R13 ;  /* 0x00000008ff0d7819 */ /* 0x000fe2000001160d */
[----:B------:R-:W-:Y:S01]  /*1040*/  IDP.4A.S8.S8 R25, R25, R8, RZ ;  /* 0x0000000819197226 */ /* 0x000fe200000006ff */
[----:B------:R-:W-:Y:S01]  /*1050*/  LOP3.LUT R11, R0, 0xffff, RZ, 0xc0, !PT ;  /* 0x0000ffff000b7812 */ /* 0x000fe200078ec0ff */
[----:B------:R-:W-:Y:S01]  /*1060*/  IDP.4A.S8.S8 R10, R9, UR4, R10 ;  /* 0x00000004090a7c26 */ /* 0x000fe2000800060a */
[----:B------:R-:W-:Y:S01]  /*1070*/  LOP3.LUT R8, R13, 0xffff, RZ, 0xc0, !PT ;  /* 0x0000ffff0d087812 */ /* 0x000fe200078ec0ff */
[----:B------:R-:W-:Y:S01]  /*1080*/  IDP.4A.S8.S8 R25, R26, R9, R25 ;  /* 0x000000091a197226 */ /* 0x000fe20000000619 */
[----:B------:R-:W-:Y:S01]  /*1090*/  I2FP.F32.S32 R7, R6 ;  /* 0x0000000600077245 */ /* 0x000fe20000201400 */
[----:B------:R-:W-:-:S02]  /*10a0*/  IMAD R10, R10, R11, RZ ;  /* 0x0000000b0a0a7224 */ /* 0x000fc400078e02ff */
[----:B------:R-:W-:Y:S02]  /*10b0*/  VIADD R17, R17, 0x4 ;  /* 0x0000000411117836 */ /* 0x000fe40000000000 */
[----:B------:R-:W-:Y:S01]  /*10c0*/  IMAD R8, R25, R8, RZ ;  /* 0x0000000819087224 */ /* 0x000fe200078e02ff */
[----:B------:R-:W-:Y:S02]  /*10d0*/  I2FP.F32.S32 R10, R10 ;  /* 0x0000000a000a7245 */ /* 0x000fe40000201400 */
[----:B------:R-:W-:Y:S02]  /*10e0*/  ISETP.GE.U32.AND P0, PT, R17, R14, PT ;  /* 0x0000000e1100720c */ /* 0x000fe40003f06070 */
[----:B------:R-:W-:Y:S01]  /*10f0*/  I2FP.F32.S32 R8, R8 ;  /* 0x0000000800087245 */ /* 0x000fe20000201400 */
[----:B------:R-:W-:Y:S01]  /*1100*/  FADD.FTZ R23, R24, R23 ;  /* 0x0000001718177221 */ /* 0x000fe20000010000 */
[----:B------:R-:W-:Y:S02]  /*1110*/  VIADD R20, R20, 0x20 ;  /* 0x0000002014147836 */ /* 0x000fe40000000000 */
[----:B------:R-:W-:-:S02]  /*1120*/  VIADD R18, R18, 0x4 ;  /* 0x0000000412127836 */ /* 0x000fc40000000000 */
[----:B--2---:R-:W-:Y:S02]  /*1130*/  HADD2.F32 R2, -RZ, R2.H0_H0 ;  /* 0x20000002ff027230 */ /* 0x004fe40000004100 */
[----:B------:R-:W-:Y:S01]  /*1140*/  HADD2.F32 R0, -RZ, R3.H0_H0 ;  /* 0x20000003ff007230 */ /* 0x000fe20000004100 */
        /* <DEDUP_REMOVED lines=11> */
.L_x_841:
[----:B------:R-:W-:Y:S05]  /*1200*/  BSYNC.RECONVERGENT B0 ;  /* 0x0000000000007941 */ /* 0x000fea0003800200 */
.L_x_840:
        /* <DEDUP_REMOVED lines=19> */
.L_x_845:
        /* <DEDUP_REMOVED lines=12> */
.L_x_1324:


//--------------------- .text._Z13mul_mat_vec_qIN3c108BFloat16ELi256ELi16E10block_q3_KLi1EXadL_ZN45_INTERNAL_8d5cb472_14_gguf_kernel_cu_cd24131917vec_dot_q3_K_q8_1EPKvPK10block_q8_1RKiEEEvS5_S5_PT_iii --------------------------
	.section	.text._Z13mul_mat_vec_qIN3c108BFloat16ELi256ELi16E10block_q3_KLi1EXadL_ZN45_INTERNAL_8d5cb472_14_gguf_kernel_cu_cd24131917vec_dot_q3_K_q8_1EPKvPK10block_q8_1RKiEEEvS5_S5_PT_iii,"ax",@progbits
	.align	128
.text._Z13mul_mat_vec_qIN3c108BFloat16ELi256ELi16E10block_q3_KLi1EXadL_ZN45_INTERNAL_8d5cb472_14_gguf_kernel_cu_cd24131917vec_dot_q3_K_q8_1EPKvPK10block_q8_1RKiEEEvS5_S5_PT_iii:
        .type           _Z13mul_mat_vec_qIN3c108BFloat16ELi256ELi16E10block_q3_KLi1EXadL_ZN45_INTERNAL_8d5cb472_14_gguf_kernel_cu_cd24131917vec_dot_q3_K_q8_1EPKvPK10block_q8_1RKiEEEvS5_S5_PT_iii,@function
        .size           _Z13mul_mat_vec_qIN3c108BFloat16ELi256ELi16E10block_q3_KLi1EXadL_ZN45_INTERNAL_8d5cb472_14_gguf_kernel_cu_cd24131917vec_dot_q3_K_q8_1EPKvPK10block_q8_1RKiEEEvS5_S5_PT_iii,(.L_x_1325 - _Z13mul_mat_vec_qIN3c108BFloat16ELi256ELi16E10block_q3_KLi1EXadL_ZN45_INTERNAL_8d5cb472_14_gguf_kernel_cu_cd24131917vec_dot_q3_K_q8_1EPKvPK10block_q8_1RKiEEEvS5_S5_PT_iii)
        .other          _Z13mul_mat_vec_qIN3c108BFloat16ELi256ELi16E10block_q3_KLi1EXadL_ZN45_INTERNAL_8d5cb472_14_gguf_kernel_cu_cd24131917vec_dot_q3_K_q8_1EPKvPK10block_q8_1RKiEEEvS5_S5_PT_iii,@"STO_CUDA_ENTRY STV_DEFAULT"
_Z13mul_mat_vec_qIN3c108BFloat16ELi256ELi16E10block_q3_KLi1EXadL_ZN45_INTERNAL_8d5cb472_14_gguf_kernel_cu_cd24131917vec_dot_q3_K_q8_1EPKvPK10block_q8_1RKiEEEvS5_S5_PT_iii:
        /* <DEDUP_REMOVED lines=23> */
[----:B------:R-:W-:Y:S02]  /*0170*/  IMAD.MOV.U32 R10, RZ, RZ, RZ ;  /* 0x000000ffff0a7224 */ /* 0x000fe400078e00ff */
[----:B------:R-:W-:Y:S01]  /*0180*/  IMAD R15, R8, R9, R16 ;  /* 0x00000009080f7224 */ /* 0x000fe200078e0210 */
[----:B------:R-:W-:-:S04]  /*0190*/  SHF.R.S32.HI R3, RZ, 0x1f, R0 ;  /* 0x0000001fff037819 */ /* 0x000fc80000011400 */
[----:B------:R-:W-:Y:S02]  /*01a0*/  LEA.HI R3, R3, R0, RZ, 0x9 ;  /* 0x0000000003037211 */ /* 0x000fe400078f48ff */
[----:B------:R-:W-:Y:S02]  /*01b0*/  LOP3.LUT R0, R21, 0x8, RZ, 0xc0, !PT ;  /* 0x0000000815007812 */ /* 0x000fe400078ec0ff */
[----:B------:R-:W-:Y:S02]  /*01c0*/  SHF.R.S32.HI R3, RZ, 0x9, R3 ;  /* 0x00000009ff037819 */ /* 0x000fe40000011403 */
[----:B------:R-:W-:-:S03]  /*01d0*/  LOP3.LUT R0, R0, 0x6, RZ, 0xfc, !PT ;  /* 0x0000000600007812 */ /* 0x000fc600078efcff */
[----:B------:R-:W-:Y:S01]  /*01e0*/  IMAD R3, R3, UR5, RZ ;  /* 0x0000000503037c24 */ /* 0x000fe2000f8e02ff */
[----:B------:R-:W-:-:S03]  /*01f0*/  SHF.R.U32.HI R0, RZ, 0x1, R0 ;  /* 0x00000001ff007819 */ /* 0x000fc60000011600 */
[----:B------:R-:W-:Y:S01]  /*0200*/  IMAD R3, R3, 0x2, R16 ;  /* 0x0000000203037824 */ /* 0x000fe200078e0210 */
[C---:B------:R-:W-:Y:S02]  /*0210*/  LOP3.LUT R12, R0.reuse, 0x4, RZ, 0xc0, !PT ;  /* 0x00000004000c7812 */ /* 0x040fe400078ec0ff */
[----:B------:R-:W-:Y:S01]  /*0220*/  LOP3.LUT R13, R0, 0x6, RZ, 0xc0, !PT ;  /* 0x00000006000d7812 */ /* 0x000fe200078ec0ff */
[----:B------:R-:W-:-:S07]  /*0230*/  IMAD.SHL.U32 R11, R3, 0x8, RZ ;  /* 0x00000008030b7824 */ /* 0x000fce00078e00ff */
.L_x_848:
[----:B------:R-:W0:Y:S01]  /*0240*/  LDC.64 R4, c[0x0][0x380] ;  /* 0x0000e000ff047b82 */ /* 0x000e220000000a00 */
[----:B------:R-:W-:-:S05]  /*0250*/  IMAD.SHL.U32 R19, R21, 0x4, RZ ;  /* 0x0000000415137824 */ /* 0x000fca00078e00ff */
[C---:B------:R-:W-:Y:S02]  /*0260*/  LOP3.LUT R23, R19.reuse, 0x3c, RZ, 0xc0, !PT ;  /* 0x0000003c13177812 */ /* 0x040fe400078ec0ff */
[----:B------:R-:W-:Y:S01]  /*0270*/  LOP3.LUT R19, R19, 0x1c, RZ, 0xc0, !PT ;  /* 0x0000001c13137812 */ /* 0x000fe200078ec0ff */
[----:B0-----:R-:W-:-:S03]  /*0280*/  IMAD.WIDE R4, R15, 0x6e, R4 ;  /* 0x0000006e0f047825 */ /* 0x001fc600078e0204 */
        /* <DEDUP_REMOVED lines=8> */
[----:B------:R-:W-:-:S04]  /*0310*/  SHF.R.U32.HI R25, RZ, 0x1, R21 ;  /* 0x00000001ff197819 */ /* 0x000fc80000011615 */
[----:B------:R-:W-:Y:S01]  /*0320*/  LOP3.LUT R25, R25, 0x4, RZ, 0xc0, !PT ;  /* 0x0000000419197812 */ /* 0x000fe200078ec0ff */
[----:B--2---:R-:W-:-:S05]  /*0330*/  IMAD R0, R7, 0x10000, R0 ;  /* 0x0001000007007824 */ /* 0x004fca00078e0200 */
[----:B------:R-:W-:Y:S01]  /*0340*/  SHF.R.U32.HI R18, RZ, 0x4, R0 ;  /* 0x00000004ff127819 */ /* 0x000fe20000011600 */
[----:B---3--:R-:W-:-:S03]  /*0350*/  IMAD R14, R17, 0x10000, R6 ;  /* 0x00010000110e7824 */ /* 0x008fc600078e0206 */
[----:B------:R-:W-:Y:S01]  /*0360*/  LOP3.LUT R18, R18, 0x3030303, RZ, 0xc0, !PT ;  /* 0x0303030312127812 */ /* 0x000fe200078ec0ff */
[----:B------:R-:W0:Y:S01]  /*0370*/  LDC.64 R6, c[0x0][0x388] ;  /* 0x0000e200ff067b82 */ /* 0x000e220000000a00 */
[----:B------:R-:W-:Y:S02]  /*0380*/  SHF.R.S32.HI R17, RZ, R25, R14 ;  /* 0x00000019ff117219 */ /* 0x000fe4000001140e */
[----:B------:R-:W-:Y:S02]  /*0390*/  SHF.R.U32.HI R14, RZ, 0x2, R21 ;  /* 0x00000002ff0e7819 */ /* 0x000fe40000011615 */
[----:B------:R-:W-:Y:S02]  /*03a0*/  LOP3.LUT R23, R17, 0x4040404, RZ, 0xc, !PT ;  /* 0x0404040411177812 */ /* 0x000fe400078e0cff */
[C---:B------:R-:W-:Y:S02]  /*03b0*/  LOP3.LUT R3, R18.reuse, 0x4040404, R17, 0xf4, !PT ;  /* 0x0404040412037812 */ /* 0x040fe400078ef411 */
[----:B------:R-:W-:-:S02]  /*03c0*/  IADD3 R23, PT, PT, R18, -0x7f7f7f80, -R23 ;  /* 0x8080808012177810 */ /* 0x000fc40007ffe817 */
[----:B------:R-:W-:Y:S02]  /*03d0*/  LOP3.LUT R27, R14, 0x1, RZ, 0xc0, !PT ;  /* 0x000000010e1b7812 */ /* 0x000fe400078ec0ff */
[----:B------:R-:W-:Y:S01]  /*03e0*/  LOP3.LUT R3, R3, R23, R18, 0x60, !PT ;  /* 0x0000001703037212 */ /* 0x000fe200078e6012 */
[----:B------:R1:W2:Y:S01]  /*03f0*/  LDG.E.U16.CONSTANT R14, desc[UR6][R4.64+0x6c] ;  /* 0x00006c06040e7981 */ /* 0x0002a2000c1e9500 */
[----:B------:R-:W-:Y:S02]  /*0400*/  IADD3 R2, P0, PT, R27, R4, RZ ;  /* 0x000000041b027210 */ /* 0x000fe40007f1e0ff */
[----:B------:R-:W-:Y:S02]  /*0410*/  PRMT R20, R3, 0xba98, RZ ;  /* 0x0000ba9803147816 */ /* 0x000fe400000000ff */
[----:B------:R-:W-:-:S04]  /*0420*/  PRMT R27, R18, 0xba98, RZ ;  /* 0x0000ba98121b7816 */ /* 0x000fc800000000ff */
[C---:B------:R-:W-:Y:S01]  /*0430*/  LOP3.LUT R29, R20.reuse, 0x7f7f7f7f, R27, 0x60, !PT ;  /* 0x7f7f7f7f141d7812 */ /* 0x040fe200078e601b */
[C---:B------:R-:W-:Y:S01]  /*0440*/  IMAD.SHL.U32 R27, R17.reuse, 0x4, RZ ;  /* 0x00000004111b7824 */ /* 0x040fe200078e00ff */
[----:B------:R-:W-:Y:S01]  /*0450*/  LOP3.LUT R18, R20, 0x80808080, R23, 0x6, !PT ;  /* 0x8080808014127812 */ /* 0x000fe200078e0617 */
[----:B------:R-:W-:Y:S01]  /*0460*/  IMAD.SHL.U32 R23, R17, 0x2, RZ ;  /* 0x0000000211177824 */ /* 0x000fe200078e00ff */
[----:B------:R-:W-:Y:S01]  /*0470*/  LOP3.LUT R20, R0, 0x3030303, RZ, 0xc0, !PT ;  /* 0x0303030300147812 */ /* 0x000fe200078ec0ff */
[----:B0-----:R-:W-:Y:S01]  /*0480*/  IMAD.WIDE R6, R11, 0x24, R6 ;  /* 0x000000240b067825 */ /* 0x001fe200078e0206 */
[----:B------:R-:W-:Y:S02]  /*0490*/  LOP3.LUT R27, R27, 0x4040404, RZ, 0xc, !PT ;  /* 0x040404041b1b7812 */ /* 0x000fe400078e0cff */
[----:B------:R-:W-:Y:S02]  /*04a0*/  SHF.R.U32.HI R22, RZ, 0x2, R0 ;  /* 0x00000002ff167819 */ /* 0x000fe40000011600 */
[----:B------:R-:W-:-:S02]  /*04b0*/  LOP3.LUT R18, R29, R18, RZ, 0xfc, !PT ;  /* 0x000000121d127212 */ /* 0x000fc400078efcff */
[----:B------:R-:W-:Y:S02]  /*04c0*/  LOP3.LUT R29, R23, 0x4040404, RZ, 0xc, !PT ;  /* 0x04040404171d7812 */ /* 0x000fe400078e0cff */
[----:B------:R-:W-:Y:S01]  /*04d0*/  IADD3 R23, PT, PT, R20, -0x7f7f7f80, -R27 ;  /* 0x8080808014177810 */ /* 0x000fe20007ffe81b */
[----:B------:R-:W-:Y:S01]  /*04e0*/  IMAD.X R3, RZ, RZ, R5, P0 ;  /* 0x000000ffff037224 */ /* 0x000fe200000e0605 */
[----:B------:R-:W-:Y:S01]  /*04f0*/  LOP3.LUT R22, R22, 0x3030303, RZ, 0xc0, !PT ;  /* 0x0303030316167812 */ /* 0x000fe200078ec0ff */
[----:B-1----:R-:W-:Y:S01]  /*0500*/  IMAD.WIDE.U32 R4, R25, 0x24, R6 ;  /* 0x0000002419047825 */ /* 0x002fe200078e0006 */
[--C-:B------:R-:W-:Y:S02]  /*0510*/  LOP3.LUT R27, R27, 0x3030303, R0.reuse, 0xf8, !PT ;  /* 0x030303031b1b7812 */ /* 0x100fe400078ef800 */
[----:B------:R-:W-:Y:S02]  /*0520*/  LOP3.LUT R6, R23, 0x3030303, R0, 0x78, !PT ;  /* 0x0303030317067812 */ /* 0x000fe400078e7800 */
[----:B------:R-:W-:-:S02]  /*0530*/  IADD3 R25, PT, PT, R22, -0x7f7f7f80, -R29 ;  /* 0x8080808016197810 */ /* 0x000fc40007ffe81d */
[----:B------:R-:W-:Y:S02]  /*0540*/  LOP3.LUT R27, R6, R27, RZ, 0xc0, !PT ;  /* 0x0000001b061b7212 */ /* 0x000fe400078ec0ff */
[----:B------:R-:W-:Y:S02]  /*0550*/  LOP3.LUT R29, R29, R22, R25, 0x64, !PT ;  /* 0x000000161d1d7212 */ /* 0x000fe400078e6419 */
[----:B------:R-:W-:Y:S02]  /*0560*/  IADD3 R6, P0, PT, R19, R4, RZ ;  /* 0x0000000413067210 */ /* 0x000fe40007f1e0ff */
[----:B------:R-:W-:Y:S02]  /*0570*/  PRMT R24, R29, 0xba98, RZ ;  /* 0x0000ba981d187816 */ /* 0x000fe400000000ff */
[----:B------:R-:W-:Y:S01]  /*0580*/  PRMT R19, R22, 0xba98, RZ ;  /* 0x0000ba9816137816 */ /* 0x000fe200000000ff */
[----:B------:R-:W-:Y:S01]  /*0590*/  IMAD.X R7, RZ, RZ, R5, P0 ;  /* 0x000000ffff077224 */ /* 0x000fe200000e0605 */
[----:B------:R-:W-:-:S02]  /*05a0*/  LOP3.LUT R22, R24, 0x80808080, R25, 0x6, !PT ;  /* 0x8080808018167812 */ /* 0x000fc400078e0619 */
[----:B------:R-:W-:Y:S02]  /*05b0*/  PRMT R27, R27, 0xba98, RZ ;  /* 0x0000ba981b1b7816 */ /* 0x000fe400000000ff */
[----:B------:R-:W-:Y:S01]  /*05c0*/  LOP3.LUT R25, R24, 0x7f7f7f7f, R19, 0x60, !PT ;  /* 0x7f7f7f7f18197812 */ /* 0x000fe200078e6013 */
[----:B------:R-:W3:Y:S01]  /*05d0*/  LDG.E.CONSTANT R29, desc[UR6][R6.64+0x4c] ;  /* 0x00004c06061d7981 */ /* 0x000ee2000c1e9900 */
[----:B------:R-:W-:-:S03]  /*05e0*/  PRMT R20, R20, 0xba98, RZ ;  /* 0x0000ba9814147816 */ /* 0x000fc600000000ff */
[----:B------:R-:W4:Y:S01]  /*05f0*/  LDG.E.CONSTANT R19, desc[UR6][R6.64+0x28] ;  /* 0x0000280606137981 */ /* 0x000f22000c1e9900 */
[C---:B------:R-:W-:Y:S02]  /*0600*/  LOP3.LUT R24, R27.reuse, 0x80808080, R23, 0x6, !PT ;  /* 0x808080801b187812 */ /* 0x040fe400078e0617 */
[----:B------:R-:W-:Y:S01]  /*0610*/  LOP3.LUT R27, R27, 0x7f7f7f7f, R20, 0x60, !PT ;  /* 0x7f7f7f7f1b1b7812 */ /* 0x000fe200078e6014 */
[----:B------:R-:W5:Y:S01]  /*0620*/  LDG.E.CONSTANT R23, desc[UR6][R6.64+0x4] ;  /* 0x0000040606177981 */ /* 0x000f62000c1e9900 */
[----:B------:R-:W-:Y:S02]  /*0630*/  LOP3.LUT R22, R25, R22, RZ, 0xfc, !PT ;  /* 0x0000001619167212 */ /* 0x000fe400078efcff */
[----:B------:R-:W-:Y:S01]  /*0640*/  LOP3.LUT R26, R27, R24, RZ, 0xfc, !PT ;  /* 0x000000181b1a7212 */ /* 0x000fe200078efcff */
[----:B------:R-:W2:Y:S04]  /*0650*/  LDG.E.U8.CONSTANT R25, desc[UR6][R2.64+0x60] ;  /* 0x0000600602197981 */ /* 0x000ea8000c1e9100 */
[----:B------:R-:W3:Y:S04]  /*0660*/  LDG.E.U8.CONSTANT R27, desc[UR6][R2.64+0x68] ;  /* 0x00006806021b7981 */ /* 0x000ee8000c1e9100 */
[----:B------:R-:W3:Y:S04]  /*0670*/  LDG.E.U8.CONSTANT R24, desc[UR6][R2.64+0x64] ;  /* 0x0000640602187981 */ /* 0x000ee8000c1e9100 */
[----:B------:R0:W3:Y:S04]  /*0680*/  LDG.E.CONSTANT R20, desc[UR6][R6.64+0x70] ;  /* 0x0000700606147981 */ /* 0x0000e8000c1e9900 */
[----:B------:R-:W3:Y:S01]  /*0690*/  LDG.E.U8.CONSTANT R6, desc[UR6][R2.64+0x6a] ;  /* 0x00006a0602067981 */ /* 0x000ee2000c1e9100 */
[----:B----4-:R-:W-:Y:S01]  /*06a0*/  IDP.4A.S8.S8 R19, R22, R19, RZ ;  /* 0x0000001316137226 */ /* 0x010fe200000006ff */
[----:B------:R-:W-:Y:S01]  /*06b0*/  LOP3.LUT R22, R21, 0x8, RZ, 0xc0, !PT ;  /* 0x0000000815167812 */ /* 0x000fe200078ec0ff */
[----:B-----5:R-:W-:-:S03]  /*06c0*/  IDP.4A.S8.S8 R23, R26, R23, RZ ;  /* 0x000000171a177226 */ /* 0x020fc600000006ff */
[----:B------:R-:W-:Y:S02]  /*06d0*/  LOP3.LUT R26, R22, 0x4, RZ, 0xfc, !PT ;  /* 0x00000004161a7812 */ /* 0x000fe400078efcff */
[----:B------:R-:W-:-:S04]  /*06e0*/  SHF.R.U32.HI R22, RZ, 0x1, R22 ;  /* 0x00000001ff167819 */ /* 0x000fc80000011616 */
[-C--:B--2---:R-:W-:Y:S02]  /*06f0*/  SHF.R.U32.HI R25, RZ, R22.reuse, R25 ;  /* 0x00000016ff197219 */ /* 0x084fe40000011619 */
[--C-:B---3--:R-:W-:Y:S02]  /*0700*/  SHF.R.U32.HI R28, RZ, R22, R27.reuse ;  /* 0x00000016ff1c7219 */ /* 0x108fe4000001161b */
[----:B------:R-:W-:Y:S02]  /*0710*/  SHF.R.U32.HI R26, RZ, 0x1, R26 ;  /* 0x00000001ff1a7819 */ /* 0x000fe4000001161a */
[----:B------:R-:W-:Y:S01]  /*0720*/  LOP3.LUT R25, R25, 0xf, RZ, 0xc0, !PT ;  /* 0x0000000f19197812 */ /* 0x000fe200078ec0ff */
[----:B------:R-:W-:Y:S01]  /*0730*/  IMAD.SHL.U32 R28, R28, 0x10, RZ ;  /* 0x000000101c1c7824 */ /* 0x000fe200078e00ff */
[----:B------:R-:W-:Y:S02]  /*0740*/  SHF.R.U32.HI R27, RZ, R26, R27 ;  /* 0x0000001aff1b7219 */ /* 0x000fe4000001161b */
[----:B0-----:R-:W-:-:S02]  /*0750*/  LOP3.LUT R7, R26, 0x4, RZ, 0xc0, !PT ;  /* 0x000000041a077812 */ /* 0x001fc400078ec0ff */
[----:B------:R-:W-:Y:S02]  /*0760*/  LOP3.LUT R26, R25, 0x30, R28, 0xf8, !PT ;  /* 0x00000030191a7812 */ /* 0x000fe400078ef81c */
[----:B------:R-:W2:Y:S01]  /*0770*/  LDG.E.U8.CONSTANT R25, desc[UR6][R2.64+0x62] ;  /* 0x0000620602197981 */ /* 0x000ea2000c1e9100 */
[----:B------:R-:W-:-:S03]  /*0780*/  SHF.R.U32.HI R24, RZ, R7, R24 ;  /* 0x00000007ff187219 */ /* 0x000fc60000011618 */
[----:B------:R-:W3:Y:S01]  /*0790*/  LDG.E.U8.CONSTANT R7, desc[UR6][R2.64+0x66] ;  /* 0x0000660602077981 */ /* 0x000ee2000c1e9100 */
[----:B------:R-:W-:Y:S01]  /*07a0*/  VIADD R26, R26, 0xffffffe0 ;  /* 0xffffffe01a1a7836 */ /* 0x000fe20000000000 */
[----:B------:R-:W-:Y:S01]  /*07b0*/  LOP3.LUT R24, R24, 0xf, RZ, 0xc0, !PT ;  /* 0x0000000f18187812 */ /* 0x000fe200078ec0ff */
[----:B------:R-:W-:Y:S02]  /*07c0*/  IMAD.SHL.U32 R27, R27, 0x10, RZ ;  /* 0x000000101b1b7824 */ /* 0x000fe400078e00ff */
[----:B------:R-:W-:-:S03]  /*07d0*/  IMAD R23, R26, R23, RZ ;  /* 0x000000171a177224 */ /* 0x000fc600078e02ff */
[----:B------:R-:W-:Y:S01]  /*07e0*/  LOP3.LUT R24, R24, 0x30, R27, 0xf8, !PT ;  /* 0x0000003018187812 */ /* 0x000fe200078ef81b */
[----:B------:R-:W4:Y:S04]  /*07f0*/  LDG.E.U16.CONSTANT R2, desc[UR6][R4.64+0x48] ;  /* 0x0000480604027981 */ /* 0x000f28000c1e9500 */
[----:B------:R-:W5:Y:S01]  /*0800*/  LDG.E.U16.CONSTANT R3, desc[UR6][R4.64+0x6c] ;  /* 0x00006c0604037981 */ /* 0x000f62000c1e9500 */
[----:B------:R-:W-:Y:S02]  /*0810*/  SHF.R.U32.HI R0, RZ, 0x6, R0 ;  /* 0x00000006ff007819 */ /* 0x000fe40000011600 */
[----:B------:R-:W-:Y:S02]  /*0820*/  SHF.R.U32.HI R17, RZ, 0x1, R17 ;  /* 0x00000001ff117819 */ /* 0x000fe40000011611 */
[----:B--2---:R-:W-:-:S02]  /*0830*/  SHF.R.U32.HI R26, RZ, R22, R25 ;  /* 0x00000016ff1a7219 */ /* 0x004fc40000011619 */
[----:B------:R-:W-:Y:S01]  /*0840*/  SHF.R.U32.HI R22, RZ, R22, R6 ;  /* 0x00000016ff167219 */ /* 0x000fe20000011606 */
[----:B------:R-:W2:Y:S04]  /*0850*/  LDG.E.U16.CONSTANT R25, desc[UR6][R4.64] ;  /* 0x0000000604197981 */ /* 0x000ea8000c1e9500 */
[----:B------:R-:W-:Y:S02]  /*0860*/  IMAD.SHL.U32 R27, R22, 0x10, RZ ;  /* 0x00000010161b7824 */ /* 0x000fe400078e00ff */
[----:B------:R0:W5:Y:S01]  /*0870*/  LDG.E.U16.CONSTANT R22, desc[UR6][R4.64+0x24] ;  /* 0x0000240604167981 */ /* 0x000162000c1e9500 */
[----:B------:R-:W-:Y:S02]  /*0880*/  LOP3.LUT R26, R26, 0xf, RZ, 0xc0, !PT ;  /* 0x0000000f1a1a7812 */ /* 0x000fe400078ec0ff */
[----:B------:R-:W-:-:S02]  /*0890*/  LOP3.LUT R0, R0, 0x3030303, RZ, 0xc0, !PT ;  /* 0x0303030300007812 */ /* 0x000fc400078ec0ff */
[----:B------:R-:W-:Y:S02]  /*08a0*/  LOP3.LUT R17, R17, 0x4040404, RZ, 0xc, !PT ;  /* 0x0404040411117812 */ /* 0x000fe400078e0cff */
[----:B------:R-:W-:Y:S02]  /*08b0*/  LOP3.LUT R26, R26, 0x30, R27, 0xf8, !PT ;  /* 0x000000301a1a7812 */ /* 0x000fe400078ef81b */
[----:B------:R-:W-:-:S04]  /*08c0*/  IADD3 R27, PT, PT, R0, -0x7f7f7f80, -R17 ;  /* 0x80808080001b7810 */ /* 0x000fc80007ffe811 */
[----:B------:R-:W-:Y:S02]  /*08d0*/  LOP3.LUT R17, R17, R0, R27, 0x64, !PT ;  /* 0x0000000011117212 */ /* 0x000fe400078e641b */
[----:B------:R-:W-:Y:S02]  /*08e0*/  SHF.R.U32.HI R6, RZ, R13, R6 ;  /* 0x0000000dff067219 */ /* 0x000fe40000011606 */
[----:B------:R-:W-:Y:S02]  /*08f0*/  PRMT R28, R17, 0xba98, RZ ;  /* 0x0000ba98111c7816 */ /* 0x000fe400000000ff */
[----:B------:R-:W-:Y:S02]  /*0900*/  PRMT R17, R0, 0xba98, RZ ;  /* 0x0000ba9800117816 */ /* 0x000fe400000000ff */
[----:B---3--:R-:W-:Y:S01]  /*0910*/  SHF.R.U32.HI R7, RZ, R12, R7 ;  /* 0x0000000cff077219 */ /* 0x008fe20000011607 */
[----:B------:R-:W-:Y:S01]  /*0920*/  IMAD.SHL.U32 R6, R6, 0x10, RZ ;  /* 0x0000001006067824 */ /* 0x000fe200078e00ff */
[----:B------:R-:W-:Y:S01]  /*0930*/  LOP3.LUT R27, R28, 0x80808080, R27, 0x6, !PT ;  /* 0x808080801c1b7812 */ /* 0x000fe200078e061b */
[----:B------:R-:W-:Y:S01]  /*0940*/  VIADD R26, R26, 0xffffffe0 ;  /* 0xffffffe01a1a7836 */ /* 0x000fe20000000000 */
[----:B------:R-:W-:-:S02]  /*0950*/  LOP3.LUT R28, R28, 0x7f7f7f7f, R17, 0x60, !PT ;  /* 0x7f7f7f7f1c1c7812 */ /* 0x000fc400078e6011 */
[----:B------:R-:W-:Y:S01]  /*0960*/  LOP3.LUT R7, R7, 0xf, RZ, 0xc0, !PT ;  /* 0x0000000f07077812 */ /* 0x000fe200078ec0ff */
[----:B------:R-:W-:Y:S01]  /*0970*/  IDP.4A.S8.S8 R18, R18, R29, RZ ;  /* 0x0000001d12127226 */ /* 0x000fe200000006ff */
[----:B------:R-:W-:Y:S01]  /*0980*/  LOP3.LUT R27, R28, R27, RZ, 0xfc, !PT ;  /* 0x0000001b1c1b7212 */ /* 0x000fe200078efcff */
[----:B0-----:R-:W-:Y:S01]  /*0990*/  VIADD R5, R24, 0xffffffe0 ;  /* 0xffffffe018057836 */ /* 0x001fe20000000000 */
[----:B------:R-:W-:Y:S01]  /*09a0*/  LOP3.LUT R6, R7, 0x30, R6, 0xf8, !PT ;  /* 0x0000003007067812 */ /* 0x000fe200078ef806 */
[----:B------:R-:W-:Y:S01]  /*09b0*/  IMAD R19, R26, R19, RZ ;  /* 0x000000131a137224 */ /* 0x000fe200078e02ff */
[----:B------:R-:W-:Y:S01]  /*09c0*/  I2FP.F32.S32 R23, R23 ;  /* 0x0000001700177245 */ /* 0x000fe20000201400 */
[----:B------:R-:W-:Y:S02]  /*09d0*/  VIADD R16, R16, 0x2 ;  /* 0x0000000210107836 */ /* 0x000fe40000000000 */
[----:B------:R-:W-:Y:S01]  /*09e0*/  IDP.4A.S8.S8 R20, R27, R20, RZ ;  /* 0x000000141b147226 */ /* 0x000fe200000006ff */
[----:B------:R-:W-:Y:S01]  /*09f0*/  I2FP.F32.S32 R19, R19 ;  /* 0x0000001300137245 */ /* 0x000fe20000201400 */
[----:B------:R-:W-:-:S02]  /*0a00*/  VIADD R7, R6, 0xffffffe0 ;  /* 0xffffffe006077836 */ /* 0x000fc40000000000 */
[----:B------:R-:W-:Y:S01]  /*0a10*/  IMAD R5, R5, R18, RZ ;  /* 0x0000001205057224 */ /* 0x000fe200078e02ff */
[----:B------:R-:W-:Y:S01]  /*0a20*/  ISETP.GE.U32.AND P0, PT, R16, R9, PT ;  /* 0x000000091000720c */ /* 0x000fe20003f06070 */
[----:B------:R-:W-:Y:S02]  /*0a30*/  IMAD R7, R7, R20, RZ ;  /* 0x0000001407077224 */ /* 0x000fe400078e02ff */
[----:B----4-:R-:W-:Y:S01]  /*0a40*/  HADD2.F32 R2, -RZ, R2.H0_H0 ;  /* 0x20000002ff027230 */ /* 0x010fe20000004100 */
[----:B------:R-:W-:Y:S02]  /*0a50*/  I2FP.F32.S32 R5, R5 ;  /* 0x0000000500057245 */ /* 0x000fe40000201400 */
[----:B------:R-:W-:Y:S01]  /*0a60*/  I2FP.F32.S32 R7, R7 ;  /* 0x0000000700077245 */ /* 0x000fe20000201400 */
[----:B------:R-:W-:Y:S02]  /*0a70*/  VIADD R15, R15, 0x2 ;  /* 0x000000020f0f7836 */ /* 0x000fe40000000000 */
[----:B------:R-:W-:-:S02]  /*0a80*/  VIADD R11, R11, 0x10 ;  /* 0x000000100b0b7836 */ /* 0x000fc40000000000 */
[----:B--2---:R-:W-:-:S05]  /*0a90*/  HADD2.F32 R0, -RZ, R25.H0_H0 ;  /* 0x20000019ff007230 */ /* 0x004fca0000004100 */
[----:B------:R-:W-:Y:S01]  /*0aa0*/  FFMA.FTZ R23, R0, R23, RZ ;  /* 0x0000001700177223 */ /* 0x000fe200000100ff */
[----:B-----5:R-:W-:Y:S02]  /*0ab0*/  HADD2.F32 R22, -RZ, R22.H0_H0 ;  /* 0x20000016ff167230 */ /* 0x020fe40000004100 */
[----:B------:R-:W-:-:S03]  /*0ac0*/  HADD2.F32 R0, -RZ, R3.H0_H0 ;  /* 0x20000003ff007230 */ /* 0x000fc60000004100 */
[----:B------:R-:W-:Y:S01]  /*0ad0*/  FFMA.FTZ R19, R22, R19, R23 ;  /* 0x0000001316137223 */ /* 0x000fe20000010017 */
[----:B------:R-:W-:-:S03]  /*0ae0*/  HADD2.F32 R3, -RZ, R14.H0_H0 ;  /* 0x2000000eff037230 */ /* 0x000fc60000004100 */
[----:B------:R-:W-:-:S04]  /*0af0*/  FFMA.FTZ R5, R2, R5, R19 ;  /* 0x0000000502057223 */ /* 0x000fc80000010013 */
[----:B------:R-:W-:-:S04]  /*0b00*/  FFMA.FTZ R0, R0, R7, R5 ;  /* 0x0000000700007223 */ /* 0x000fc80000010005 */
[----:B------:R-:W-:Y:S01]  /*0b10*/  FFMA.FTZ R10, R3, R0, R10 ;  /* 0x00000000030a7223 */ /* 0x000fe2000001000a */
[----:B------:R-:W-:Y:S06]  /*0b20*/  @!P0 BRA `(.L_x_848) ;  /* 0xfffffff400c48947 */ /* 0x000fec000383ffff */
.L_x_847:
[----:B------:R-:W-:Y:S05]  /*0b30*/  BSYNC.RECONVERGENT B0 ;  /* 0x0000000000007941 */ /* 0x000fea0003800200 */
.L_x_846:
        /* <DEDUP_REMOVED lines=19> */
.L_x_849:
        /* <DEDUP_REMOVED lines=9> */
.L_x_1325:


//--------------------- .text._Z13mul_mat_vec_qIN3c108BFloat16ELi256ELi16E10block_q2_KLi1EXadL_ZN45_INTERNAL_8d5cb472_14_gguf_kernel_cu_cd24131917vec_dot_q2_K_q8_1EPKvPK10block_q8_1RKiEEEvS5_S5_PT_iii --------------------------
	.section	.text._Z13mul_mat_vec_qIN3c108BFloat16ELi256ELi16E10block_q2_KLi1EXadL_ZN45_INTERNAL_8d5cb472_14_gguf_kernel_cu_cd24131917vec_dot_q2_K_q8_1EPKvPK10block_q8_1RKiEEEvS5_S5_PT_iii,"ax",@progbits
	.align	128
.text._Z13mul_mat_vec_qIN3c108BFloat16ELi256ELi16E10block_q2_KLi1EXadL_ZN45_INTERNAL_8d5cb472_14_gguf_kernel_cu_cd24131917vec_dot_q2_K_q8_1EPKvPK10block_q8_1RKiEEEvS5_S5_PT_iii:
        .type           _Z13mul_mat_vec_qIN3c108BFloat16ELi256ELi16E10block_q2_KLi1EXadL_ZN45_INTERNAL_8d5cb472_14_gguf_kernel_cu_cd24131917vec_dot_q2_K_q8_1EPKvPK10block_q8_1RKiEEEvS5_S5_PT_iii,@function
        .size           _Z13mul_mat_vec_qIN3c108BFloat16ELi256ELi16E10block_q2_KLi1EXadL_ZN45_INTERNAL_8d5cb472_14_gguf_kernel_cu_cd24131917vec_dot_q2_K_q8_1EPKvPK10block_q8_1RKiEEEvS5_S5_PT_iii,(.L_x_1326 - _Z13mul_mat_vec_qIN3c108BFloat16ELi256ELi16E10block_q2_KLi1EXadL_ZN45_INTERNAL_8d5cb472_14_gguf_kernel_cu_cd24131917vec_dot_q2_K_q8_1EPKvPK10block_q8_1RKiEEEvS5_S5_PT_iii)
        .other          _Z13mul_mat_vec_qIN3c108BFloat16ELi256ELi16E10block_q2_KLi1EXadL_ZN45_INTERNAL_8d5cb472_14_gguf_kernel_cu_cd24131917vec_dot_q2_K_q8_1EPKvPK10block_q8_1RKiEEEvS5_S5_PT_iii,@"STO_CUDA_ENTRY STV_DEFAULT"
_Z13mul_mat_vec_qIN3c108BFloat16ELi256ELi16E10block_q2_KLi1EXadL_ZN45_INTERNAL_8d5cb472_14_gguf_kernel_cu_cd24131917vec_dot_q2_K_q8_1EPKvPK10block_q8_1RKiEEEvS5_S5_PT_iii:
        /* <DEDUP_REMOVED lines=23> */
[----:B------:R-:W-:Y:S01]  /*0170*/  SHF.R.U32.HI R2, RZ, 0x2, R14 ;  /* 0x00000002ff027819 */ /* 0x000fe2000001160e */
[----:B------:R-:W-:Y:S01]  /*0180*/  IMAD.MOV.U32 R18, RZ, RZ, RZ ;  /* 0x000000ffff127224 */ /* 0x000fe200078e00ff */
[----:B------:R-:W-:Y:S01]  /*0190*/  SHF.L.U32 R19, R14, 0x2, RZ ;  /* 0x000000020e137819 */ /* 0x000fe200000006ff */
[----:B------:R-:W-:Y:S01]  /*01a0*/  IMAD R20, R13, R16, R25 ;  /* 0x000000100d147224 */ /* 0x000fe200078e0219 */
[----:B------:R-:W-:Y:S02]  /*01b0*/  SHF.R.S32.HI R3, RZ, 0x1f, R0 ;  /* 0x0000001fff037819 */ /* 0x000fe40000011400 */
[----:B------:R-:W-:Y:S02]  /*01c0*/  SHF.R.U32.HI R21, RZ, 0x1, R14 ;  /* 0x00000001ff157819 */ /* 0x000fe4000001160e */
[----:B------:R-:W-:Y:S02]  /*01d0*/  LEA.HI R3, R3, R0, RZ, 0x9 ;  /* 0x0000000003037211 */ /* 0x000fe400078f48ff */
[----:B------:R-:W-:-:S02]  /*01e0*/  LOP3.LUT R23, R2, 0x1, RZ, 0xc0, !PT ;  /* 0x0000000102177812 */ /* 0x000fc400078ec0ff */
[----:B------:R-:W-:Y:S02]  /*01f0*/  SHF.R.S32.HI R3, RZ, 0x9, R3 ;  /* 0x00000009ff037819 */ /* 0x000fe40000011403 */
[C---:B------:R-:W-:Y:S02]  /*0200*/  LOP3.LUT R17, R19.reuse, 0x3c, RZ, 0xc0, !PT ;  /* 0x0000003c13117812 */ /* 0x040fe400078ec0ff */
[----:B------:R-:W-:Y:S01]  /*0210*/  LOP3.LUT R19, R19, 0x1c, RZ, 0xc0, !PT ;  /* 0x0000001c13137812 */ /* 0x000fe200078ec0ff */
[----:B------:R-:W-:Y:S01]  /*0220*/  IMAD R0, R3, UR5, RZ ;  /* 0x0000000503007c24 */ /* 0x000fe2000f8e02ff */
[----:B------:R-:W-:Y:S02]  /*0230*/  LOP3.LUT R21, R21, 0x4, RZ, 0xc0, !PT ;  /* 0x0000000415157812 */ /* 0x000fe400078ec0ff */
[----:B------:R-:W-:Y:S01]  /*0240*/  LOP3.LUT R23, R23, 0x8, R14, 0xf8, !PT ;  /* 0x0000000817177812 */ /* 0x000fe200078ef80e */
[----:B------:R-:W-:-:S05]  /*0250*/  IMAD R0, R0, 0x2, R25 ;  /* 0x0000000200007824 */ /* 0x000fca00078e0219 */
[----:B------:R-:W-:-:S07]  /*0260*/  SHF.L.U32 R15, R0, 0x3, RZ ;  /* 0x00000003000f7819 */ /* 0x000fce00000006ff */
.L_x_852:
[----:B------:R-:W0:Y:S08]  /*0270*/  LDC.64 R4, c[0x0][0x380] ;  /* 0x0000e000ff047b82 */ /* 0x000e300000000a00 */
[----:B------:R-:W1:Y:S01]  /*0280*/  LDC.64 R6, c[0x0][0x388] ;  /* 0x0000e200ff067b82 */ /* 0x000e620000000a00 */
[----:B0-----:R-:W-:-:S03]  /*0290*/  IMAD.WIDE R4, R20, 0x54, R4 ;  /* 0x0000005414047825 */ /* 0x001fc600078e0204 */
[-C--:B------:R-:W-:Y:S02]  /*02a0*/  IADD3 R8, P0, PT, R23, R4.reuse, RZ ;  /* 0x0000000417087210 */ /* 0x080fe40007f1e0ff */
[----:B------:R-:W-:Y:S01]  /*02b0*/  IADD3 R2, P1, PT, R17, R4, RZ ;  /* 0x0000000411027210 */ /* 0x000fe20007f3e0ff */
[----:B-1----:R-:W-:Y:S01]  /*02c0*/  IMAD.WIDE R6, R15, 0x24, R6 ;  /* 0x000000240f067825 */ /* 0x002fe200078e0206 */
[----:B------:R-:W-:Y:S01]  /*02d0*/  IADD3.X R9, PT, PT, RZ, R5, RZ, P0, !PT ;  /* 0x00000005ff097210 */ /* 0x000fe200007fe4ff */
[----:B------:R0:W2:Y:S02]  /*02e0*/  LDG.E.CONSTANT R4, desc[UR6][R4.64+0x50] ;  /* 0x0000500604047981 */ /* 0x0000a4000c1e9900 */
[----:B------:R-:W-:Y:S02]  /*02f0*/  IMAD.X R3, RZ, RZ, R5, P1 ;  /* 0x000000ffff037224 */ /* 0x000fe400008e0605 */
[----:B------:R-:W-:Y:S01]  /*0300*/  IMAD.WIDE.U32 R6, R21, 0x24, R6 ;  /* 0x0000002415067825 */ /* 0x000fe200078e0006 */
[----:B------:R-:W3:Y:S02]  /*0310*/  LDG.E.U8.CONSTANT R26, desc[UR6][R8.64] ;  /* 0x00000006081a7981 */ /* 0x000ee4000c1e9100 */
[----:B------:R-:W-:-:S02]  /*0320*/  IADD3 R10, P1, PT, R19, R6, RZ ;  /* 0x00000006130a7210 */ /* 0x000fc40007f3e0ff */
[----:B------:R-:W4:Y:S03]  /*0330*/  LDG.E.CONSTANT R2, desc[UR6][R2.64+0x10] ;  /* 0x0000100602027981 */ /* 0x000f26000c1e9900 */
[----:B------:R-:W-:Y:S01]  /*0340*/  IMAD.X R11, RZ, RZ, R7, P1 ;  /* 0x000000ffff0b7224 */ /* 0x000fe200008e0607 */
[----:B------:R-:W5:Y:S04]  /*0350*/  LDG.E.U16.CONSTANT R0, desc[UR6][R6.64] ;  /* 0x0000000606007981 */ /* 0x000f68000c1e9500 */
[----:B------:R-:W2:Y:S04]  /*0360*/  LDG.E.CONSTANT R27, desc[UR6][R10.64+0x4] ;  /* 0x000004060a1b7981 */ /* 0x000ea8000c1e9900 */
[----:B------:R-:W5:Y:S04]  /*0370*/  LDG.E.CONSTANT R22, desc[UR6][R10.64+0x28] ;  /* 0x000028060a167981 */ /* 0x000f68000c1e9900 */
[----:B------:R-:W5:Y:S01]  /*0380*/  LDG.E.U8.CONSTANT R24, desc[UR6][R8.64+0x2] ;  /* 0x0000020608187981 */ /* 0x000f62000c1e9100 */
[----:B---3--:R-:W-:-:S02]  /*0390*/  LOP3.LUT R29, R26, 0xf, RZ, 0xc0, !PT ;  /* 0x0000000f1a1d7812 */ /* 0x008fc400078ec0ff */
[----:B------:R-:W-:Y:S02]  /*03a0*/  SHF.R.U32.HI R26, RZ, 0x4, R26 ;  /* 0x00000004ff1a7819 */ /* 0x000fe4000001161a */
[----:B----4-:R-:W-:Y:S02]  /*03b0*/  LOP3.LUT R28, R2, 0x3030303, RZ, 0xc0, !PT ;  /* 0x03030303021c7812 */ /* 0x010fe400078ec0ff */
[----:B------:R-:W-:-:S05]  /*03c0*/  LEA R26, R26, R26, 0x8 ;  /* 0x0000001a1a1a7211 */ /* 0x000fca00078e40ff */
[----:B------:R-:W-:Y:S02]  /*03d0*/  IMAD R26, R26, 0x10000, R26 ;  /* 0x000100001a1a7824 */ /* 0x000fe400078e021a */
[-C--:B--2---:R-:W-:Y:S02]  /*03e0*/  IDP.4A.S8.S8 R28, R28, R27.reuse, RZ ;  /* 0x0000001b1c1c7226 */ /* 0x084fe400000006ff */
[----:B------:R-:W-:Y:S02]  /*03f0*/  IDP.4A.S8.S8 R3, R26, R27, RZ ;  /* 0x0000001b1a037226 */ /* 0x000fe400000006ff */
[----:B------:R-:W-:Y:S02]  /*0400*/  IMAD R28, R28, R29, RZ ;  /* 0x0000001d1c1c7224 */ /* 0x000fe400078e02ff */
[----:B-----5:R-:W-:Y:S01]  /*0410*/  HADD2.F32 R0, -RZ, R0.H0_H0 ;  /* 0x20000000ff007230 */ /* 0x020fe20000004100 */
[----:B------:R-:W-:Y:S02]  /*0420*/  I2FP.F32.S32 R3, R3 ;  /* 0x0000000300037245 */ /* 0x000fe40000201400 */
[----:B------:R-:W-:-:S02]  /*0430*/  I2FP.F32.S32 R27, R28 ;  /* 0x0000001c001b7245 */ /* 0x000fc40000201400 */
[----:B------:R-:W2:Y:S01]  /*0440*/  LDG.E.U16.CONSTANT R28, desc[UR6][R6.64+0x48] ;  /* 0x00004806061c7981 */ /* 0x000ea2000c1e9500 */
[C---:B------:R-:W-:Y:S02]  /*0450*/  FFMA.FTZ R3, R0.reuse, R3, RZ ;  /* 0x0000000300037223 */ /* 0x040fe400000100ff */
[----:B------:R-:W-:Y:S01]  /*0460*/  FFMA.FTZ R27, R0, R27, RZ ;  /* 0x0000001b001b7223 */ /* 0x000fe200000100ff */
[----:B------:R-:W-:-:S04]  /*0470*/  SHF.R.U32.HI R0, RZ, 0x2, R2 ;  /* 0x00000002ff007819 */ /* 0x000fc80000011602 */
[----:B------:R-:W-:Y:S02]  /*0480*/  LOP3.LUT R29, R0, 0x3030303, RZ, 0xc0, !PT ;  /* 0x03030303001d7812 */ /* 0x000fe400078ec0ff */
[----:B------:R-:W3:Y:S03]  /*0490*/  LDG.E.U16.CONSTANT R0, desc[UR6][R6.64+0x24] ;  /* 0x0000240606007981 */ /* 0x000ee6000c1e9500 */
[----:B------:R-:W-:Y:S01]  /*04a0*/  IDP.4A.S8.S8 R26, R29, R22, RZ ;  /* 0x000000161d1a7226 */ /* 0x000fe200000006ff */
[----:B------:R-:W-:Y:S02]  /*04b0*/  LOP3.LUT R29, R24, 0xf, RZ, 0xc0, !PT ;  /* 0x0000000f181d7812 */ /* 0x000fe400078ec0ff */
[----:B------:R-:W-:-:S04]  /*04c0*/  SHF.R.U32.HI R24, RZ, 0x4, R24 ;  /* 0x00000004ff187819 */ /* 0x000fc80000011618 */
[----:B------:R-:W-:Y:S01]  /*04d0*/  LEA R24, R24, R24, 0x8 ;  /* 0x0000001818187211 */ /* 0x000fe200078e40ff */
[----:B------:R-:W-:-:S04]  /*04e0*/  IMAD R26, R26, R29, RZ ;  /* 0x0000001d1a1a7224 */ /* 0x000fc800078e02ff */
[----:B------:R-:W-:Y:S01]  /*04f0*/  IMAD R29, R24, 0x10000, R24 ;  /* 0x00010000181d7824 */ /* 0x000fe200078e0218 */
[----:B------:R-:W-:Y:S01]  /*0500*/  I2FP.F32.S32 R26, R26 ;  /* 0x0000001a001a7245 */ /* 0x000fe20000201400 */
[----:B------:R-:W4:Y:S02]  /*0510*/  LDG.E.CONSTANT R24, desc[UR6][R10.64+0x4c] ;  /* 0x00004c060a187981 */ /* 0x000f24000c1e9900 */
[----:B------:R-:W-:Y:S02]  /*0520*/  IDP.4A.S8.S8 R22, R29, R22, RZ ;  /* 0x000000161d167226 */ /* 0x000fe400000006ff */
[----:B------:R1:W5:Y:S04]  /*0530*/  LDG.E.U16.CONSTANT R29, desc[UR6][R6.64+0x6c] ;  /* 0x00006c06061d7981 */ /* 0x000368000c1e9500 */
[----:B------:R-:W2:Y:S04]  /*0540*/  LDG.E.U8.CONSTANT R6, desc[UR6][R8.64+0x4] ;  /* 0x0000040608067981 */ /* 0x000ea8000c1e9100 */
[----:B------:R-:W5:Y:S01]  /*0550*/  LDG.E.U8.CONSTANT R8, desc[UR6][R8.64+0x6] ;  /* 0x0000060608087981 */ /* 0x000f62000c1e9100 */
[----:B---3--:R-:W-:-:S05]  /*0560*/  HADD2.F32 R0, -RZ, R0.H0_H0 ;  /* 0x20000000ff007230 */ /* 0x008fca0000004100 */
[----:B------:R-:W-:Y:S02]  /*0570*/  FFMA.FTZ R26, R0, R26, R27 ;  /* 0x0000001a001a7223 */ /* 0x000fe4000001001b */
[----:B------:R3:W3:Y:S01]  /*0580*/  LDG.E.CONSTANT R27, desc[UR6][R10.64+0x70] ;  /* 0x000070060a1b7981 */ /* 0x0006e2000c1e9900 */
[----:B------:R-:W-:Y:S02]  /*0590*/  I2FP.F32.S32 R22, R22 ;  /* 0x0000001600167245 */ /* 0x000fe40000201400 */
[----:B0-----:R-:W-:-:S03]  /*05a0*/  SHF.R.U32.HI R5, RZ, 0x4, R2 ;  /* 0x00000004ff057819 */ /* 0x001fc60000011602 */
[----:B------:R-:W-:Y:S01]  /*05b0*/  FFMA.FTZ R3, R0, R22, R3 ;  /* 0x0000001600037223 */ /* 0x000fe20000010003 */
[----:B------:R-:W-:Y:S02]  /*05c0*/  LOP3.LUT R0, R5, 0x3030303, RZ, 0xc0, !PT ;  /* 0x0303030305007812 */ /* 0x000fe400078ec0ff */
[----:B------:R-:W-:-:S03]  /*05d0*/  SHF.R.U32.HI R2, RZ, 0x6, R2 ;  /* 0x00000006ff027819 */ /* 0x000fc60000011602 */
[----:B----4-:R-:W-:Y:S01]  /*05e0*/  IDP.4A.S8.S8 R0, R0, R24, RZ ;  /* 0x0000001800007226 */ /* 0x010fe200000006ff */
[----:B--2---:R-:W-:Y:S02]  /*05f0*/  SHF.R.U32.HI R22, RZ, 0x4, R6 ;  /* 0x00000004ff167819 */ /* 0x004fe40000011606 */
[----:B-1----:R-:W-:Y:S02]  /*0600*/  LOP3.LUT R7, R6, 0xf, RZ, 0xc0, !PT ;  /* 0x0000000f06077812 */ /* 0x002fe400078ec0ff */
[----:B------:R-:W-:Y:S02]  /*0610*/  LEA R22, R22, R22, 0x8 ;  /* 0x0000001616167211 */ /* 0x000fe400078e40ff */
[----:B-----5:R-:W-:-:S03]  /*0620*/  SHF.R.U32.HI R6, RZ, 0x4, R8 ;  /* 0x00000004ff067819 */ /* 0x020fc60000011608 */
[----:B------:R-:W-:Y:S01]  /*0630*/  IMAD R5, R22, 0x10000, R22 ;  /* 0x0001000016057824 */ /* 0x000fe200078e0216 */
[----:B------:R-:W-:-:S03]  /*0640*/  LEA R6, R6, R6, 0x8 ;  /* 0x0000000606067211 */ /* 0x000fc600078e40ff */
[----:B------:R-:W-:Y:S01]  /*0650*/  IDP.4A.S8.S8 R5, R5, R24, RZ ;  /* 0x0000001805057226 */ /* 0x000fe200000006ff */
[----:B------:R-:W-:Y:S01]  /*0660*/  LOP3.LUT R2, R2, 0x3030303, RZ, 0xc0, !PT ;  /* 0x0303030302027812 */ /* 0x000fe200078ec0ff */
[----:B------:R-:W-:Y:S02]  /*0670*/  IMAD R0, R0, R7, RZ ;  /* 0x0000000700007224 */ /* 0x000fe400078e02ff */
[----:B---3--:R-:W-:Y:S01]  /*0680*/  IMAD R10, R6, 0x10000, R6 ;  /* 0x00010000060a7824 */ /* 0x008fe200078e0206 */
[----:B------:R-:W-:Y:S01]  /*0690*/  LOP3.LUT R7, R8, 0xf, RZ, 0xc0, !PT ;  /* 0x0000000f08077812 */ /* 0x000fe200078ec0ff */
[----:B------:R-:W-:Y:S01]  /*06a0*/  HADD2.F32 R28, -RZ, R28.H0_H0 ;  /* 0x2000001cff1c7230 */ /* 0x000fe20000004100 */
[----:B------:R-:W-:Y:S01]  /*06b0*/  IADD3 R25, PT, PT, R25, 0x2, RZ ;  /* 0x0000000219197810 */ /* 0x000fe20007ffe0ff */
[----:B------:R-:W-:-:S03]  /*06c0*/  HADD2.F32 R29, -RZ, R29.H0_H0 ;  /* 0x2000001dff1d7230 */ /* 0x000fc60000004100 */
[----:B------:R-:W-:Y:S01]  /*06d0*/  ISETP.GE.U32.AND P0, PT, R25, R16, PT ;  /* 0x000000101900720c */ /* 0x000fe20003f06070 */
[----:B------:R-:W-:Y:S01]  /*06e0*/  VIADD R20, R20, 0x2 ;  /* 0x0000000214147836 */ /* 0x000fe20000000000 */
[----:B------:R-:W-:Y:S01]  /*06f0*/  IADD3 R15, PT, PT, R15, 0x10, RZ ;  /* 0x000000100f0f7810 */ /* 0x000fe20007ffe0ff */
[----:B------:R-:W-:Y:S01]  /*0700*/  IDP.4A.S8.S8 R6, R2, R27, RZ ;  /* 0x0000001b02067226 */ /* 0x000fe200000006ff */
[----:B------:R-:W-:Y:S01]  /*0710*/  I2FP.F32.S32 R2, R5 ;  /* 0x0000000500027245 */ /* 0x000fe20000201400 */
[----:B------:R-:W-:Y:S01]  /*0720*/  IDP.4A.S8.S8 R10, R10, R27, RZ ;  /* 0x0000001b0a0a7226 */ /* 0x000fe200000006ff */
[----:B------:R-:W-:Y:S01]  /*0730*/  I2FP.F32.S32 R5, R0 ;  /* 0x0000000000057245 */ /* 0x000fe20000201400 */
[----:B------:R-:W-:Y:S02]  /*0740*/  IMAD R6, R6, R7, RZ ;  /* 0x0000000706067224 */ /* 0x000fe400078e02ff */
[C---:B------:R-:W-:Y:S01]  /*0750*/  FFMA.FTZ R2, R28.reuse, R2, R3 ;  /* 0x000000021c027223 */ /* 0x040fe20000010003 */
[----:B------:R-:W-:Y:S01]  /*0760*/  I2FP.F32.S32 R10, R10 ;  /* 0x0000000a000a7245 */ /* 0x000fe20000201400 */
[----:B------:R-:W-:Y:S01]  /*0770*/  FFMA.FTZ R26, R28, R5, R26 ;  /* 0x000000051c1a7223 */ /* 0x000fe2000001001a */
[----:B------:R-:W-:Y:S01]  /*0780*/  I2FP.F32.S32 R3, R6 ;  /* 0x0000000600037245 */ /* 0x000fe20000201400 */
[----:B------:R-:W-:-:S02]  /*0790*/  HADD2.F32 R5, -RZ, R4.H1_H1 ;  /* 0x30000004ff057230 */ /* 0x000fc40000004100 */
[C---:B------:R-:W-:Y:S01]  /*07a0*/  FFMA.FTZ R2, R29.reuse, R10, R2 ;  /* 0x0000000a1d027223 */ /* 0x040fe20000010002 */
[----:B------:R-:W-:Y:S02]  /*07b0*/  HADD2.F32 R4, -RZ, R4.H0_H0 ;  /* 0x20000004ff047230 */ /* 0x000fe40000004100 */
[----:B------:R-:W-:Y:S01]  /*07c0*/  FFMA.FTZ R3, R29, R3, R26 ;  /* 0x000000031d037223 */ /* 0x000fe2000001001a */
[----:B------:R-:W-:-:S04]  /*07d0*/  FMUL.FTZ R2, R2, R5 ;  /* 0x0000000502027220 */ /* 0x000fc80000410000 */
[----:B------:R-:W-:-:S04]  /*07e0*/  FFMA.FTZ R3, R3, R4, -R2 ;  /* 0x0000000403037223 */ /* 0x000fc80000010802 */
[----:B------:R-:W-:Y:S01]  /*07f0*/  FADD.FTZ R18, R3, R18 ;  /* 0x0000001203127221 */ /* 0x000fe20000010000 */
[----:B------:R-:W-:Y:S06]  /*0800*/  @!P0 BRA `(.L_x_852) ;  /* 0xfffffff800988947 */ /* 0x000fec000383ffff */
.L_x_851:
[----:B------:R-:W-:Y:S05]  /*0810*/  BSYNC.RECONVERGENT B0 ;  /* 0x0000000000007941 */ /* 0x000fea0003800200 */
.L_x_850:
        /* <DEDUP_REMOVED lines=18> */
.L_x_853:
        /* <DEDUP_REMOVED lines=12> */
.L_x_1326:


//--------------------- .text._Z13mul_mat_vec_qIN3c108BFloat16ELi32ELi8E10block_q8_0Li2EXadL_ZN45_INTERNAL_8d5cb472_14_gguf_kernel_cu_cd24131917vec_dot_q8_0_q8_1EPKvPK10block_q8_1RKiEEEvS5_S5_PT_iii --------------------------
	.section	.text._Z13mul_mat_vec_qIN3c108BFloat16ELi32ELi8E10block_q8_0Li2EXadL_ZN45_INTERNAL_8d5cb472_14_gguf_kernel_cu_cd24131917vec_dot_q8_0_q8_1EPKvPK10block_q8_1RKiEEEvS5_S5_PT_iii,"ax",@progbits
	.align	128
.text._Z13mul_mat_vec_qIN3c108BFloat16ELi32ELi8E10block_q8_0Li2EXadL_ZN45_INTERNAL_8d5cb472_14_gguf_kernel_cu_cd24131917vec_dot_q8_0_q8_1EPKvPK10block_q8_1RKiEEEvS5_S5_PT_iii:
        .type           _Z13mul_mat_vec_qIN3c108BFloat16ELi32ELi8E10block_q8_0Li2EXadL_ZN45_INTERNAL_8d5cb472_14_gguf_kernel_cu_cd24131917vec_dot_q8_0_q8_1EPKvPK10block_q8_1RKiEEEvS5_S5_PT_iii,@function
        .size           _Z13mul_mat_vec_qIN3c108BFloat16ELi32ELi8E10block_q8_0Li2EXadL_ZN45_INTERNAL_8d5cb472_14_gguf_kernel_cu_cd24131917vec_dot_q8_0_q8_1EPKvPK10block_q8_1RKiEEEvS5_S5_PT_iii,(.L_x_1327 - _Z13mul_mat_vec_qIN3c108BFloat16ELi32ELi8E10block_q8_0Li2EXadL_ZN45_INTERNAL_8d5cb472_14_gguf_kernel_cu_cd24131917vec_dot_q8_0_q8_1EPKvPK10block_q8_1RKiEEEvS5_S5_PT_iii)
        .other          _Z13mul_mat_vec_qIN3c108BFloat16ELi32ELi8E10block_q8_0Li2EXadL_ZN45_INTERNAL_8d5cb472_14_gguf_kernel_cu_cd24131917vec_dot_q8_0_q8_1EPKvPK10block_q8_1RKiEEEvS5_S5_PT_iii,@"STO_CUDA_ENTRY STV_DEFAULT"
_Z13mul_mat_vec_qIN3c108BFloat16ELi32ELi8E10block_q8_0Li2EXadL_ZN45_INTERNAL_8d5cb472_14_gguf_kernel_cu_cd24131917vec_dot_q8_0_q8_1EPKvPK10block_q8_1RKiEEEvS5_S5_PT_iii:
        /* <DEDUP_REMOVED lines=15> */
[----:B------:R-:W-:Y:S01]  /*00f0*/  HFMA2 R10, -RZ, RZ, 0, 0 ;  /* 0x00000000ff0a7431 */ /* 0x000fe200000001ff */
[----:B-1----:R-:W-:-:S04]  /*0100*/  SHF.R.S32.HI R2, RZ, 0x1f, R5 ;  /* 0x0000001fff027819 */ /* 0x002fc80000011405 */
[----:B------:R-:W-:Y:S02]  /*0110*/  LEA.HI R2, R2, R5, RZ, 0x5 ;  /* 0x0000000502027211 */ /* 0x000fe400078f28ff */
[----:B0-----:R-:W-:Y:S02]  /*0120*/  SHF.R.U32.HI R11, RZ, 0x2, R20 ;  /* 0x00000002ff0b7819 */ /* 0x001fe40000011614 */
[----:B------:R-:W-:-:S04]  /*0130*/  SHF.R.S32.HI R8, RZ, 0x5, R2 ;  /* 0x00000005ff087819 */ /* 0x000fc80000011402 */
[----:B------:R-:W-:-:S13]  /*0140*/  ISETP.GE.U32.AND P0, PT, R11, R8, PT ;  /* 0x000000080b00720c */ /* 0x000fda0003f06070 */
[----:B--2---:R-:W-:Y:S05]  /*0150*/  @P0 BRA `(.L_x_855) ;  /* 0x0000000800300947 */ /* 0x004fea0003800000 */
[----:B------:R-:W-:Y:S01]  /*0160*/  LOP3.LUT R3, RZ, R11, RZ, 0x33, !PT ;  /* 0x0000000bff037212 */ /* 0x000fe200078e33ff */
[----:B------:R-:W-:Y:S01]  /*0170*/  BSSY.RECONVERGENT B1, `(.L_x_856) ;  /* 0x0000035000017945 */ /* 0x000fe20003800200 */
[----:B------:R-:W-:Y:S01]  /*0180*/  IADD3 R2, PT, PT, R5, 0x1ff, RZ ;  /* 0x000001ff05027810 */ /* 0x000fe20007ffe0ff */
[----:B------:R-:W-:Y:S01]  /*0190*/  IMAD R14, R9, R8, RZ ;  /* 0x00000008090e7224 */ /* 0x000fe200078e02ff */
[----:B------:R-:W-:Y:S01]  /*01a0*/  SHF.L.U32 R15, R20, 0x1, RZ ;  /* 0x00000001140f7819 */ /* 0x000fe200000006ff */
[----:B------:R-:W-:Y:S01]  /*01b0*/  IMAD.IADD R4, R8, 0x1, R3 ;  /* 0x0000000108047824 */ /* 0x000fe200078e0203 */
[----:B------:R-:W-:Y:S02]  /*01c0*/  SHF.R.S32.HI R3, RZ, 0x1f, R2 ;  /* 0x0000001fff037819 */ /* 0x000fe40000011402 */
[----:B------:R-:W-:Y:S02]  /*01d0*/  MOV R10, RZ ;  /* 0x000000ff000a7202 */ /* 0x000fe40000000f00 */
[----:B------:R-:W-:-:S02]  /*01e0*/  LOP3.LUT R5, R4, 0x18, RZ, 0xc0, !PT ;  /* 0x0000001804057812 */ /* 0x000fc400078ec0ff */
[----:B------:R-:W-:Y:S02]  /*01f0*/  LEA.HI R3, R3, R2, RZ, 0x9 ;  /* 0x0000000203037211 */ /* 0x000fe400078f48ff */
[----:B------:R-:W-:Y:S02]  /*0200*/  ISETP.NE.AND P1, PT, R5, 0x18, PT ;  /* 0x000000180500780c */ /* 0x000fe40003f25270 */
[----:B------:R-:W-:Y:S02]  /*0210*/  SHF.R.S32.HI R3, RZ, 0x9, R3 ;  /* 0x00000009ff037819 */ /* 0x000fe40000011403 */
[----:B------:R-:W-:Y:S02]  /*0220*/  ISETP.GE.U32.AND P0, PT, R4, 0x18, PT ;  /* 0x000000180400780c */ /* 0x000fe40003f06070 */
[----:B------:R-:W-:Y:S01]  /*0230*/  LOP3.LUT R15, R15, 0x6, RZ, 0xc0, !PT ;  /* 0x000000060f0f7812 */ /* 0x000fe200078ec0ff */
[----:B------:R-:W-:-:S06]  /*0240*/  IMAD R16, R3, UR5, RZ ;  /* 0x0000000503107c24 */ /* 0x000fcc000f8e02ff */
[----:B------:R-:W-:Y:S05]  /*0250*/  @!P1 BRA `(.L_x_857) ;  /* 0x0000000000989947 */ /* 0x000fea0003800000 */
[----:B------:R-:W-:Y:S01]  /*0260*/  LEA.HI R2, R4, 0x1, RZ, 0x1d ;  /* 0x0000000104027811 */ /* 0x000fe200078fe8ff */
[----:B------:R-:W-:Y:S01]  /*0270*/  IMAD.SHL.U32 R17, R15, 0x4, RZ ;  /* 0x000000040f117824 */ /* 0x000fe200078e00ff */
[----:B------:R-:W-:Y:S01]  /*0280*/  LEA R21, R16, R11, 0x4 ;  /* 0x0000000b10157211 */ /* 0x000fe200078e20ff */
[----:B------:R-:W-:Y:S01]  /*0290*/  IMAD.MOV.U32 R10, RZ, RZ, RZ ;  /* 0x000000ffff0a7224 */ /* 0x000fe200078e00ff */
[----:B------:R-:W-:Y:S02]  /*02a0*/  LOP3.LUT R2, R2, 0x3, RZ, 0xc0, !PT ;  /* 0x0000000302027812 */ /* 0x000fe400078ec0ff */
[----:B------:R-:W-:Y:S02]  /*02b0*/  IADD3 R19, PT, PT, R11, R14, RZ ;  /* 0x0000000e0b137210 */ /* 0x000fe40007ffe0ff */
[----:B------:R-:W-:-:S07]  /*02c0*/  IADD3 R18, PT, PT, -R2, RZ, RZ ;  /* 0x000000ff02127210 */ /* 0x000fce0007ffe1ff */
.L_x_858:
[----:B------:R-:W0:Y:S08]  /*02d0*/  LDC.64 R2, c[0x0][0x380] ;  /* 0x0000e000ff027b82 */ /* 0x000e300000000a00 */
[----:B------:R-:W1:Y:S01]  /*02e0*/  LDC.64 R4, c[0x0][0x388] ;  /* 0x0000e200ff047b82 */ /* 0x000e620000000a00 */
[----:B0-----:R-:W-:-:S03]  /*02f0*/  IMAD.WIDE R2, R19, 0x22, R2 ;  /* 0x0000002213027825 */ /* 0x001fc600078e0202 */
[----:B------:R-:W-:-:S03]  /*0300*/  IADD3 R6, P1, PT, R17, R2, RZ ;  /* 0x0000000211067210 */ /* 0x000fc60007f3e0ff */
[----:B------:R-:W2:Y:S01]  /*0310*/  LDG.E.U16.CONSTANT R2, desc[UR6][R2.64] ;  /* 0x0000000602027981 */ /* 0x000ea2000c1e9500 */
[----:B-1----:R-:W-:Y:S01]  /*0320*/  IMAD.WIDE R4, R21, 0x24, R4 ;  /* 0x0000002415047825 */ /* 0x002fe200078e0204 */
[----:B------:R-:W-:Y:S02]  /*0330*/  IADD3.X R7, PT, PT, RZ, R3, RZ, P1, !PT ;  /* 0x00000003ff077210 */ /* 0x000fe40000ffe4ff */
[----:B------:R-:W-:-:S03]  /*0340*/  IADD3 R12, P2, PT, R17, R4, RZ ;  /* 0x00000004110c7210 */ /* 0x000fc60007f5e0ff */
[----:B------:R-:W3:Y:S02]  /*0350*/  LDG.E.U16.CONSTANT R23, desc[UR6][R6.64+0x2] ;  /* 0x0000020606177981 */ /* 0x000ee4000c1e9500 */
[----:B------:R-:W-:Y:S02]  /*0360*/  IMAD.X R13, RZ, RZ, R5, P2 ;  /* 0x000000ffff0d7224 */ /* 0x000fe400010e0605 */
[----:B------:R-:W3:Y:S04]  /*0370*/  LDG.E.U16.CONSTANT R24, desc[UR6][R6.64+0x4] ;  /* 0x0000040606187981 */ /* 0x000ee8000c1e9500 */
[----:B------:R-:W4:Y:S04]  /*0380*/  LDG.E.U16.CONSTANT R22, desc[UR6][R6.64+0x6] ;  /* 0x0000060606167981 */ /* 0x000f28000c1e9500 */
[----:B------:R-:W4:Y:S04]  /*0390*/  LDG.E.U16.CONSTANT R25, desc[UR6][R6.64+0x8] ;  /* 0x0000080606197981 */ /* 0x000f28000c1e9500 */
[----:B------:R-:W5:Y:S04]  /*03a0*/  LDG.E.CONSTANT R26, desc[UR6][R12.64+0x4] ;  /* 0x000004060c1a7981 */ /* 0x000f68000c1e9900 */
[----:B------:R-:W2:Y:S04]  /*03b0*/  LDG.E.CONSTANT R27, desc[UR6][R12.64+0x8] ;  /* 0x000008060c1b7981 */ /* 0x000ea8000c1e9900 */
[----:B------:R-:W2:Y:S01]  /*03c0*/  LDG.E.U16.CONSTANT R4, desc[UR6][R4.64] ;  /* 0x0000000604047981 */ /* 0x000ea2000c1e9500 */
[----:B------:R-:W-:-:S05]  /*03d0*/  VIADD R18, R18, 0x1 ;  /* 0x0000000112127836 */ /* 0x000fca0000000000 */
[----:B------:R-:W-:Y:S01]  /*03e0*/  ISETP.NE.AND P1, PT, R18, RZ, PT ;  /* 0x000000ff1200720c */ /* 0x000fe20003f25270 */
[----:B------:R-:W-:Y:S01]  /*03f0*/  VIADD R21, R21, 0x8 ;  /* 0x0000000815157836 */ /* 0x000fe20000000000 */
[----:B------:R-:W-:Y:S02]  /*0400*/  IADD3 R11, PT, PT, R11, 0x8, RZ ;  /* 0x000000080b0b7810 */ /* 0x000fe40007ffe0ff */
[----:B------:R-:W-:Y:S02]  /*0410*/  IADD3 R19, PT, PT, R19, 0x8, RZ ;  /* 0x0000000813137810 */ /* 0x000fe40007ffe0ff */
[----:B---3--:R-:W-:Y:S02]  /*0420*/  LEA R23, R24, R23, 0x10 ;  /* 0x0000001718177211 */ /* 0x008fe400078e80ff */
[----:B----4-:R-:W-:-:S03]  /*0430*/  LEA R22, R25, R22, 0x10 ;  /* 0x0000001619167211 */ /* 0x010fc600078e80ff */
[----:B-----5:R-:W-:-:S04]  /*0440*/  IDP.4A.S8.S8 R23, R23, R26, RZ ;  /* 0x0000001a17177226 */ /* 0x020fc800000006ff */
[----:B--2---:R-:W-:Y:S02]  /*0450*/  IDP.4A.S8.S8 R23, R22, R27, R23 ;  /* 0x0000001b16177226 */ /* 0x004fe40000000617 */
[----:B------:R-:W-:Y:S02]  /*0460*/  HADD2.F32 R22, -RZ, R2.H0_H0 ;  /* 0x20000002ff167230 */ /* 0x000fe40000004100 */
[----:B------:R-:W-:Y:S01]  /*0470*/  HADD2.F32 R7, -RZ, R4.H0_H0 ;  /* 0x20000004ff077230 */ /* 0x000fe20000004100 */
[----:B------:R-:W-:-:S04]  /*0480*/  I2FP.F32.S32 R23, R23 ;  /* 0x0000001700177245 */ /* 0x000fc80000201400 */
[----:B------:R-:W-:-:S04]  /*0490*/  FMUL.FTZ R7, R22, R7 ;  /* 0x0000000716077220 */ /* 0x000fc80000410000 */
[----:B------:R-:W-:Y:S01]  /*04a0*/  FFMA.FTZ R10, R7, R23, R10 ;  /* 0x00000017070a7223 */ /* 0x000fe2000001000a */
[----:B------:R-:W-:Y:S06]  /*04b0*/  @P1 BRA `(.L_x_858) ;  /* 0xfffffffc00841947 */ /* 0x000fec000383ffff */
.L_x_857:
[----:B------:R-:W-:Y:S05]  /*04c0*/  BSYNC.RECONVERGENT B1 ;  /* 0x0000000000017941 */ /* 0x000fea0003800200 */
.L_x_856:
[----:B------:R-:W-:Y:S05]  /*04d0*/  @!P0 BRA `(.L_x_855) ;  /* 0x0000000400508947 */ /* 0x000fea0003800000 */
[----:B------:R-:W-:Y:S01]  /*04e0*/  SHF.L.U32 R13, R15, 0x2, RZ ;  /* 0x000000020f0d7819 */ /* 0x000fe200000006ff */
[----:B------:R-:W-:Y:S01]  /*04f0*/  IMAD.IADD R14, R11, 0x1, R14 ;  /* 0x000000010b0e7824 */ /* 0x000fe200078e020e */
[----:B------:R-:W-:-:S07]  /*0500*/  LEA R12, R16, R11, 0x4 ;  /* 0x0000000b100c7211 */ /* 0x000fce00078e20ff */
.L_x_859:
[----:B------:R-:W0:Y:S08]  /*0510*/  LDC.64 R16, c[0x0][0x380] ;  /* 0x0000e000ff107b82 */ /* 0x000e300000000a00 */
[----:B------:R-:W1:Y:S01]  /*0520*/  LDC.64 R4, c[0x0][0x388] ;  /* 0x0000e200ff047b82 */ /* 0x000e620000000a00 */
[----:B0-----:R-:W-:-:S03]  /*0530*/  IMAD.WIDE R16, R14, 0x22, R16 ;  /* 0x000000220e107825 */ /* 0x001fc600078e0210 */
[C---:B------:R-:W-:Y:S02]  /*0540*/  IADD3 R2, P0, PT, R13.reuse, R16, RZ ;  /* 0x000000100d027210 */ /* 0x040fe40007f1e0ff */
[----:B------:R-:W2:Y:S01]  /*0550*/  LDG.E.U16.CONSTANT R24, desc[UR6][R16.64] ;  /* 0x0000000610187981 */ /* 0x000ea2000c1e9500 */
[----:B-1----:R-:W-:Y:S01]  /*0560*/  IMAD.WIDE R4, R12, 0x24, R4 ;  /* 0x000000240c047825 */ /* 0x002fe200078e0204 */
[----:B------:R-:W-:Y:S02]  /*0570*/  IADD3.X R3, PT, PT, RZ, R17, RZ, P0, !PT ;  /* 0x00000011ff037210 */ /* 0x000fe400007fe4ff */
[----:B------:R-:W3:Y:S01]  /*0580*/  LDG.E.U16.CONSTANT R28, desc[UR6][R16.64+0x110] ;  /* 0x00011006101c7981 */ /* 0x000ee2000c1e9500 */
[----:B------:R-:W-:-:S03]  /*0590*/  IADD3 R6, P1, PT, R13, R4, RZ ;  /* 0x000000040d067210 */ /* 0x000fc60007f3e0ff */
[----:B------:R-:W4:Y:S01]  /*05a0*/  LDG.E.U16.CONSTANT R18, desc[UR6][R2.64+0x2] ;  /* 0x0000020602127981 */ /* 0x000f22000c1e9500 */
[----:B------:R-:W-:-:S03]  /*05b0*/  IADD3.X R7, PT, PT, RZ, R5, RZ, P1, !PT ;  /* 0x00000005ff077210 */ /* 0x000fc60000ffe4ff */
[----:B------:R-:W4:Y:S04]  /*05c0*/  LDG.E.U16.CONSTANT R19, desc[UR6][R2.64+0x4] ;  /* 0x0000040602137981 */ /* 0x000f28000c1e9500 */
[----:B------:R-:W5:Y:S04]  /*05d0*/  LDG.E.U16.CONSTANT R22, desc[UR6][R2.64+0x6] ;  /* 0x0000060602167981 */ /* 0x000f68000c1e9500 */
[----:B------:R-:W5:Y:S04]  /*05e0*/  LDG.E.U16.CONSTANT R23, desc[UR6][R2.64+0x8] ;  /* 0x0000080602177981 */ /* 0x000f68000c1e9500 */
[----:B------:R-:W3:Y:S04]  /*05f0*/  LDG.E.CONSTANT R21, desc[UR6][R6.64+0x4] ;  /* 0x0000040606157981 */ /* 0x000ee8000c1e9900 */
[----:B------:R-:W3:Y:S04]  /*0600*/  LDG.E.U16.CONSTANT R25, desc[UR6][R4.64] ;  /* 0x0000000604197981 */ /* 0x000ee8000c1e9500 */
[----:B------:R-:W3:Y:S04]  /*0610*/  LDG.E.CONSTANT R15, desc[UR6][R6.64+0x8] ;  /* 0x00000806060f7981 */ /* 0x000ee8000c1e9900 */
[----:B------:R-:W3:Y:S04]  /*0620*/  LDG.E.U16.CONSTANT R27, desc[UR6][R4.64+0x120] ;  /* 0x00012006041b7981 */ /* 0x000ee8000c1e9500 */
[----:B------:R-:W3:Y:S01]  /*0630*/  LDG.E.U16.CONSTANT R26, desc[UR6][R2.64+0x114] ;  /* 0x00011406021a7981 */ /* 0x000ee2000c1e9500 */
[----:B--2---:R-:W-:-:S02]  /*0640*/  HADD2.F32 R24, -RZ, R24.H0_H0 ;  /* 0x20000018ff187230 */ /* 0x004fc40000004100 */
[----:B----4-:R-:W-:Y:S01]  /*0650*/  IMAD R18, R19, 0x10000, R18 ;  /* 0x0001000013127824 */ /* 0x010fe200078e0212 */
[----:B-----5:R-:W-:Y:S02]  /*0660*/  LEA R22, R23, R22, 0x10 ;  /* 0x0000001617167211 */ /* 0x020fe400078e80ff */
[----:B------:R-:W2:Y:S01]  /*0670*/  LDG.E.U16.CONSTANT R23, desc[UR6][R2.64+0x112] ;  /* 0x0001120602177981 */ /* 0x000ea2000c1e9500 */
[----:B---3--:R-:W-:-:S03]  /*0680*/  IDP.4A.S8.S8 R18, R18, R21, RZ ;  /* 0x0000001512127226 */ /* 0x008fc600000006ff */
[----:B------:R-:W3:Y:S01]  /*0690*/  LDG.E.U16.CONSTANT R21, desc[UR6][R2.64+0x116] ;  /* 0x0001160602157981 */ /* 0x000ee2000c1e9500 */
[----:B------:R-:W-:Y:S02]  /*06a0*/  HADD2.F32 R25, -RZ, R25.H0_H0 ;  /* 0x20000019ff197230 */ /* 0x000fe40000004100 */
[----:B------:R-:W-:-:S03]  /*06b0*/  IDP.4A.S8.S8 R15, R22, R15, R18 ;  /* 0x0000000f160f7226 */ /* 0x000fc60000000612 */
[----:B------:R-:W-:Y:S01]  /*06c0*/  FMUL.FTZ R19, R24, R25 ;  /* 0x0000001918137220 */ /* 0x000fe20000410000 */
[----:B------:R-:W3:Y:S04]  /*06d0*/  LDG.E.U16.CONSTANT R22, desc[UR6][R2.64+0x118] ;  /* 0x0001180602167981 */ /* 0x000ee8000c1e9500 */
[----:B------:R-:W4:Y:S01]  /*06e0*/  LDG.E.U16.CONSTANT R24, desc[UR6][R16.64+0x220] ;  /* 0x0002200610187981 */ /* 0x000f22000c1e9500 */
[----:B------:R-:W-:-:S03]  /*06f0*/  I2FP.F32.S32 R18, R15 ;  /* 0x0000000f00127245 */ /* 0x000fc60000201400 */
[----:B------:R-:W5:Y:S02]  /*0700*/  LDG.E.U16.CONSTANT R25, desc[UR6][R4.64+0x240] ;  /* 0x0002400604197981 */ /* 0x000f64000c1e9500 */
[----:B------:R-:W-:Y:S02]  /*0710*/  FFMA.FTZ R10, R19, R18, R10 ;  /* 0x00000012130a7223 */ /* 0x000fe4000001000a */
[----:B------:R-:W3:Y:S04]  /*0720*/  LDG.E.U16.CONSTANT R19, desc[UR6][R2.64+0x222] ;  /* 0x0002220602137981 */ /* 0x000ee8000c1e9500 */
[----:B------:R-:W3:Y:S01]  /*0730*/  LDG.E.U16.CONSTANT R18, desc[UR6][R2.64+0x224] ;  /* 0x0002240602127981 */ /* 0x000ee2000c1e9500 */
[----:B------:R-:W-:Y:S02]  /*0740*/  HADD2.F32 R28, -RZ, R28.H0_H0 ;  /* 0x2000001cff1c7230 */ /* 0x000fe40000004100 */
[----:B------:R-:W-:Y:S01]  /*0750*/  HADD2.F32 R27, -RZ, R27.H0_H0 ;  /* 0x2000001bff1b7230 */ /* 0x000fe20000004100 */
[----:B------:R0:W3:Y:S04]  /*0760*/  LDG.E.U16.CONSTANT R15, desc[UR6][R16.64+0x330] ;  /* 0x00033006100f7981 */ /* 0x0000e8000c1e9500 */
[----:B------:R1:W3:Y:S01]  /*0770*/  LDG.E.U16.CONSTANT R4, desc[UR6][R4.64+0x360] ;  /* 0x0003600604047981 */ /* 0x0002e2000c1e9500 */
[----:B0-----:R-:W-:-:S03]  /*0780*/  FMUL.FTZ R17, R28, R27 ;  /* 0x0000001b1c117220 */ /* 0x001fc60000410000 */
[----:B------:R-:W1:Y:S04]  /*0790*/  LDG.E.U16.CONSTANT R28, desc[UR6][R2.64+0x228] ;  /* 0x00022806021c7981 */ /* 0x000e68000c1e9500 */
[----:B------:R-:W3:Y:S01]  /*07a0*/  LDG.E.U16.CONSTANT R27, desc[UR6][R2.64+0x334] ;  /* 0x00033406021b7981 */ /* 0x000ee2000c1e9500 */
[----:B--2---:R-:W-:-:S03]  /*07b0*/  LEA R23, R26, R23, 0x10 ;  /* 0x000000171a177211 */ /* 0x004fc600078e80ff */
[----:B------:R-:W2:Y:S01]  /*07c0*/  LDG.E.CONSTANT R26, desc[UR6][R6.64+0x124] ;  /* 0x00012406061a7981 */ /* 0x000ea2000c1e9900 */
[----:B----4-:R-:W-:Y:S02]  /*07d0*/  HADD2.F32 R24, -RZ, R24.H0_H0 ;  /* 0x20000018ff187230 */ /* 0x010fe40000004100 */
[----:B-----5:R-:W-:Y:S02]  /*07e0*/  HADD2.F32 R25, -RZ, R25.H0_H0 ;  /* 0x20000019ff197230 */ /* 0x020fe40000004100 */
[----:B---3--:R-:W-:-:S03]  /*07f0*/  IMAD R21, R22, 0x10000, R21 ;  /* 0x0001000016157824 */ /* 0x008fc600078e0215 */
[----:B------:R-:W-:Y:S02]  /*0800*/  FMUL.FTZ R16, R24, R25 ;  /* 0x0000001918107220 */ /* 0x000fe40000410000 */
[----:B------:R-:W1:Y:S01]  /*0810*/  LDG.E.U16.CONSTANT R25, desc[UR6][R2.64+0x226] ;  /* 0x0002260602197981 */ /* 0x000e62000c1e9500 */
[----:B------:R-:W-:-:S03]  /*0820*/  LEA R22, R18, R19, 0x10 ;  /* 0x0000001312167211 */ /* 0x000fc600078e80ff */
[----:B------:R-:W3:Y:S04]  /*0830*/  LDG.E.U16.CONSTANT R24, desc[UR6][R2.64+0x332] ;  /* 0x0003320602187981 */ /* 0x000ee8000c1e9500 */
[----:B------:R-:W4:Y:S04]  /*0840*/  LDG.E.CONSTANT R19, desc[UR6][R6.64+0x244] ;  /* 0x0002440606137981 */ /* 0x000f28000c1e9900 */
[----:B------:R-:W5:Y:S01]  /*0850*/  LDG.E.U16.CONSTANT R18, desc[UR6][R2.64+0x336] ;  /* 0x0003360602127981 */ /* 0x000f62000c1e9500 */
[----:B--2---:R-:W-:-:S03]  /*0860*/  IDP.4A.S8.S8 R26, R23, R26, RZ ;  /* 0x0000001a171a7226 */ /* 0x004fc600000006ff */
[----:B------:R-:W2:Y:S01]  /*0870*/  LDG.E.CONSTANT R23, desc[UR6][R6.64+0x128] ;  /* 0x0001280606177981 */ /* 0x000ea2000c1e9900 */
[----:B-1----:R-:W-:-:S03]  /*0880*/  LEA R5, R28, R25, 0x10 ;  /* 0x000000191c057211 */ /* 0x002fc600078e80ff */
[----:B------:R-:W5:Y:S01]  /*0890*/  LDG.E.U16.CONSTANT R25, desc[UR6][R2.64+0x338] ;  /* 0x0003380602197981 */ /* 0x000f62000c1e9500 */
[----:B---3--:R-:W-:-:S03]  /*08a0*/  LEA R24, R27, R24, 0x10 ;  /* 0x000000181b187211 */ /* 0x008fc600078e80ff */
[----:B------:R-:W3:Y:S04]  /*08b0*/  LDG.E.CONSTANT R28, desc[UR6][R6.64+0x248] ;  /* 0x00024806061c7981 */ /* 0x000ee8000c1e9900 */
[----:B------:R-:W3:Y:S01]  /*08c0*/  LDG.E.CONSTANT R27, desc[UR6][R6.64+0x364] ;  /* 0x00036406061b7981 */ /* 0x000ee2000c1e9900 */
[----:B----4-:R-:W-:-:S03]  /*08d0*/  IDP.4A.S8.S8 R22, R22, R19, RZ ;  /* 0x0000001316167226 */ /* 0x010fc600000006ff */
[----:B------:R-:W4:Y:S01]  /*08e0*/  LDG.E.CONSTANT R19, desc[UR6][R6.64+0x368] ;  /* 0x0003680606137981 */ /* 0x000f22000c1e9900 */
[----:B------:R-:W-:-:S04]  /*08f0*/  IADD3 R11, PT, PT, R11, 0x20, RZ ;  /* 0x000000200b0b7810 */ /* 0x000fc80007ffe0ff */
[----:B------:R-:W-:Y:S01]  /*0900*/  ISETP.GE.U32.AND P0, PT, R11, R8, PT ;  /* 0x000000080b00720c */ /* 0x000fe20003f06070 */
[----:B------:R-:W-:Y:S02]  /*0910*/  HADD2.F32 R15, -RZ, R15.H0_H0 ;  /* 0x2000000fff0f7230 */ /* 0x000fe40000004100 */
[----:B------:R-:W-:Y:S01]  /*0920*/  HADD2.F32 R4, -RZ, R4.H0_H0 ;  /* 0x20000004ff047230 */ /* 0x000fe20000004100 */
[----:B------:R-:W-:-:S04]  /*0930*/  IADD3 R14, PT, PT, R14, 0x20, RZ ;  /* 0x000000200e0e7810 */ /* 0x000fc80007ffe0ff */
[----:B------:R-:W-:Y:S01]  /*0940*/  FMUL.FTZ R4, R15, R4 ;  /* 0x000000040f047220 */ /* 0x000fe20000410000 */
[----:B------:R-:W-:Y:S01]  /*0950*/  IADD3 R12, PT, PT, R12, 0x20, RZ ;  /* 0x000000200c0c7810 */ /* 0x000fe20007ffe0ff */
[----:B--2---:R-:W-:-:S05]  /*0960*/  IDP.4A.S8.S8 R21, R21, R23, R26 ;  /* 0x0000001715157226 */ /* 0x004fca000000061a */
[----:B------:R-:W-:-:S05]  /*0970*/  I2FP.F32.S32 R21, R21 ;  /* 0x0000001500157245 */ /* 0x000fca0000201400 */
[----:B------:R-:W-:Y:S01]  /*0980*/  FFMA.FTZ R17, R17, R21, R10 ;  /* 0x0000001511117223 */ /* 0x000fe2000001000a */
[----:B-----5:R-:W-:Y:S02]  /*0990*/  IMAD R18, R25, 0x10000, R18 ;  /* 0x0001000019127824 */ /* 0x020fe400078e0212 */
[----:B---3--:R-:W-:Y:S02]  /*09a0*/  IDP.4A.S8.S8 R5, R5, R28, R22 ;  /* 0x0000001c05057226 */ /* 0x008fe40000000616 */
[----:B------:R-:W-:-:S03]  /*09b0*/  IDP.4A.S8.S8 R24, R24, R27, RZ ;  /* 0x0000001b18187226 */ /* 0x000fc600000006ff */
[----:B------:R-:W-:Y:S01]  /*09c0*/  I2FP.F32.S32 R5, R5 ;  /* 0x0000000500057245 */ /* 0x000fe20000201400 */
[----:B----4-:R-:W-:-:S04]  /*09d0*/  IDP.4A.S8.S8 R18, R18, R19, R24 ;  /* 0x0000001312127226 */ /* 0x010fc80000000618 */
[----:B------:R-:W-:Y:S01]  /*09e0*/  FFMA.FTZ R5, R16, R5, R17 ;  /* 0x0000000510057223 */ /* 0x000fe20000010011 */
[----:B------:R-:W-:-:S05]  /*09f0*/  I2FP.F32.S32 R18, R18 ;  /* 0x0000001200127245 */ /* 0x000fca0000201400 */
[----:B------:R-:W-:Y:S01]  /*0a00*/  FFMA.FTZ R10, R4, R18, R5 ;  /* 0x00000012040a7223 */ /* 0x000fe20000010005 */
[----:B------:R-:W-:Y:S06]  /*0a10*/  @!P0 BRA `(.L_x_859) ;  /* 0xfffffff800bc8947 */ /* 0x000fec000383ffff */
.L_x_855:
[----:B------:R-:W-:Y:S05]  /*0a20*/  BSYNC.RECONVERGENT B0 ;  /* 0x0000000000007941 */ /* 0x000fea0003800200 */
.L_x_854:
        /* <DEDUP_REMOVED lines=18> */
.L_x_860:
        /* <DEDUP_REMOVED lines=11> */
.L_x_1327:


//--------------------- .text._Z13mul_mat_vec_qIN3c108BFloat16ELi32ELi4E10block_q5_1Li2EXadL_ZN45_INTERNAL_8d5cb472_14_gguf_kernel_cu_cd24131917vec_dot_q5_1_q8_1EPKvPK10block_q8_1RKiEEEvS5_S5_PT_iii --------------------------
	.section	.text._Z13mul_mat_vec_qIN3c108BFloat16ELi32ELi4E10block_q5_1Li2EXadL_ZN45_INTERNAL_8d5cb472_14_gguf_kernel_cu_cd24131917vec_dot_q5_1_q8_1EPKvPK10block_q8_1RKiEEEvS5_S5_PT_iii,"ax",@progbits
	.align	128
.text._Z13mul_mat_vec_qIN3c108BFloat16ELi32ELi4E10block_q5_1Li2EXadL_ZN45_INTERNAL_8d5cb472_14_gguf_kernel_cu_cd24131917vec_dot_q5_1_q8_1EPKvPK10block_q8_1RKiEEEvS5_S5_PT_iii:
        .type           _Z13mul_mat_vec_qIN3c108BFloat16ELi32ELi4E10block_q5_1Li2EXadL_ZN45_INTERNAL_8d5cb472_14_gguf_kernel_cu_cd24131917vec_dot_q5_1_q8_1EPKvPK10block_q8_1RKiEEEvS5_S5_PT_iii,@function
        .size           _Z13mul_mat_vec_qIN3c108BFloat16ELi32ELi4E10block_q5_1Li2EXadL_ZN45_INTERNAL_8d5cb472_14_gguf_kernel_cu_cd24131917vec_dot_q5_1_q8_1EPKvPK10block_q8_1RKiEEEvS5_S5_PT_iii,(.L_x_1328 - _Z13mul_mat_vec_qIN3c108BFloat16ELi32ELi4E10block_q5_1Li2EXadL_ZN45_INTERNAL_8d5cb472_14_gguf_kernel_cu_cd24131917vec_dot_q5_1_q8_1EPKvPK10block_q8_1RKiEEEvS5_S5_PT_iii)
        .other          _Z13mul_mat_vec_qIN3c108BFloat16ELi32ELi4E10block_q5_1Li2EXadL_ZN45_INTERNAL_8d5cb472_14_gguf_kernel_cu_cd24131917vec_dot_q5_1_q8_1EPKvPK10block_q8_1RKiEEEvS5_S5_PT_iii,@"STO_CUDA_ENTRY STV_DEFAULT"
_Z13mul_mat_vec_qIN3c108BFloat16ELi32ELi4E10block_q5_1Li2EXadL_ZN45_INTERNAL_8d5cb472_14_gguf_kernel_cu_cd24131917vec_dot_q5_1_q8_1EPKvPK10block_q8_1RKiEEEvS5_S5_PT_iii:
        /* <DEDUP_REMOVED lines=26> */
[----:B------:R-:W-:Y:S01]  /*01a0*/  IMAD R14, R9, R8, R15 ;  /* 0x00000008090e7224 */ /* 0x000fe200078e020f */
[----:B------:R-:W-:Y:S02]  /*01b0*/  LOP3.LUT R13, R13, 0x8, RZ, 0xc0, !PT ;  /* 0x000000080d0d7812 */ /* 0x000fe400078ec0ff */
[----:B------:R-:W-:Y:S02]  /*01c0*/  LEA.HI R3, R3, R2, RZ, 0x9 ;  /* 0x0000000203037211 */ /* 0x000fe400078f48ff */
[----:B------:R-:W-:-:S02]  /*01d0*/  LOP3.LUT R12, R13, 0x4, RZ, 0xfc, !PT ;  /* 0x000000040d0c7812 */ /* 0x000fc400078efcff */
[----:B------:R-:W-:-:S05]  /*01e0*/  SHF.R.S32.HI R3, RZ, 0x9, R3 ;  /* 0x00000009ff037819 */ /* 0x000fca0000011403 */
[----:B------:R-:W-:-:S04]  /*01f0*/  IMAD R2, R3, UR5, RZ ;  /* 0x0000000503027c24 */ /* 0x000fc8000f8e02ff */
[----:B------:R-:W-:-:S07]  /*0200*/  IMAD R11, R2, 0x10, R15 ;  /* 0x00000010020b7824 */ /* 0x000fce00078e020f */
.L_x_863:
[----:B------:R-:W0:Y:S08]  /*0210*/  LDC.64 R2, c[0x0][0x380] ;  /* 0x0000e000ff027b82 */ /* 0x000e300000000a00 */
[----:B------:R-:W1:Y:S01]  /*0220*/  LDC.64 R6, c[0x0][0x388] ;  /* 0x0000e200ff067b82 */ /* 0x000e620000000a00 */
[----:B0-----:R-:W-:-:S05]  /*0230*/  IMAD.WIDE R2, R14, 0x18, R2 ;  /* 0x000000180e027825 */ /* 0x001fca00078e0202 */
[----:B------:R-:W2:Y:S01]  /*0240*/  LDG.E.CONSTANT R21, desc[UR6][R2.64+0x4] ;  /* 0x0000040602157981 */ /* 0x000ea2000c1e9900 */
[----:B------:R-:W-:-:S05]  /*0250*/  IADD3 R26, P0, PT, R13, R2, RZ ;  /* 0x000000020d1a7210 */ /* 0x000fca0007f1e0ff */
[----:B------:R-:W-:Y:S02]  /*0260*/  IMAD.X R27, RZ, RZ, R3, P0 ;  /* 0x000000ffff1b7224 */ /* 0x000fe400000e0603 */
[----:B-1----:R-:W-:Y:S01]  /*0270*/  IMAD.WIDE R6, R11, 0x24, R6 ;  /* 0x000000240b067825 */ /* 0x002fe200078e0206 */
[----:B------:R-:W3:Y:S04]  /*0280*/  LDG.E.CONSTANT R2, desc[UR6][R2.64] ;  /* 0x0000000602027981 */ /* 0x000ee8000c1e9900 */
[----:B------:R-:W4:Y:S04]  /*0290*/  LDG.E.CONSTANT R17, desc[UR6][R26.64+0x8] ;  /* 0x000008061a117981 */ /* 0x000f28000c1e9900 */
[----:B------:R0:W5:Y:S01]  /*02a0*/  LDG.E.CONSTANT R16, desc[UR6][R26.64+0xc] ;  /* 0x00000c061a107981 */ /* 0x000162000c1e9900 */
[----:B------:R-:W-:-:S05]  /*02b0*/  IADD3 R4, P0, PT, R13, R6, RZ ;  /* 0x000000060d047210 */ /* 0x000fca0007f1e0ff */
[----:B------:R-:W-:Y:S02]  /*02c0*/  IMAD.X R5, RZ, RZ, R7, P0 ;  /* 0x000000ffff057224 */ /* 0x000fe400000e0607 */
[----:B------:R1:W3:Y:S04]  /*02d0*/  LDG.E.CONSTANT R7, desc[UR6][R6.64] ;  /* 0x0000000606077981 */ /* 0x0002e8000c1e9900 */
[----:B------:R-:W3:Y:S04]  /*02e0*/  LDG.E.CONSTANT R18, desc[UR6][R4.64+0x4] ;  /* 0x0000040604127981 */ /* 0x000ee8000c1e9900 */
[----:B------:R-:W3:Y:S04]  /*02f0*/  LDG.E.CONSTANT R19, desc[UR6][R4.64+0x14] ;  /* 0x0000140604137981 */ /* 0x000ee8000c1e9900 */
[----:B------:R-:W3:Y:S04]  /*0300*/  LDG.E.CONSTANT R20, desc[UR6][R4.64+0x8] ;  /* 0x0000080604147981 */ /* 0x000ee8000c1e9900 */
[----:B------:R5:W3:Y:S01]  /*0310*/  LDG.E.CONSTANT R22, desc[UR6][R4.64+0x18] ;  /* 0x0000180604167981 */ /* 0x000ae2000c1e9900 */
[----:B------:R-:W-:-:S05]  /*0320*/  VIADD R15, R15, 0x10 ;  /* 0x000000100f0f7836 */ /* 0x000fca0000000000 */
[----:B------:R-:W-:Y:S01]  /*0330*/  ISETP.GE.U32.AND P0, PT, R15, R8, PT ;  /* 0x000000080f00720c */ /* 0x000fe20003f06070 */
[----:B------:R-:W-:Y:S02]  /*0340*/  VIADD R14, R14, 0x10 ;  /* 0x000000100e0e7836 */ /* 0x000fe40000000000 */
[----:B------:R-:W-:Y:S01]  /*0350*/  VIADD R11, R11, 0x10 ;  /* 0x000000100b0b7836 */ /* 0x000fe20000000000 */
[----:B--2---:R-:W-:-:S05]  /*0360*/  SHF.R.S32.HI R23, RZ, R13, R21 ;  /* 0x0000000dff177219 */ /* 0x004fca0000011415 */
[----:B------:R-:W-:Y:S01]  /*0370*/  IMAD.SHL.U32 R25, R23, 0x10, RZ ;  /* 0x0000001017197824 */ /* 0x000fe200078e00ff */
[----:B------:R-:W-:-:S04]  /*0380*/  SHF.R.S32.HI R21, RZ, R12, R21 ;  /* 0x0000000cff157219 */ /* 0x000fc80000011415 */
[----:B0-----:R-:W-:Y:S01]  /*0390*/  LOP3.LUT R26, R25, 0x10, RZ, 0xc0, !PT ;  /* 0x00000010191a7812 */ /* 0x001fe200078ec0ff */
[----:B------:R-:W-:-:S03]  /*03a0*/  IMAD.SHL.U32 R25, R23, 0x800, RZ ;  /* 0x0000080017197824 */ /* 0x000fc600078e00ff */
[----:B----4-:R-:W-:-:S04]  /*03b0*/  LOP3.LUT R26, R26, 0xf0f0f0f, R17, 0xf8, !PT ;  /* 0x0f0f0f0f1a1a7812 */ /* 0x010fc800078ef811 */
[----:B------:R-:W-:Y:S01]  /*03c0*/  LOP3.LUT R3, R26, 0x1000, R25, 0xf8, !PT ;  /* 0x000010001a037812 */ /* 0x000fe200078ef819 */
[C---:B------:R-:W-:Y:S02]  /*03d0*/  IMAD.SHL.U32 R25, R21.reuse, 0x10, RZ ;  /* 0x0000001015197824 */ /* 0x040fe400078e00ff */
[----:B-1----:R-:W-:-:S03]  /*03e0*/  IMAD.SHL.U32 R6, R21, 0x800, RZ ;  /* 0x0000080015067824 */ /* 0x002fc600078e00ff */
[----:B------:R-:W-:-:S04]  /*03f0*/  LOP3.LUT R25, R25, 0x10, RZ, 0xc0, !PT ;  /* 0x0000001019197812 */ /* 0x000fc800078ec0ff */
[----:B-----5:R-:W-:Y:S02]  /*0400*/  LOP3.LUT R5, R25, 0xf0f0f0f, R16, 0xf8, !PT ;  /* 0x0f0f0f0f19057812 */ /* 0x020fe400078ef810 */
[----:B------:R-:W-:Y:S02]  /*0410*/  SHF.R.U32.HI R27, RZ, 0xc, R23 ;  /* 0x0000000cff1b7819 */ /* 0x000fe40000011617 */
[----:B------:R-:W-:Y:S02]  /*0420*/  LOP3.LUT R5, R5, 0x1000, R6, 0xf8, !PT ;  /* 0x0000100005057812 */ /* 0x000fe400078ef806 */
[----:B------:R-:W-:Y:S02]  /*0430*/  SHF.R.U32.HI R6, RZ, 0xc, R21 ;  /* 0x0000000cff067819 */ /* 0x000fe40000011615 */
[----:B------:R-:W-:Y:S02]  /*0440*/  SHF.R.U32.HI R4, RZ, 0x4, R17 ;  /* 0x00000004ff047819 */ /* 0x000fe40000011611 */
[----:B------:R-:W-:-:S02]  /*0450*/  LOP3.LUT R17, R6, 0x10, RZ, 0xc0, !PT ;  /* 0x0000001006117812 */ /* 0x000fc400078ec0ff */
[----:B------:R-:W-:Y:S02]  /*0460*/  SHF.R.U32.HI R16, RZ, 0x4, R16 ;  /* 0x00000004ff107819 */ /* 0x000fe40000011610 */
[----:B------:R-:W-:Y:S01]  /*0470*/  LOP3.LUT R27, R27, 0x10, RZ, 0xc0, !PT ;  /* 0x000000101b1b7812 */ /* 0x000fe200078ec0ff */
[----:B------:R-:W-:Y:S01]  /*0480*/  IMAD.SHL.U32 R6, R23, 0x40000, RZ ;  /* 0x0004000017067824 */ /* 0x000fe200078e00ff */
[----:B------:R-:W-:Y:S02]  /*0490*/  LOP3.LUT R16, R17, 0xf0f0f0f, R16, 0xf8, !PT ;  /* 0x0f0f0f0f11107812 */ /* 0x000fe400078ef810 */
[----:B------:R-:W-:Y:S02]  /*04a0*/  LOP3.LUT R4, R27, 0xf0f0f0f, R4, 0xf8, !PT ;  /* 0x0f0f0f0f1b047812 */ /* 0x000fe400078ef804 */
[----:B------:R-:W-:Y:S02]  /*04b0*/  SHF.R.U32.HI R17, RZ, 0x5, R23 ;  /* 0x00000005ff117819 */ /* 0x000fe40000011617 */
[----:B------:R-:W-:Y:S01]  /*04c0*/  LOP3.LUT R3, R3, 0x100000, R6, 0xf8, !PT ;  /* 0x0010000003037812 */ /* 0x000fe200078ef806 */
[----:B------:R-:W-:Y:S01]  /*04d0*/  IMAD.SHL.U32 R6, R23, 0x4, RZ ;  /* 0x0000000417067824 */ /* 0x000fe200078e00ff */
        /* <DEDUP_REMOVED lines=10> */
[----:B------:R-:W-:Y:S01]  /*0580*/  LOP3.LUT R16, R17, 0x10000000, R16, 0xf8, !PT ;  /* 0x1000000011107812 */ /* 0x000fe200078ef810 */
[----:B------:R-:W-:Y:S02]  /*0590*/  IMAD.SHL.U32 R17, R21, 0x4, RZ ;  /* 0x0000000415117824 */ /* 0x000fe400078e00ff */
[----:B---3--:R-:W-:Y:S01]  /*05a0*/  IDP.4A.S8.S8 R18, R3, R18, RZ ;  /* 0x0000001203127226 */ /* 0x008fe200000006ff */
[----:B------:R-:W-:Y:S01]  /*05b0*/  LOP3.LUT R5, R5, 0x10000000, R6, 0xf8, !PT ;  /* 0x1000000005057812 */ /* 0x000fe200078ef806 */
[----:B------:R-:W-:Y:S01]  /*05c0*/  IMAD.SHL.U32 R21, R21, 0x200, RZ ;  /* 0x0000020015157824 */ /* 0x000fe200078e00ff */
[----:B------:R-:W-:Y:S01]  /*05d0*/  LOP3.LUT R4, R4, 0x100000, R17, 0xf8, !PT ;  /* 0x0010000004047812 */ /* 0x000fe200078ef811 */
[----:B------:R-:W-:Y:S02]  /*05e0*/  IDP.4A.S8.S8 R19, R16, R19, R18 ;  /* 0x0000001310137226 */ /* 0x000fe40000000612 */
[----:B------:R-:W-:Y:S01]  /*05f0*/  HFMA2 R2, R2, R7, -RZ ;  /* 0x0000000702027231 */ /* 0x000fe200001000ff */
[----:B------:R-:W-:Y:S01]  /*0600*/  LOP3.LUT R4, R4, 0x10000000, R21, 0xf8, !PT ;  /* 0x1000000004047812 */ /* 0x000fe200078ef815 */
        /* <DEDUP_REMOVED lines=8> */
[----:B------:R-:W-:Y:S06]  /*0690*/  @!P0 BRA `(.L_x_863) ;  /* 0xfffffff800dc8947 */ /* 0x000fec000383ffff */
.L_x_862:
[----:B------:R-:W-:Y:S05]  /*06a0*/  BSYNC.RECONVERGENT B0 ;  /* 0x0000000000007941 */ /* 0x000fea0003800200 */
.L_x_861:
        /* <DEDUP_REMOVED lines=18> */
.L_x_864:
        /* <DEDUP_REMOVED lines=11> */
.L_x_1328:


//--------------------- .text._Z13mul_mat_vec_qIN3c108BFloat16ELi32ELi4E10block_q5_0Li2EXadL_ZN45_INTERNAL_8d5cb472_14_gguf_kernel_cu_cd24131917vec_dot_q5_0_q8_1EPKvPK10block_q8_1RKiEEEvS5_S5_PT_iii --------------------------
	.section	.text._Z13mul_mat_vec_qIN3c108BFloat16ELi32ELi4E10block_q5_0Li2EXadL_ZN45_INTERNAL_8d5cb472_14_gguf_kernel_cu_cd24131917vec_dot_q5_0_q8_1EPKvPK10block_q8_1RKiEEEvS5_S5_PT_iii,"ax",@progbits
	.align	128
.text._Z13mul_mat_vec_qIN3c108BFloat16ELi32ELi4E10block_q5_0Li2EXadL_ZN45_INTERNAL_8d5cb472_14_gguf_kernel_cu_cd24131917vec_dot_q5_0_q8_1EPKvPK10block_q8_1RKiEEEvS5_S5_PT_iii:
        .type           _Z13mul_mat_vec_qIN3c108BFloat16ELi32ELi4E10block_q5_0Li2EXadL_ZN45_INTERNAL_8d5cb472_14_gguf_kernel_cu_cd24131917vec_dot_q5_0_q8_1EPKvPK10block_q8_1RKiEEEvS5_S5_PT_iii,@function
        .size           _Z13mul_mat_vec_qIN3c108BFloat16ELi32ELi4E10block_q5_0Li2EXadL_ZN45_INTERNAL_8d5cb472_14_gguf_kernel_cu_cd24131917vec_dot_q5_0_q8_1EPKvPK10block_q8_1RKiEEEvS5_S5_PT_iii,(.L_x_1329 - _Z13mul_mat_vec_qIN3c108BFloat16ELi32ELi4E10block_q5_0Li2EXadL_ZN45_INTERNAL_8d5cb472_14_gguf_kernel_cu_cd24131917vec_dot_q5_0_q8_1EPKvPK10block_q8_1RKiEEEvS5_S5_PT_iii)
        .other          _Z13mul_mat_vec_qIN3c108BFloat16ELi32ELi4E10block_q5_0Li2EXadL_ZN45_INTERNAL_8d5cb472_14_gguf_kernel_cu_cd24131917vec_dot_q5_0_q8_1EPKvPK10block_q8_1RKiEEEvS5_S5_PT_iii,@"STO_CUDA_ENTRY STV_DEFAULT"
_Z13mul_mat_vec_qIN3c108BFloat16ELi32ELi4E10block_q5_0Li2EXadL_ZN45_INTERNAL_8d5cb472_14_gguf_kernel_cu_cd24131917vec_dot_q5_0_q8_1EPKvPK10block_q8_1RKiEEEvS5_S5_PT_iii:
        /* <DEDUP_REMOVED lines=33> */
.L_x_867:
[----:B------:R-:W0:Y:S08]  /*0210*/  LDC.64 R2, c[0x0][0x380] ;  /* 0x0000e000ff027b82 */ /* 0x000e300000000a00 */
[----:B------:R-:W1:Y:S01]  /*0220*/  LDC.64 R4, c[0x0][0x388] ;  /* 0x0000e200ff047b82 */ /* 0x000e620000000a00 */
[----:B0-----:R-:W-:-:S05]  /*0230*/  IMAD.WIDE R2, R17, 0x16, R2 ;  /* 0x0000001611027825 */ /* 0x001fca00078e0202 */
[----:B------:R-:W2:Y:S01]  /*0240*/  LDG.E.U16.CONSTANT R16, desc[UR6][R2.64+0x2] ;  /* 0x0000020602107981 */ /* 0x000ea2000c1e9500 */
[----:B------:R-:W-:-:S03]  /*0250*/  IADD3 R8, P0, PT, R15, R2, RZ ;  /* 0x000000020f087210 */ /* 0x000fc60007f1e0ff */
[----:B------:R-:W2:Y:S02]  /*0260*/  LDG.E.U16.CONSTANT R23, desc[UR6][R2.64+0x4] ;  /* 0x0000040602177981 */ /* 0x000ea4000c1e9500 */
[----:B------:R-:W-:-:S05]  /*0270*/  IMAD.X R9, RZ, RZ, R3, P0 ;  /* 0x000000ffff097224 */ /* 0x000fca00000e0603 */
[----:B------:R-:W3:Y:S04]  /*0280*/  LDG.E.U16.CONSTANT R21, desc[UR6][R8.64+0x6] ;  /* 0x0000060608157981 */ /* 0x000ee8000c1e9500 */
[----:B------:R-:W3:Y:S04]  /*0290*/  LDG.E.U16.CONSTANT R18, desc[UR6][R8.64+0x8] ;  /* 0x0000080608127981 */ /* 0x000ee8000c1e9500 */
[----:B------:R-:W4:Y:S04]  /*02a0*/  LDG.E.U16.CONSTANT R20, desc[UR6][R8.64+0xa] ;  /* 0x00000a0608147981 */ /* 0x000f28000c1e9500 */
[----:B------:R0:W4:Y:S01]  /*02b0*/  LDG.E.U16.CONSTANT R25, desc[UR6][R8.64+0xc] ;  /* 0x00000c0608197981 */ /* 0x000122000c1e9500 */
[----:B-1----:R-:W-:-:S03]  /*02c0*/  IMAD.WIDE R4, R13, 0x24, R4 ;  /* 0x000000240d047825 */ /* 0x002fc600078e0204 */
        /* <DEDUP_REMOVED lines=8> */
[----:B------:R-:W-:-:S05]  /*0350*/  VIADD R19, R19, 0x10 ;  /* 0x0000001013137836 */ /* 0x000fca0000000000 */
[----:B------:R-:W-:Y:S01]  /*0360*/  ISETP.GE.U32.AND P0, PT, R19, R10, PT ;  /* 0x0000000a1300720c */ /* 0x000fe20003f06070 */
[----:B------:R-:W-:Y:S02]  /*0370*/  VIADD R17, R17, 0x10 ;  /* 0x0000001011117836 */ /* 0x000fe40000000000 */
[----:B------:R-:W-:Y:S02]  /*0380*/  VIADD R13, R13, 0x10 ;  /* 0x000000100d0d7836 */ /* 0x000fe40000000000 */
[----:B--2---:R-:W-:-:S05]  /*0390*/  IMAD R16, R23, 0x10000, R16 ;  /* 0x0001000017107824 */ /* 0x004fca00078e0210 */
[----:B0-----:R-:W-:-:S05]  /*03a0*/  SHF.R.S32.HI R8, RZ, R15, R16 ;  /* 0x0000000fff087219 */ /* 0x001fca0000011410 */
[----:B------:R-:W-:Y:S02]  /*03b0*/  IMAD.SHL.U32 R9, R8, 0x10, RZ ;  /* 0x0000001008097824 */ /* 0x000fe400078e00ff */
[----:B---3--:R-:W-:-:S03]  /*03c0*/  IMAD R18, R18, 0x10000, R21 ;  /* 0x0001000012127824 */ /* 0x008fc600078e0215 */
[----:B------:R-:W-:Y:S02]  /*03d0*/  LOP3.LUT R21, R9, 0x10, RZ, 0xc0, !PT ;  /* 0x0000001009157812 */ /* 0x000fe400078ec0ff */
[----:B------:R-:W-:Y:S02]  /*03e0*/  SHF.R.S32.HI R9, RZ, R14, R16 ;  /* 0x0000000eff097219 */ /* 0x000fe40000011410 */
[----:B------:R-:W-:Y:S02]  /*03f0*/  SHF.R.U32.HI R16, RZ, 0xc, R8 ;  /* 0x0000000cff107819 */ /* 0x000fe40000011608 */
[----:B-1----:R-:W-:Y:S01]  /*0400*/  SHF.L.U32 R7, R9, 0x4, RZ ;  /* 0x0000000409077819 */ /* 0x002fe200000006ff */
[----:B----4-:R-:W-:Y:S01]  /*0410*/  IMAD R20, R25, 0x10000, R20 ;  /* 0x0001000019147824 */ /* 0x010fe200078e0214 */
[----:B------:R-:W-:Y:S01]  /*0420*/  LOP3.LUT R5, R21, 0xf0f0f0f, R18, 0xf8, !PT ;  /* 0x0f0f0f0f15057812 */ /* 0x000fe200078ef812 */
[----:B------:R-:W-:Y:S01]  /*0430*/  IMAD.SHL.U32 R6, R8, 0x800, RZ ;  /* 0x0000080008067824 */ /* 0x000fe200078e00ff */
[----:B------:R-:W-:-:S02]  /*0440*/  LOP3.LUT R7, R7, 0x10, RZ, 0xc0, !PT ;  /* 0x0000001007077812 */ /* 0x000fc400078ec0ff */
[----:B------:R-:W-:Y:S01]  /*0450*/  LOP3.LUT R3, R16, 0x10, RZ, 0xc0, !PT ;  /* 0x0000001010037812 */ /* 0x000fe200078ec0ff */
[----:B------:R-:W-:Y:S01]  /*0460*/  IMAD.SHL.U32 R16, R9, 0x800, RZ ;  /* 0x0000080009107824 */ /* 0x000fe200078e00ff */
[----:B------:R-:W-:Y:S02]  /*0470*/  SHF.R.U32.HI R18, RZ, 0x4, R18 ;  /* 0x00000004ff127819 */ /* 0x000fe40000011612 */
[----:B------:R-:W-:Y:S02]  /*0480*/  SHF.R.U32.HI R21, RZ, 0xc, R9 ;  /* 0x0000000cff157819 */ /* 0x000fe40000011609 */
[----:B------:R-:W-:Y:S02]  /*0490*/  LOP3.LUT R7, R7, 0xf0f0f0f, R20, 0xf8, !PT ;  /* 0x0f0f0f0f07077812 */ /* 0x000fe400078ef814 */
[----:B------:R-:W-:Y:S02]  /*04a0*/  LOP3.LUT R5, R5, 0x1000, R6, 0xf8, !PT ;  /* 0x0000100005057812 */ /* 0x000fe400078ef806 */
[----:B------:R-:W-:-:S02]  /*04b0*/  LOP3.LUT R6, R3, 0xf0f0f0f, R18, 0xf8, !PT ;  /* 0x0f0f0f0f03067812 */ /* 0x000fc400078ef812 */
[----:B------:R-:W-:Y:S02]  /*04c0*/  LOP3.LUT R18, R21, 0x10, RZ, 0xc0, !PT ;  /* 0x0000001015127812 */ /* 0x000fe400078ec0ff */
[----:B------:R-:W-:Y:S02]  /*04d0*/  SHF.R.U32.HI R3, RZ, 0x4, R20 ;  /* 0x00000004ff037819 */ /* 0x000fe40000011614 */
[----:B------:R-:W-:Y:S01]  /*04e0*/  LOP3.LUT R7, R7, 0x1000, R16, 0xf8, !PT ;  /* 0x0000100007077812 */ /* 0x000fe200078ef810 */
[----:B------:R-:W-:Y:S01]  /*04f0*/  IMAD.SHL.U32 R16, R8, 0x40000, RZ ;  /* 0x0004000008107824 */ /* 0x000fe200078e00ff */
[----:B------:R-:W-:Y:S02]  /*0500*/  SHF.R.U32.HI R21, RZ, 0x5, R8 ;  /* 0x00000005ff157819 */ /* 0x000fe40000011608 */
[----:B------:R-:W-:Y:S01]  /*0510*/  LOP3.LUT R3, R18, 0xf0f0f0f, R3, 0xf8, !PT ;  /* 0x0f0f0f0f12037812 */ /* 0x000fe200078ef803 */
[----:B------:R-:W-:Y:S01]  /*0520*/  IMAD.SHL.U32 R18, R9, 0x40000, RZ ;  /* 0x0004000009127824 */ /* 0x000fe200078e00ff */
[----:B------:R-:W-:Y:S01]  /*0530*/  LOP3.LUT R6, R6, 0x1000, R21, 0xf8, !PT ;  /* 0x0000100006067812 */ /* 0x000fe200078ef815 */
[C---:B------:R-:W-:Y:S01]  /*0540*/  IMAD.SHL.U32 R21, R8.reuse, 0x2000000, RZ ;  /* 0x0200000008157824 */ /* 0x040fe200078e00ff */
[----:B------:R-:W-:Y:S01]  /*0550*/  LOP3.LUT R16, R5, 0x100000, R16, 0xf8, !PT ;  /* 0x0010000005107812 */ /* 0x000fe200078ef810 */
[----:B------:R-:W-:Y:S01]  /*0560*/  IMAD.SHL.U32 R23, R8, 0x4, RZ ;  /* 0x0000000408177824 */ /* 0x000fe200078e00ff */
[----:B------:R-:W-:-:S02]  /*0570*/  LOP3.LUT R5, R7, 0x100000, R18, 0xf8, !PT ;  /* 0x0010000007057812 */ /* 0x000fc400078ef812 */
[----:B------:R-:W-:Y:S01]  /*0580*/  LOP3.LUT R7, R16, 0x10000000, R21, 0xf8, !PT ;  /* 0x1000000010077812 */ /* 0x000fe200078ef815 */
[----:B------:R-:W-:Y:S01]  /*0590*/  IMAD.SHL.U32 R21, R8, 0x200, RZ ;  /* 0x0000020008157824 */ /* 0x000fe200078e00ff */
[----:B------:R-:W-:Y:S02]  /*05a0*/  SHF.R.U32.HI R16, RZ, 0x5, R9 ;  /* 0x00000005ff107819 */ /* 0x000fe40000011609 */
[----:B------:R-:W-:Y:S02]  /*05b0*/  LOP3.LUT R6, R6, 0x100000, R23, 0xf8, !PT ;  /* 0x0010000006067812 */ /* 0x000fe400078ef817 */
[----:B------:R-:W-:Y:S01]  /*05c0*/  LOP3.LUT R3, R3, 0x1000, R16, 0xf8, !PT ;  /* 0x0000100003037812 */ /* 0x000fe200078ef810 */
[C---:B------:R-:W-:Y:S01]  /*05d0*/  IMAD.SHL.U32 R16, R9.reuse, 0x4, RZ ;  /* 0x0000000409107824 */ /* 0x040fe200078e00ff */
[----:B------:R-:W-:Y:S01]  /*05e0*/  SHF.L.U32 R8, R9, 0x19, RZ ;  /* 0x0000001909087819 */ /* 0x000fe200000006ff */
[----:B-----5:R-:W-:Y:S01]  /*05f0*/  IDP.4A.S8.S8 R7, R7, R24, RZ ;  /* 0x0000001807077226 */ /* 0x020fe200000006ff */
[----:B------:R-:W-:-:S02]  /*0600*/  LOP3.LUT R6, R6, 0x10000000, R21, 0xf8, !PT ;  /* 0x1000000006067812 */ /* 0x000fc400078ef815 */
        /* <DEDUP_REMOVED lines=15> */
.L_x_866:
[----:B------:R-:W-:Y:S05]  /*0700*/  BSYNC.RECONVERGENT B0 ;  /* 0x0000000000007941 */ /* 0x000fea0003800200 */
.L_x_865:
        /* <DEDUP_REMOVED lines=18> */
.L_x_868:
        /* <DEDUP_REMOVED lines=13> */
.L_x_1329:


//--------------------- .text._Z13mul_mat_vec_qIN3c108BFloat16ELi32ELi4E10block_q4_1Li2EXadL_ZN45_INTERNAL_8d5cb472_14_gguf_kernel_cu_cd24131917vec_dot_q4_1_q8_1EPKvPK10block_q8_1RKiEEEvS5_S5_PT_iii --------------------------
	.section	.text._Z13mul_mat_vec_qIN3c108BFloat16ELi32ELi4E10block_q4_1Li2EXadL_ZN45_INTERNAL_8d5cb472_14_gguf_kernel_cu_cd24131917vec_dot_q4_1_q8_1EPKvPK10block_q8_1RKiEEEvS5_S5_PT_iii,"ax",@progbits
	.align	128
.text._Z13mul_mat_vec_qIN3c108BFloat16ELi32ELi4E10block_q4_1Li2EXadL_ZN45_INTERNAL_8d5cb472_14_gguf_kernel_cu_cd24131917vec_dot_q4_1_q8_1EPKvPK10block_q8_1RKiEEEvS5_S5_PT_iii:
        .type           _Z13mul_mat_vec_qIN3c108BFloat16ELi32ELi4E10block_q4_1Li2EXadL_ZN45_INTERNAL_8d5cb472_14_gguf_kernel_cu_cd24131917vec_dot_q4_1_q8_1EPKvPK10block_q8_1RKiEEEvS5_S5_PT_iii,@function
        .size           _Z13mul_mat_vec_qIN3c108BFloat16ELi32ELi4E10block_q4_1Li2EXadL_ZN45_INTERNAL_8d5cb472_14_gguf_kernel_cu_cd24131917vec_dot_q4_1_q8_1EPKvPK10block_q8_1RKiEEEvS5_S5_PT_iii,(.L_x_1330 - _Z13mul_mat_vec_qIN3c108BFloat16ELi32ELi4E10block_q4_1Li2EXadL_ZN45_INTERNAL_8d5cb472_14_gguf_kernel_cu_cd24131917vec_dot_q4_1_q8_1EPKvPK10block_q8_1RKiEEEvS5_S5_PT_iii)
        .other          _Z13mul_mat_vec_qIN3c108BFloat16ELi32ELi4E10block_q4_1Li2EXadL_ZN45_INTERNAL_8d5cb472_14_gguf_kernel_cu_cd24131917vec_dot_q4_1_q8_1EPKvPK10block_q8_1RKiEEEvS5_S5_PT_iii,@"STO_CUDA_ENTRY STV_DEFAULT"
_Z13mul_mat_vec_qIN3c108BFloat16ELi32ELi4E10block_q4_1Li2EXadL_ZN45_INTERNAL_8d5cb472_14_gguf_kernel_cu_cd24131917vec_dot_q4_1_q8_1EPKvPK10block_q8_1RKiEEEvS5_S5_PT_iii:
        /* <DEDUP_REMOVED lines=22> */
[----:B------:R-:W-:Y:S01]  /*0160*/  IMAD.MOV.U32 R0, RZ, RZ, R6 ;  /* 0x000000ffff007224 */ /* 0x000fe200078e0006 */
[----:B------:R-:W-:Y:S01]  /*0170*/  IADD3 R2, PT, PT, R7, 0x1ff, RZ ;  /* 0x000001ff07027810 */ /* 0x000fe20007ffe0ff */
[----:B------:R-:W-:Y:S01]  /*0180*/  BSSY.RECONVERGENT B1, `(.L_x_871) ;  /* 0x000003d000017945 */ /* 0x000fe20003800200 */
[----:B------:R-:W-:Y:S01]  /*0190*/  SHF.L.U32 R14, R17, 0x1, RZ ;  /* 0x00000001110e7819 */ /* 0x000fe200000006ff */
[----:B------:R-:W-:Y:S01]  /*01a0*/  IMAD R19, R4, R3, RZ ;  /* 0x0000000304137224 */ /* 0x000fe200078e02ff */
[----:B------:R-:W-:Y:S02]  /*01b0*/  LOP3.LUT R6, RZ, R0, RZ, 0x33, !PT ;  /* 0x00000000ff067212 */ /* 0x000fe400078e33ff */
[----:B------:R-:W-:Y:S02]  /*01c0*/  SHF.R.S32.HI R7, RZ, 0x1f, R2 ;  /* 0x0000001fff077819 */ /* 0x000fe40000011402 */
[----:B------:R-:W-:Y:S01]  /*01d0*/  LOP3.LUT R14, R14, 0x2, RZ, 0xc0, !PT ;  /* 0x000000020e0e7812 */ /* 0x000fe200078ec0ff */
[----:B------:R-:W-:Y:S01]  /*01e0*/  IMAD.IADD R6, R3, 0x1, R6 ;  /* 0x0000000103067824 */ /* 0x000fe200078e0206 */
[----:B------:R-:W-:Y:S01]  /*01f0*/  LEA.HI R7, R7, R2, RZ, 0x9 ;  /* 0x0000000207077211 */ /* 0x000fe200078f48ff */
[----:B------:R-:W-:-:S03]  /*0200*/  IMAD.MOV.U32 R2, RZ, RZ, RZ ;  /* 0x000000ffff027224 */ /* 0x000fc600078e00ff */
[----:B------:R-:W-:Y:S02]  /*0210*/  LOP3.LUT R8, R6, 0x30, RZ, 0xc0, !PT ;  /* 0x0000003006087812 */ /* 0x000fe400078ec0ff */
[----:B------:R-:W-:Y:S02]  /*0220*/  SHF.R.S32.HI R7, RZ, 0x9, R7 ;  /* 0x00000009ff077819 */ /* 0x000fe40000011407 */
[----:B------:R-:W-:Y:S02]  /*0230*/  ISETP.NE.AND P1, PT, R8, 0x30, PT ;  /* 0x000000300800780c */ /* 0x000fe40003f25270 */
[----:B------:R-:W-:Y:S01]  /*0240*/  ISETP.GE.U32.AND P0, PT, R6, 0x30, PT ;  /* 0x000000300600780c */ /* 0x000fe20003f06070 */
[----:B------:R-:W-:-:S10]  /*0250*/  IMAD R21, R7, UR5, RZ ;  /* 0x0000000507157c24 */ /* 0x000fd4000f8e02ff */
[----:B------:R-:W-:Y:S05]  /*0260*/  @!P1 BRA `(.L_x_872) ;  /* 0x0000000000b89947 */ /* 0x000fea0003800000 */
[----:B------:R-:W-:Y:S01]  /*0270*/  LEA.HI R2, R6, 0x1, RZ, 0x1c ;  /* 0x0000000106027811 */ /* 0x000fe200078fe0ff */
[----:B------:R-:W-:Y:S01]  /*0280*/  IMAD R25, R21, 0x10, R0 ;  /* 0x0000001015197824 */ /* 0x000fe200078e0200 */
[----:B------:R-:W-:Y:S02]  /*0290*/  SHF.L.U32 R23, R14, 0x2, RZ ;  /* 0x000000020e177819 */ /* 0x000fe400000006ff */
[----:B------:R-:W-:Y:S01]  /*02a0*/  LOP3.LUT R16, R2, 0x3, RZ, 0xc0, !PT ;  /* 0x0000000302107812 */ /* 0x000fe200078ec0ff */
[----:B------:R-:W-:Y:S01]  /*02b0*/  IMAD.MOV.U32 R2, RZ, RZ, RZ ;  /* 0x000000ffff027224 */ /* 0x000fe200078e00ff */
[----:B------:R-:W-:Y:S02]  /*02c0*/  IADD3 R15, PT, PT, R0, R19, RZ ;  /* 0x00000013000f7210 */ /* 0x000fe40007ffe0ff */
[----:B------:R-:W-:-:S07]  /*02d0*/  IADD3 R16, PT, PT, -R16, RZ, RZ ;  /* 0x000000ff10107210 */ /* 0x000fce0007ffe1ff */
.L_x_873:
[----:B------:R-:W0:Y:S08]  /*02e0*/  LDC.64 R6, c[0x0][0x380] ;  /* 0x0000e000ff067b82 */ /* 0x000e300000000a00 */
[----:B------:R-:W1:Y:S01]  /*02f0*/  LDC.64 R8, c[0x0][0x388] ;  /* 0x0000e200ff087b82 */ /* 0x000e620000000a00 */
[----:B0-----:R-:W-:-:S03]  /*0300*/  IMAD.WIDE R6, R15, 0x14, R6 ;  /* 0x000000140f067825 */ /* 0x001fc600078e0206 */
[----:B------:R-:W-:-:S03]  /*0310*/  IADD3 R10, P1, PT, R23, R6, RZ ;  /* 0x00000006170a7210 */ /* 0x000fc60007f3e0ff */
[----:B------:R-:W2:Y:S01]  /*0320*/  LDG.E.CONSTANT R6, desc[UR6][R6.64] ;  /* 0x0000000606067981 */ /* 0x000ea2000c1e9900 */
[----:B-1----:R-:W-:-:S04]  /*0330*/  IMAD.WIDE R8, R25, 0x24, R8 ;  /* 0x0000002419087825 */ /* 0x002fc800078e0208 */
[----:B------:R-:W-:Y:S01]  /*0340*/  IMAD.X R11, RZ, RZ, R7, P1 ;  /* 0x000000ffff0b7224 */ /* 0x000fe200008e0607 */
[----:B------:R-:W-:-:S04]  /*0350*/  IADD3 R12, P2, PT, R23, R8, RZ ;  /* 0x00000008170c7210 */ /* 0x000fc80007f5e0ff */
[----:B------:R-:W3:Y:S01]  /*0360*/  LDG.E.CONSTANT R20, desc[UR6][R10.64+0x4] ;  /* 0x000004060a147981 */ /* 0x000ee2000c1e9900 */
[----:B------:R-:W-:-:S03]  /*0370*/  IADD3.X R13, PT, PT, RZ, R9, RZ, P2, !PT ;  /* 0x00000009ff0d7210 */ /* 0x000fc600017fe4ff */
[----:B------:R-:W4:Y:S04]  /*0380*/  LDG.E.CONSTANT R22, desc[UR6][R10.64+0x8] ;  /* 0x000008060a167981 */ /* 0x000f28000c1e9900 */
[----:B------:R-:W5:Y:S04]  /*0390*/  LDG.E.CONSTANT R18, desc[UR6][R12.64+0x4] ;  /* 0x000004060c127981 */ /* 0x000f68000c1e9900 */
[----:B------:R-:W2:Y:S04]  /*03a0*/  LDG.E.CONSTANT R24, desc[UR6][R12.64+0x14] ;  /* 0x000014060c187981 */ /* 0x000ea8000c1e9900 */
[----:B------:R-:W2:Y:S04]  /*03b0*/  LDG.E.CONSTANT R26, desc[UR6][R12.64+0x8] ;  /* 0x000008060c1a7981 */ /* 0x000ea8000c1e9900 */
[----:B------:R-:W2:Y:S04]  /*03c0*/  LDG.E.CONSTANT R9, desc[UR6][R8.64] ;  /* 0x0000000608097981 */ /* 0x000ea8000c1e9900 */
[----:B------:R-:W2:Y:S01]  /*03d0*/  LDG.E.CONSTANT R27, desc[UR6][R12.64+0x18] ;  /* 0x000018060c1b7981 */ /* 0x000ea2000c1e9900 */
[----:B------:R-:W-:-:S05]  /*03e0*/  VIADD R16, R16, 0x1 ;  /* 0x0000000110107836 */ /* 0x000fca0000000000 */
[----:B------:R-:W-:Y:S01]  /*03f0*/  ISETP.NE.AND P1, PT, R16, RZ, PT ;  /* 0x000000ff1000720c */ /* 0x000fe20003f25270 */
[----:B------:R-:W-:Y:S01]  /*0400*/  VIADD R25, R25, 0x10 ;  /* 0x0000001019197836 */ /* 0x000fe20000000000 */
[----:B------:R-:W-:Y:S02]  /*0410*/  IADD3 R0, PT, PT, R0, 0x10, RZ ;  /* 0x0000001000007810 */ /* 0x000fe40007ffe0ff */
        /* <DEDUP_REMOVED lines=9> */
[----:B------:R-:W-:Y:S02]  /*04b0*/  IDP.4A.S8.S8 R18, R18, R26, R29 ;  /* 0x0000001a12127226 */ /* 0x000fe4000000061d */
[----:B------:R-:W-:Y:S02]  /*04c0*/  HMUL2 R6, R6, R9 ;  /* 0x0000000906067232 */ /* 0x000fe40000000000 */
[----:B------:R-:W-:-:S03]  /*04d0*/  IDP.4A.S8.S8 R18, R22, R27, R18 ;  /* 0x0000001b16127226 */ /* 0x000fc60000000612 */
[--C-:B------:R-:W-:Y:S02]  /*04e0*/  HADD2.F32 R7, -RZ, R6.reuse.H1_H1 ;  /* 0x30000006ff077230 */ /* 0x100fe40000004100 */
[----:B------:R-:W-:Y:S01]  /*04f0*/  HADD2.F32 R6, -RZ, R6.H0_H0 ;  /* 0x20000006ff067230 */ /* 0x000fe20000004100 */
[----:B------:R-:W-:Y:S02]  /*0500*/  I2FP.F32.S32 R9, R18 ;  /* 0x0000001200097245 */ /* 0x000fe40000201400 */
[----:B------:R-:W-:-:S04]  /*0510*/  FMUL.FTZ R7, R7, 0.5 ;  /* 0x3f00000007077820 */ /* 0x000fc80000410000 */
[----:B------:R-:W-:-:S04]  /*0520*/  FFMA.FTZ R7, R6, R9, R7 ;  /* 0x0000000906077223 */ /* 0x000fc80000010007 */
[----:B------:R-:W-:Y:S01]  /*0530*/  FADD.FTZ R2, R7, R2 ;  /* 0x0000000207027221 */ /* 0x000fe20000010000 */
[----:B------:R-:W-:Y:S06]  /*0540*/  @P1 BRA `(.L_x_873) ;  /* 0xfffffffc00641947 */ /* 0x000fec000383ffff */
.L_x_872:
[----:B------:R-:W-:Y:S05]  /*0550*/  BSYNC.RECONVERGENT B1 ;  /* 0x0000000000017941 */ /* 0x000fea0003800200 */
.L_x_871:
[----:B------:R-:W-:Y:S05]  /*0560*/  @!P0 BRA `(.L_x_870) ;  /* 0x0000000400d08947 */ /* 0x000fea0003800000 */
[----:B------:R-:W-:Y:S01]  /*0570*/  SHF.L.U32 R15, R14, 0x2, RZ ;  /* 0x000000020e0f7819 */ /* 0x000fe200000006ff */
[----:B------:R-:W-:Y:S01]  /*0580*/  IMAD.IADD R16, R0, 0x1, R19 ;  /* 0x0000000100107824 */ /* 0x000fe200078e0213 */
[----:B------:R-:W-:-:S07]  /*0590*/  LEA R14, R21, R0, 0x4 ;  /* 0x00000000150e7211 */ /* 0x000fce00078e20ff */
.L_x_874:
[----:B------:R-:W0:Y:S08]  /*05a0*/  LDC.64 R10, c[0x0][0x380] ;  /* 0x0000e000ff0a7b82 */ /* 0x000e300000000a00 */
[----:B------:R-:W1:Y:S01]  /*05b0*/  LDC.64 R12, c[0x0][0x388] ;  /* 0x0000e200ff0c7b82 */ /* 0x000e620000000a00 */
[----:B0-----:R-:W-:-:S03]  /*05c0*/  IMAD.WIDE R10, R16, 0x14, R10 ;  /* 0x00000014100a7825 */ /* 0x001fc600078e020a */
[C---:B------:R-:W-:Y:S02]  /*05d0*/  IADD3 R6, P0, PT, R15.reuse, R10, RZ ;  /* 0x0000000a0f067210 */ /* 0x040fe40007f1e0ff */
[----:B------:R-:W2:Y:S01]  /*05e0*/  LDG.E.CONSTANT R24, desc[UR6][R10.64] ;  /* 0x000000060a187981 */ /* 0x000ea2000c1e9900 */
[----:B-1----:R-:W-:Y:S01]  /*05f0*/  IMAD.WIDE R12, R14, 0x24, R12 ;  /* 0x000000240e0c7825 */ /* 0x002fe200078e020c */
[----:B------:R-:W-:Y:S02]  /*0600*/  IADD3.X R7, PT, PT, RZ, R11, RZ, P0, !PT ;  /* 0x0000000bff077210 */ /* 0x000fe400007fe4ff */
[----:B------:R-:W-:-:S03]  /*0610*/  IADD3 R8, P1, PT, R15, R12, RZ ;  /* 0x0000000c0f087210 */ /* 0x000fc60007f3e0ff */
[----:B------:R-:W3:Y:S01]  /*0620*/  LDG.E.CONSTANT R18, desc[UR6][R6.64+0x4] ;  /* 0x0000040606127981 */ /* 0x000ee2000c1e9900 */
[----:B------:R-:W-:-:S03]  /*0630*/  IADD3.X R9, PT, PT, RZ, R13, RZ, P1, !PT ;  /* 0x0000000dff097210 */ /* 0x000fc60000ffe4ff */
[----:B------:R-:W4:Y:S04]  /*0640*/  LDG.E.CONSTANT R21, desc[UR6][R6.64+0x8] ;  /* 0x0000080606157981 */ /* 0x000f28000c1e9900 */
[----:B------:R-:W5:Y:S04]  /*0650*/  LDG.E.CONSTANT R23, desc[UR6][R8.64+0x4] ;  /* 0x0000040608177981 */ /* 0x000f68000c1e9900 */
[----:B------:R-:W2:Y:S04]  /*0660*/  LDG.E.CONSTANT R20, desc[UR6][R8.64+0x14] ;  /* 0x0000140608147981 */ /* 0x000ea8000c1e9900 */
[----:B------:R-:W4:Y:S04]  /*0670*/  LDG.E.CONSTANT R19, desc[UR6][R8.64+0x8] ;  /* 0x0000080608137981 */ /* 0x000f28000c1e9900 */
[----:B------:R-:W4:Y:S04]  /*0680*/  LDG.E.CONSTANT R25, desc[UR6][R12.64] ;  /* 0x000000060c197981 */ /* 0x000f28000c1e9900 */
[----:B------:R-:W4:Y:S04]  /*0690*/  LDG.E.CONSTANT R22, desc[UR6][R8.64+0x18] ;  /* 0x0000180608167981 */ /* 0x000f28000c1e9900 */
[----:B------:R-:W4:Y:S01]  /*06a0*/  LDG.E.CONSTANT R29, desc[UR6][R12.64+0x6c0] ;  /* 0x0006c0060c1d7981 */ /* 0x000f22000c1e9900 */
[----:B---3--:R-:W-:-:S02]  /*06b0*/  LOP3.LUT R26, R18, 0xf0f0f0f, RZ, 0xc0, !PT ;  /* 0x0f0f0f0f121a7812 */ /* 0x008fc400078ec0ff */
[----:B------:R-:W-:-:S03]  /*06c0*/  SHF.R.U32.HI R18, RZ, 0x4, R18 ;  /* 0x00000004ff127819 */ /* 0x000fc60000011612 */
[----:B-----5:R-:W-:Y:S01]  /*06d0*/  IDP.4A.S8.S8 R26, R26, R23, RZ ;  /* 0x000000171a1a7226 */ /* 0x020fe200000006ff */
[----:B------:R-:W-:Y:S02]  /*06e0*/  LOP3.LUT R23, R18, 0xf0f0f0f, RZ, 0xc0, !PT ;  /* 0x0f0f0f0f12177812 */ /* 0x000fe400078ec0ff */
[----:B------:R-:W3:Y:S03]  /*06f0*/  LDG.E.CONSTANT R18, desc[UR6][R6.64+0x144] ;  /* 0x0001440606127981 */ /* 0x000ee6000c1e9900 */
[----:B--2---:R-:W-:Y:S02]  /*0700*/  IDP.4A.S8.S8 R26, R23, R20, R26 ;  /* 0x00000014171a7226 */ /* 0x004fe4000000061a */
[----:B------:R-:W2:Y:S01]  /*0710*/  LDG.E.CONSTANT R20, desc[UR6][R8.64+0x244] ;  /* 0x0002440608147981 */ /* 0x000ea2000c1e9900 */
[----:B----4-:R-:W-:-:S03]  /*0720*/  LOP3.LUT R27, R21, 0xf0f0f0f, RZ, 0xc0, !PT ;  /* 0x0f0f0f0f151b7812 */ /* 0x010fc600078ec0ff */
[----:B------:R-:W4:Y:S02]  /*0730*/  LDG.E.CONSTANT R23, desc[UR6][R8.64+0x254] ;  /* 0x0002540608177981 */ /* 0x000f24000c1e9900 */
[----:B------:R-:W-:Y:S02]  /*0740*/  IDP.4A.S8.S8 R27, R27, R19, R26 ;  /* 0x000000131b1b7226 */ /* 0x000fe4000000061a */
[----:B------:R-:W5:Y:S01]  /*0750*/  LDG.E.CONSTANT R19, desc[UR6][R6.64+0x148] ;  /* 0x0001480606137981 */ /* 0x000f62000c1e9900 */
[----:B------:R-:W-:-:S03]  /*0760*/  HFMA2 R25, R24, R25, -RZ ;  /* 0x0000001918197231 */ /* 0x000fc600001000ff */
[----:B------:R-:W5:Y:S01]  /*0770*/  LDG.E.CONSTANT R24, desc[UR6][R8.64+0x248] ;  /* 0x0002480608187981 */ /* 0x000f62000c1e9900 */
[----:B------:R-:W-:-:S04]  /*0780*/  SHF.R.U32.HI R21, RZ, 0x4, R21 ;  /* 0x00000004ff157819 */ /* 0x000fc80000011615 */
[----:B------:R-:W-:-:S05]  /*0790*/  LOP3.LUT R21, R21, 0xf0f0f0f, RZ, 0xc0, !PT ;  /* 0x0f0f0f0f15157812 */ /* 0x000fca00078ec0ff */
[----:B------:R-:W-:Y:S02]  /*07a0*/  IDP.4A.S8.S8 R21, R21, R22, R27 ;  /* 0x0000001615157226 */ /* 0x000fe4000000061b */
[--C-:B------:R-:W-:Y:S02]  /*07b0*/  HADD2.F32 R22, -RZ, R25.reuse.H1_H1 ;  /* 0x30000019ff167230 */ /* 0x100fe40000004100 */
[----:B------:R-:W-:Y:S01]  /*07c0*/  HADD2.F32 R25, -RZ, R25.H0_H0 ;  /* 0x20000019ff197230 */ /* 0x000fe20000004100 */
[----:B------:R-:W-:Y:S02]  /*07d0*/  I2FP.F32.S32 R26, R21 ;  /* 0x00000015001a7245 */ /* 0x000fe40000201400 */
[----:B------:R-:W-:-:S04]  /*07e0*/  FMUL.FTZ R22, R22, 0.5 ;  /* 0x3f00000016167820 */ /* 0x000fc80000410000 */
[----:B------:R-:W-:Y:S02]  /*07f0*/  FFMA.FTZ R21, R25, R26, R22 ;  /* 0x0000001a19157223 */ /* 0x000fe40000010016 */
[----:B------:R-:W5:Y:S04]  /*0800*/  LDG.E.CONSTANT R22, desc[UR6][R10.64+0x140] ;  /* 0x000140060a167981 */ /* 0x000f68000c1e9900 */
[----:B------:R-:W5:Y:S01]  /*0810*/  LDG.E.CONSTANT R25, desc[UR6][R12.64+0x240] ;  /* 0x000240060c197981 */ /* 0x000f62000c1e9900 */
[----:B---3--:R-:W-:Y:S02]  /*0820*/  LOP3.LUT R27, R18, 0xf0f0f0f, RZ, 0xc0, !PT ;  /* 0x0f0f0f0f121b7812 */ /* 0x008fe400078ec0ff */
[----:B------:R-:W-:-:S03]  /*0830*/  SHF.R.U32.HI R18, RZ, 0x4, R18 ;  /* 0x00000004ff127819 */ /* 0x000fc60000011612 */
[----:B--2---:R-:W-:Y:S02]  /*0840*/  IDP.4A.S8.S8 R27, R27, R20, RZ ;  /* 0x000000141b1b7226 */ /* 0x004fe400000006ff */
[----:B------:R-:W2:Y:S01]  /*0850*/  LDG.E.CONSTANT R20, desc[UR6][R8.64+0x258] ;  /* 0x0002580608147981 */ /* 0x000ea2000c1e9900 */
[----:B------:R-:W-:-:S05]  /*0860*/  LOP3.LUT R18, R18, 0xf0f0f0f, RZ, 0xc0, !PT ;  /* 0x0f0f0f0f12127812 */ /* 0x000fca00078ec0ff */
[----:B----4-:R-:W-:Y:S01]  /*0870*/  IDP.4A.S8.S8 R27, R18, R23, R27 ;  /* 0x00000017121b7226 */ /* 0x010fe2000000061b */
[----:B-----5:R-:W-:Y:S01]  /*0880*/  LOP3.LUT R18, R19, 0xf0f0f0f, RZ, 0xc0, !PT ;  /* 0x0f0f0f0f13127812 */ /* 0x020fe200078ec0ff */
[----:B------:R-:W3:Y:S04]  /*0890*/  LDG.E.CONSTANT R23, desc[UR6][R6.64+0x284] ;  /* 0x0002840606177981 */ /* 0x000ee8000c1e9900 */
[----:B------:R-:W-:Y:S02]  /*08a0*/  IDP.4A.S8.S8 R27, R18, R24, R27 ;  /* 0x00000018121b7226 */ /* 0x000fe4000000061b */
[----:B------:R-:W4:Y:S04]  /*08b0*/  LDG.E.CONSTANT R24, desc[UR6][R8.64+0x484] ;  /* 0x0004840608187981 */ /* 0x000f28000c1e9900 */
[----:B------:R-:W5:Y:S01]  /*08c0*/  LDG.E.CONSTANT R18, desc[UR6][R8.64+0x494] ;  /* 0x0004940608127981 */ /* 0x000f62000c1e9900 */
[----:B------:R-:W-:-:S04]  /*08d0*/  SHF.R.U32.HI R19, RZ, 0x4, R19 ;  /* 0x00000004ff137819 */ /* 0x000fc80000011613 */
[----:B------:R-:W-:Y:S01]  /*08e0*/  LOP3.LUT R19, R19, 0xf0f0f0f, RZ, 0xc0, !PT ;  /* 0x0f0f0f0f13137812 */ /* 0x000fe200078ec0ff */
[----:B------:R-:W-:-:S04]  /*08f0*/  HMUL2 R22, R22, R25 ;  /* 0x0000001916167232 */ /* 0x000fc80000000000 */
[----:B--2---:R-:W-:Y:S02]  /*0900*/  IDP.4A.S8.S8 R19, R19, R20, R27 ;  /* 0x0000001413137226 */ /* 0x004fe4000000061b */
[--C-:B------:R-:W-:Y:S02]  /*0910*/  HADD2.F32 R20, -RZ, R22.reuse.H1_H1 ;  /* 0x30000016ff147230 */ /* 0x100fe40000004100 */
[----:B------:R-:W-:Y:S01]  /*0920*/  HADD2.F32 R22, -RZ, R22.H0_H0 ;  /* 0x20000016ff167230 */ /* 0x000fe20000004100 */
[----:B------:R-:W-:Y:S02]  /*0930*/  I2FP.F32.S32 R19, R19 ;  /* 0x0000001300137245 */ /* 0x000fe40000201400 */
[----:B------:R-:W-:Y:S02]  /*0940*/  FMUL.FTZ R25, R20, 0.5 ;  /* 0x3f00000014197820 */ /* 0x000fe40000410000 */
[----:B------:R-:W2:Y:S01]  /*0950*/  LDG.E.CONSTANT R20, desc[UR6][R6.64+0x288] ;  /* 0x0002880606147981 */ /* 0x000ea2000c1e9900 */
[----:B---3--:R-:W-:Y:S01]  /*0960*/  LOP3.LUT R27, R23, 0xf0f0f0f, RZ, 0xc0, !PT ;  /* 0x0f0f0f0f171b7812 */ /* 0x008fe200078ec0ff */
[----:B------:R-:W-:Y:S01]  /*0970*/  FFMA.FTZ R19, R22, R19, R25 ;  /* 0x0000001316137223 */ /* 0x000fe20000010019 */
[----:B------:R-:W-:Y:S01]  /*0980*/  SHF.R.U32.HI R23, RZ, 0x4, R23 ;  /* 0x00000004ff177819 */ /* 0x000fe20000011617 */
[----:B------:R-:W3:Y:S04]  /*0990*/  LDG.E.CONSTANT R22, desc[UR6][R8.64+0x488] ;  /* 0x0004880608167981 */ /* 0x000ee8000c1e9900 */
[----:B------:R-:W3:Y:S01]  /*09a0*/  LDG.E.CONSTANT R25, desc[UR6][R6.64+0x3c4] ;  /* 0x0003c40606197981 */ /* 0x000ee2000c1e9900 */
[----:B------:R-:W-:Y:S01]  /*09b0*/  LOP3.LUT R23, R23, 0xf0f0f0f, RZ, 0xc0, !PT ;  /* 0x0f0f0f0f17177812 */ /* 0x000fe200078ec0ff */
[----:B----4-:R-:W-:-:S02]  /*09c0*/  IDP.4A.S8.S8 R27, R27, R24, RZ ;  /* 0x000000181b1b7226 */ /* 0x010fc400000006ff */
[----:B------:R-:W4:Y:S02]  /*09d0*/  LDG.E.CONSTANT R24, desc[UR6][R8.64+0x6c4] ;  /* 0x0006c40608187981 */ /* 0x000f24000c1e9900 */
[----:B-----5:R-:W-:Y:S02]  /*09e0*/  IDP.4A.S8.S8 R23, R23, R18, R27 ;  /* 0x0000001217177226 */ /* 0x020fe4000000061b */
[----:B------:R-:W5:Y:S01]  /*09f0*/  LDG.E.CONSTANT R18, desc[UR6][R8.64+0x6d4] ;  /* 0x0006d40608127981 */ /* 0x000f62000c1e9900 */
[----:B--2---:R-:W-:-:S05]  /*0a00*/  LOP3.LUT R26, R20, 0xf0f0f0f, RZ, 0xc0, !PT ;  /* 0x0f0f0f0f141a7812 */ /* 0x004fca00078ec0ff */
[----:B---3--:R-:W-:Y:S02]  /*0a10*/  IDP.4A.S8.S8 R22, R26, R22, R23 ;  /* 0x000000161a167226 */ /* 0x008fe40000000617 */
[----:B------:R4:W2:Y:S01]  /*0a20*/  LDG.E.CONSTANT R23, desc[UR6][R6.64+0x3c8] ;  /* 0x0003c80606177981 */ /* 0x0008a2000c1e9900 */
[----:B------:R-:W-:Y:S02]  /*0a30*/  LOP3.LUT R27, R25, 0xf0f0f0f, RZ, 0xc0, !PT ;  /* 0x0f0f0f0f191b7812 */ /* 0x000fe400078ec0ff */
[----:B------:R-:W-:Y:S02]  /*0a40*/  SHF.R.U32.HI R26, RZ, 0x4, R25 ;  /* 0x00000004ff1a7819 */ /* 0x000fe40000011619 */
[----:B------:R-:W3:Y:S02]  /*0a50*/  LDG.E.CONSTANT R25, desc[UR6][R8.64+0x6c8] ;  /* 0x0006c80608197981 */ /* 0x000ee4000c1e9900 */
[----:B------:R-:W-:Y:S02]  /*0a60*/  LOP3.LUT R28, R26, 0xf0f0f0f, RZ, 0xc0, !PT ;  /* 0x0f0f0f0f1a1c7812 */ /* 0x000fe400078ec0ff */
[----:B------:R-:W3:Y:S01]  /*0a70*/  LDG.E.CONSTANT R26, desc[UR6][R10.64+0x3c0] ;  /* 0x0003c0060a1a7981 */ /* 0x000ee2000c1e9900 */
[----:B----4-:R-:W-:-:S03]  /*0a80*/  IDP.4A.S8.S8 R7, R27, R24, RZ ;  /* 0x000000181b077226 */ /* 0x010fc600000006ff */
[----:B------:R-:W4:Y:S01]  /*0a90*/  LDG.E.CONSTANT R24, desc[UR6][R10.64+0x280] ;  /* 0x000280060a187981 */ /* 0x000f22000c1e9900 */
[----:B-----5:R-:W-:-:S03]  /*0aa0*/  IDP.4A.S8.S8 R28, R28, R18, R7 ;  /* 0x000000121c1c7226 */ /* 0x020fc60000000607 */
[----:B------:R-:W4:Y:S04]  /*0ab0*/  LDG.E.CONSTANT R27, desc[UR6][R12.64+0x480] ;  /* 0x000480060c1b7981 */ /* 0x000f28000c1e9900 */
[----:B------:R-:W5:Y:S04]  /*0ac0*/  LDG.E.CONSTANT R18, desc[UR6][R8.64+0x498] ;  /* 0x0004980608127981 */ /* 0x000f68000c1e9900 */
[----:B------:R-:W5:Y:S01]  /*0ad0*/  LDG.E.CONSTANT R6, desc[UR6][R8.64+0x6d8] ;  /* 0x0006d80608067981 */ /* 0x000f62000c1e9900 */
[----:B------:R-:W-:Y:S01]  /*0ae0*/  SHF.R.U32.HI R20, RZ, 0x4, R20 ;  /* 0x00000004ff147819 */ /* 0x000fe20000011614 */
[----:B------:R-:W-:Y:S01]  /*0af0*/  FADD.FTZ R2, R21, R2 ;  /* 0x0000000215027221 */ /* 0x000fe20000010000 */
[----:B------:R-:W-:-:S03]  /*0b00*/  VIADD R0, R0, 0x40 ;  /* 0x0000004000007836 */ /* 0x000fc60000000000 */
[----:B------:R-:W-:Y:S02]  /*0b10*/  FADD.FTZ R19, R2, R19 ;  /* 0x0000001302137221 */ /* 0x000fe40000010000 */
[----:B------:R-:W-:Y:S02]  /*0b20*/  ISETP.GE.U32.AND P0, PT, R0, R3, PT ;  /* 0x000000030000720c */ /* 0x000fe40003f06070 */
[----:B------:R-:W-:Y:S02]  /*0b30*/  IADD3 R16, PT, PT, R16, 0x40, RZ ;  /* 0x0000004010107810 */ /* 0x000fe40007ffe0ff */
[----:B------:R-:W-:Y:S02]  /*0b40*/  IADD3 R14, PT, PT, R14, 0x40, RZ ;  /* 0x000000400e0e7810 */ /* 0x000fe40007ffe0ff */
[----:B--2---:R-:W-:Y:S02]  /*0b50*/  LOP3.LUT R7, R23, 0xf0f0f0f, RZ, 0xc0, !PT ;  /* 0x0f0f0f0f17077812 */ /* 0x004fe400078ec0ff */
[----:B------:R-:W-:-:S03]  /*0b60*/  SHF.R.U32.HI R23, RZ, 0x4, R23 ;  /* 0x00000004ff177819 */ /* 0x000fc60000011617 */
[----:B---3--:R-:W-:Y:S01]  /*0b70*/  IDP.4A.S8.S8 R25, R7, R25, R28 ;  /* 0x0000001907197226 */ /* 0x008fe2000000061c */
[----:B------:R-:W-:Y:S02]  /*0b80*/  LOP3.LUT R7, R20, 0xf0f0f0f, RZ, 0xc0, !PT ;  /* 0x0f0f0f0f14077812 */ /* 0x000fe400078ec0ff */
[----:B------:R-:W-:Y:S01]  /*0b90*/  LOP3.LUT R23, R23, 0xf0f0f0f, RZ, 0xc0, !PT ;  /* 0x0f0f0f0f17177812 */ /* 0x000fe200078ec0ff */
[----:B------:R-:W-:Y:S02]  /*0ba0*/  HMUL2 R26, R26, R29 ;  /* 0x0000001d1a1a7232 */ /* 0x000fe40000000000 */
[----:B----4-:R-:W-:Y:S02]  /*0bb0*/  HFMA2 R24, R24, R27, -RZ ;  /* 0x0000001b18187231 */ /* 0x010fe400001000ff */
[----:B-----5:R-:W-:-:S03]  /*0bc0*/  IDP.4A.S8.S8 R7, R7, R18, R22 ;  /* 0x0000001207077226 */ /* 0x020fc60000000616 */
[--C-:B------:R-:W-:Y:S02]  /*0bd0*/  HADD2.F32 R2, -RZ, R24.reuse.H1_H1 ;  /* 0x30000018ff027230 */ /* 0x100fe40000004100 */
[----:B------:R-:W-:Y:S01]  /*0be0*/  IDP.4A.S8.S8 R6, R23, R6, R25 ;  /* 0x0000000617067226 */ /* 0x000fe20000000619 */
[----:B------:R-:W-:Y:S01]  /*0bf0*/  I2FP.F32.S32 R7, R7 ;  /* 0x0000000700077245 */ /* 0x000fe20000201400 */
[----:B------:R-:W-:Y:S02]  /*0c00*/  HADD2.F32 R24, -RZ, R24.H0_H0 ;  /* 0x20000018ff187230 */ /* 0x000fe40000004100 */
[----:B------:R-:W-:Y:S01]  /*0c10*/  FMUL.FTZ R9, R2, 0.5 ;  /* 0x3f00000002097820 */ /* 0x000fe20000410000 */
[--C-:B------:R-:W-:Y:S01]  /*0c20*/  HADD2.F32 R8, -RZ, R26.reuse.H1_H1 ;  /* 0x3000001aff087230 */ /* 0x100fe20000004100 */
[----:B------:R-:W-:Y:S01]  /*0c30*/  I2FP.F32.S32 R11, R6 ;  /* 0x00000006000b7245 */ /* 0x000fe20000201400 */
[----:B------:R-:W-:Y:S02]  /*0c40*/  HADD2.F32 R26, -RZ, R26.H0_H0 ;  /* 0x2000001aff1a7230 */ /* 0x000fe40000004100 */
[----:B------:R-:W-:Y:S01]  /*0c50*/  FFMA.FTZ R24, R24, R7, R9 ;  /* 0x0000000718187223 */ /* 0x000fe20000010009 */
[----:B------:R-:W-:-:S03]  /*0c60*/  FMUL.FTZ R13, R8, 0.5 ;  /* 0x3f000000080d7820 */ /* 0x000fc60000410000 */
[----:B------:R-:W-:Y:S01]  /*0c70*/  FADD.FTZ R19, R19, R24 ;  /* 0x0000001813137221 */ /* 0x000fe20000010000 */
[----:B------:R-:W-:-:S04]  /*0c80*/  FFMA.FTZ R26, R26, R11, R13 ;  /* 0x0000000b1a1a7223 */ /* 0x000fc8000001000d */
[----:B------:R-:W-:Y:S01]  /*0c90*/  FADD.FTZ R2, R19, R26 ;  /* 0x0000001a13027221 */ /* 0x000fe20000010000 */
[----:B------:R-:W-:Y:S06]  /*0ca0*/  @!P0 BRA `(.L_x_874) ;  /* 0xfffffff8003c8947 */ /* 0x000fec000383ffff */
.L_x_870:
[----:B------:R-:W-:Y:S05]  /*0cb0*/  BSYNC.RECONVERGENT B0 ;  /* 0x0000000000007941 */ /* 0x000fea0003800200 */
.L_x_869:
        /* <DEDUP_REMOVED lines=18> */
.L_x_875:
        /* <DEDUP_REMOVED lines=10> */
.L_x_1330:


//--------------------- .text._Z13mul_mat_vec_qIN3c108BFloat16ELi32ELi4E10block_q4_0Li2EXadL_ZN45_INTERNAL_8d5cb472_14_gguf_kernel_cu_cd24131917vec_dot_q4_0_q8_1EPKvPK10block_q8_1RKiEEEvS5_S5_PT_iii --------------------------
	.section	.text._Z13mul_mat_vec_qIN3c108BFloat16ELi32ELi4E10block_q4_0Li2EXadL_ZN45_INTERNAL_8d5cb472_14_gguf_kernel_cu_cd24131917vec_dot_q4_0_q8_1EPKvPK10block_q8_1RKiEEEvS5_S5_PT_iii,"ax",@progbits
	.align	128
.text._Z13mul_mat_vec_qIN3c108BFloat16ELi32ELi4E10block_q4_0Li2EXadL_ZN45_INTERNAL_8d5cb472_14_gguf_kernel_cu_cd24131917vec_dot_q4_0_q8_1EPKvPK10block_q8_1RKiEEEvS5_S5_PT_iii:
        .type           _Z13mul_mat_vec_qIN3c108BFloat16ELi32ELi4E10block_q4_0Li2EXadL_ZN45_INTERNAL_8d5cb472_14_gguf_kernel_cu_cd24131917vec_dot_q4_0_q8_1EPKvPK10block_q8_1RKiEEEvS5_S5_PT_iii,@function
        .size           _Z13mul_mat_vec_qIN3c108BFloat16ELi32ELi4E10block_q4_0Li2EXadL_ZN45_INTERNAL_8d5cb472_14_gguf_kernel_cu_cd24131917vec_dot_q4_0_q8_1EPKvPK10block_q8_1RKiEEEvS5_S5_PT_iii,(.L_x_1331 - _Z13mul_mat_vec_qIN3c108BFloat16ELi32ELi4E10block_q4_0Li2EXadL_ZN45_INTERNAL_8d5cb472_14_gguf_kernel_cu_cd24131917vec_dot_q4_0_q8_1EPKvPK10block_q8_1RKiEEEvS5_S5_PT_iii)
        .other          _Z13mul_mat_vec_qIN3c108BFloat16ELi32ELi4E10block_q4_0Li2EXadL_ZN45_INTERNAL_8d5cb472_14_gguf_kernel_cu_cd24131917vec_dot_q4_0_q8_1EPKvPK10block_q8_1RKiEEEvS5_S5_PT_iii,@"STO_CUDA_ENTRY STV_DEFAULT"
_Z13mul_mat_vec_qIN3c108BFloat16ELi32ELi4E10block_q4_0Li2EXadL_ZN45_INTERNAL_8d5cb472_14_gguf_kernel_cu_cd24131917vec_dot_q4_0_q8_1EPKvPK10block_q8_1RKiEEEvS5_S5_PT_iii:
        /* <DEDUP_REMOVED lines=25> */
[----:B------:R-:W-:Y:S01]  /*0190*/  IMAD.SHL.U32 R15, R24, 0x2, RZ ;  /* 0x00000002180f7824 */ /* 0x000fe200078e00ff */
[----:B------:R-:W-:Y:S01]  /*01a0*/  IADD3 R5, PT, PT, R12, R5, RZ ;  /* 0x000000050c057210 */ /* 0x000fe20007ffe0ff */
[----:B------:R-:W-:Y:S01]  /*01b0*/  IMAD R6, R11, R12, RZ ;  /* 0x0000000c0b067224 */ /* 0x000fe200078e02ff */
[----:B------:R-:W-:Y:S02]  /*01c0*/  SHF.R.S32.HI R3, RZ, 0x1f, R0 ;  /* 0x0000001fff037819 */ /* 0x000fe40000011400 */
[----:B------:R-:W-:Y:S02]  /*01d0*/  LOP3.LUT P1, RZ, R5, 0x10, RZ, 0xc0, !PT ;  /* 0x0000001005ff7812 */ /* 0x000fe4000782c0ff */
[----:B------:R-:W-:-:S02]  /*01e0*/  LEA.HI R3, R3, R0, RZ, 0x9 ;  /* 0x0000000003037211 */ /* 0x000fc400078f48ff */
[----:B------:R-:W-:Y:S02]  /*01f0*/  ISETP.GE.U32.AND P0, PT, R5, 0x10, PT ;  /* 0x000000100500780c */ /* 0x000fe40003f06070 */
[----:B------:R-:W-:Y:S02]  /*0200*/  SHF.R.S32.HI R3, RZ, 0x9, R3 ;  /* 0x00000009ff037819 */ /* 0x000fe40000011403 */
[----:B------:R-:W-:Y:S02]  /*0210*/  MOV R16, RZ ;  /* 0x000000ff00107202 */ /* 0x000fe40000000f00 */
[----:B------:R-:W-:Y:S01]  /*0220*/  LOP3.LUT R15, R15, 0x2, RZ, 0xc0, !PT ;  /* 0x000000020f0f7812 */ /* 0x000fe200078ec0ff */
[----:B------:R-:W-:Y:S02]  /*0230*/  IMAD R8, R3, UR5, RZ ;  /* 0x0000000503087c24 */ /* 0x000fe4000f8e02ff */
[----:B------:R-:W-:Y:S05]  /*0240*/  @P1 BRA `(.L_x_879) ;  /* 0x0000000000a41947 */ /* 0x000fea0003800000 */
[----:B------:R-:W0:Y:S01]  /*0250*/  LDC.64 R2, c[0x0][0x380] ;  /* 0x0000e000ff027b82 */ /* 0x000e220000000a00 */
[----:B------:R-:W-:Y:S01]  /*0260*/  IMAD.IADD R7, R13, 0x1, R6 ;  /* 0x000000010d077824 */ /* 0x000fe200078e0206 */
[----:B------:R-:W-:-:S06]  /*0270*/  SHF.L.U32 R19, R15, 0x2, RZ ;  /* 0x000000020f137819 */ /* 0x000fcc00000006ff */
[----:B------:R-:W1:Y:S01]  /*0280*/  LDC.64 R4, c[0x0][0x388] ;  /* 0x0000e200ff047b82 */ /* 0x000e620000000a00 */
[----:B0-----:R-:W-:-:S04]  /*0290*/  IMAD.WIDE R2, R7, 0x12, R2 ;  /* 0x0000001207027825 */ /* 0x001fc800078e0202 */
[----:B------:R-:W-:Y:S01]  /*02a0*/  IMAD R7, R8, 0x10, R13 ;  /* 0x0000001008077824 */ /* 0x000fe200078e020d */
[----:B------:R-:W-:Y:S02]  /*02b0*/  IADD3 R16, P1, PT, R2, R19, RZ ;  /* 0x0000001302107210 */ /* 0x000fe40007f3e0ff */
[----:B------:R0:W2:Y:S01]  /*02c0*/  LDG.E.U16.CONSTANT R2, desc[UR6][R2.64] ;  /* 0x0000000602027981 */ /* 0x0000a2000c1e9500 */
[----:B-1----:R-:W-:Y:S01]  /*02d0*/  IMAD.WIDE R4, R7, 0x24, R4 ;  /* 0x0000002407047825 */ /* 0x002fe200078e0204 */
[----:B------:R-:W-:Y:S02]  /*02e0*/  IADD3.X R17, PT, PT, RZ, R3, RZ, P1, !PT ;  /* 0x00000003ff117210 */ /* 0x000fe40000ffe4ff */
        /* <DEDUP_REMOVED lines=10> */
[----:B------:R-:W0:Y:S01]  /*0390*/  LDG.E.CONSTANT R4, desc[UR6][R4.64] ;  /* 0x0000000604047981 */ /* 0x000e22000c1e9900 */
[----:B------:R-:W-:-:S02]  /*03a0*/  IADD3 R13, PT, PT, R13, 0x10, RZ ;  /* 0x000000100d0d7810 */ /* 0x000fc40007ffe0ff */
[----:B---3--:R-:W-:-:S04]  /*03b0*/  LEA R14, R21, R14, 0x10 ;  /* 0x0000000e150e7211 */ /* 0x008fc800078e80ff */
[----:B------:R-:W-:Y:S02]  /*03c0*/  LOP3.LUT R21, R14, 0xf0f0f0f, RZ, 0xc0, !PT ;  /* 0x0f0f0f0f0e157812 */ /* 0x000fe400078ec0ff */
[----:B------:R-:W-:Y:S01]  /*03d0*/  SHF.R.U32.HI R14, RZ, 0x4, R14 ;  /* 0x00000004ff0e7819 */ /* 0x000fe2000001160e */
[----:B----4-:R-:W-:-:S03]  /*03e0*/  IMAD R22, R23, 0x10000, R22 ;  /* 0x0001000017167824 */ /* 0x010fc600078e0216 */
[----:B------:R-:W-:Y:S01]  /*03f0*/  LOP3.LUT R14, R14, 0xf0f0f0f, RZ, 0xc0, !PT ;  /* 0x0f0f0f0f0e0e7812 */ /* 0x000fe200078ec0ff */
[----:B-----5:R-:W-:Y:S01]  /*0400*/  IDP.4A.S8.S8 R20, R21, R20, RZ ;  /* 0x0000001415147226 */ /* 0x020fe200000006ff */
[----:B------:R-:W-:Y:S02]  /*0410*/  LOP3.LUT R16, R22, 0xf0f0f0f, RZ, 0xc0, !PT ;  /* 0x0f0f0f0f16107812 */ /* 0x000fe400078ec0ff */
[----:B------:R-:W-:Y:S01]  /*0420*/  SHF.R.U32.HI R22, RZ, 0x4, R22 ;  /* 0x00000004ff167819 */ /* 0x000fe20000011616 */
[----:B--2---:R-:W-:-:S03]  /*0430*/  IDP.4A.S8.S8 R7, R14, R7, R20 ;  /* 0x000000070e077226 */ /* 0x004fc60000000614 */
[----:B------:R-:W-:Y:S01]  /*0440*/  LOP3.LUT R22, R22, 0xf0f0f0f, RZ, 0xc0, !PT ;  /* 0x0f0f0f0f16167812 */ /* 0x000fe200078ec0ff */
[----:B------:R-:W-:-:S04]  /*0450*/  IDP.4A.S8.S8 R0, R16, R0, R7 ;  /* 0x0000000010007226 */ /* 0x000fc80000000607 */
[----:B------:R-:W-:Y:S02]  /*0460*/  IDP.4A.S8.S8 R0, R22, R9, R0 ;  /* 0x0000000916007226 */ /* 0x000fe40000000600 */
[----:B0-----:R-:W-:-:S03]  /*0470*/  HADD2.F32 R3, -RZ, R4.H1_H1 ;  /* 0x30000004ff037230 */ /* 0x001fc60000004100 */
[----:B------:R-:W-:Y:S01]  /*0480*/  I2FP.F32.S32 R5, R0 ;  /* 0x0000000000057245 */ /* 0x000fe20000201400 */
[----:B------:R-:W-:Y:S02]  /*0490*/  HADD2.F32 R4, -RZ, R4.H0_H0 ;  /* 0x20000004ff047230 */ /* 0x000fe40000004100 */
[----:B------:R-:W-:Y:S01]  /*04a0*/  FMUL.FTZ R3, R3, -4 ;  /* 0xc080000003037820 */ /* 0x000fe20000410000 */
[----:B------:R-:W-:-:S03]  /*04b0*/  HADD2.F32 R0, -RZ, R2.H0_H0 ;  /* 0x20000002ff007230 */ /* 0x000fc60000004100 */
[----:B------:R-:W-:-:S04]  /*04c0*/  FFMA.FTZ R3, R4, R5, R3 ;  /* 0x0000000504037223 */ /* 0x000fc80000010003 */
[----:B------:R-:W-:-:S07]  /*04d0*/  FFMA.FTZ R16, R0, R3, RZ ;  /* 0x0000000300107223 */ /* 0x000fce00000100ff */
.L_x_879:
[----:B------:R-:W-:Y:S05]  /*04e0*/  BSYNC.RECONVERGENT B1 ;  /* 0x0000000000017941 */ /* 0x000fea0003800200 */
.L_x_878:
[----:B------:R-:W-:Y:S05]  /*04f0*/  @!P0 BRA `(.L_x_877) ;  /* 0x0000000400288947 */ /* 0x000fea0003800000 */
[----:B------:R-:W-:Y:S01]  /*0500*/  IMAD.SHL.U32 R15, R15, 0x4, RZ ;  /* 0x000000040f0f7824 */ /* 0x000fe200078e00ff */
[----:B------:R-:W-:Y:S01]  /*0510*/  LEA R0, R8, R13, 0x4 ;  /* 0x0000000d08007211 */ /* 0x000fe200078e20ff */
[----:B------:R-:W-:-:S07]  /*0520*/  IMAD.IADD R17, R13, 0x1, R6 ;  /* 0x000000010d117824 */ /* 0x000fce00078e0206 */
.L_x_880:
[----:B------:R-:W0:Y:S08]  /*0530*/  LDC.64 R4, c[0x0][0x380] ;  /* 0x0000e000ff047b82 */ /* 0x000e300000000a00 */
[----:B------:R-:W1:Y:S01]  /*0540*/  LDC.64 R2, c[0x0][0x388] ;  /* 0x0000e200ff027b82 */ /* 0x000e620000000a00 */
[----:B0-----:R-:W-:-:S03]  /*0550*/  IMAD.WIDE R4, R17, 0x12, R4 ;  /* 0x0000001211047825 */ /* 0x001fc600078e0204 */
[----:B------:R-:W-:Y:S01]  /*0560*/  IADD3 R8, P0, PT, R15, R4, RZ ;  /* 0x000000040f087210 */ /* 0x000fe20007f1e0ff */
[----:B-1----:R-:W-:-:S03]  /*0570*/  IMAD.WIDE R2, R0, 0x24, R2 ;  /* 0x0000002400027825 */ /* 0x002fc600078e0202 */
[----:B------:R-:W-:-:S05]  /*0580*/  IADD3.X R9, PT, PT, RZ, R5, RZ, P0, !PT ;  /* 0x00000005ff097210 */ /* 0x000fca00007fe4ff */
[----:B------:R-:W2:Y:S01]  /*0590*/  LDG.E.U16.CONSTANT R14, desc[UR6][R8.64+0x2] ;  /* 0x00000206080e7981 */ /* 0x000ea2000c1e9500 */
[----:B------:R-:W-:-:S03]  /*05a0*/  IADD3 R6, P0, PT, R15, R2, RZ ;  /* 0x000000020f067210 */ /* 0x000fc60007f1e0ff */
[----:B------:R-:W2:Y:S02]  /*05b0*/  LDG.E.U16.CONSTANT R19, desc[UR6][R8.64+0x4] ;  /* 0x0000040608137981 */ /* 0x000ea4000c1e9500 */
[----:B------:R-:W-:Y:S02]  /*05c0*/  IMAD.X R7, RZ, RZ, R3, P0 ;  /* 0x000000ffff077224 */ /* 0x000fe400000e0603 */
[----:B------:R-:W3:Y:S04]  /*05d0*/  LDG.E.U16.CONSTANT R27, desc[UR6][R8.64+0x6] ;  /* 0x00000606081b7981 */ /* 0x000ee8000c1e9500 */
[----:B------:R-:W4:Y:S04]  /*05e0*/  LDG.E.CONSTANT R18, desc[UR6][R6.64+0x4] ;  /* 0x0000040606127981 */ /* 0x000f28000c1e9900 */
[----:B------:R-:W5:Y:S04]  /*05f0*/  LDG.E.CONSTANT R20, desc[UR6][R6.64+0x14] ;  /* 0x0000140606147981 */ /* 0x000f68000c1e9900 */
[----:B------:R-:W3:Y:S04]  /*0600*/  LDG.E.U16.CONSTANT R28, desc[UR6][R8.64+0x8] ;  /* 0x00000806081c7981 */ /* 0x000ee8000c1e9500 */
[----:B------:R-:W3:Y:S04]  /*0610*/  LDG.E.CONSTANT R25, desc[UR6][R6.64+0x244] ;  /* 0x0002440606197981 */ /* 0x000ee8000c1e9900 */
[----:B------:R-:W3:Y:S04]  /*0620*/  LDG.E.U16.CONSTANT R26, desc[UR6][R8.64+0x128] ;  /* 0x00012806081a7981 */ /* 0x000ee8000c1e9500 */
[----:B------:R-:W3:Y:S01]  /*0630*/  LDG.E.CONSTANT R29, desc[UR6][R6.64+0x18] ;  /* 0x00001806061d7981 */ /* 0x000ee2000c1e9900 */
[----:B--2---:R-:W-:-:S03]  /*0640*/  LEA R14, R19, R14, 0x10 ;  /* 0x0000000e130e7211 */ /* 0x004fc600078e80ff */
[----:B------:R-:W2:Y:S01]  /*0650*/  LDG.E.U16.CONSTANT R19, desc[UR6][R8.64+0x122] ;  /* 0x0001220608137981 */ /* 0x000ea2000c1e9500 */
[----:B------:R-:W-:Y:S02]  /*0660*/  LOP3.LUT R21, R14, 0xf0f0f0f, RZ, 0xc0, !PT ;  /* 0x0f0f0f0f0e157812 */ /* 0x000fe400078ec0ff */
[----:B------:R-:W-:Y:S02]  /*0670*/  SHF.R.U32.HI R22, RZ, 0x4, R14 ;  /* 0x00000004ff167819 */ /* 0x000fe4000001160e */
[----:B------:R-:W2:Y:S01]  /*0680*/  LDG.E.U16.CONSTANT R14, desc[UR6][R8.64+0x124] ;  /* 0x00012406080e7981 */ /* 0x000ea2000c1e9500 */
[----:B----4-:R-:W-:Y:S01]  /*0690*/  IDP.4A.S8.S8 R18, R21, R18, RZ ;  /* 0x0000001215127226 */ /* 0x010fe200000006ff */
[----:B------:R-:W-:Y:S02]  /*06a0*/  LOP3.LUT R23, R22, 0xf0f0f0f, RZ, 0xc0, !PT ;  /* 0x0f0f0f0f16177812 */ /* 0x000fe400078ec0ff */
[----:B------:R-:W4:Y:S03]  /*06b0*/  LDG.E.CONSTANT R21, desc[UR6][R6.64+0x8] ;  /* 0x0000080606157981 */ /* 0x000f26000c1e9900 */
[----:B-----5:R-:W-:Y:S01]  /*06c0*/  IDP.4A.S8.S8 R20, R23, R20, R18 ;  /* 0x0000001417147226 */ /* 0x020fe20000000612 */
[----:B------:R-:W5:Y:S04]  /*06d0*/  LDG.E.U16.CONSTANT R22, desc[UR6][R4.64+0x120] ;  /* 0x0001200604167981 */ /* 0x000f68000c1e9500 */
[----:B------:R-:W5:Y:S04]  /*06e0*/  LDG.E.U16.CONSTANT R23, desc[UR6][R8.64+0x126] ;  /* 0x0001260608177981 */ /* 0x000f68000c1e9500 */
[----:B------:R3:W5:Y:S02]  /*06f0*/  LDG.E.U16.CONSTANT R18, desc[UR6][R4.64] ;  /* 0x0000000604127981 */ /* 0x000764000c1e9500 */
[----:B---3--:R-:W-:-:S02]  /*0700*/  IMAD R4, R28, 0x10000, R27 ;  /* 0x000100001c047824 */ /* 0x008fc400078e021b */
[----:B------:R-:W3:Y:S04]  /*0710*/  LDG.E.CONSTANT R5, desc[UR6][R6.64+0x258] ;  /* 0x0002580606057981 */ /* 0x000ee8000c1e9900 */
[----:B------:R-:W3:Y:S04]  /*0720*/  LDG.E.CONSTANT R27, desc[UR6][R6.64+0x254] ;  /* 0x00025406061b7981 */ /* 0x000ee8000c1e9900 */
[----:B------:R-:W3:Y:S04]  /*0730*/  LDG.E.CONSTANT R28, desc[UR6][R2.64] ;  /* 0x00000006021c7981 */ /* 0x000ee8000c1e9900 */
[----:B------:R-:W3:Y:S04]  /*0740*/  LDG.E.CONSTANT R2, desc[UR6][R2.64+0x240] ;  /* 0x0002400602027981 */ /* 0x000ee8000c1e9900 */
[----:B------:R0:W3:Y:S01]  /*0750*/  LDG.E.CONSTANT R3, desc[UR6][R6.64+0x248] ;  /* 0x0002480606037981 */ /* 0x0000e2000c1e9900 */
[----:B------:R-:W-:-:S05]  /*0760*/  VIADD R13, R13, 0x20 ;  /* 0x000000200d0d7836 */ /* 0x000fca0000000000 */
[----:B------:R-:W-:Y:S02]  /*0770*/  ISETP.GE.U32.AND P0, PT, R13, R12, PT ;  /* 0x0000000c0d00720c */ /* 0x000fe40003f06070 */
[----:B------:R-:W-:Y:S02]  /*0780*/  IADD3 R17, PT, PT, R17, 0x20, RZ ;  /* 0x0000002011117810 */ /* 0x000fe40007ffe0ff */
[----:B------:R-:W-:Y:S02]  /*0790*/  IADD3 R0, PT, PT, R0, 0x20, RZ ;  /* 0x0000002000007810 */ /* 0x000fe40007ffe0ff */
[----:B--2---:R-:W-:Y:S02]  /*07a0*/  LEA R19, R14, R19, 0x10 ;  /* 0x000000130e137211 */ /* 0x004fe400078e80ff */
[----:B------:R-:W-:Y:S02]  /*07b0*/  LOP3.LUT R14, R4, 0xf0f0f0f, RZ, 0xc0, !PT ;  /* 0x0f0f0f0f040e7812 */ /* 0x000fe400078ec0ff */
[----:B------:R-:W-:-:S02]  /*07c0*/  LOP3.LUT R8, R19, 0xf0f0f0f, RZ, 0xc0, !PT ;  /* 0x0f0f0f0f13087812 */ /* 0x000fc400078ec0ff */
[----:B------:R-:W-:Y:S02]  /*07d0*/  SHF.R.U32.HI R4, RZ, 0x4, R4 ;  /* 0x00000004ff047819 */ /* 0x000fe40000011604 */
[----:B------:R-:W-:Y:S01]  /*07e0*/  SHF.R.U32.HI R19, RZ, 0x4, R19 ;  /* 0x00000004ff137819 */ /* 0x000fe20000011613 */
[----:B----4-:R-:W-:Y:S01]  /*07f0*/  IDP.4A.S8.S8 R20, R14, R21, R20 ;  /* 0x000000150e147226 */ /* 0x010fe20000000614 */
[----:B------:R-:W-:Y:S01]  /*0800*/  LOP3.LUT R4, R4, 0xf0f0f0f, RZ, 0xc0, !PT ;  /* 0x0f0f0f0f04047812 */ /* 0x000fe200078ec0ff */
[----:B------:R-:W-:Y:S01]  /*0810*/  IDP.4A.S8.S8 R8, R8, R25, RZ ;  /* 0x0000001908087226 */ /* 0x000fe200000006ff */
[----:B------:R-:W-:Y:S02]  /*0820*/  LOP3.LUT R14, R19, 0xf0f0f0f, RZ, 0xc0, !PT ;  /* 0x0f0f0f0f130e7812 */ /* 0x000fe400078ec0ff */
[----:B-----5:R-:W-:Y:S01]  /*0830*/  LEA R23, R26, R23, 0x10 ;  /* 0x000000171a177211 */ /* 0x020fe200078e80ff */
[----:B------:R-:W-:-:S05]  /*0840*/  IDP.4A.S8.S8 R4, R4, R29, R20 ;  /* 0x0000001d04047226 */ /* 0x000fca0000000614 */
[----:B0-----:R-:W-:Y:S01]  /*0850*/  I2FP.F32.S32 R7, R4 ;  /* 0x0000000400077245 */ /* 0x001fe20000201400 */
[----:B---3--:R-:W-:Y:S01]  /*0860*/  IDP.4A.S8.S8 R8, R14, R27, R8 ;  /* 0x0000001b0e087226 */ /* 0x008fe20000000608 */
[----:B------:R-:W-:Y:S02]  /*0870*/  LOP3.LUT R14, R23, 0xf0f0f0f, RZ, 0xc0, !PT ;  /* 0x0f0f0f0f170e7812 */ /* 0x000fe400078ec0ff */
[----:B------:R-:W-:Y:S01]  /*0880*/  SHF.R.U32.HI R23, RZ, 0x4, R23 ;  /* 0x00000004ff177819 */ /* 0x000fe20000011617 */
[----:B------:R-:W-:-:S03]  /*0890*/  HADD2.F32 R6, -RZ, R28.H1_H1 ;  /* 0x3000001cff067230 */ /* 0x000fc60000004100 */
[----:B------:R-:W-:Y:S01]  /*08a0*/  LOP3.LUT R4, R23, 0xf0f0f0f, RZ, 0xc0, !PT ;  /* 0x0f0f0f0f17047812 */ /* 0x000fe200078ec0ff */
[----:B------:R-:W-:Y:S02]  /*08b0*/  HADD2.F32 R28, -RZ, R28.H0_H0 ;  /* 0x2000001cff1c7230 */ /* 0x000fe40000004100 */
[----:B------:R-:W-:-:S04]  /*08c0*/  FMUL.FTZ R9, R6, 4 ;  /* 0x4080000006097820 */ /* 0x000fc80000410000 */
[----:B------:R-:W-:Y:S01]  /*08d0*/  FFMA.FTZ R7, R28, R7, -R9 ;  /* 0x000000071c077223 */ /* 0x000fe20000010809 */
[----:B------:R-:W-:-:S04]  /*08e0*/  IDP.4A.S8.S8 R3, R14, R3, R8 ;  /* 0x000000030e037226 */ /* 0x000fc80000000608 */
[----:B------:R-:W-:Y:S02]  /*08f0*/  IDP.4A.S8.S8 R4, R4, R5, R3 ;  /* 0x0000000504047226 */ /* 0x000fe40000000603 */
[----:B------:R-:W-:Y:S02]  /*0900*/  HADD2.F32 R5, -RZ, R2.H1_H1 ;  /* 0x30000002ff057230 */ /* 0x000fe40000004100 */
[----:B------:R-:W-:Y:S01]  /*0910*/  HADD2.F32 R3, -RZ, R18.H0_H0 ;  /* 0x20000012ff037230 */ /* 0x000fe20000004100 */
[----:B------:R-:W-:Y:S01]  /*0920*/  I2FP.F32.S32 R9, R4 ;  /* 0x0000000400097245 */ /* 0x000fe20000201400 */
[----:B------:R-:W-:Y:S02]  /*0930*/  HADD2.F32 R2, -RZ, R2.H0_H0 ;  /* 0x20000002ff027230 */ /* 0x000fe40000004100 */
[----:B------:R-:W-:Y:S01]  /*0940*/  FMUL.FTZ R5, R5, 4 ;  /* 0x4080000005057820 */ /* 0x000fe20000410000 */
[----:B------:R-:W-:Y:S02]  /*0950*/  HADD2.F32 R22, -RZ, R22.H0_H0 ;  /* 0x20000016ff167230 */ /* 0x000fe40000004100 */
[----:B------:R-:W-:Y:S01]  /*0960*/  FFMA.FTZ R3, R3, R7, R16 ;  /* 0x0000000703037223 */ /* 0x000fe20000010010 */
[----:B------:R-:W-:-:S04]  /*0970*/  FFMA.FTZ R2, R2, R9, -R5 ;  /* 0x0000000902027223 */ /* 0x000fc80000010805 */
[----:B------:R-:W-:Y:S01]  /*0980*/  FFMA.FTZ R16, R22, R2, R3 ;  /* 0x0000000216107223 */ /* 0x000fe20000010003 */
[----:B------:R-:W-:Y:S06]  /*0990*/  @!P0 BRA `(.L_x_880) ;  /* 0xfffffff800e48947 */ /* 0x000fec000383ffff */
.L_x_877:
[----:B------:R-:W-:Y:S05]  /*09a0*/  BSYNC.RECONVERGENT B0 ;  /* 0x0000000000007941 */ /* 0x000fea0003800200 */
.L_x_876:
        /* <DEDUP_REMOVED lines=18> */
.L_x_881:
        /* <DEDUP_REMOVED lines=11> */
.L_x_1331:


//--------------------- .text._Z13quantize_q8_1IN3c108BFloat16EEvPKT_Pvii --------------------------
	.section	.text._Z13quantize_q8_1IN3c108BFloat16EEvPKT_Pvii,"ax",@progbits
	.align	128
.text._Z13quantize_q8_1IN3c108BFloat16EEvPKT_Pvii:
        .type           _Z13quantize_q8_1IN3c108BFloat16EEvPKT_Pvii,@function
        .size           _Z13quantize_q8_1IN3c108BFloat16EEvPKT_Pvii,(.L_x_1332 - _Z13quantize_q8_1IN3c108BFloat16EEvPKT_Pvii)
        .other          _Z13quantize_q8_1IN3c108BFloat16EEvPKT_Pvii,@"STO_CUDA_ENTRY STV_DEFAULT"
_Z13quantize_q8_1IN3c108BFloat16EEvPKT_Pvii:
[----:B------:R-:W-:Y:S01]  /*0000*/  LDC R1, c[0x0][0x37c] ;  /* 0x0000df00ff017b82 */ /* 0x000fe20000000800 */
[----:B------:R-:W0:Y:S01]  /*0010*/  S2R R0, SR_CTAID.X ;  /* 0x0000000000007919 */ /* 0x000e220000002500 */
[----:B------:R-:W0:Y:S01]  /*0020*/  LDCU UR4, c[0x0][0x360] ;  /* 0x00006c00ff0477ac */ /* 0x000e220008000800 */
[----:B------:R-:W0:Y:S01]  /*0030*/  S2R R3, SR_TID.X ;  /* 0x0000000000037919 */ /* 0x000e220000002100 */
[----:B------:R-:W1:Y:S01]  /*0040*/  LDCU UR5, c[0x0][0x394] ;  /* 0x00007280ff0577ac */ /* 0x000e620008000800 */
[----:B0-----:R-:W-:-:S05]  /*0050*/  IMAD R0, R0, UR4, R3 ;  /* 0x0000000400007c24 */ /* 0x001fca000f8e0203 */
[----:B-1----:R-:W-:-:S13]  /*0060*/  ISETP.GE.U32.AND P0, PT, R0, UR5, PT ;  /* 0x0000000500007c0c */ /* 0x002fda000bf06070 */
[----:B------:R-:W-:Y:S05]  /*0070*/  @P0 EXIT ;  /* 0x000000000000094d */ /* 0x000fea0003800000 */
[----:B------:R-:W0:Y:S01]  /*0080*/  LDCU UR8, c[0x0][0x390] ;  /* 0x00007200ff0877ac */ /* 0x000e220008000800 */
[----:B------:R-:W1:Y:S01]  /*0090*/  S2R R3, SR_CTAID.Y ;  /* 0x0000000000037919 */ /* 0x000e620000002600 */
[----:B------:R-:W1:Y:S01]  /*00a0*/  LDCU UR4, c[0x0][0x364] ;  /* 0x00006c80ff0477ac */ /* 0x000e620008000800 */
[----:B------:R-:W1:Y:S01]  /*00b0*/  S2R R2, SR_TID.Y ;  /* 0x0000000000027919 */ /* 0x000e620000002200 */
[----:B------:R-:W2:Y:S01]  /*00c0*/  LDCU.64 UR6, c[0x0][0x358] ;  /* 0x00006b00ff0677ac */ /* 0x000ea20008000a00 */
[----:B0-----:R-:W-:-:S13]  /*00d0*/  ISETP.GE.U32.AND P0, PT, R0, UR8, PT ;  /* 0x0000000800007c0c */ /* 0x001fda000bf06070 */
[----:B------:R-:W0:Y:S01]  /*00e0*/  @!P0 LDC.64 R4, c[0x0][0x380] ;  /* 0x0000e000ff048b82 */ /* 0x000e220000000a00 */
[----:B-1----:R-:W-:-:S04]  /*00f0*/  IMAD R3, R3, UR4, R2 ;  /* 0x0000000403037c24 */ /* 0x002fc8000f8e0202 */
[----:B------:R-:W-:-:S04]  /*0100*/  @!P0 IMAD R7, R3, UR8, R0 ;  /* 0x0000000803078c24 */ /* 0x000fc8000f8e0200 */
[----:B0-----:R-:W-:-:S06]  /*0110*/  @!P0 IMAD.WIDE.U32 R4, R7, 0x2, R4 ;  /* 0x0000000207048825 */ /* 0x001fcc00078e0004 */
[----:B--2---:R-:W2:Y:S01]  /*0120*/  @!P0 LDG.E.U16.CONSTANT R4, desc[UR6][R4.64] ;  /* 0x0000000604048981 */ /* 0x004ea2000c1e9500 */
[----:B------:R-:W-:Y:S02]  /*0130*/  IMAD.MOV.U32 R6, RZ, RZ, RZ ;  /* 0x000000ffff067224 */ /* 0x000fe400078e00ff */
[----:B------:R-:W-:Y:S01]  /*0140*/  IMAD R0, R3, UR5, R0 ;  /* 0x0000000503007c24 */ /* 0x000fe2000f8e0200 */
[----:B--2---:R-:W-:-:S05]  /*0150*/  @!P0 SHF.L.U32 R6, R4, 0x10, RZ ;  /* 0x0000001004068819 */ /* 0x004fca00000006ff */
[----:B------:R-:W-:Y:S01]  /*0160*/  FADD.FTZ R2, |R6|, -RZ ;  /* 0x800000ff06027221 */ /* 0x000fe20000010200 */
[----:B------:R-:W0:Y:S04]  /*0170*/  SHFL.BFLY PT, R9, R6, 0x10, 0x1f ;  /* 0x0e001f0006097f89 */ /* 0x000e2800000e0000 */
[----:B------:R-:W1:Y:S01]  /*0180*/  SHFL.BFLY PT, R7, R2, 0x10, 0x1f ;  /* 0x0e001f0002077f89 */ /* 0x000e6200000e0000 */
[----:B0-----:R-:W-:Y:S01]  /*0190*/  FADD.FTZ R9, R9, R6 ;  /* 0x0000000609097221 */ /* 0x001fe20000010000 */
[----:B-1----:R-:W-:-:S04]  /*01a0*/  FMNMX.FTZ R7, R7, |R6|, !PT ;  /* 0x4000000607077209 */ /* 0x002fc80007810000 */
[----:B------:R-:W-:Y:S04]  /*01b0*/  SHFL.BFLY PT, R4, R9, 0x8, 0x1f ;  /* 0x0d001f0009047f89 */ /* 0x000fe800000e0000 */
[----:B------:R-:W0:Y:S02]  /*01c0*/  SHFL.BFLY PT, R8, R7, 0x8, 0x1f ;  /* 0x0d001f0007087f89 */ /* 0x000e2400000e0000 */
[----:B0-----:R-:W-:-:S05]  /*01d0*/  FMNMX.FTZ R8, R7, R8, !PT ;  /* 0x0000000807087209 */ /* 0x001fca0007810000 */
[----:B------:R-:W0:Y:S02]  /*01e0*/  SHFL.BFLY PT, R11, R8, 0x4, 0x1f ;  /* 0x0c801f00080b7f89 */ /* 0x000e2400000e0000 */
[----:B0-----:R-:W-:-:S05]  /*01f0*/  FMNMX.FTZ R11, R8, R11, !PT ;  /* 0x0000000b080b7209 */ /* 0x001fca0007810000 */
[----:B------:R-:W0:Y:S02]  /*0200*/  SHFL.BFLY PT, R10, R11, 0x2, 0x1f ;  /* 0x0c401f000b0a7f89 */ /* 0x000e2400000e0000 */
[----:B0-----:R-:W-:Y:S01]  /*0210*/  FMNMX.FTZ R12, R11, R10, !PT ;  /* 0x0000000a0b0c7209 */ /* 0x001fe20007810000 */
[----:B------:R-:W-:Y:S01]  /*0220*/  FADD.FTZ R10, R9, R4 ;  /* 0x00000004090a7221 */ /* 0x000fe20000010000 */
[----:B------:R-:W-:-:S03]  /*0230*/  SHF.R.S32.HI R11, RZ, 0x1f, R0 ;  /* 0x0000001fff0b7819 */ /* 0x000fc60000011400 */
[----:B------:R-:W0:Y:S01]  /*0240*/  SHFL.BFLY PT, R13, R12, 0x1, 0x1f ;  /* 0x0c201f000c0d7f89 */ /* 0x000e2200000e0000 */
[----:B------:R-:W-:-:S03]  /*0250*/  LEA.HI R11, R11, R0, RZ, 0x5 ;  /* 0x000000000b0b7211 */ /* 0x000fc600078f28ff */
[----:B------:R-:W1:Y:S01]  /*0260*/  SHFL.BFLY PT, R5, R10, 0x4, 0x1f ;  /* 0x0c801f000a057f89 */ /* 0x000e6200000e0000 */
[----:B0-----:R-:W-:-:S04]  /*0270*/  FMNMX.FTZ R13, R12, R13, !PT ;  /* 0x0000000d0c0d7209 */ /* 0x001fc80007810000 */
[C---:B------:R-:W-:Y:S01]  /*0280*/  FSETP.NEU.FTZ.AND P0, PT, R13.reuse, RZ, PT ;  /* 0x000000ff0d00720b */ /* 0x040fe20003f1d000 */
[----:B------:R-:W-:Y:S01]  /*0290*/  FMUL.FTZ R2, R13, 0.0078740157186985015869 ;  /* 0x3c0102040d027820 */ /* 0x000fe20000410000 */
[----:B-1----:R-:W-:Y:S02]  /*02a0*/  FADD.FTZ R7, R10, R5 ;  /* 0x000000050a077221 */ /* 0x002fe40000010000 */
[----:B------:R-:W0:Y:S03]  /*02b0*/  LDC.64 R4, c[0x0][0x388] ;  /* 0x0000e200ff047b82 */ /* 0x000e260000000a00 */
[----:B------:R-:W1:Y:S06]  /*02c0*/  SHFL.BFLY PT, R8, R7, 0x2, 0x1f ;  /* 0x0c401f0007087f89 */ /* 0x000e6c00000e0000 */
[----:B------:R-:W2:Y:S01]  /*02d0*/  @P0 MUFU.RCP R13, R2 ;  /* 0x00000002000d0308 */ /* 0x000ea20000001000 */
[----:B------:R-:W-:-:S02]  /*02e0*/  @P0 IMAD.MOV.U32 R9, RZ, RZ, 0x3f000000 ;  /* 0x3f000000ff090424 */ /* 0x000fc400078e00ff */
[----:B--2---:R-:W-:Y:S01]  /*02f0*/  @P0 FMUL.FTZ R6, R13, R6 ;  /* 0x000000060d060220 */ /* 0x004fe20000410000 */
[----:B-1----:R-:W-:Y:S01]  /*0300*/  FADD.FTZ R8, R7, R8 ;  /* 0x0000000807087221 */ /* 0x002fe20000010000 */
[----:B------:R-:W-:Y:S02]  /*0310*/  SHF.R.S32.HI R7, RZ, 0x5, R11 ;  /* 0x00000005ff077819 */ /* 0x000fe4000001140b */
[----:B------:R-:W-:Y:S02]  /*0320*/  LOP3.LUT R11, R11, 0xffffffe0, RZ, 0xc0, !PT ;  /* 0xffffffe00b0b7812 */ /* 0x000fe400078ec0ff */
[----:B------:R-:W-:Y:S01]  /*0330*/  @P0 LOP3.LUT R9, R9, 0x80000000, R6, 0xb8, !PT ;  /* 0x8000000009090812 */ /* 0x000fe200078eb806 */
[----:B------:R-:W1:Y:S01]  /*0340*/  SHFL.BFLY PT, R3, R8, 0x1, 0x1f ;  /* 0x0c201f0008037f89 */ /* 0x000e6200000e0000 */
[----:B0-----:R-:W-:-:S04]  /*0350*/  IMAD.WIDE R4, R7, 0x24, R4 ;  /* 0x0000002407047825 */ /* 0x001fc800078e0204 */
[----:B------:R-:W-:Y:S01]  /*0360*/  @P0 FADD.FTZ.RZ R10, R6, R9 ;  /* 0x00000009060a0221 */ /* 0x000fe2000001c000 */
[----:B------:R-:W-:Y:S02]  /*0370*/  HFMA2 R9, -RZ, RZ, 0, 0 ;  /* 0x00000000ff097431 */ /* 0x000fe400000001ff */
[----:B------:R-:W-:-:S04]  /*0380*/  IMAD.IADD R11, R0, 0x1, -R11 ;  /* 0x00000001000b7824 */ /* 0x000fc800078e0a0b */
[----:B------:R-:W0:Y:S01]  /*0390*/  @P0 FRND.TRUNC R9, R10 ;  /* 0x0000000a00090307 */ /* 0x000e22000020d000 */
[C---:B------:R-:W-:Y:S02]  /*03a0*/  ISETP.GT.AND P0, PT, R11.reuse, RZ, PT ;  /* 0x000000ff0b00720c */ /* 0x040fe40003f04270 */
[----:B------:R-:W-:-:S04]  /*03b0*/  IADD3 R6, P1, PT, R11, R4, RZ ;  /* 0x000000040b067210 */ /* 0x000fc80007f3e0ff */
[----:B------:R-:W-:Y:S01]  /*03c0*/  LEA.HI.X.SX32 R7, R11, R5, 0x1, P1 ;  /* 0x000000050b077211 */ /* 0x000fe200008f0eff */
[----:B-1----:R-:W-:Y:S01]  /*03d0*/  FADD.FTZ R3, R8, R3 ;  /* 0x0000000308037221 */ /* 0x002fe20000010000 */
[----:B0-----:R-:W0:Y:S03]  /*03e0*/  F2I.FTZ.TRUNC.NTZ R9, R9 ;  /* 0x0000000900097305 */ /* 0x001e26000021f100 */
[----:B0-----:R0:W-:Y:S02]  /*03f0*/  STG.E.U8 desc[UR6][R6.64+0x4], R9 ;  /* 0x0000040906007986 */ /* 0x0011e4000c101106 */
[----:B------:R-:W-:Y:S05]  /*0400*/  @P0 EXIT ;  /* 0x000000000000094d */ /* 0x000fea0003800000 */
[----:B------:R-:W-:-:S05]  /*0410*/  F2FP.F16.F32.PACK_AB R3, R3, R2 ;  /* 0x000000020303723e */ /* 0x000fca00000000ff */
[----:B------:R-:W-:Y:S01]  /*0420*/  STG.E desc[UR6][R4.64], R3 ;  /* 0x0000000304007986 */ /* 0x000fe2000c101906 */
[----:B------:R-:W-:Y:S05]  /*0430*/  EXIT ;  /* 0x000000000000794d */ /* 0x000fea0003800000 */
.L_x_882:
        /* <DEDUP_REMOVED lines=12> */
.L_x_1332:


//--------------------- .text._Z13mul_mat_vec_qIN3c104HalfELi256ELi8E11block_iq1_mLi1EXadL_ZN45_INTERNAL_8d5cb472_14_gguf_kernel_cu_cd24131918vec_dot_iq1_m_q8_1EPKvPK10block_q8_1RKiEEEvS5_S5_PT_iii --------------------------
	.section	.text._Z13mul_mat_vec_qIN3c104HalfELi256ELi8E11block_iq1_mLi1EXadL_ZN45_INTERNAL_8d5cb472_14_gguf_kernel_cu_cd24131918vec_dot_iq1_m_q8_1EPKvPK10block_q8_1RKiEEEvS5_S5_PT_iii,"ax",@progbits
	.align	128
.text._Z13mul_mat_vec_qIN3c104HalfELi256ELi8E11block_iq1_mLi1EXadL_ZN45_INTERNAL_8d5cb472_14_gguf_kernel_cu_cd24131918vec_dot_iq1_m_q8_1EPKvPK10block_q8_1RKiEEEvS5_S5_PT_iii:
        .type           _Z13mul_mat_vec_qIN3c104HalfELi256ELi8E11block_iq1_mLi1EXadL_ZN45_INTERNAL_8d5cb472_14_gguf_kernel_cu_cd24131918vec_dot_iq1_m_q8_1EPKvPK10block_q8_1RKiEEEvS5_S5_PT_iii,@function
        .size           _Z13mul_mat_vec_qIN3c104HalfELi256ELi8E11block_iq1_mLi1EXadL_ZN45_INTERNAL_8d5cb472_14_gguf_kernel_cu_cd24131918vec_dot_iq1_m_q8_1EPKvPK10block_q8_1RKiEEEvS5_S5_PT_iii,(.L_x_1333 - _Z13mul_mat_vec_qIN3c104HalfELi256ELi8E11block_iq1_mLi1EXadL_ZN45_INTERNAL_8d5cb472_14_gguf_kernel_cu_cd24131918vec_dot_iq1_m_q8_1EPKvPK10block_q8_1RKiEEEvS5_S5_PT_iii)
        .other          _Z13mul_mat_vec_qIN3c104HalfELi256ELi8E11block_iq1_mLi1EXadL_ZN45_INTERNAL_8d5cb472_14_gguf_kernel_cu_cd24131918vec_dot_iq1_m_q8_1EPKvPK10block_q8_1RKiEEEvS5_S5_PT_iii,@"STO_CUDA_ENTRY STV_DEFAULT"
_Z13mul_mat_vec_qIN3c104HalfELi256ELi8E11block_iq1_mLi1EXadL_ZN45_INTERNAL_8d5cb472_14_gguf_kernel_cu_cd24131918vec_dot_iq1_m_q8_1EPKvPK10block_q8_1RKiEEEvS5_S5_PT_iii:
        /* <DEDUP_REMOVED lines=37> */
.L_x_885:
        /* <DEDUP_REMOVED lines=135> */
.L_x_884:
[----:B------:R-:W-:Y:S05]  /*0ac0*/  BSYNC.RECONVERGENT B0 ;  /* 0x0000000000007941 */ /* 0x000fea0003800200 */
.L_x_883:
        /* <DEDUP_REMOVED lines=18> */
.L_x_886:
        /* <DEDUP_REMOVED lines=9> */
.L_x_1333:


//--------------------- .text._Z13mul_mat_vec_qIN3c104HalfELi256ELi8E12block_iq4_xsLi1EXadL_ZN45_INTERNAL_8d5cb472_14_gguf_kernel_cu_cd24131919vec_dot_iq4_xs_q8_1EPKvPK10block_q8_1RKiEEEvS5_S5_PT_iii --------------------------
	.section	.text._Z13mul_mat_vec_qIN3c104HalfELi256ELi8E12block_iq4_xsLi1EXadL_ZN45_INTERNAL_8d5cb472_14_gguf_kernel_cu_cd24131919vec_dot_iq4_xs_q8_1EPKvPK10block_q8_1RKiEEEvS5_S5_PT_iii,"ax",@progbits
	.align	128
.text._Z13mul_mat_vec_qIN3c104HalfELi256ELi8E12block_iq4_xsLi1EXadL_ZN45_INTERNAL_8d5cb472_14_gguf_kernel_cu_cd24131919vec_dot_iq4_xs_q8_1EPKvPK10block_q8_1RKiEEEvS5_S5_PT_iii:
        .type           _Z13mul_mat_vec_qIN3c104HalfELi256ELi8E12block_iq4_xsLi1EXadL_ZN45_INTERNAL_8d5cb472_14_gguf_kernel_cu_cd24131919vec_dot_iq4_xs_q8_1EPKvPK10block_q8_1RKiEEEvS5_S5_PT_iii,@function
        .size           _Z13mul_mat_vec_qIN3c104HalfELi256ELi8E12block_iq4_xsLi1EXadL_ZN45_INTERNAL_8d5cb472_14_gguf_kernel_cu_cd24131919vec_dot_iq4_xs_q8_1EPKvPK10block_q8_1RKiEEEvS5_S5_PT_iii,(.L_x_1334 - _Z13mul_mat_vec_qIN3c104HalfELi256ELi8E12block_iq4_xsLi1EXadL_ZN45_INTERNAL_8d5cb472_14_gguf_kernel_cu_cd24131919vec_dot_iq4_xs_q8_1EPKvPK10block_q8_1RKiEEEvS5_S5_PT_iii)
        .other          _Z13mul_mat_vec_qIN3c104HalfELi256ELi8E12block_iq4_xsLi1EXadL_ZN45_INTERNAL_8d5cb472_14_gguf_kernel_cu_cd24131919vec_dot_iq4_xs_q8_1EPKvPK10block_q8_1RKiEEEvS5_S5_PT_iii,@"STO_CUDA_ENTRY STV_DEFAULT"
_Z13mul_mat_vec_qIN3c104HalfELi256ELi8E12block_iq4_xsLi1EXadL_ZN45_INTERNAL_8d5cb472_14_gguf_kernel_cu_cd24131919vec_dot_iq4_xs_q8_1EPKvPK10block_q8_1RKiEEEvS5_S5_PT_iii:
        /* <DEDUP_REMOVED lines=39> */
.L_x_889:
        /* <DEDUP_REMOVED lines=227> */
.L_x_888:
[----:B------:R-:W-:Y:S05]  /*10a0*/  BSYNC.RECONVERGENT B0 ;  /* 0x0000000000007941 */ /* 0x000fea0003800200 */
.L_x_887:
        /* <DEDUP_REMOVED lines=18> */
.L_x_890:
        /* <DEDUP_REMOVED lines=11> */
.L_x_1334:


//--------------------- .text._Z13mul_mat_vec_qIN3c104HalfELi256ELi8E11block_iq2_sLi1EXadL_ZN45_INTERNAL_8d5cb472_14_gguf_kernel_cu_cd24131918vec_dot_iq2_s_q8_1EPKvPK10block_q8_1RKiEEEvS5_S5_PT_iii --------------------------
	.section	.text._Z13mul_mat_vec_qIN3c104HalfELi256ELi8E11block_iq2_sLi1EXadL_ZN45_INTERNAL_8d5cb472_14_gguf_kernel_cu_cd24131918vec_dot_iq2_s_q8_1EPKvPK10block_q8_1RKiEEEvS5_S5_PT_iii,"ax",@progbits
	.align	128
.text._Z13mul_mat_vec_qIN3c104HalfELi256ELi8E11block_iq2_sLi1EXadL_ZN45_INTERNAL_8d5cb472_14_gguf_kernel_cu_cd24131918vec_dot_iq2_s_q8_1EPKvPK10block_q8_1RKiEEEvS5_S5_PT_iii:
        .type           _Z13mul_mat_vec_qIN3c104HalfELi256ELi8E11block_iq2_sLi1EXadL_ZN45_INTERNAL_8d5cb472_14_gguf_kernel_cu_cd24131918vec_dot_iq2_s_q8_1EPKvPK10block_q8_1RKiEEEvS5_S5_PT_iii,@function
        .size           _Z13mul_mat_vec_qIN3c104HalfELi256ELi8E11block_iq2_sLi1EXadL_ZN45_INTERNAL_8d5cb472_14_gguf_kernel_cu_cd24131918vec_dot_iq2_s_q8_1EPKvPK10block_q8_1RKiEEEvS5_S5_PT_iii,(.L_x_1335 - _Z13mul_mat_vec_qIN3c104HalfELi256ELi8E11block_iq2_sLi1EXadL_ZN45_INTERNAL_8d5cb472_14_gguf_kernel_cu_cd24131918vec_dot_iq2_s_q8_1EPKvPK10block_q8_1RKiEEEvS5_S5_PT_iii)
        .other          _Z13mul_mat_vec_qIN3c104HalfELi256ELi8E11block_iq2_sLi1EXadL_ZN45_INTERNAL_8d5cb472_14_gguf_kernel_cu_cd24131918vec_dot_iq2_s_q8_1EPKvPK10block_q8_1RKiEEEvS5_S5_PT_iii,@"STO_CUDA_ENTRY STV_DEFAULT"
_Z13mul_mat_vec_qIN3c104HalfELi256ELi8E11block_iq2_sLi1EXadL_ZN45_INTERNAL_8d5cb472_14_gguf_kernel_cu_cd24131918vec_dot_iq2_s_q8_1EPKvPK10block_q8_1RKiEEEvS5_S5_PT_iii:
        /* <DEDUP_REMOVED lines=34> */
.L_x_893:
        /* <DEDUP_REMOVED lines=165> */
.L_x_892:
[----:B------:R-:W-:Y:S05]  /*0c70*/  BSYNC.RECONVERGENT B0 ;  /* 0x0000000000007941 */ /* 0x000fea0003800200 */
.L_x_891:
        /* <DEDUP_REMOVED lines=18> */
.L_x_894:
        /* <DEDUP_REMOVED lines=14> */
.L_x_1335:


//--------------------- .text._Z13mul_mat_vec_qIN3c104HalfELi256ELi8E11block_iq3_sLi1EXadL_ZN45_INTERNAL_8d5cb472_14_gguf_kernel_cu_cd24131918vec_dot_iq3_s_q8_1EPKvPK10block_q8_1RKiEEEvS5_S5_PT_iii --------------------------
	.section	.text._Z13mul_mat_vec_qIN3c104HalfELi256ELi8E11block_iq3_sLi1EXadL_ZN45_INTERNAL_8d5cb472_14_gguf_kernel_cu_cd24131918vec_dot_iq3_s_q8_1EPKvPK10block_q8_1RKiEEEvS5_S5_PT_iii,"ax",@progbits
	.align	128
.text._Z13mul_mat_vec_qIN3c104HalfELi256ELi8E11block_iq3_sLi1EXadL_ZN45_INTERNAL_8d5cb472_14_gguf_kernel_cu_cd24131918vec_dot_iq3_s_q8_1EPKvPK10block_q8_1RKiEEEvS5_S5_PT_iii:
        .type           _Z13mul_mat_vec_qIN3c104HalfELi256ELi8E11block_iq3_sLi1EXadL_ZN45_INTERNAL_8d5cb472_14_gguf_kernel_cu_cd24131918vec_dot_iq3_s_q8_1EPKvPK10block_q8_1RKiEEEvS5_S5_PT_iii,@function
        .size           _Z13mul_mat_vec_qIN3c104HalfELi256ELi8E11block_iq3_sLi1EXadL_ZN45_INTERNAL_8d5cb472_14_gguf_kernel_cu_cd24131918vec_dot_iq3_s_q8_1EPKvPK10block_q8_1RKiEEEvS5_S5_PT_iii,(.L_x_1336 - _Z13mul_mat_vec_qIN3c104HalfELi256ELi8E11block_iq3_sLi1EXadL_ZN45_INTERNAL_8d5cb472_14_gguf_kernel_cu_cd24131918vec_dot_iq3_s_q8_1EPKvPK10block_q8_1RKiEEEvS5_S5_PT_iii)
        .other          _Z13mul_mat_vec_qIN3c104HalfELi256ELi8E11block_iq3_sLi1EXadL_ZN45_INTERNAL_8d5cb472_14_gguf_kernel_cu_cd24131918vec_dot_iq3_s_q8_1EPKvPK10block_q8_1RKiEEEvS5_S5_PT_iii,@"STO_CUDA_ENTRY STV_DEFAULT"
_Z13mul_mat_vec_qIN3c104HalfELi256ELi8E11block_iq3_sLi1EXadL_ZN45_INTERNAL_8d5cb472_14_gguf_kernel_cu_cd24131918vec_dot_iq3_s_q8_1EPKvPK10block_q8_1RKiEEEvS5_S5_PT_iii:
        /* <DEDUP_REMOVED lines=34> */
.L_x_897:
        /* <DEDUP_REMOVED lines=188> */
.L_x_896:
[----:B------:R-:W-:Y:S05]  /*0de0*/  BSYNC.RECONVERGENT B0 ;  /* 0x0000000000007941 */ /* 0x000fea0003800200 */
.L_x_895:
        /* <DEDUP_REMOVED lines=13> */
[----:B------:R-:W-:Y:S02]  /*0ec0*/  F2FP.F16.F32.PACK_AB R4, RZ, R4 ;  /* 0x00000004ff04723e */ /* 0x000fe400000000ff */
[----:B------:R-:W1:Y:S01]  /*0ed0*/  LDC.64 R2, c[0x0][0x390] ;  /* 0x0000e400ff027b82 */ /* 0x000e620000000a00 */
[----:B0-----:R-:W-:-:S04]  /*0ee0*/  IMAD R5, R7, UR5, R0 ;  /* 0x0000000507057c24 */ /* 0x001fc8000f8e0200 */
[----:B-1----:R-:W-:-:S05]  /*0ef0*/  IMAD.WIDE.U32 R2, R5, 0x2, R2 ;  /* 0x0000000205027825 */ /* 0x002fca00078e0002 */
[----:B------:R-:W-:Y:S01]  /*0f00*/  STG.E.U16 desc[UR6][R2.64], R4 ;  /* 0x0000000402007986 */ /* 0x000fe2000c101506 */
[----:B------:R-:W-:Y:S05]  /*0f10*/  EXIT ;  /* 0x000000000000794d */ /* 0x000fea0003800000 */
.L_x_898:
        /* <DEDUP_REMOVED lines=14> */
.L_x_1336:


//--------------------- .text._Z13mul_mat_vec_qIN3c104HalfELi32ELi4E12block_iq4_nlLi2EXadL_ZN45_INTERNAL_8d5cb472_14_gguf_kernel_cu_cd24131919vec_dot_iq4_nl_q8_1EPKvPK10block_q8_1RKiEEEvS5_S5_PT_iii --------------------------
	.section	.text._Z13mul_mat_vec_qIN3c104HalfELi32ELi4E12block_iq4_nlLi2EXadL_ZN45_INTERNAL_8d5cb472_14_gguf_kernel_cu_cd24131919vec_dot_iq4_nl_q8_1EPKvPK10block_q8_1RKiEEEvS5_S5_PT_iii,"ax",@progbits
	.align	128
.text._Z13mul_mat_vec_qIN3c104HalfELi32ELi4E12block_iq4_nlLi2EXadL_ZN45_INTERNAL_8d5cb472_14_gguf_kernel_cu_cd24131919vec_dot_iq4_nl_q8_1EPKvPK10block_q8_1RKiEEEvS5_S5_PT_iii:
        .type           _Z13mul_mat_vec_qIN3c104HalfELi32ELi4E12block_iq4_nlLi2EXadL_ZN45_INTERNAL_8d5cb472_14_gguf_kernel_cu_cd24131919vec_dot_iq4_nl_q8_1EPKvPK10block_q8_1RKiEEEvS5_S5_PT_iii,@function
        .size           _Z13mul_mat_vec_qIN3c104HalfELi32ELi4E12block_iq4_nlLi2EXadL_ZN45_INTERNAL_8d5cb472_14_gguf_kernel_cu_cd24131919vec_dot_iq4_nl_q8_1EPKvPK10block_q8_1RKiEEEvS5_S5_PT_iii,(.L_x_1337 - _Z13mul_mat_vec_qIN3c104HalfELi32ELi4E12block_iq4_nlLi2EXadL_ZN45_INTERNAL_8d5cb472_14_gguf_kernel_cu_cd24131919vec_dot_iq4_nl_q8_1EPKvPK10block_q8_1RKiEEEvS5_S5_PT_iii)
        .other          _Z13mul_mat_vec_qIN3c104HalfELi32ELi4E12block_iq4_nlLi2EXadL_ZN45_INTERNAL_8d5cb472_14_gguf_kernel_cu_cd24131919vec_dot_iq4_nl_q8_1EPKvPK10block_q8_1RKiEEEvS5_S5_PT_iii,@"STO_CUDA_ENTRY STV_DEFAULT"
_Z13mul_mat_vec_qIN3c104HalfELi32ELi4E12block_iq4_nlLi2EXadL_ZN45_INTERNAL_8d5cb472_14_gguf_kernel_cu_cd24131919vec_dot_iq4_nl_q8_1EPKvPK10block_q8_1RKiEEEvS5_S5_PT_iii:
        /* <DEDUP_REMOVED lines=35> */
.L_x_901:
        /* <DEDUP_REMOVED lines=117> */
.L_x_900:
[----:B------:R-:W-:Y:S05]  /*0980*/  BSYNC.RECONVERGENT B0 ;  /* 0x0000000000007941 */ /* 0x000fea0003800200 */
.L_x_899:
        /* <DEDUP_REMOVED lines=18> */
.L_x_902:
        /* <DEDUP_REMOVED lines=13> */
.L_x_1337:


//--------------------- .text._Z13mul_mat_vec_qIN3c104HalfELi256ELi8E11block_iq1_sLi1EXadL_ZN45_INTERNAL_8d5cb472_14_gguf_kernel_cu_cd24131918vec_dot_iq1_s_q8_1EPKvPK10block_q8_1RKiEEEvS5_S5_PT_iii --------------------------
	.section	.text._Z13mul_mat_vec_qIN3c104HalfELi256ELi8E11block_iq1_sLi1EXadL_ZN45_INTERNAL_8d5cb472_14_gguf_kernel_cu_cd24131918vec_dot_iq1_s_q8_1EPKvPK10block_q8_1RKiEEEvS5_S5_PT_iii,"ax",@progbits
	.align	128
.text._Z13mul_mat_vec_qIN3c104HalfELi256ELi8E11block_iq1_sLi1EXadL_ZN45_INTERNAL_8d5cb472_14_gguf_kernel_cu_cd24131918vec_dot_iq1_s_q8_1EPKvPK10block_q8_1RKiEEEvS5_S5_PT_iii:
        .type           _Z13mul_mat_vec_qIN3c104HalfELi256ELi8E11block_iq1_sLi1EXadL_ZN45_INTERNAL_8d5cb472_14_gguf_kernel_cu_cd24131918vec_dot_iq1_s_q8_1EPKvPK10block_q8_1RKiEEEvS5_S5_PT_iii,@function
        .size           _Z13mul_mat_vec_qIN3c104HalfELi256ELi8E11block_iq1_sLi1EXadL_ZN45_INTERNAL_8d5cb472_14_gguf_kernel_cu_cd24131918vec_dot_iq1_s_q8_1EPKvPK10block_q8_1RKiEEEvS5_S5_PT_iii,(.L_x_1338 - _Z13mul_mat_vec_qIN3c104HalfELi256ELi8E11block_iq1_sLi1EXadL_ZN45_INTERNAL_8d5cb472_14_gguf_kernel_cu_cd24131918vec_dot_iq1_s_q8_1EPKvPK10block_q8_1RKiEEEvS5_S5_PT_iii)
        .other          _Z13mul_mat_vec_qIN3c104HalfELi256ELi8E11block_iq1_sLi1EXadL_ZN45_INTERNAL_8d5cb472_14_gguf_kernel_cu_cd24131918vec_dot_iq1_s_q8_1EPKvPK10block_q8_1RKiEEEvS5_S5_PT_iii,@"STO_CUDA_ENTRY STV_DEFAULT"
_Z13mul_mat_vec_qIN3c104HalfELi256ELi8E11block_iq1_sLi1EXadL_ZN45_INTERNAL_8d5cb472_14_gguf_kernel_cu_cd24131918vec_dot_iq1_s_q8_1EPKvPK10block_q8_1RKiEEEvS5_S5_PT_iii:
        /* <DEDUP_REMOVED lines=124> */
.L_x_906:
[----:B------:R-:W-:Y:S05]  /*07c0*/  BSYNC.RECONVERGENT B1 ;  /* 0x0000000000017941 */ /* 0x000fea0003800200 */
.L_x_905:
[----:B------:R-:W-:Y:S05]  /*07d0*/  @!P0 BRA `(.L_x_904) ;  /* 0x00000008006c8947 */ /* 0x000fea0003800000 */
[C---:B------:R-:W-:Y:S02]  /*07e0*/  IMAD R9, R21.reuse, 0x8, R14 ;  /* 0x0000000815097824 */ /* 0x040fe400078e020e */
[----:B------:R-:W-:-:S07]  /*07f0*/  IMAD.IADD R5, R21, 0x1, R16 ;  /* 0x0000000115057824 */ /* 0x000fce00078e0210 */
.L_x_907:
        /* <DEDUP_REMOVED lines=153> */
.L_x_904:
[----:B------:R-:W-:Y:S05]  /*1190*/  BSYNC.RECONVERGENT B0 ;  /* 0x0000000000007941 */ /* 0x000fea0003800200 */
.L_x_903:
        /* <DEDUP_REMOVED lines=18> */
.L_x_908:
        /* <DEDUP_REMOVED lines=12> */
.L_x_1338:


//--------------------- .text._Z13mul_mat_vec_qIN3c104HalfELi256ELi8E13block_iq3_xxsLi1EXadL_ZN45_INTERNAL_8d5cb472_14_gguf_kernel_cu_cd24131920vec_dot_iq3_xxs_q8_1EPKvPK10block_q8_1RKiEEEvS5_S5_PT_iii --------------------------
	.section	.text._Z13mul_mat_vec_qIN3c104HalfELi256ELi8E13block_iq3_xxsLi1EXadL_ZN45_INTERNAL_8d5cb472_14_gguf_kernel_cu_cd24131920vec_dot_iq3_xxs_q8_1EPKvPK10block_q8_1RKiEEEvS5_S5_PT_iii,"ax",@progbits
	.align	128
.text._Z13mul_mat_vec_qIN3c104HalfELi256ELi8E13block_iq3_xxsLi1EXadL_ZN45_INTERNAL_8d5cb472_14_gguf_kernel_cu_cd24131920vec_dot_iq3_xxs_q8_1EPKvPK10block_q8_1RKiEEEvS5_S5_PT_iii:
        .type           _Z13mul_mat_vec_qIN3c104HalfELi256ELi8E13block_iq3_xxsLi1EXadL_ZN45_INTERNAL_8d5cb472_14_gguf_kernel_cu_cd24131920vec_dot_iq3_xxs_q8_1EPKvPK10block_q8_1RKiEEEvS5_S5_PT_iii,@function
        .size           _Z13mul_mat_vec_qIN3c104HalfELi256ELi8E13block_iq3_xxsLi1EXadL_ZN45_INTERNAL_8d5cb472_14_gguf_kernel_cu_cd24131920vec_dot_iq3_xxs_q8_1EPKvPK10block_q8_1RKiEEEvS5_S5_PT_iii,(.L_x_1339 - _Z13mul_mat_vec_qIN3c104HalfELi256ELi8E13block_iq3_xxsLi1EXadL_ZN45_INTERNAL_8d5cb472_14_gguf_kernel_cu_cd24131920vec_dot_iq3_xxs_q8_1EPKvPK10block_q8_1RKiEEEvS5_S5_PT_iii)
        .other          _Z13mul_mat_vec_qIN3c104HalfELi256ELi8E13block_iq3_xxsLi1EXadL_ZN45_INTERNAL_8d5cb472_14_gguf_kernel_cu_cd24131920vec_dot_iq3_xxs_q8_1EPKvPK10block_q8_1RKiEEEvS5_S5_PT_iii,@"STO_CUDA_ENTRY STV_DEFAULT"
_Z13mul_mat_vec_qIN3c104HalfELi256ELi8E13block_iq3_xxsLi1EXadL_ZN45_INTERNAL_8d5cb472_14_gguf_kernel_cu_cd24131920vec_dot_iq3_xxs_q8_1EPKvPK10block_q8_1RKiEEEvS5_S5_PT_iii:
        /* <DEDUP_REMOVED lines=36> */
.L_x_911:
        /* <DEDUP_REMOVED lines=124> */
.L_x_910:
[----:B------:R-:W-:Y:S05]  /*0a00*/  BSYNC.RECONVERGENT B0 ;  /* 0x0000000000007941 */ /* 0x000fea0003800200 */
.L_x_909:
        /* <DEDUP_REMOVED lines=18> */
.L_x_912:
        /* <DEDUP_REMOVED lines=13> */
.L_x_1339:


//--------------------- .text._Z13mul_mat_vec_qIN3c104HalfELi256ELi8E12block_iq2_xsLi1EXadL_ZN45_INTERNAL_8d5cb472_14_gguf_kernel_cu_cd24131919vec_dot_iq2_xs_q8_1EPKvPK10block_q8_1RKiEEEvS5_S5_PT_iii --------------------------
	.section	.text._Z13mul_mat_vec_qIN3c104HalfELi256ELi8E12block_iq2_xsLi1EXadL_ZN45_INTERNAL_8d5cb472_14_gguf_kernel_cu_cd24131919vec_dot_iq2_xs_q8_1EPKvPK10block_q8_1RKiEEEvS5_S5_PT_iii,"ax",@progbits
	.align	128
.text._Z13mul_mat_vec_qIN3c104HalfELi256ELi8E12block_iq2_xsLi1EXadL_ZN45_INTERNAL_8d5cb472_14_gguf_kernel_cu_cd24131919vec_dot_iq2_xs_q8_1EPKvPK10block_q8_1RKiEEEvS5_S5_PT_iii:
        .type           _Z13mul_mat_vec_qIN3c104HalfELi256ELi8E12block_iq2_xsLi1EXadL_ZN45_INTERNAL_8d5cb472_14_gguf_kernel_cu_cd24131919vec_dot_iq2_xs_q8_1EPKvPK10block_q8_1RKiEEEvS5_S5_PT_iii,@function
        .size           _Z13mul_mat_vec_qIN3c104HalfELi256ELi8E12block_iq2_xsLi1EXadL_ZN45_INTERNAL_8d5cb472_14_gguf_kernel_cu_cd24131919vec_dot_iq2_xs_q8_1EPKvPK10block_q8_1RKiEEEvS5_S5_PT_iii,(.L_x_1340 - _Z13mul_mat_vec_qIN3c104HalfELi256ELi8E12block_iq2_xsLi1EXadL_ZN45_INTERNAL_8d5cb472_14_gguf_kernel_cu_cd24131919vec_dot_iq2_xs_q8_1EPKvPK10block_q8_1RKiEEEvS5_S5_PT_iii)
        .other          _Z13mul_mat_vec_qIN3c104HalfELi256ELi8E12block_iq2_xsLi1EXadL_ZN45_INTERNAL_8d5cb472_14_gguf_kernel_cu_cd24131919vec_dot_iq2_xs_q8_1EPKvPK10block_q8_1RKiEEEvS5_S5_PT_iii,@"STO_CUDA_ENTRY STV_DEFAULT"
_Z13mul_mat_vec_qIN3c104HalfELi256ELi8E12block_iq2_xsLi1EXadL_ZN45_INTERNAL_8d5cb472_14_gguf_kernel_cu_cd24131919vec_dot_iq2_xs_q8_1EPKvPK10block_q8_1RKiEEEvS5_S5_PT_iii:
        /* <DEDUP_REMOVED lines=35> */
.L_x_915:
        /* <DEDUP_REMOVED lines=306> */
.L_x_914:
[----:B------:R-:W-:Y:S05]  /*1550*/  BSYNC.RECONVERGENT B0 ;  /* 0x0000000000007941 */ /* 0x000fea0003800200 */
.L_x_913:
        /* <DEDUP_REMOVED lines=14> */
[----:B------:R-:W-:Y:S02]  /*1640*/  F2FP.F16.F32.PACK_AB R4, RZ, R4 ;  /* 0x00000004ff04723e */ /* 0x000fe400000000ff */
[----:B------:R-:W0:Y:S01]  /*1650*/  LDC.64 R2, c[0x0][0x390] ;  /* 0x0000e400ff027b82 */ /* 0x000e220000000a00 */
[----:B--2---:R-:W-:-:S04]  /*1660*/  IMAD R5, R5, UR5, R0 ;  /* 0x0000000505057c24 */ /* 0x004fc8000f8e0200 */
[----:B0-----:R-:W-:-:S05]  /*1670*/  IMAD.WIDE.U32 R2, R5, 0x2, R2 ;  /* 0x0000000205027825 */ /* 0x001fca00078e0002 */
[----:B------:R-:W-:Y:S01]  /*1680*/  STG.E.U16 desc[UR6][R2.64], R4 ;  /* 0x0000000402007986 */ /* 0x000fe2000c101506 */
[----:B------:R-:W-:Y:S05]  /*1690*/  EXIT ;  /* 0x000000000000794d */ /* 0x000fea0003800000 */
.L_x_916:
        /* <DEDUP_REMOVED lines=14> */
.L_x_1340:


//--------------------- .text._Z13mul_mat_vec_qIN3c104HalfELi256ELi8E13block_iq2_xxsLi1EXadL_ZN45_INTERNAL_8d5cb472_14_gguf_kernel_cu_cd24131920vec_dot_iq2_xxs_q8_1EPKvPK10block_q8_1RKiEEEvS5_S5_PT_iii --------------------------
	.section	.text._Z13mul_mat_vec_qIN3c104HalfELi256ELi8E13block_iq2_xxsLi1EXadL_ZN45_INTERNAL_8d5cb472_14_gguf_kernel_cu_cd24131920vec_dot_iq2_xxs_q8_1EPKvPK10block_q8_1RKiEEEvS5_S5_PT_iii,"ax",@progbits
	.align	128
.text._Z13mul_mat_vec_qIN3c104HalfELi256ELi8E13block_iq2_xxsLi1EXadL_ZN45_INTERNAL_8d5cb472_14_gguf_kernel_cu_cd24131920vec_dot_iq2_xxs_q8_1EPKvPK10block_q8_1RKiEEEvS5_S5_PT_iii:
        .type           _Z13mul_mat_vec_qIN3c104HalfELi256ELi8E13block_iq2_xxsLi1EXadL_ZN45_INTERNAL_8d5cb472_14_gguf_kernel_cu_cd24131920vec_dot_iq2_xxs_q8_1EPKvPK10block_q8_1RKiEEEvS5_S5_PT_iii,@function
        .size           _Z13mul_mat_vec_qIN3c104HalfELi256ELi8E13block_iq2_xxsLi1EXadL_ZN45_INTERNAL_8d5cb472_14_gguf_kernel_cu_cd24131920vec_dot_iq2_xxs_q8_1EPKvPK10block_q8_1RKiEEEvS5_S5_PT_iii,(.L_x_1341 - _Z13mul_mat_vec_qIN3c104HalfELi256ELi8E13block_iq2_xxsLi1EXadL_ZN45_INTERNAL_8d5cb472_14_gguf_kernel_cu_cd24131920vec_dot_iq2_xxs_q8_1EPKvPK10block_q8_1RKiEEEvS5_S5_PT_iii)
        .other          _Z13mul_mat_vec_qIN3c104HalfELi256ELi8E13block_iq2_xxsLi1EXadL_ZN45_INTERNAL_8d5cb472_14_gguf_kernel_cu_cd24131920vec_dot_iq2_xxs_q8_1EPKvPK10block_q8_1RKiEEEvS5_S5_PT_iii,@"STO_CUDA_ENTRY STV_DEFAULT"
_Z13mul_mat_vec_qIN3c104HalfELi256ELi8E13block_iq2_xxsLi1EXadL_ZN45_INTERNAL_8d5cb472_14_gguf_kernel_cu_cd24131920vec_dot_iq2_xxs_q8_1EPKvPK10block_q8_1RKiEEEvS5_S5_PT_iii:
        /* <DEDUP_REMOVED lines=32> */
.L_x_919:
        /* <DEDUP_REMOVED lines=289> */
.L_x_918:
[----:B------:R-:W-:Y:S05]  /*1410*/  BSYNC.RECONVERGENT B0 ;  /* 0x0000000000007941 */ /* 0x000fea0003800200 */
.L_x_917:
        /* <DEDUP_REMOVED lines=19> */
.L_x_920:
        /* <DEDUP_REMOVED lines=11> */
.L_x_1341:


//--------------------- .text._Z13mul_mat_vec_qIN3c104HalfELi256ELi32E10block_q6_KLi1EXadL_ZN45_INTERNAL_8d5cb472_14_gguf_kernel_cu_cd24131917vec_dot_q6_K_q8_1EPKvPK10block_q8_1RKiEEEvS5_S5_PT_iii --------------------------
	.section	.text._Z13mul_mat_vec_qIN3c104HalfELi256ELi32E10block_q6_KLi1EXadL_ZN45_INTERNAL_8d5cb472_14_gguf_kernel_cu_cd24131917vec_dot_q6_K_q8_1EPKvPK10block_q8_1RKiEEEvS5_S5_PT_iii,"ax",@progbits
	.align	128
.text._Z13mul_mat_vec_qIN3c104HalfELi256ELi32E10block_q6_KLi1EXadL_ZN45_INTERNAL_8d5cb472_14_gguf_kernel_cu_cd24131917vec_dot_q6_K_q8_1EPKvPK10block_q8_1RKiEEEvS5_S5_PT_iii:
        .type           _Z13mul_mat_vec_qIN3c104HalfELi256ELi32E10block_q6_KLi1EXadL_ZN45_INTERNAL_8d5cb472_14_gguf_kernel_cu_cd24131917vec_dot_q6_K_q8_1EPKvPK10block_q8_1RKiEEEvS5_S5_PT_iii,@function
        .size           _Z13mul_mat_vec_qIN3c104HalfELi256ELi32E10block_q6_KLi1EXadL_ZN45_INTERNAL_8d5cb472_14_gguf_kernel_cu_cd24131917vec_dot_q6_K_q8_1EPKvPK10block_q8_1RKiEEEvS5_S5_PT_iii,(.L_x_1342 - _Z13mul_mat_vec_qIN3c104HalfELi256ELi32E10block_q6_KLi1EXadL_ZN45_INTERNAL_8d5cb472_14_gguf_kernel_cu_cd24131917vec_dot_q6_K_q8_1EPKvPK10block_q8_1RKiEEEvS5_S5_PT_iii)
        .other          _Z13mul_mat_vec_qIN3c104HalfELi256ELi32E10block_q6_KLi1EXadL_ZN45_INTERNAL_8d5cb472_14_gguf_kernel_cu_cd24131917vec_dot_q6_K_q8_1EPKvPK10block_q8_1RKiEEEvS5_S5_PT_iii,@"STO_CUDA_ENTRY STV_DEFAULT"
_Z13mul_mat_vec_qIN3c104HalfELi256ELi32E10block_q6_KLi1EXadL_ZN45_INTERNAL_8d5cb472_14_gguf_kernel_cu_cd24131917vec_dot_q6_K_q8_1EPKvPK10block_q8_1RKiEEEvS5_S5_PT_iii:
        /* <DEDUP_REMOVED lines=114> */
.L_x_924:
[----:B------:R-:W-:Y:S05]  /*0720*/  BSYNC.RECONVERGENT B1 ;  /* 0x0000000000017941 */ /* 0x000fea0003800200 */
.L_x_923:
[----:B------:R-:W-:Y:S05]  /*0730*/  @!P0 BRA `(.L_x_922) ;  /* 0x0000000800008947 */ /* 0x000fea0003800000 */
[C---:B------:R-:W-:Y:S02]  /*0740*/  IMAD.IADD R18, R20.reuse, 0x1, -R7 ;  /* 0x0000000114127824 */ /* 0x040fe400078e0a07 */
[----:B------:R-:W-:Y:S02]  /*0750*/  IMAD R14, R20, 0x8, R14 ;  /* 0x00000008140e7824 */ /* 0x000fe400078e020e */
[----:B------:R-:W-:-:S07]  /*0760*/  IMAD.IADD R17, R17, 0x1, R20 ;  /* 0x0000000111117824 */ /* 0x000fce00078e0214 */
.L_x_925:
        /* <DEDUP_REMOVED lines=125> */
.L_x_922:
[----:B------:R-:W-:Y:S05]  /*0f40*/  BSYNC.RECONVERGENT B0 ;  /* 0x0000000000007941 */ /* 0x000fea0003800200 */
.L_x_921:
        /* <DEDUP_REMOVED lines=14> */
[----:B------:R-:W-:Y:S02]  /*1030*/  F2FP.F16.F32.PACK_AB R0, RZ, R0 ;  /* 0x00000000ff00723e */ /* 0x000fe400000000ff */
[----:B------:R-:W1:Y:S01]  /*1040*/  LDC.64 R2, c[0x0][0x390] ;  /* 0x0000e400ff027b82 */ /* 0x000e620000000a00 */
[----:B--2---:R-:W-:-:S04]  /*1050*/  IMAD R5, R5, UR5, R10 ;  /* 0x0000000505057c24 */ /* 0x004fc8000f8e020a */
[----:B-1----:R-:W-:-:S05]  /*1060*/  IMAD.WIDE.U32 R2, R5, 0x2, R2 ;  /* 0x0000000205027825 */ /* 0x002fca00078e0002 */
[----:B------:R-:W-:Y:S01]  /*1070*/  STG.E.U16 desc[UR6][R2.64], R0 ;  /* 0x0000000002007986 */ /* 0x000fe2000c101506 */
[----:B------:R-:W-:Y:S05]  /*1080*/  EXIT ;  /* 0x000000000000794d */ /* 0x000fea0003800000 */
.L_x_926:
        /* <DEDUP_REMOVED lines=15> */
.L_x_1342:


//--------------------- .text._Z13mul_mat_vec_qIN3c104HalfELi256ELi32E10block_q5_KLi2EXadL_ZN45_INTERNAL_8d5cb472_14_gguf_kernel_cu_cd24131917vec_dot_q5_K_q8_1EPKvPK10block_q8_1RKiEEEvS5_S5_PT_iii --------------------------
	.section	.text._Z13mul_mat_vec_qIN3c104HalfELi256ELi32E10block_q5_KLi2EXadL_ZN45_INTERNAL_8d5cb472_14_gguf_kernel_cu_cd24131917vec_dot_q5_K_q8_1EPKvPK10block_q8_1RKiEEEvS5_S5_PT_iii,"ax",@progbits
	.align	128
.text._Z13mul_mat_vec_qIN3c104HalfELi256ELi32E10block_q5_KLi2EXadL_ZN45_INTERNAL_8d5cb472_14_gguf_kernel_cu_cd24131917vec_dot_q5_K_q8_1EPKvPK10block_q8_1RKiEEEvS5_S5_PT_iii:
        .type           _Z13mul_mat_vec_qIN3c104HalfELi256ELi32E10block_q5_KLi2EXadL_ZN45_INTERNAL_8d5cb472_14_gguf_kernel_cu_cd24131917vec_dot_q5_K_q8_1EPKvPK10block_q8_1RKiEEEvS5_S5_PT_iii,@function
        .size           _Z13mul_mat_vec_qIN3c104HalfELi256ELi32E10block_q5_KLi2EXadL_ZN45_INTERNAL_8d5cb472_14_gguf_kernel_cu_cd24131917vec_dot_q5_K_q8_1EPKvPK10block_q8_1RKiEEEvS5_S5_PT_iii,(.L_x_1343 - _Z13mul_mat_vec_qIN3c104HalfELi256ELi32E10block_q5_KLi2EXadL_ZN45_INTERNAL_8d5cb472_14_gguf_kernel_cu_cd24131917vec_dot_q5_K_q8_1EPKvPK10block_q8_1RKiEEEvS5_S5_PT_iii)
        .other          _Z13mul_mat_vec_qIN3c104HalfELi256ELi32E10block_q5_KLi2EXadL_ZN45_INTERNAL_8d5cb472_14_gguf_kernel_cu_cd24131917vec_dot_q5_K_q8_1EPKvPK10block_q8_1RKiEEEvS5_S5_PT_iii,@"STO_CUDA_ENTRY STV_DEFAULT"
_Z13mul_mat_vec_qIN3c104HalfELi256ELi32E10block_q5_KLi2EXadL_ZN45_INTERNAL_8d5cb472_14_gguf_kernel_cu_cd24131917vec_dot_q5_K_q8_1EPKvPK10block_q8_1RKiEEEvS5_S5_PT_iii:
        /* <DEDUP_REMOVED lines=39> */
.L_x_929:
        /* <DEDUP_REMOVED lines=95> */
.L_x_928:
[----:B------:R-:W-:Y:S05]  /*0860*/  BSYNC.RECONVERGENT B0 ;  /* 0x0000000000007941 */ /* 0x000fea0003800200 */
.L_x_927:
        /* <DEDUP_REMOVED lines=19> */
.L_x_930:
        /* <DEDUP_REMOVED lines=14> */
.L_x_1343:


//--------------------- .text._Z13mul_mat_vec_qIN3c104HalfELi256ELi32E10block_q4_KLi2EXadL_ZN45_INTERNAL_8d5cb472_14_gguf_kernel_cu_cd24131917vec_dot_q4_K_q8_1EPKvPK10block_q8_1RKiEEEvS5_S5_PT_iii --------------------------
	.section	.text._Z13mul_mat_vec_qIN3c104HalfELi256ELi32E10block_q4_KLi2EXadL_ZN45_INTERNAL_8d5cb472_14_gguf_kernel_cu_cd24131917vec_dot_q4_K_q8_1EPKvPK10block_q8_1RKiEEEvS5_S5_PT_iii,"ax",@progbits
	.align	128
.text._Z13mul_mat_vec_qIN3c104HalfELi256ELi32E10block_q4_KLi2EXadL_ZN45_INTERNAL_8d5cb472_14_gguf_kernel_cu_cd24131917vec_dot_q4_K_q8_1EPKvPK10block_q8_1RKiEEEvS5_S5_PT_iii:
        .type           _Z13mul_mat_vec_qIN3c104HalfELi256ELi32E10block_q4_KLi2EXadL_ZN45_INTERNAL_8d5cb472_14_gguf_kernel_cu_cd24131917vec_dot_q4_K_q8_1EPKvPK10block_q8_1RKiEEEvS5_S5_PT_iii,@function
        .size           _Z13mul_mat_vec_qIN3c104HalfELi256ELi32E10block_q4_KLi2EXadL_ZN45_INTERNAL_8d5cb472_14_gguf_kernel_cu_cd24131917vec_dot_q4_K_q8_1EPKvPK10block_q8_1RKiEEEvS5_S5_PT_iii,(.L_x_1344 - _Z13mul_mat_vec_qIN3c104HalfELi256ELi32E10block_q4_KLi2EXadL_ZN45_INTERNAL_8d5cb472_14_gguf_kernel_cu_cd24131917vec_dot_q4_K_q8_1EPKvPK10block_q8_1RKiEEEvS5_S5_PT_iii)
        .other          _Z13mul_mat_vec_qIN3c104HalfELi256ELi32E10block_q4_KLi2EXadL_ZN45_INTERNAL_8d5cb472_14_gguf_kernel_cu_cd24131917vec_dot_q4_K_q8_1EPKvPK10block_q8_1RKiEEEvS5_S5_PT_iii,@"STO_CUDA_ENTRY STV_DEFAULT"
_Z13mul_mat_vec_qIN3c104HalfELi256ELi32E10block_q4_KLi2EXadL_ZN45_INTERNAL_8d5cb472_14_gguf_kernel_cu_cd24131917vec_dot_q4_K_q8_1EPKvPK10block_q8_1RKiEEEvS5_S5_PT_iii:
        /* <DEDUP_REMOVED lines=123> */
.L_x_934:
[----:B------:R-:W-:Y:S05]  /*07b0*/  BSYNC.RECONVERGENT B1 ;  /* 0x0000000000017941 */ /* 0x000fea0003800200 */
.L_x_933:
[----:B------:R-:W-:Y:S05]  /*07c0*/  @!P0 BRA `(.L_x_932) ;  /* 0x00000008008c8947 */ /* 0x000fea0003800000 */
[C---:B------:R-:W-:Y:S01]  /*07d0*/  IMAD R20, R17.reuse, 0x8, R20 ;  /* 0x0000000811147824 */ /* 0x040fe200078e0214 */
[----:B------:R-:W-:-:S07]  /*07e0*/  IADD3 R18, PT, PT, R17, R18, RZ ;  /* 0x0000001211127210 */ /* 0x000fce0007ffe0ff */
.L_x_935:
        /* <DEDUP_REMOVED lines=161> */
.L_x_932:
[----:B------:R-:W-:Y:S05]  /*1200*/  BSYNC.RECONVERGENT B0 ;  /* 0x0000000000007941 */ /* 0x000fea0003800200 */
.L_x_931:
        /* <DEDUP_REMOVED lines=19> */
.L_x_936:
        /* <DEDUP_REMOVED lines=12> */
.L_x_1344:


//--------------------- .text._Z13mul_mat_vec_qIN3c104HalfELi256ELi16E10block_q3_KLi1EXadL_ZN45_INTERNAL_8d5cb472_14_gguf_kernel_cu_cd24131917vec_dot_q3_K_q8_1EPKvPK10block_q8_1RKiEEEvS5_S5_PT_iii --------------------------
	.section	.text._Z13mul_mat_vec_qIN3c104HalfELi256ELi16E10block_q3_KLi1EXadL_ZN45_INTERNAL_8d5cb472_14_gguf_kernel_cu_cd24131917vec_dot_q3_K_q8_1EPKvPK10block_q8_1RKiEEEvS5_S5_PT_iii,"ax",@progbits
	.align	128
.text._Z13mul_mat_vec_qIN3c104HalfELi256ELi16E10block_q3_KLi1EXadL_ZN45_INTERNAL_8d5cb472_14_gguf_kernel_cu_cd24131917vec_dot_q3_K_q8_1EPKvPK10block_q8_1RKiEEEvS5_S5_PT_iii:
        .type           _Z13mul_mat_vec_qIN3c104HalfELi256ELi16E10block_q3_KLi1EXadL_ZN45_INTERNAL_8d5cb472_14_gguf_kernel_cu_cd24131917vec_dot_q3_K_q8_1EPKvPK10block_q8_1RKiEEEvS5_S5_PT_iii,@function
        .size           _Z13mul_mat_vec_qIN3c104HalfELi256ELi16E10block_q3_KLi1EXadL_ZN45_INTERNAL_8d5cb472_14_gguf_kernel_cu_cd24131917vec_dot_q3_K_q8_1EPKvPK10block_q8_1RKiEEEvS5_S5_PT_iii,(.L_x_1345 - _Z13mul_mat_vec_qIN3c104HalfELi256ELi16E10block_q3_KLi1EXadL_ZN45_INTERNAL_8d5cb472_14_gguf_kernel_cu_cd24131917vec_dot_q3_K_q8_1EPKvPK10block_q8_1RKiEEEvS5_S5_PT_iii)
        .other          _Z13mul_mat_vec_qIN3c104HalfELi256ELi16E10block_q3_KLi1EXadL_ZN45_INTERNAL_8d5cb472_14_gguf_kernel_cu_cd24131917vec_dot_q3_K_q8_1EPKvPK10block_q8_1RKiEEEvS5_S5_PT_iii,@"STO_CUDA_ENTRY STV_DEFAULT"
_Z13mul_mat_vec_qIN3c104HalfELi256ELi16E10block_q3_KLi1EXadL_ZN45_INTERNAL_8d5cb472_14_gguf_kernel_cu_cd24131917vec_dot_q3_K_q8_1EPKvPK10block_q8_1RKiEEEvS5_S5_PT_iii:
        /* <DEDUP_REMOVED lines=36> */
.L_x_939:
        /* <DEDUP_REMOVED lines=143> */
.L_x_938:
[----:B------:R-:W-:Y:S05]  /*0b30*/  BSYNC.RECONVERGENT B0 ;  /* 0x0000000000007941 */ /* 0x000fea0003800200 */
.L_x_937:
        /* <DEDUP_REMOVED lines=19> */
.L_x_940:
        /* <DEDUP_REMOVED lines=9> */
.L_x_1345:


//--------------------- .text._Z13mul_mat_vec_qIN3c104HalfELi256ELi16E10block_q2_KLi1EXadL_ZN45_INTERNAL_8d5cb472_14_gguf_kernel_cu_cd24131917vec_dot_q2_K_q8_1EPKvPK10block_q8_1RKiEEEvS5_S5_PT_iii --------------------------
	.section	.text._Z13mul_mat_vec_qIN3c104HalfELi256ELi16E10block_q2_KLi1EXadL_ZN45_INTERNAL_8d5cb472_14_gguf_kernel_cu_cd24131917vec_dot_q2_K_q8_1EPKvPK10block_q8_1RKiEEEvS5_S5_PT_iii,"ax",@progbits
	.align	128
.text._Z13mul_mat_vec_qIN3c104HalfELi256ELi16E10block_q2_KLi1EXadL_ZN45_INTERNAL_8d5cb472_14_gguf_kernel_cu_cd24131917vec_dot_q2_K_q8_1EPKvPK10block_q8_1RKiEEEvS5_S5_PT_iii:
        .type           _Z13mul_mat_vec_qIN3c104HalfELi256ELi16E10block_q2_KLi1EXadL_ZN45_INTERNAL_8d5cb472_14_gguf_kernel_cu_cd24131917vec_dot_q2_K_q8_1EPKvPK10block_q8_1RKiEEEvS5_S5_PT_iii,@function
        .size           _Z13mul_mat_vec_qIN3c104HalfELi256ELi16E10block_q2_KLi1EXadL_ZN45_INTERNAL_8d5cb472_14_gguf_kernel_cu_cd24131917vec_dot_q2_K_q8_1EPKvPK10block_q8_1RKiEEEvS5_S5_PT_iii,(.L_x_1346 - _Z13mul_mat_vec_qIN3c104HalfELi256ELi16E10block_q2_KLi1EXadL_ZN45_INTERNAL_8d5cb472_14_gguf_kernel_cu_cd24131917vec_dot_q2_K_q8_1EPKvPK10block_q8_1RKiEEEvS5_S5_PT_iii)
        .other          _Z13mul_mat_vec_qIN3c104HalfELi256ELi16E10block_q2_KLi1EXadL_ZN45_INTERNAL_8d5cb472_14_gguf_kernel_cu_cd24131917vec_dot_q2_K_q8_1EPKvPK10block_q8_1RKiEEEvS5_S5_PT_iii,@"STO_CUDA_ENTRY STV_DEFAULT"
_Z13mul_mat_vec_qIN3c104HalfELi256ELi16E10block_q2_KLi1EXadL_ZN45_INTERNAL_8d5cb472_14_gguf_kernel_cu_cd24131917vec_dot_q2_K_q8_1EPKvPK10block_q8_1RKiEEEvS5_S5_PT_iii:
        /* <DEDUP_REMOVED lines=39> */
.L_x_943:
        /* <DEDUP_REMOVED lines=90> */
.L_x_942:
[----:B------:R-:W-:Y:S05]  /*0810*/  BSYNC.RECONVERGENT B0 ;  /* 0x0000000000007941 */ /* 0x000fea0003800200 */
.L_x_941:
        /* <DEDUP_REMOVED lines=18> */
.L_x_944:
        /* <DEDUP_REMOVED lines=12> */
.L_x_1346:


//--------------------- .text._Z13mul_mat_vec_qIN3c104HalfELi32ELi8E10block_q8_0Li2EXadL_ZN45_INTERNAL_8d5cb472_14_gguf_kernel_cu_cd24131917vec_dot_q8_0_q8_1EPKvPK10block_q8_1RKiEEEvS5_S5_PT_iii --------------------------
	.section	.text._Z13mul_mat_vec_qIN3c104HalfELi32ELi8E10block_q8_0Li2EXadL_ZN45_INTERNAL_8d5cb472_14_gguf_kernel_cu_cd24131917vec_dot_q8_0_q8_1EPKvPK10block_q8_1RKiEEEvS5_S5_PT_iii,"ax",@progbits
	.align	128
.text._Z13mul_mat_vec_qIN3c104HalfELi32ELi8E10block_q8_0Li2EXadL_ZN45_INTERNAL_8d5cb472_14_gguf_kernel_cu_cd24131917vec_dot_q8_0_q8_1EPKvPK10block_q8_1RKiEEEvS5_S5_PT_iii:
        .type           _Z13mul_mat_vec_qIN3c104HalfELi32ELi8E10block_q8_0Li2EXadL_ZN45_INTERNAL_8d5cb472_14_gguf_kernel_cu_cd24131917vec_dot_q8_0_q8_1EPKvPK10block_q8_1RKiEEEvS5_S5_PT_iii,@function
        .size           _Z13mul_mat_vec_qIN3c104HalfELi32ELi8E10block_q8_0Li2EXadL_ZN45_INTERNAL_8d5cb472_14_gguf_kernel_cu_cd24131917vec_dot_q8_0_q8_1EPKvPK10block_q8_1RKiEEEvS5_S5_PT_iii,(.L_x_1347 - _Z13mul_mat_vec_qIN3c104HalfELi32ELi8E10block_q8_0Li2EXadL_ZN45_INTERNAL_8d5cb472_14_gguf_kernel_cu_cd24131917vec_dot_q8_0_q8_1EPKvPK10block_q8_1RKiEEEvS5_S5_PT_iii)
        .other          _Z13mul_mat_vec_qIN3c104HalfELi32ELi8E10block_q8_0Li2EXadL_ZN45_INTERNAL_8d5cb472_14_gguf_kernel_cu_cd24131917vec_dot_q8_0_q8_1EPKvPK10block_q8_1RKiEEEvS5_S5_PT_iii,@"STO_CUDA_ENTRY STV_DEFAULT"
_Z13mul_mat_vec_qIN3c104HalfELi32ELi8E10block_q8_0Li2EXadL_ZN45_INTERNAL_8d5cb472_14_gguf_kernel_cu_cd24131917vec_dot_q8_0_q8_1EPKvPK10block_q8_1RKiEEEvS5_S5_PT_iii:
        /* <DEDUP_REMOVED lines=45> */
.L_x_949:
        /* <DEDUP_REMOVED lines=31> */
.L_x_948:
[----:B------:R-:W-:Y:S05]  /*04c0*/  BSYNC.RECONVERGENT B1 ;  /* 0x0000000000017941 */ /* 0x000fea0003800200 */
.L_x_947:
[----:B------:R-:W-:Y:S05]  /*04d0*/  @!P0 BRA `(.L_x_946) ;  /* 0x0000000400508947 */ /* 0x000fea0003800000 */
[----:B------:R-:W-:Y:S01]  /*04e0*/  SHF.L.U32 R13, R15, 0x2, RZ ;  /* 0x000000020f0d7819 */ /* 0x000fe200000006ff */
[----:B------:R-:W-:Y:S01]  /*04f0*/  IMAD.IADD R14, R11, 0x1, R14 ;  /* 0x000000010b0e7824 */ /* 0x000fe200078e020e */
[----:B------:R-:W-:-:S07]  /*0500*/  LEA R12, R16, R11, 0x4 ;  /* 0x0000000b100c7211 */ /* 0x000fce00078e20ff */
.L_x_950:
        /* <DEDUP_REMOVED lines=81> */
.L_x_946:
[----:B------:R-:W-:Y:S05]  /*0a20*/  BSYNC.RECONVERGENT B0 ;  /* 0x0000000000007941 */ /* 0x000fea0003800200 */
.L_x_945:
        /* <DEDUP_REMOVED lines=18> */
.L_x_951:
        /* <DEDUP_REMOVED lines=11> */
.L_x_1347:


//--------------------- .text._Z13mul_mat_vec_qIN3c104HalfELi32ELi4E10block_q5_1Li2EXadL_ZN45_INTERNAL_8d5cb472_14_gguf_kernel_cu_cd24131917vec_dot_q5_1_q8_1EPKvPK10block_q8_1RKiEEEvS5_S5_PT_iii --------------------------
	.section	.text._Z13mul_mat_vec_qIN3c104HalfELi32ELi4E10block_q5_1Li2EXadL_ZN45_INTERNAL_8d5cb472_14_gguf_kernel_cu_cd24131917vec_dot_q5_1_q8_1EPKvPK10block_q8_1RKiEEEvS5_S5_PT_iii,"ax",@progbits
	.align	128
.text._Z13mul_mat_vec_qIN3c104HalfELi32ELi4E10block_q5_1Li2EXadL_ZN45_INTERNAL_8d5cb472_14_gguf_kernel_cu_cd24131917vec_dot_q5_1_q8_1EPKvPK10block_q8_1RKiEEEvS5_S5_PT_iii:
        .type           _Z13mul_mat_vec_qIN3c104HalfELi32ELi4E10block_q5_1Li2EXadL_ZN45_INTERNAL_8d5cb472_14_gguf_kernel_cu_cd24131917vec_dot_q5_1_q8_1EPKvPK10block_q8_1RKiEEEvS5_S5_PT_iii,@function
        .size           _Z13mul_mat_vec_qIN3c104HalfELi32ELi4E10block_q5_1Li2EXadL_ZN45_INTERNAL_8d5cb472_14_gguf_kernel_cu_cd24131917vec_dot_q5_1_q8_1EPKvPK10block_q8_1RKiEEEvS5_S5_PT_iii,(.L_x_1348 - _Z13mul_mat_vec_qIN3c104HalfELi32ELi4E10block_q5_1Li2EXadL_ZN45_INTERNAL_8d5cb472_14_gguf_kernel_cu_cd24131917vec_dot_q5_1_q8_1EPKvPK10block_q8_1RKiEEEvS5_S5_PT_iii)
        .other          _Z13mul_mat_vec_qIN3c104HalfELi32ELi4E10block_q5_1Li2EXadL_ZN45_INTERNAL_8d5cb472_14_gguf_kernel_cu_cd24131917vec_dot_q5_1_q8_1EPKvPK10block_q8_1RKiEEEvS5_S5_PT_iii,@"STO_CUDA_ENTRY STV_DEFAULT"
_Z13mul_mat_vec_qIN3c104HalfELi32ELi4E10block_q5_1Li2EXadL_ZN45_INTERNAL_8d5cb472_14_gguf_kernel_cu_cd24131917vec_dot_q5_1_q8_1EPKvPK10block_q8_1RKiEEEvS5_S5_PT_iii:
        /* <DEDUP_REMOVED lines=33> */
.L_x_954:
        /* <DEDUP_REMOVED lines=73> */
.L_x_953:
[----:B------:R-:W-:Y:S05]  /*06a0*/  BSYNC.RECONVERGENT B0 ;  /* 0x0000000000007941 */ /* 0x000fea0003800200 */
.L_x_952:
        /* <DEDUP_REMOVED lines=18> */
.L_x_955:
        /* <DEDUP_REMOVED lines=11> */
.L_x_1348:


//--------------------- .text._Z13mul_mat_vec_qIN3c104HalfELi32ELi4E10block_q5_0Li2EXadL_ZN45_INTERNAL_8d5cb472_14_gguf_kernel_cu_cd24131917vec_dot_q5_0_q8_1EPKvPK10block_q8_1RKiEEEvS5_S5_PT_iii --------------------------
	.section	.text._Z13mul_mat_vec_qIN3c104HalfELi32ELi4E10block_q5_0Li2EXadL_ZN45_INTERNAL_8d5cb472_14_gguf_kernel_cu_cd24131917vec_dot_q5_0_q8_1EPKvPK10block_q8_1RKiEEEvS5_S5_PT_iii,"ax",@progbits
	.align	128
.text._Z13mul_mat_vec_qIN3c104HalfELi32ELi4E10block_q5_0Li2EXadL_ZN45_INTERNAL_8d5cb472_14_gguf_kernel_cu_cd24131917vec_dot_q5_0_q8_1EPKvPK10block_q8_1RKiEEEvS5_S5_PT_iii:
        .type           _Z13mul_mat_vec_qIN3c104HalfELi32ELi4E10block_q5_0Li2EXadL_ZN45_INTERNAL_8d5cb472_14_gguf_kernel_cu_cd24131917vec_dot_q5_0_q8_1EPKvPK10block_q8_1RKiEEEvS5_S5_PT_iii,@function
        .size           _Z13mul_mat_vec_qIN3c104HalfELi32ELi4E10block_q5_0Li2EXadL_ZN45_INTERNAL_8d5cb472_14_gguf_kernel_cu_cd24131917vec_dot_q5_0_q8_1EPKvPK10block_q8_1RKiEEEvS5_S5_PT_iii,(.L_x_1349 - _Z13mul_mat_vec_qIN3c104HalfELi32ELi4E10block_q5_0Li2EXadL_ZN45_INTERNAL_8d5cb472_14_gguf_kernel_cu_cd24131917vec_dot_q5_0_q8_1EPKvPK10block_q8_1RKiEEEvS5_S5_PT_iii)
        .other          _Z13mul_mat_vec_qIN3c104HalfELi32ELi4E10block_q5_0Li2EXadL_ZN45_INTERNAL_8d5cb472_14_gguf_kernel_cu_cd24131917vec_dot_q5_0_q8_1EPKvPK10block_q8_1RKiEEEvS5_S5_PT_iii,@"STO_CUDA_ENTRY STV_DEFAULT"
_Z13mul_mat_vec_qIN3c104HalfELi32ELi4E10block_q5_0Li2EXadL_ZN45_INTERNAL_8d5cb472_14_gguf_kernel_cu_cd24131917vec_dot_q5_0_q8_1EPKvPK10block_q8_1RKiEEEvS5_S5_PT_iii:
        /* <DEDUP_REMOVED lines=33> */
.L_x_958:
        /* <DEDUP_REMOVED lines=79> */
.L_x_957:
[----:B------:R-:W-:Y:S05]  /*0700*/  BSYNC.RECONVERGENT B0 ;  /* 0x0000000000007941 */ /* 0x000fea0003800200 */
.L_x_956:
        /* <DEDUP_REMOVED lines=18> */
.L_x_959:
        /* <DEDUP_REMOVED lines=13> */
.L_x_1349:


//--------------------- .text._Z13mul_mat_vec_qIN3c104HalfELi32ELi4E10block_q4_1Li2EXadL_ZN45_INTERNAL_8d5cb472_14_gguf_kernel_cu_cd24131917vec_dot_q4_1_q8_1EPKvPK10block_q8_1RKiEEEvS5_S5_PT_iii --------------------------
	.section	.text._Z13mul_mat_vec_qIN3c104HalfELi32ELi4E10block_q4_1Li2EXadL_ZN45_INTERNAL_8d5cb472_14_gguf_kernel_cu_cd24131917vec_dot_q4_1_q8_1EPKvPK10block_q8_1RKiEEEvS5_S5_PT_iii,"ax",@progbits
	.align	128
.text._Z13mul_mat_vec_qIN3c104HalfELi32ELi4E10block_q4_1Li2EXadL_ZN45_INTERNAL_8d5cb472_14_gguf_kernel_cu_cd24131917vec_dot_q4_1_q8_1EPKvPK10block_q8_1RKiEEEvS5_S5_PT_iii:
        .type           _Z13mul_mat_vec_qIN3c104HalfELi32ELi4E10block_q4_1Li2EXadL_ZN45_INTERNAL_8d5cb472_14_gguf_kernel_cu_cd24131917vec_dot_q4_1_q8_1EPKvPK10block_q8_1RKiEEEvS5_S5_PT_iii,@function
        .size           _Z13mul_mat_vec_qIN3c104HalfELi32ELi4E10block_q4_1Li2EXadL_ZN45_INTERNAL_8d5cb472_14_gguf_kernel_cu_cd24131917vec_dot_q4_1_q8_1EPKvPK10block_q8_1RKiEEEvS5_S5_PT_iii,(.L_x_1350 - _Z13mul_mat_vec_qIN3c104HalfELi32ELi4E10block_q4_1Li2EXadL_ZN45_INTERNAL_8d5cb472_14_gguf_kernel_cu_cd24131917vec_dot_q4_1_q8_1EPKvPK10block_q8_1RKiEEEvS5_S5_PT_iii)
        .other          _Z13mul_mat_vec_qIN3c104HalfELi32ELi4E10block_q4_1Li2EXadL_ZN45_INTERNAL_8d5cb472_14_gguf_kernel_cu_cd24131917vec_dot_q4_1_q8_1EPKvPK10block_q8_1RKiEEEvS5_S5_PT_iii,@"STO_CUDA_ENTRY STV_DEFAULT"
_Z13mul_mat_vec_qIN3c104HalfELi32ELi4E10block_q4_1Li2EXadL_ZN45_INTERNAL_8d5cb472_14_gguf_kernel_cu_cd24131917vec_dot_q4_1_q8_1EPKvPK10block_q8_1RKiEEEvS5_S5_PT_iii:
        /* <DEDUP_REMOVED lines=46> */
.L_x_964:
        /* <DEDUP_REMOVED lines=39> */
.L_x_963:
[----:B------:R-:W-:Y:S05]  /*0550*/  BSYNC.RECONVERGENT B1 ;  /* 0x0000000000017941 */ /* 0x000fea0003800200 */
.L_x_962:
[----:B------:R-:W-:Y:S05]  /*0560*/  @!P0 BRA `(.L_x_961) ;  /* 0x0000000400d08947 */ /* 0x000fea0003800000 */
[----:B------:R-:W-:Y:S01]  /*0570*/  SHF.L.U32 R15, R14, 0x2, RZ ;  /* 0x000000020e0f7819 */ /* 0x000fe200000006ff */
[----:B------:R-:W-:Y:S01]  /*0580*/  IMAD.IADD R16, R0, 0x1, R19 ;  /* 0x0000000100107824 */ /* 0x000fe200078e0213 */
[----:B------:R-:W-:-:S07]  /*0590*/  LEA R14, R21, R0, 0x4 ;  /* 0x00000000150e7211 */ /* 0x000fce00078e20ff */
.L_x_965:
        /* <DEDUP_REMOVED lines=113> */
.L_x_961:
[----:B------:R-:W-:Y:S05]  /*0cb0*/  BSYNC.RECONVERGENT B0 ;  /* 0x0000000000007941 */ /* 0x000fea0003800200 */
.L_x_960:
        /* <DEDUP_REMOVED lines=18> */
.L_x_966:
        /* <DEDUP_REMOVED lines=10> */
.L_x_1350:


//--------------------- .text._Z13mul_mat_vec_qIN3c104HalfELi32ELi4E10block_q4_0Li2EXadL_ZN45_INTERNAL_8d5cb472_14_gguf_kernel_cu_cd24131917vec_dot_q4_0_q8_1EPKvPK10block_q8_1RKiEEEvS5_S5_PT_iii --------------------------
	.section	.text._Z13mul_mat_vec_qIN3c104HalfELi32ELi4E10block_q4_0Li2EXadL_ZN45_INTERNAL_8d5cb472_14_gguf_kernel_cu_cd24131917vec_dot_q4_0_q8_1EPKvPK10block_q8_1RKiEEEvS5_S5_PT_iii,"ax",@progbits
	.align	128
.text._Z13mul_mat_vec_qIN3c104HalfELi32ELi4E10block_q4_0Li2EXadL_ZN45_INTERNAL_8d5cb472_14_gguf_kernel_cu_cd24131917vec_dot_q4_0_q8_1EPKvPK10block_q8_1RKiEEEvS5_S5_PT_iii:
        .type           _Z13mul_mat_vec_qIN3c104HalfELi32ELi4E10block_q4_0Li2EXadL_ZN45_INTERNAL_8d5cb472_14_gguf_kernel_cu_cd24131917vec_dot_q4_0_q8_1EPKvPK10block_q8_1RKiEEEvS5_S5_PT_iii,@function
        .size           _Z13mul_mat_vec_qIN3c104HalfELi32ELi4E10block_q4_0Li2EXadL_ZN45_INTERNAL_8d5cb472_14_gguf_kernel_cu_cd24131917vec_dot_q4_0_q8_1EPKvPK10block_q8_1RKiEEEvS5_S5_PT_iii,(.L_x_1351 - _Z13mul_mat_vec_qIN3c104HalfELi32ELi4E10block_q4_0Li2EXadL_ZN45_INTERNAL_8d5cb472_14_gguf_kernel_cu_cd24131917vec_dot_q4_0_q8_1EPKvPK10block_q8_1RKiEEEvS5_S5_PT_iii)
        .other          _Z13mul_mat_vec_qIN3c104HalfELi32ELi4E10block_q4_0Li2EXadL_ZN45_INTERNAL_8d5cb472_14_gguf_kernel_cu_cd24131917vec_dot_q4_0_q8_1EPKvPK10block_q8_1RKiEEEvS5_S5_PT_iii,@"STO_CUDA_ENTRY STV_DEFAULT"
_Z13mul_mat_vec_qIN3c104HalfELi32ELi4E10block_q4_0Li2EXadL_ZN45_INTERNAL_8d5cb472_14_gguf_kernel_cu_cd24131917vec_dot_q4_0_q8_1EPKvPK10block_q8_1RKiEEEvS5_S5_PT_iii:
        /* <DEDUP_REMOVED lines=78> */
.L_x_970:
[----:B------:R-:W-:Y:S05]  /*04e0*/  BSYNC.RECONVERGENT B1 ;  /* 0x0000000000017941 */ /* 0x000fea0003800200 */
.L_x_969:
[----:B------:R-:W-:Y:S05]  /*04f0*/  @!P0 BRA `(.L_x_968) ;  /* 0x0000000400288947 */ /* 0x000fea0003800000 */
[----:B------:R-:W-:Y:S01]  /*0500*/  IMAD.SHL.U32 R15, R15, 0x4, RZ ;  /* 0x000000040f0f7824 */ /* 0x000fe200078e00ff */
[----:B------:R-:W-:Y:S01]  /*0510*/  LEA R0, R8, R13, 0x4 ;  /* 0x0000000d08007211 */ /* 0x000fe200078e20ff */
[----:B------:R-:W-:-:S07]  /*0520*/  IMAD.IADD R17, R13, 0x1, R6 ;  /* 0x000000010d117824 */ /* 0x000fce00078e0206 */
.L_x_971:
        /* <DEDUP_REMOVED lines=71> */
.L_x_968:
[----:B------:R-:W-:Y:S05]  /*09a0*/  BSYNC.RECONVERGENT B0 ;  /* 0x0000000000007941 */ /* 0x000fea0003800200 */
.L_x_967:
        /* <DEDUP_REMOVED lines=18> */
.L_x_972:
        /* <DEDUP_REMOVED lines=11> */
.L_x_1351:


//--------------------- .text._Z13quantize_q8_1IN3c104HalfEEvPKT_Pvii --------------------------
	.section	.text._Z13quantize_q8_1IN3c104HalfEEvPKT_Pvii,"ax",@progbits
	.align	128
.text._Z13quantize_q8_1IN3c104HalfEEvPKT_Pvii:
        .type           _Z13quantize_q8_1IN3c104HalfEEvPKT_Pvii,@function
        .size           _Z13quantize_q8_1IN3c104HalfEEvPKT_Pvii,(.L_x_1352 - _Z13quantize_q8_1IN3c104HalfEEvPKT_Pvii)
        .other          _Z13quantize_q8_1IN3c104HalfEEvPKT_Pvii,@"STO_CUDA_ENTRY STV_DEFAULT"
_Z13quantize_q8_1IN3c104HalfEEvPKT_Pvii:
        /* <DEDUP_REMOVED lines=20> */
[----:B------:R-:W-:Y:S02]  /*0140*/  IMAD R0, R3, UR5, R0 ;  /* 0x0000000503007c24 */ /* 0x000fe4000f8e0200 */
[----:B--2---:R-:W-:-:S05]  /*0150*/  @!P0 HADD2.F32 R6, -RZ, R4.H0_H0 ;  /* 0x20000004ff068230 */ /* 0x004fca0000004100 */
        /* <DEDUP_REMOVED lines=31> */
[----:B------:R-:W-:Y:S01]  /*0350*/  IADD3 R11, PT, PT, R0, -R11, RZ ;  /* 0x8000000b000b7210 */ /* 0x000fe20007ffe0ff */
[----:B0-----:R-:W-:-:S04]  /*0360*/  IMAD.WIDE R4, R7, 0x24, R4 ;  /* 0x0000002407047825 */ /* 0x001fc800078e0204 */
[----:B------:R-:W-:Y:S01]  /*0370*/  @P0 FADD.FTZ.RZ R10, R6, R9 ;  /* 0x00000009060a0221 */ /* 0x000fe2000001c000 */
[----:B------:R-:W-:Y:S01]  /*0380*/  HFMA2 R9, -RZ, RZ, 0, 0 ;  /* 0x00000000ff097431 */ /* 0x000fe200000001ff */
[----:B------:R-:W-:-:S05]  /*0390*/  IADD3 R6, P1, PT, R11, R4, RZ ;  /* 0x000000040b067210 */ /* 0x000fca0007f3e0ff */
[----:B------:R-:W0:Y:S01]  /*03a0*/  @P0 FRND.TRUNC R9, R10 ;  /* 0x0000000a00090307 */ /* 0x000e22000020d000 */
[C---:B------:R-:W-:Y:S02]  /*03b0*/  ISETP.GT.AND P0, PT, R11.reuse, RZ, PT ;  /* 0x000000ff0b00720c */ /* 0x040fe40003f04270 */
[----:B------:R-:W-:Y:S01]  /*03c0*/  LEA.HI.X.SX32 R7, R11, R5, 0x1, P1 ;  /* 0x000000050b077211 */ /* 0x000fe200008f0eff */
[----:B-1----:R-:W-:-:S04]  /*03d0*/  FADD.FTZ R3, R8, R3 ;  /* 0x0000000308037221 */ /* 0x002fc80000010000 */
[----:B0-----:R-:W0:Y:S02]  /*03e0*/  F2I.FTZ.TRUNC.NTZ R9, R9 ;  /* 0x0000000900097305 */ /* 0x001e24000021f100 */
[----:B0-----:R0:W-:Y:S04]  /*03f0*/  STG.E.U8 desc[UR6][R6.64+0x4], R9 ;  /* 0x0000040906007986 */ /* 0x0011e8000c101106 */
[----:B------:R-:W-:Y:S05]  /*0400*/  @P0 EXIT ;  /* 0x000000000000094d */ /* 0x000fea0003800000 */
[----:B------:R-:W-:-:S05]  /*0410*/  F2FP.F16.F32.PACK_AB R3, R3, R2 ;  /* 0x000000020303723e */ /* 0x000fca00000000ff */
[----:B------:R-:W-:Y:S01]  /*0420*/  STG.E desc[UR6][R4.64], R3 ;  /* 0x0000000304007986 */ /* 0x000fe2000c101906 */
[----:B------:R-:W-:Y:S05]  /*0430*/  EXIT ;  /* 0x000000000000794d */ /* 0x000fea0003800000 */
.L_x_973:
        /* <DEDUP_REMOVED lines=12> */
.L_x_1352:


//--------------------- .text._Z13mul_mat_vec_qIfLi256ELi8E11block_iq1_mLi1EXadL_ZN45_INTERNAL_8d5cb472_14_gguf_kernel_cu_cd24131918vec_dot_iq1_m_q8_1EPKvPK10block_q8_1RKiEEEvS3_S3_PT_iii --------------------------
	.section	.text._Z13mul_mat_vec_qIfLi256ELi8E11block_iq1_mLi1EXadL_ZN45_INTERNAL_8d5cb472_14_gguf_kernel_cu_cd24131918vec_dot_iq1_m_q8_1EPKvPK10block_q8_1RKiEEEvS3_S3_PT_iii,"ax",@progbits
	.align	128
.text._Z13mul_mat_vec_qIfLi256ELi8E11block_iq1_mLi1EXadL_ZN45_INTERNAL_8d5cb472_14_gguf_kernel_cu_cd24131918vec_dot_iq1_m_q8_1EPKvPK10block_q8_1RKiEEEvS3_S3_PT_iii:
        .type           _Z13mul_mat_vec_qIfLi256ELi8E11block_iq1_mLi1EXadL_ZN45_INTERNAL_8d5cb472_14_gguf_kernel_cu_cd24131918vec_dot_iq1_m_q8_1EPKvPK10block_q8_1RKiEEEvS3_S3_PT_iii,@function
        .size           _Z13mul_mat_vec_qIfLi256ELi8E11block_iq1_mLi1EXadL_ZN45_INTERNAL_8d5cb472_14_gguf_kernel_cu_cd24131918vec_dot_iq1_m_q8_1EPKvPK10block_q8_1RKiEEEvS3_S3_PT_iii,(.L_x_1353 - _Z13mul_mat_vec_qIfLi256ELi8E11block_iq1_mLi1EXadL_ZN45_INTERNAL_8d5cb472_14_gguf_kernel_cu_cd24131918vec_dot_iq1_m_q8_1EPKvPK10block_q8_1RKiEEEvS3_S3_PT_iii)
        .other          _Z13mul_mat_vec_qIfLi256ELi8E11block_iq1_mLi1EXadL_ZN45_INTERNAL_8d5cb472_14_gguf_kernel_cu_cd24131918vec_dot_iq1_m_q8_1EPKvPK10block_q8_1RKiEEEvS3_S3_PT_iii,@"STO_CUDA_ENTRY STV_DEFAULT"
_Z13mul_mat_vec_qIfLi256ELi8E11block_iq1_mLi1EXadL_ZN45_INTERNAL_8d5cb472_14_gguf_kernel_cu_cd24131918vec_dot_iq1_m_q8_1EPKvPK10block_q8_1RKiEEEvS3_S3_PT_iii:
        /* <DEDUP_REMOVED lines=37> */
.L_x_976:
        /* <DEDUP_REMOVED lines=135> */
.L_x_975:
[----:B------:R-:W-:Y:S05]  /*0ac0*/  BSYNC.RECONVERGENT B0 ;  /* 0x0000000000007941 */ /* 0x000fea0003800200 */
.L_x_974:
        /* <DEDUP_REMOVED lines=17> */
.L_x_977:
        /* <DEDUP_REMOVED lines=10> */
.L_x_1353:


//--------------------- .text._Z13mul_mat_vec_qIfLi256ELi8E12block_iq4_xsLi1EXadL_ZN45_INTERNAL_8d5cb472_14_gguf_kernel_cu_cd24131919vec_dot_iq4_xs_q8_1EPKvPK10block_q8_1RKiEEEvS3_S3_PT_iii --------------------------
	.section	.text._Z13mul_mat_vec_qIfLi256ELi8E12block_iq4_xsLi1EXadL_ZN45_INTERNAL_8d5cb472_14_gguf_kernel_cu_cd24131919vec_dot_iq4_xs_q8_1EPKvPK10block_q8_1RKiEEEvS3_S3_PT_iii,"ax",@progbits
	.align	128
.text._Z13mul_mat_vec_qIfLi256ELi8E12block_iq4_xsLi1EXadL_ZN45_INTERNAL_8d5cb472_14_gguf_kernel_cu_cd24131919vec_dot_iq4_xs_q8_1EPKvPK10block_q8_1RKiEEEvS3_S3_PT_iii:
        .type           _Z13mul_mat_vec_qIfLi256ELi8E12block_iq4_xsLi1EXadL_ZN45_INTERNAL_8d5cb472_14_gguf_kernel_cu_cd24131919vec_dot_iq4_xs_q8_1EPKvPK10block_q8_1RKiEEEvS3_S3_PT_iii,@function
        .size           _Z13mul_mat_vec_qIfLi256ELi8E12block_iq4_xsLi1EXadL_ZN45_INTERNAL_8d5cb472_14_gguf_kernel_cu_cd24131919vec_dot_iq4_xs_q8_1EPKvPK10block_q8_1RKiEEEvS3_S3_PT_iii,(.L_x_1354 - _Z13mul_mat_vec_qIfLi256ELi8E12block_iq4_xsLi1EXadL_ZN45_INTERNAL_8d5cb472_14_gguf_kernel_cu_cd24131919vec_dot_iq4_xs_q8_1EPKvPK10block_q8_1RKiEEEvS3_S3_PT_iii)
        .other          _Z13mul_mat_vec_qIfLi256ELi8E12block_iq4_xsLi1EXadL_ZN45_INTERNAL_8d5cb472_14_gguf_kernel_cu_cd24131919vec_dot_iq4_xs_q8_1EPKvPK10block_q8_1RKiEEEvS3_S3_PT_iii,@"STO_CUDA_ENTRY STV_DEFAULT"
_Z13mul_mat_vec_qIfLi256ELi8E12block_iq4_xsLi1EXadL_ZN45_INTERNAL_8d5cb472_14_gguf_kernel_cu_cd24131919vec_dot_iq4_xs_q8_1EPKvPK10block_q8_1RKiEEEvS3_S3_PT_iii:
        /* <DEDUP_REMOVED lines=39> */
.L_x_980:
        /* <DEDUP_REMOVED lines=227> */
.L_x_979:
[----:B------:R-:W-:Y:S05]  /*10a0*/  BSYNC.RECONVERGENT B0 ;  /* 0x0000000000007941 */ /* 0x000fea0003800200 */
.L_x_978:
        /* <DEDUP_REMOVED lines=17> */
.L_x_981:
        /* <DEDUP_REMOVED lines=12> */
.L_x_1354:


//--------------------- .text._Z13mul_mat_vec_qIfLi256ELi8E11block_iq2_sLi1EXadL_ZN45_INTERNAL_8d5cb472_14_gguf_kernel_cu_cd24131918vec_dot_iq2_s_q8_1EPKvPK10block_q8_1RKiEEEvS3_S3_PT_iii --------------------------
	.section	.text._Z13mul_mat_vec_qIfLi256ELi8E11block_iq2_sLi1EXadL_ZN45_INTERNAL_8d5cb472_14_gguf_kernel_cu_cd24131918vec_dot_iq2_s_q8_1EPKvPK10block_q8_1RKiEEEvS3_S3_PT_iii,"ax",@progbits
	.align	128
.text._Z13mul_mat_vec_qIfLi256ELi8E11block_iq2_sLi1EXadL_ZN45_INTERNAL_8d5cb472_14_gguf_kernel_cu_cd24131918vec_dot_iq2_s_q8_1EPKvPK10block_q8_1RKiEEEvS3_S3_PT_iii:
        .type           _Z13mul_mat_vec_qIfLi256ELi8E11block_iq2_sLi1EXadL_ZN45_INTERNAL_8d5cb472_14_gguf_kernel_cu_cd24131918vec_dot_iq2_s_q8_1EPKvPK10block_q8_1RKiEEEvS3_S3_PT_iii,@function
        .size           _Z13mul_mat_vec_qIfLi256ELi8E11block_iq2_sLi1EXadL_ZN45_INTERNAL_8d5cb472_14_gguf_kernel_cu_cd24131918vec_dot_iq2_s_q8_1EPKvPK10block_q8_1RKiEEEvS3_S3_PT_iii,(.L_x_1355 - _Z13mul_mat_vec_qIfLi256ELi8E11block_iq2_sLi1EXadL_ZN45_INTERNAL_8d5cb472_14_gguf_kernel_cu_cd24131918vec_dot_iq2_s_q8_1EPKvPK10block_q8_1RKiEEEvS3_S3_PT_iii)
        .other          _Z13mul_mat_vec_qIfLi256ELi8E11block_iq2_sLi1EXadL_ZN45_INTERNAL_8d5cb472_14_gguf_kernel_cu_cd24131918vec_dot_iq2_s_q8_1EPKvPK10block_q8_1RKiEEEvS3_S3_PT_iii,@"STO_CUDA_ENTRY STV_DEFAULT"
_Z13mul_mat_vec_qIfLi256ELi8E11block_iq2_sLi1EXadL_ZN45_INTERNAL_8d5cb472_14_gguf_kernel_cu_cd24131918vec_dot_iq2_s_q8_1EPKvPK10block_q8_1RKiEEEvS3_S3_PT_iii:
        /* <DEDUP_REMOVED lines=34> */
.L_x_984:
        /* <DEDUP_REMOVED lines=165> */
.L_x_983:
[----:B------:R-:W-:Y:S05]  /*0c70*/  BSYNC.RECONVERGENT B0 ;  /* 0x0000000000007941 */ /* 0x000fea0003800200 */
.L_x_982:
        /* <DEDUP_REMOVED lines=17> */
.L_x_985:
        /* <DEDUP_REMOVED lines=15> */
.L_x_1355:


//--------------------- .text._Z13mul_mat_vec_qIfLi256ELi8E11block_iq3_sLi1EXadL_ZN45_INTERNAL_8d5cb472_14_gguf_kernel_cu_cd24131918vec_dot_iq3_s_q8_1EPKvPK10block_q8_1RKiEEEvS3_S3_PT_iii --------------------------
	.section	.text._Z13mul_mat_vec_qIfLi256ELi8E11block_iq3_sLi1EXadL_ZN45_INTERNAL_8d5cb472_14_gguf_kernel_cu_cd24131918vec_dot_iq3_s_q8_1EPKvPK10block_q8_1RKiEEEvS3_S3_PT_iii,"ax",@progbits
	.align	128
.text._Z13mul_mat_vec_qIfLi256ELi8E11block_iq3_sLi1EXadL_ZN45_INTERNAL_8d5cb472_14_gguf_kernel_cu_cd24131918vec_dot_iq3_s_q8_1EPKvPK10block_q8_1RKiEEEvS3_S3_PT_iii:
        .type           _Z13mul_mat_vec_qIfLi256ELi8E11block_iq3_sLi1EXadL_ZN45_INTERNAL_8d5cb472_14_gguf_kernel_cu_cd24131918vec_dot_iq3_s_q8_1EPKvPK10block_q8_1RKiEEEvS3_S3_PT_iii,@function
        .size           _Z13mul_mat_vec_qIfLi256ELi8E11block_iq3_sLi1EXadL_ZN45_INTERNAL_8d5cb472_14_gguf_kernel_cu_cd24131918vec_dot_iq3_s_q8_1EPKvPK10block_q8_1RKiEEEvS3_S3_PT_iii,(.L_x_1356 - _Z13mul_mat_vec_qIfLi256ELi8E11block_iq3_sLi1EXadL_ZN45_INTERNAL_8d5cb472_14_gguf_kernel_cu_cd24131918vec_dot_iq3_s_q8_1EPKvPK10block_q8_1RKiEEEvS3_S3_PT_iii)
        .other          _Z13mul_mat_vec_qIfLi256ELi8E11block_iq3_sLi1EXadL_ZN45_INTERNAL_8d5cb472_14_gguf_kernel_cu_cd24131918vec_dot_iq3_s_q8_1EPKvPK10block_q8_1RKiEEEvS3_S3_PT_iii,@"STO_CUDA_ENTRY STV_DEFAULT"
_Z13mul_mat_vec_qIfLi256ELi8E11block_iq3_sLi1EXadL_ZN45_INTERNAL_8d5cb472_14_gguf_kernel_cu_cd24131918vec_dot_iq3_s_q8_1EPKvPK10block_q8_1RKiEEEvS3_S3_PT_iii:
        /* <DEDUP_REMOVED lines=34> */
.L_x_988:
        /* <DEDUP_REMOVED lines=188> */
.L_x_987:
[----:B------:R-:W-:Y:S05]  /*0de0*/  BSYNC.RECONVERGENT B0 ;  /* 0x0000000000007941 */ /* 0x000fea0003800200 */
.L_x_986:
        /* <DEDUP_REMOVED lines=12> */
[----:B01----:R-:W-:-:S07]  /*0eb0*/  FADD.FTZ R5, R5, R8 ;  /* 0x0000000805057221 */ /* 0x003fce0000010000 */
[----:B------:R-:W0:Y:S01]  /*0ec0*/  LDC.64 R2, c[0x0][0x390] ;  /* 0x0000e400ff027b82 */ /* 0x000e220000000a00 */
[----:B--2---:R-:W-:-:S04]  /*0ed0*/  IMAD R7, R7, UR5, R0 ;  /* 0x0000000507077c24 */ /* 0x004fc8000f8e0200 */
[----:B0-----:R-:W-:-:S05]  /*0ee0*/  IMAD.WIDE.U32 R2, R7, 0x4, R2 ;  /* 0x0000000407027825 */ /* 0x001fca00078e0002 */
[----:B------:R-:W-:Y:S01]  /*0ef0*/  STG.E desc[UR6][R2.64], R5 ;  /* 0x0000000502007986 */ /* 0x000fe2000c101906 */
[----:B------:R-:W-:Y:S05]  /*0f00*/  EXIT ;  /* 0x000000000000794d */ /* 0x000fea0003800000 */
.L_x_989:
        /* <DEDUP_REMOVED lines=15> */
.L_x_1356:


//--------------------- .text._Z13mul_mat_vec_qIfLi32ELi4E12block_iq4_nlLi2EXadL_ZN45_INTERNAL_8d5cb472_14_gguf_kernel_cu_cd24131919vec_dot_iq4_nl_q8_1EPKvPK10block_q8_1RKiEEEvS3_S3_PT_iii --------------------------
	.section	.text._Z13mul_mat_vec_qIfLi32ELi4E12block_iq4_nlLi2EXadL_ZN45_INTERNAL_8d5cb472_14_gguf_kernel_cu_cd24131919vec_dot_iq4_nl_q8_1EPKvPK10block_q8_1RKiEEEvS3_S3_PT_iii,"ax",@progbits
	.align	128
.text._Z13mul_mat_vec_qIfLi32ELi4E12block_iq4_nlLi2EXadL_ZN45_INTERNAL_8d5cb472_14_gguf_kernel_cu_cd24131919vec_dot_iq4_nl_q8_1EPKvPK10block_q8_1RKiEEEvS3_S3_PT_iii:
        .type           _Z13mul_mat_vec_qIfLi32ELi4E12block_iq4_nlLi2EXadL_ZN45_INTERNAL_8d5cb472_14_gguf_kernel_cu_cd24131919vec_dot_iq4_nl_q8_1EPKvPK10block_q8_1RKiEEEvS3_S3_PT_iii,@function
        .size           _Z13mul_mat_vec_qIfLi32ELi4E12block_iq4_nlLi2EXadL_ZN45_INTERNAL_8d5cb472_14_gguf_kernel_cu_cd24131919vec_dot_iq4_nl_q8_1EPKvPK10block_q8_1RKiEEEvS3_S3_PT_iii,(.L_x_1357 - _Z13mul_mat_vec_qIfLi32ELi4E12block_iq4_nlLi2EXadL_ZN45_INTERNAL_8d5cb472_14_gguf_kernel_cu_cd24131919vec_dot_iq4_nl_q8_1EPKvPK10block_q8_1RKiEEEvS3_S3_PT_iii)
        .other          _Z13mul_mat_vec_qIfLi32ELi4E12block_iq4_nlLi2EXadL_ZN45_INTERNAL_8d5cb472_14_gguf_kernel_cu_cd24131919vec_dot_iq4_nl_q8_1EPKvPK10block_q8_1RKiEEEvS3_S3_PT_iii,@"STO_CUDA_ENTRY STV_DEFAULT"
_Z13mul_mat_vec_qIfLi32ELi4E12block_iq4_nlLi2EXadL_ZN45_INTERNAL_8d5cb472_14_gguf_kernel_cu_cd24131919vec_dot_iq4_nl_q8_1EPKvPK10block_q8_1RKiEEEvS3_S3_PT_iii:
        /* <DEDUP_REMOVED lines=35> */
.L_x_992:
        /* <DEDUP_REMOVED lines=21> */
[----:B------:R-:W-:Y:S02]  /*0380*/  IADD3 R22, P0, PT, R22, UR8, RZ ;  /* 0x0000000816167c10 */ /* 0x000fe4000ff1e0ff */
[----:B0-----:R-:W-:Y:S02]  /*0390*/  IADD3 R14, P1, PT, R16, UR8, RZ ;  /* 0x00000008100e7c10 */ /* 0x001fe4000ff3e0ff */
[----:B------:R-:W-:-:S03]  /*03a0*/  SHF.R.U32.HI R16, RZ, 0x8, R6 ;  /* 0x00000008ff107819 */ /* 0x000fc60000011606 */
[----:B------:R-:W-:Y:S01]  /*03b0*/  IMAD.X R15, RZ, RZ, UR9, P1 ;  /* 0x00000009ff0f7e24 */ /* 0x000fe200088e06ff */
[----:B-1----:R-:W-:Y:S02]  /*03c0*/  IADD3 R18, P1, PT, R20, UR8, RZ ;  /* 0x0000000814127c10 */ /* 0x002fe4000ff3e0ff */
        /* <DEDUP_REMOVED lines=11> */
[----:B------:R-:W4:Y:S01]  /*0480*/  LDG.E.U8.CONSTANT R18, desc[UR6][R18.64] ;  /* 0x0000000612127981 */ /* 0x000f22000c1e9100 */
[----:B------:R-:W-:-:S02]  /*0490*/  IADD3.X R15, PT, PT, RZ, UR9, RZ, P1, !PT ;  /* 0x00000009ff0f7c10 */ /* 0x000fc40008ffe4ff */
[----:B------:R-:W-:Y:S01]  /*04a0*/  LOP3.LUT R16, R16, 0xf, RZ, 0xc0, !PT ;  /* 0x0000000f10107812 */ /* 0x000fe200078ec0ff */
[----:B------:R0:W4:Y:S04]  /*04b0*/  LDG.E.U8.CONSTANT R24, desc[UR6][R28.64] ;  /* 0x000000061c187981 */ /* 0x000128000c1e9100 */
[----:B------:R1:W4:Y:S01]  /*04c0*/  LDG.E.U8.CONSTANT R19, desc[UR6][R14.64] ;  /* 0x000000060e137981 */ /* 0x000322000c1e9100 */
[----:B0-----:R-:W-:Y:S02]  /*04d0*/  IADD3 R28, P0, PT, R26, UR8, RZ ;  /* 0x000000081a1c7c10 */ /* 0x001fe4000ff1e0ff */
        /* <DEDUP_REMOVED lines=24> */
[----:B------:R-:W-:Y:S01]  /*0660*/  IADD3 R18, P1, PT, R18, UR8, RZ ;  /* 0x0000000812127c10 */ /* 0x000fe2000ff3e0ff */
[----:B------:R-:W-:-:S02]  /*0670*/  IMAD R24, R24, 0x1000000, R21 ;  /* 0x0100000018187824 */ /* 0x000fc400078e0215 */
[----:B------:R-:W-:Y:S01]  /*0680*/  IMAD.X R21, RZ, RZ, UR9, P0 ;  /* 0x00000009ff157e24 */ /* 0x000fe200080e06ff */
[----:B------:R-:W-:Y:S01]  /*0690*/  LEA R13, R19, R22, 0x10 ;  /* 0x00000016130d7211 */ /* 0x000fe200078e80ff */
[----:B------:R-:W-:-:S03]  /*06a0*/  IMAD.X R19, RZ, RZ, UR9, P1 ;  /* 0x00000009ff137e24 */ /* 0x000fc600088e06ff */
        /* <DEDUP_REMOVED lines=45> */
.L_x_991:
[----:B------:R-:W-:Y:S05]  /*0980*/  BSYNC.RECONVERGENT B0 ;  /* 0x0000000000007941 */ /* 0x000fea0003800200 */
.L_x_990:
        /* <DEDUP_REMOVED lines=17> */
.L_x_993:
        /* <DEDUP_REMOVED lines=14> */
.L_x_1357:


//--------------------- .text._Z13mul_mat_vec_qIfLi256ELi8E11block_iq1_sLi1EXadL_ZN45_INTERNAL_8d5cb472_14_gguf_kernel_cu_cd24131918vec_dot_iq1_s_q8_1EPKvPK10block_q8_1RKiEEEvS3_S3_PT_iii --------------------------
	.section	.text._Z13mul_mat_vec_qIfLi256ELi8E11block_iq1_sLi1EXadL_ZN45_INTERNAL_8d5cb472_14_gguf_kernel_cu_cd24131918vec_dot_iq1_s_q8_1EPKvPK10block_q8_1RKiEEEvS3_S3_PT_iii,"ax",@progbits
	.align	128
.text._Z13mul_mat_vec_qIfLi256ELi8E11block_iq1_sLi1EXadL_ZN45_INTERNAL_8d5cb472_14_gguf_kernel_cu_cd24131918vec_dot_iq1_s_q8_1EPKvPK10block_q8_1RKiEEEvS3_S3_PT_iii:
        .type           _Z13mul_mat_vec_qIfLi256ELi8E11block_iq1_sLi1EXadL_ZN45_INTERNAL_8d5cb472_14_gguf_kernel_cu_cd24131918vec_dot_iq1_s_q8_1EPKvPK10block_q8_1RKiEEEvS3_S3_PT_iii,@function
        .size           _Z13mul_mat_vec_qIfLi256ELi8E11block_iq1_sLi1EXadL_ZN45_INTERNAL_8d5cb472_14_gguf_kernel_cu_cd24131918vec_dot_iq1_s_q8_1EPKvPK10block_q8_1RKiEEEvS3_S3_PT_iii,(.L_x_1358 - _Z13mul_mat_vec_qIfLi256ELi8E11block_iq1_sLi1EXadL_ZN45_INTERNAL_8d5cb472_14_gguf_kernel_cu_cd24131918vec_dot_iq1_s_q8_1EPKvPK10block_q8_1RKiEEEvS3_S3_PT_iii)
        .other          _Z13mul_mat_vec_qIfLi256ELi8E11block_iq1_sLi1EXadL_ZN45_INTERNAL_8d5cb472_14_gguf_kernel_cu_cd24131918vec_dot_iq1_s_q8_1EPKvPK10block_q8_1RKiEEEvS3_S3_PT_iii,@"STO_CUDA_ENTRY STV_DEFAULT"
_Z13mul_mat_vec_qIfLi256ELi8E11block_iq1_sLi1EXadL_ZN45_INTERNAL_8d5cb472_14_gguf_kernel_cu_cd24131918vec_dot_iq1_s_q8_1EPKvPK10block_q8_1RKiEEEvS3_S3_PT_iii:
        /* <DEDUP_REMOVED lines=110> */
[----:B------:R-:W-:-:S05]  /*06e0*/  I2FP.F32.U32 R5, R5 ;  /* 0x0000000500057245 */ /* 0x000fca0000201000 */
[----:B------:R-:W-:Y:S01]  /*06f0*/  FMUL.FTZ R8, R8, R5 ;  /* 0x0000000508087220 */ /* 0x000fe20000410000 */
[----:B------:R-:W-:Y:S01]  /*0700*/  IADD3 R21, PT, PT, R21, 0x4, RZ ;  /* 0x0000000415157810 */ /* 0x000fe20007ffe0ff */
        /* <DEDUP_REMOVED lines=11> */
.L_x_997:
[----:B------:R-:W-:Y:S05]  /*07c0*/  BSYNC.RECONVERGENT B1 ;  /* 0x0000000000017941 */ /* 0x000fea0003800200 */
.L_x_996:
[----:B------:R-:W-:Y:S05]  /*07d0*/  @!P0 BRA `(.L_x_995) ;  /* 0x00000008006c8947 */ /* 0x000fea0003800000 */
[C---:B------:R-:W-:Y:S02]  /*07e0*/  IMAD R9, R21.reuse, 0x8, R14 ;  /* 0x0000000815097824 */ /* 0x040fe400078e020e */
[----:B------:R-:W-:-:S07]  /*07f0*/  IMAD.IADD R5, R21, 0x1, R16 ;  /* 0x0000000115057824 */ /* 0x000fce00078e0210 */
.L_x_998:
        /* <DEDUP_REMOVED lines=74> */
[----:B------:R-:W-:Y:S01]  /*0ca0*/  I2FP.F32.U32 R29, R20 ;  /* 0x00000014001d7245 */ /* 0x000fe20000201000 */
[----:B------:R-:W-:Y:S01]  /*0cb0*/  HFMA2 R20, -RZ, RZ, 0.4375, 0 ;  /* 0x37000000ff147431 */ /* 0x000fe200000001ff */
[----:B------:R-:W-:Y:S01]  /*0cc0*/  I2FP.F32.U32 R25, R18 ;  /* 0x0000001200197245 */ /* 0x000fe20000201000 */
[----:B------:R-:W-:-:S04]  /*0cd0*/  IMAD.SHL.U32 R18, R26, 0x100, RZ ;  /* 0x000001001a127824 */ /* 0x000fc800078e00ff */
        /* <DEDUP_REMOVED lines=75> */
.L_x_995:
[----:B------:R-:W-:Y:S05]  /*1190*/  BSYNC.RECONVERGENT B0 ;  /* 0x0000000000007941 */ /* 0x000fea0003800200 */
.L_x_994:
        /* <DEDUP_REMOVED lines=17> */
.L_x_999:
        /* <DEDUP_REMOVED lines=13> */
.L_x_1358:


//--------------------- .text._Z13mul_mat_vec_qIfLi256ELi8E13block_iq3_xxsLi1EXadL_ZN45_INTERNAL_8d5cb472_14_gguf_kernel_cu_cd24131920vec_dot_iq3_xxs_q8_1EPKvPK10block_q8_1RKiEEEvS3_S3_PT_iii --------------------------
	.section	.text._Z13mul_mat_vec_qIfLi256ELi8E13block_iq3_xxsLi1EXadL_ZN45_INTERNAL_8d5cb472_14_gguf_kernel_cu_cd24131920vec_dot_iq3_xxs_q8_1EPKvPK10block_q8_1RKiEEEvS3_S3_PT_iii,"ax",@progbits
	.align	128
.text._Z13mul_mat_vec_qIfLi256ELi8E13block_iq3_xxsLi1EXadL_ZN45_INTERNAL_8d5cb472_14_gguf_kernel_cu_cd24131920vec_dot_iq3_xxs_q8_1EPKvPK10block_q8_1RKiEEEvS3_S3_PT_iii:
        .type           _Z13mul_mat_vec_qIfLi256ELi8E13block_iq3_xxsLi1EXadL_ZN45_INTERNAL_8d5cb472_14_gguf_kernel_cu_cd24131920vec_dot_iq3_xxs_q8_1EPKvPK10block_q8_1RKiEEEvS3_S3_PT_iii,@function
        .size           _Z13mul_mat_vec_qIfLi256ELi8E13block_iq3_xxsLi1EXadL_ZN45_INTERNAL_8d5cb472_14_gguf_kernel_cu_cd24131920vec_dot_iq3_xxs_q8_1EPKvPK10block_q8_1RKiEEEvS3_S3_PT_iii,(.L_x_1359 - _Z13mul_mat_vec_qIfLi256ELi8E13block_iq3_xxsLi1EXadL_ZN45_INTERNAL_8d5cb472_14_gguf_kernel_cu_cd24131920vec_dot_iq3_xxs_q8_1EPKvPK10block_q8_1RKiEEEvS3_S3_PT_iii)
        .other          _Z13mul_mat_vec_qIfLi256ELi8E13block_iq3_xxsLi1EXadL_ZN45_INTERNAL_8d5cb472_14_gguf_kernel_cu_cd24131920vec_dot_iq3_xxs_q8_1EPKvPK10block_q8_1RKiEEEvS3_S3_PT_iii,@"STO_CUDA_ENTRY STV_DEFAULT"
_Z13mul_mat_vec_qIfLi256ELi8E13block_iq3_xxsLi1EXadL_ZN45_INTERNAL_8d5cb472_14_gguf_kernel_cu_cd24131920vec_dot_iq3_xxs_q8_1EPKvPK10block_q8_1RKiEEEvS3_S3_PT_iii:
        /* <DEDUP_REMOVED lines=36> */
.L_x_1002:
        /* <DEDUP_REMOVED lines=124> */
.L_x_1001:
[----:B------:R-:W-:Y:S05]  /*0a00*/  BSYNC.RECONVERGENT B0 ;  /* 0x0000000000007941 */ /* 0x000fea0003800200 */
.L_x_1000:
        /* <DEDUP_REMOVED lines=17> */
.L_x_1003:
        /* <DEDUP_REMOVED lines=14> */
.L_x_1359:


//--------------------- .text._Z13mul_mat_vec_qIfLi256ELi8E12block_iq2_xsLi1EXadL_ZN45_INTERNAL_8d5cb472_14_gguf_kernel_cu_cd24131919vec_dot_iq2_xs_q8_1EPKvPK10block_q8_1RKiEEEvS3_S3_PT_iii --------------------------
	.section	.text._Z13mul_mat_vec_qIfLi256ELi8E12block_iq2_xsLi1EXadL_ZN45_INTERNAL_8d5cb472_14_gguf_kernel_cu_cd24131919vec_dot_iq2_xs_q8_1EPKvPK10block_q8_1RKiEEEvS3_S3_PT_iii,"ax",@progbits
	.align	128
.text._Z13mul_mat_vec_qIfLi256ELi8E12block_iq2_xsLi1EXadL_ZN45_INTERNAL_8d5cb472_14_gguf_kernel_cu_cd24131919vec_dot_iq2_xs_q8_1EPKvPK10block_q8_1RKiEEEvS3_S3_PT_iii:
        .type           _Z13mul_mat_vec_qIfLi256ELi8E12block_iq2_xsLi1EXadL_ZN45_INTERNAL_8d5cb472_14_gguf_kernel_cu_cd24131919vec_dot_iq2_xs_q8_1EPKvPK10block_q8_1RKiEEEvS3_S3_PT_iii,@function
        .size           _Z13mul_mat_vec_qIfLi256ELi8E12block_iq2_xsLi1EXadL_ZN45_INTERNAL_8d5cb472_14_gguf_kernel_cu_cd24131919vec_dot_iq2_xs_q8_1EPKvPK10block_q8_1RKiEEEvS3_S3_PT_iii,(.L_x_1360 - _Z13mul_mat_vec_qIfLi256ELi8E12block_iq2_xsLi1EXadL_ZN45_INTERNAL_8d5cb472_14_gguf_kernel_cu_cd24131919vec_dot_iq2_xs_q8_1EPKvPK10block_q8_1RKiEEEvS3_S3_PT_iii)
        .other          _Z13mul_mat_vec_qIfLi256ELi8E12block_iq2_xsLi1EXadL_ZN45_INTERNAL_8d5cb472_14_gguf_kernel_cu_cd24131919vec_dot_iq2_xs_q8_1EPKvPK10block_q8_1RKiEEEvS3_S3_PT_iii,@"STO_CUDA_ENTRY STV_DEFAULT"
_Z13mul_mat_vec_qIfLi256ELi8E12block_iq2_xsLi1EXadL_ZN45_INTERNAL_8d5cb472_14_gguf_kernel_cu_cd24131919vec_dot_iq2_xs_q8_1EPKvPK10block_q8_1RKiEEEvS3_S3_PT_iii:
        /* <DEDUP_REMOVED lines=35> */
.L_x_1006:
        /* <DEDUP_REMOVED lines=24> */
[----:B------:R-:W5:Y:S01]  /*03b0*/  LDG.E.64.CONSTANT R18, desc[UR6][R18.64] ;  /* 0x0000000612127981 */ /* 0x000f62000c1e9b00 */
[----:B---3--:R-:W-:Y:S02]  /*03c0*/  PRMT R25, R25, 0x8880, RZ ;  /* 0x0000888019197816 */ /* 0x008fe400000000ff */
[----:B----4-:R-:W-:Y:S02]  /*03d0*/  PRMT R26, R26, 0x8880, RZ ;  /* 0x000088801a1a7816 */ /* 0x010fe400000000ff */
[----:B--2---:R-:W-:-:S04]  /*03e0*/  PRMT R20, R22, 0x8880, RZ ;  /* 0x0000888016147816 */ /* 0x004fc800000000ff */
[----:B------:R-:W-:-:S04]  /*03f0*/  PRMT R20, R20, 0x7710, RZ ;  /* 0x0000771014147816 */ /* 0x000fc800000000ff */
[C---:B------:R-:W-:Y:S02]  /*0400*/  R2P PR, R20.reuse, 0x7e ;  /* 0x0000007e14007804 */ /* 0x040fe40000000000 */
[----:B------:R-:W-:Y:S02]  /*0410*/  LOP3.LUT R20, R20, 0x1, RZ, 0xc0, !PT ;  /* 0x0000000114147812 */ /* 0x000fe400078ec0ff */
[C---:B-----5:R-:W-:Y:S02]  /*0420*/  PRMT R6, R18.reuse, 0x7770, RZ ;  /* 0x0000777012067816 */ /* 0x060fe400000000ff */
[----:B------:R-:W-:Y:S02]  /*0430*/  PRMT R7, R18, 0x7771, RZ ;  /* 0x0000777112077816 */ /* 0x000fe400000000ff */
[----:B------:R-:W-:Y:S01]  /*0440*/  ISETP.NE.U32.AND P0, PT, R20, 0x1, PT ;  /* 0x000000011400780c */ /* 0x000fe20003f05070 */
[----:B------:R-:W-:Y:S01]  /*0450*/  IMAD R25, R25, R6, RZ ;  /* 0x0000000619197224 */ /* 0x000fe200078e02ff */
[----:B------:R-:W2:Y:S01]  /*0460*/  LDG.E.U8.CONSTANT R20, desc[UR6][R8.64+0x7] ;  /* 0x0000070608147981 */ /* 0x000ea2000c1e9100 */
[----:B------:R-:W-:Y:S01]  /*0470*/  IMAD R26, R26, R7, RZ ;  /* 0x000000071a1a7224 */ /* 0x000fe200078e02ff */
[----:B------:R-:W-:-:S02]  /*0480*/  PRMT R6, R21, 0x8880, RZ ;  /* 0x0000888015067816 */ /* 0x000fc400000000ff */
[----:B------:R-:W-:Y:S01]  /*0490*/  PRMT R7, R18, 0x7772, RZ ;  /* 0x0000777212077816 */ /* 0x000fe200000000ff */
[----:B------:R-:W3:Y:S04]  /*04a0*/  LDG.E.U8.CONSTANT R21, desc[UR6][R8.64+0x8] ;  /* 0x0000080608157981 */ /* 0x000ee8000c1e9100 */
[----:B------:R-:W-:Y:S02]  /*04b0*/  IMAD R27, R6, R7, RZ ;  /* 0x00000007061b7224 */ /* 0x000fe400078e02ff */
[----:B------:R-:W-:Y:S02]  /*04c0*/  IMAD.WIDE.U32 R6, R17, 0x2, R10 ;  /* 0x0000000211067825 */ /* 0x000fe400078e000a */
[----:B------:R-:W4:Y:S04]  /*04d0*/  LDG.E.U8.CONSTANT R17, desc[UR6][R8.64+0x9] ;  /* 0x0000090608117981 */ /* 0x000f28000c1e9100 */
[----:B------:R3:W5:Y:S01]  /*04e0*/  LDG.E.U16.CONSTANT R6, desc[UR6][R6.64+0x4] ;  /* 0x0000040606067981 */ /* 0x000762000c1e9500 */
[----:B------:R-:W-:-:S02]  /*04f0*/  @P1 IMAD.MOV R26, RZ, RZ, -R26 ;  /* 0x000000ffff1a1224 */ /* 0x000fc400078e0a1a */
[----:B------:R-:W-:Y:S02]  /*0500*/  @P2 IMAD.MOV R27, RZ, RZ, -R27 ;  /* 0x000000ffff1b2224 */ /* 0x000fe400078e0a1b */
[----:B------:R-:W-:-:S05]  /*0510*/  @!P0 IMAD.MOV R25, RZ, RZ, -R25 ;  /* 0x000000ffff198224 */ /* 0x000fca00078e0a19 */
[----:B------:R-:W-:Y:S02]  /*0520*/  IADD3 R25, PT, PT, R27, R26, R25 ;  /* 0x0000001a1b197210 */ /* 0x000fe40007ffe019 */
[----:B------:R-:W4:Y:S01]  /*0530*/  LDG.E.U8.CONSTANT R26, desc[UR6][R8.64+0xa] ;  /* 0x00000a06081a7981 */ /* 0x000f22000c1e9100 */
[----:B------:R-:W-:Y:S02]  /*0540*/  PRMT R27, R18, 0x7773, RZ ;  /* 0x00007773121b7816 */ /* 0x000fe400000000ff */
[----:B------:R-:W-:Y:S02]  /*0550*/  PRMT R28, R19, 0x7771, RZ ;  /* 0x00007771131c7816 */ /* 0x000fe400000000ff */
[----:B--2---:R-:W-:-:S05]  /*0560*/  PRMT R20, R20, 0x8880, RZ ;  /* 0x0000888014147816 */ /* 0x004fca00000000ff */
[----:B------:R-:W-:Y:S01]  /*0570*/  IMAD R18, R20, R27, RZ ;  /* 0x0000001b14127224 */ /* 0x000fe200078e02ff */
[----:B---3--:R-:W-:Y:S02]  /*0580*/  PRMT R7, R21, 0x8880, RZ ;  /* 0x0000888015077816 */ /* 0x008fe400000000ff */
[----:B------:R-:W-:Y:S01]  /*0590*/  PRMT R20, R19, 0x7770, RZ ;  /* 0x0000777013147816 */ /* 0x000fe200000000ff */
[----:B------:R-:W-:-:S04]  /*05a0*/  @P3 IMAD.MOV R18, RZ, RZ, -R18 ;  /* 0x000000ffff123224 */ /* 0x000fc800078e0a12 */
[----:B------:R-:W-:Y:S01]  /*05b0*/  IMAD R7, R7, R20, RZ ;  /* 0x0000001407077224 */ /* 0x000fe200078e02ff */
[----:B-----5:R-:W-:-:S03]  /*05c0*/  SHF.R.U32.HI R20, RZ, 0x9, R6 ;  /* 0x00000009ff147819 */ /* 0x020fc60000011606 */
[----:B------:R-:W-:Y:S01]  /*05d0*/  @P4 IMAD.MOV R7, RZ, RZ, -R7 ;  /* 0x000000ffff074224 */ /* 0x000fe200078e0a07 */
[----:B------:R-:W-:-:S04]  /*05e0*/  LOP3.LUT R20, R20, 0xffff, RZ, 0xc0, !PT ;  /* 0x0000ffff14147812 */ /* 0x000fc800078ec0ff */
[----:B------:R-:W-:Y:S02]  /*05f0*/  IADD3 R18, PT, PT, R7, R18, R25 ;  /* 0x0000001207127210 */ /* 0x000fe40007ffe019 */
[----:B------:R-:W2:Y:S01]  /*0600*/  LDG.E.U8.CONSTANT R25, desc[UR6][R8.64+0xb] ;  /* 0x00000b0608197981 */ /* 0x000ea2000c1e9100 */
[----:B------:R-:W-:Y:S01]  /*0610*/  IADD3 R20, P0, PT, R20, UR8, RZ ;  /* 0x0000000814147c10 */ /* 0x000fe2000ff1e0ff */
[----:B------:R-:W-:-:S04]  /*0620*/  IMAD.SHL.U32 R6, R6, 0x8, RZ ;  /* 0x0000000806067824 */ /* 0x000fc800078e00ff */
[----:B------:R-:W-:Y:S01]  /*0630*/  IMAD.X R21, RZ, RZ, UR9, P0 ;  /* 0x00000009ff157e24 */ /* 0x000fe200080e06ff */
[----:B------:R-:W-:Y:S02]  /*0640*/  LOP3.LUT R6, R6, 0xff8, RZ, 0xc0, !PT ;  /* 0x00000ff806067812 */ /* 0x000fe400078ec0ff */
[----:B----4-:R-:W-:Y:S02]  /*0650*/  PRMT R7, R17, 0x8880, RZ ;  /* 0x0000888011077816 */ /* 0x010fe400000000ff */
[----:B------:R0:W3:Y:S01]  /*0660*/  LDG.E.U8.CONSTANT R17, desc[UR6][R20.64] ;  /* 0x0000000614117981 */ /* 0x0000e2000c1e9100 */
[----:B------:R-:W-:Y:S02]  /*0670*/  IADD3 R6, P0, PT, R6, UR10, RZ ;  /* 0x0000000a06067c10 */ /* 0x000fe4000ff1e0ff */
[----:B------:R-:W-:Y:S01]  /*0680*/  PRMT R27, R26, 0x8880, RZ ;  /* 0x000088801a1b7816 */ /* 0x000fe200000000ff */
[----:B------:R-:W-:Y:S02]  /*0690*/  IMAD R26, R7, R28, RZ ;  /* 0x0000001c071a7224 */ /* 0x000fe400078e02ff */
[----:B------:R-:W-:Y:S01]  /*06a0*/  IMAD.X R7, RZ, RZ, UR11, P0 ;  /* 0x0000000bff077e24 */ /* 0x000fe200080e06ff */
[----:B------:R-:W4:Y:S05]  /*06b0*/  LDG.E.U8.CONSTANT R20, desc[UR6][R8.64+0xc] ;  /* 0x00000c0608147981 */ /* 0x000f2a000c1e9100 */
[----:B------:R-:W5:Y:S01]  /*06c0*/  LDG.E.64.CONSTANT R6, desc[UR6][R6.64] ;  /* 0x0000000606067981 */ /* 0x000f62000c1e9b00 */
[----:B------:R-:W-:-:S02]  /*06d0*/  PRMT R28, R19, 0x7772, RZ ;  /* 0x00007772131c7816 */ /* 0x000fc400000000ff */
[----:B0-----:R-:W-:-:S03]  /*06e0*/  PRMT R21, R22, 0x8880, RZ ;  /* 0x0000888016157816 */ /* 0x001fc600000000ff */
[----:B------:R-:W-:Y:S01]  /*06f0*/  IMAD R27, R27, R28, RZ ;  /* 0x0000001c1b1b7224 */ /* 0x000fe200078e02ff */
[----:B------:R-:W-:Y:S01]  /*0700*/  PRMT R19, R19, 0x7773, RZ ;  /* 0x0000777313137816 */ /* 0x000fe200000000ff */
[----:B------:R-:W-:Y:S01]  /*0710*/  @P5 IMAD.MOV R26, RZ, RZ, -R26 ;  /* 0x000000ffff1a5224 */ /* 0x000fe200078e0a1a */
[----:B------:R-:W-:Y:S01]  /*0720*/  ISETP.GE.AND P0, PT, R21, RZ, PT ;  /* 0x000000ff1500720c */ /* 0x000fe20003f06270 */
[----:B------:R-:W-:Y:S01]  /*0730*/  @P6 IMAD.MOV R27, RZ, RZ, -R27 ;  /* 0x000000ffff1b6224 */ /* 0x000fe200078e0a1b */
[----:B------:R-:W5:Y:S04]  /*0740*/  LDG.E.U8.CONSTANT R21, desc[UR6][R8.64+0xd] ;  /* 0x00000d0608157981 */ /* 0x000f68000c1e9100 */
[----:B------:R-:W-:Y:S01]  /*0750*/  IADD3 R27, PT, PT, R27, R26, R18 ;  /* 0x0000001a1b1b7210 */ /* 0x000fe20007ffe012 */
[----:B------:R-:W-:-:S05]  /*0760*/  IMAD.SHL.U32 R24, R24, 0x4, RZ ;  /* 0x0000000418187824 */ /* 0x000fca00078e00ff */
[----:B------:R-:W-:Y:S02]  /*0770*/  LOP3.LUT R29, R24, 0x1c, RZ, 0xc0, !PT ;  /* 0x0000001c181d7812 */ /* 0x000fe400078ec0ff */
[----:B--2---:R-:W-:-:S05]  /*0780*/  PRMT R25, R25, 0x8880, RZ ;  /* 0x0000888019197816 */ /* 0x004fca00000000ff */
[----:B------:R-:W-:Y:S02]  /*0790*/  IMAD.MOV.U32 R22, RZ, RZ, R25 ;  /* 0x000000ffff167224 */ /* 0x000fe400078e0019 */
[----:B------:R-:W2:Y:S02]  /*07a0*/  LDG.E.U8.CONSTANT R25, desc[UR6][R8.64+0xe] ;  /* 0x00000e0608197981 */ /* 0x000ea4000c1e9100 */
[----:B------:R-:W-:Y:S01]  /*07b0*/  IMAD R22, R22, R19, RZ ;  /* 0x0000001316167224 */ /* 0x000fe200078e02ff */
[----:B---3--:R-:W-:-:S03]  /*07c0*/  PRMT R26, R17, 0x8880, RZ ;  /* 0x00008880111a7816 */ /* 0x008fc600000000ff */
[----:B------:R-:W-:Y:S01]  /*07d0*/  IMAD.MOV R18, RZ, RZ, -R22 ;  /* 0x000000ffff127224 */ /* 0x000fe200078e0a16 */
[----:B------:R-:W-:-:S03]  /*07e0*/  PRMT R26, R26, 0x7710, RZ ;  /* 0x000077101a1a7816 */ /* 0x000fc600000000ff */
[----:B------:R-:W-:Y:S01]  /*07f0*/  @!P0 IMAD.MOV.U32 R22, RZ, RZ, R18 ;  /* 0x000000ffff168224 */ /* 0x000fe200078e0012 */
[----:B------:R-:W-:Y:S02]  /*0800*/  LOP3.LUT R18, R26, 0x1, RZ, 0xc0, !PT ;  /* 0x000000011a127812 */ /* 0x000fe400078ec0ff */
[----:B----4-:R-:W-:Y:S02]  /*0810*/  PRMT R20, R20, 0x8880, RZ ;  /* 0x0000888014147816 */ /* 0x010fe400000000ff */
[----:B------:R-:W-:Y:S02]  /*0820*/  ISETP.NE.U32.AND P0, PT, R18, 0x1, PT ;  /* 0x000000011200780c */ /* 0x000fe40003f05070 */
[----:B-----5:R-:W-:Y:S01]  /*0830*/  PRMT R19, R6, 0x7770, RZ ;  /* 0x0000777006137816 */ /* 0x020fe200000000ff */
[----:B------:R-:W-:-:S04]  /*0840*/  IMAD.MOV.U32 R18, RZ, RZ, R20 ;  /* 0x000000ffff127224 */ /* 0x000fc800078e0014 */
[----:B------:R-:W-:Y:S02]  /*0850*/  IMAD R20, R18, R19, RZ ;  /* 0x0000001312147224 */ /* 0x000fe400078e02ff */
[----:B------:R-:W-:-:S06]  /*0860*/  IMAD.WIDE.U32 R18, R29, 0x2, R10 ;  /* 0x000000021d127825 */ /* 0x000fcc00078e000a */
[----:B------:R2:W3:Y:S01]  /*0870*/  LDG.E.U16.CONSTANT R18, desc[UR6][R18.64+0x6] ;  /* 0x0000060612127981 */ /* 0x0004e2000c1e9500 */
[----:B------:R-:W-:-:S05]  /*0880*/  @!P0 IMAD.MOV R20, RZ, RZ, -R20 ;  /* 0x000000ffff148224 */ /* 0x000fca00078e0a14 */
[----:B------:R-:W-:Y:S02]  /*0890*/  IADD3 R20, PT, PT, R20, R22, R27 ;  /* 0x0000001614147210 */ /* 0x000fe40007ffe01b */
[----:B------:R-:W4:Y:S04]  /*08a0*/  LDG.E.U8.CONSTANT R22, desc[UR6][R8.64+0xf] ;  /* 0x00000f0608167981 */ /* 0x000f28000c1e9100 */
[----:B------:R-:W5:Y:S01]  /*08b0*/  LDG.E.U8.CONSTANT R27, desc[UR6][R8.64+0x10] ;  /* 0x00001006081b7981 */ /* 0x000f62000c1e9100 */
[----:B------:R-:W-:Y:S02]  /*08c0*/  PRMT R21, R21, 0x8880, RZ ;  /* 0x0000888015157816 */ /* 0x000fe400000000ff */
[----:B------:R-:W-:-:S05]  /*08d0*/  PRMT R24, R6, 0x7771, RZ ;  /* 0x0000777106187816 */ /* 0x000fca00000000ff */
[----:B------:R-:W-:Y:S01]  /*08e0*/  IMAD R21, R21, R24, RZ ;  /* 0x0000001815157224 */ /* 0x000fe200078e02ff */
[----:B------:R-:W-:Y:S02]  /*08f0*/  PRMT R24, R6, 0x7772, RZ ;  /* 0x0000777206187816 */ /* 0x000fe400000000ff */
[----:B------:R-:W-:Y:S02]  /*0900*/  R2P PR, R26, 0x7e ;  /* 0x0000007e1a007804 */ /* 0x000fe40000000000 */
[----:B------:R-:W5:Y:S11]  /*0910*/  LDG.E.U8.CONSTANT R26, desc[UR6][R8.64+0x12] ;  /* 0x00001206081a7981 */ /* 0x000f76000c1e9100 */
[----:B------:R-:W-:Y:S01]  /*0920*/  @P1 IMAD.MOV R21, RZ, RZ, -R21 ;  /* 0x000000ffff151224 */ /* 0x000fe200078e0a15 */
[----:B------:R-:W-:-:S02]  /*0930*/  PRMT R6, R6, 0x7773, RZ ;  /* 0x0000777306067816 */ /* 0x000fc400000000ff */
[----:B------:R-:W-:Y:S02]  /*0940*/  PRMT R28, R7, 0x7770, RZ ;  /* 0x00007770071c7816 */ /* 0x000fe400000000ff */
[----:B--2---:R-:W-:-:S05]  /*0950*/  PRMT R19, R25, 0x8880, RZ ;  /* 0x0000888019137816 */ /* 0x004fca00000000ff */
[----:B------:R-:W-:Y:S02]  /*0960*/  IMAD R19, R19, R24, RZ ;  /* 0x0000001813137224 */ /* 0x000fe400078e02ff */
[----:B------:R-:W2:Y:S02]  /*0970*/  LDG.E.U8.CONSTANT R24, desc[UR6][R8.64+0x11] ;  /* 0x0000110608187981 */ /* 0x000ea4000c1e9100 */
[----:B------:R-:W-:-:S05]  /*0980*/  @P2 IMAD.MOV R19, RZ, RZ, -R19 ;  /* 0x000000ffff132224 */ /* 0x000fca00078e0a13 */
[----:B------:R-:W-:Y:S02]  /*0990*/  IADD3 R25, PT, PT, R19, R21, R20 ;  /* 0x0000001513197210 */ /* 0x000fe40007ffe014 */
[----:B---3--:R-:W-:-:S04]  /*09a0*/  SHF.R.U32.HI R19, RZ, 0x9, R18 ;  /* 0x00000009ff137819 */ /* 0x008fc80000011612 */
        /* <DEDUP_REMOVED lines=8> */
[----:B------:R-:W3:Y:S01]  /*0a30*/  LDG.E.U8.CONSTANT R22, desc[UR6][R20.64] ;  /* 0x0000000614167981 */ /* 0x000ee2000c1e9100 */
        /* <DEDUP_REMOVED lines=8> */
[----:B------:R-:W-:Y:S01]  /*0ac0*/  PRMT R26, R26, 0x8880, RZ ;  /* 0x000088801a1a7816 */ /* 0x000fe200000000ff */
[----:B------:R-:W5:Y:S03]  /*0ad0*/  LDG.E.U8.CONSTANT R21, desc[UR6][R8.64+0x15] ;  /* 0x0000150608157981 */ /* 0x000f66000c1e9100 */
[----:B------:R-:W-:-:S02]  /*0ae0*/  IADD3 R6, PT, PT, R28, R6, R25 ;  /* 0x000000061c067210 */ /* 0x000fc40007ffe019 */
[C---:B------:R-:W-:Y:S02]  /*0af0*/  PRMT R25, R7.reuse, 0x7771, RZ ;  /* 0x0000777107197816 */ /* 0x040fe400000000ff */
[----:B------:R-:W-:Y:S02]  /*0b00*/  PRMT R27, R7, 0x7772, RZ ;  /* 0x00007772071b7816 */ /* 0x000fe400000000ff */
[----:B--2---:R-:W-:-:S05]  /*0b10*/  PRMT R24, R24, 0x8880, RZ ;  /* 0x0000888018187816 */ /* 0x004fca00000000ff */
[----:B------:R-:W-:Y:S02]  /*0b20*/  IMAD R25, R24, R25, RZ ;  /* 0x0000001918197224 */ /* 0x000fe400078e02ff */
[----:B------:R-:W-:-:S04]  /*0b30*/  IMAD.MOV.U32 R24, RZ, RZ, R26 ;  /* 0x000000ffff187224 */ /* 0x000fc800078e001a */
[----:B------:R-:W-:Y:S02]  /*0b40*/  IMAD R27, R24, R27, RZ ;  /* 0x0000001b181b7224 */ /* 0x000fe400078e02ff */
[----:B------:R-:W2:Y:S01]  /*0b50*/  LDG.E.U8.CONSTANT R24, desc[UR6][R8.64+0x16] ;  /* 0x0000160608187981 */ /* 0x000ea2000c1e9100 */
[----:B------:R-:W-:Y:S02]  /*0b60*/  @P5 IMAD.MOV R25, RZ, RZ, -R25 ;  /* 0x000000ffff195224 */ /* 0x000fe400078e0a19 */
[----:B------:R-:W-:-:S05]  /*0b70*/  @P6 IMAD.MOV R27, RZ, RZ, -R27 ;  /* 0x000000ffff1b6224 */ /* 0x000fca00078e0a1b */
[----:B------:R-:W-:Y:S02]  /*0b80*/  IADD3 R6, PT, PT, R27, R25, R6 ;  /* 0x000000191b067210 */ /* 0x000fe40007ffe006 */
[----:B---3--:R-:W-:-:S04]  /*0b90*/  PRMT R25, R22, 0x8880, RZ ;  /* 0x0000888016197816 */ /* 0x008fc800000000ff */
        /* <DEDUP_REMOVED lines=8> */
[----:B------:R-:W3:Y:S01]  /*0c20*/  LDG.E.U8.CONSTANT R20, desc[UR6][R8.64+0x17] ;  /* 0x0000170608147981 */ /* 0x000ee2000c1e9100 */
[----:B------:R-:W-:-:S03]  /*0c30*/  IMAD R26, R26, R25, RZ ;  /* 0x000000191a1a7224 */ /* 0x000fc600078e02ff */
[----:B------:R-:W4:Y:S01]  /*0c40*/  LDG.E.U8.CONSTANT R25, desc[UR6][R8.64+0x18] ;  /* 0x0000180608197981 */ /* 0x000f22000c1e9100 */
[----:B------:R-:W-:Y:S02]  /*0c50*/  PRMT R21, R21, 0x8880, RZ ;  /* 0x0000888015157816 */ /* 0x000fe400000000ff */
[C---:B------:R-:W-:Y:S02]  /*0c60*/  PRMT R28, R18.reuse, 0x7771, RZ ;  /* 0x00007771121c7816 */ /* 0x040fe400000000ff */
[----:B------:R-:W-:-:S03]  /*0c70*/  PRMT R27, R18, 0x7772, RZ ;  /* 0x00007772121b7816 */ /* 0x000fc600000000ff */
[----:B------:R-:W-:Y:S02]  /*0c80*/  IMAD R21, R21, R28, RZ ;  /* 0x0000001c15157224 */ /* 0x000fe400078e02ff */
[----:B------:R-:W-:Y:S01]  /*0c90*/  @!P0 IMAD.MOV R26, RZ, RZ, -R26 ;  /* 0x000000ffff1a8224 */ /* 0x000fe200078e0a1a */
[----:B------:R-:W-:Y:S01]  /*0ca0*/  PRMT R18, R18, 0x7773, RZ ;  /* 0x0000777312127816 */ /* 0x000fe200000000ff */
[----:B------:R-:W-:Y:S01]  /*0cb0*/  @P1 IMAD.MOV R21, RZ, RZ, -R21 ;  /* 0x000000ffff151224 */ /* 0x000fe200078e0a15 */
[----:B--2---:R-:W-:Y:S01]  /*0cc0*/  PRMT R24, R24, 0x8880, RZ ;  /* 0x0000888018187816 */ /* 0x004fe200000000ff */
[----:B------:R-:W2:Y:S04]  /*0cd0*/  LDG.E.U8.CONSTANT R28, desc[UR6][R8.64+0x1c] ;  /* 0x00001c06081c7981 */ /* 0x000ea8000c1e9100 */
[----:B------:R-:W-:-:S04]  /*0ce0*/  IMAD R24, R24, R27, RZ ;  /* 0x0000001b18187224 */ /* 0x000fc800078e02ff */
[----:B------:R-:W-:-:S05]  /*0cf0*/  @P2 IMAD.MOV R24, RZ, RZ, -R24 ;  /* 0x000000ffff182224 */ /* 0x000fca00078e0a18 */
[----:B------:R-:W-:Y:S02]  /*0d00*/  IADD3 R24, PT, PT, R24, R21, R26 ;  /* 0x0000001518187210 */ /* 0x000fe40007ffe01a */
[----:B------:R-:W0:Y:S01]  /*0d10*/  S2R R21, SR_TID.X ;  /* 0x0000000000157919 */ /* 0x000e220000002100 */
[----:B------:R-:W5:Y:S01]  /*0d20*/  LDG.E.U8.CONSTANT R26, desc[UR6][R8.64+0x1b] ;  /* 0x00001b06081a7981 */ /* 0x000f62000c1e9100 */
[----:B---3--:R-:W-:Y:S02]  /*0d30*/  PRMT R27, R20, 0x8880, RZ ;  /* 0x00008880141b7816 */ /* 0x008fe400000000ff */
[----:B----4-:R-:W-:Y:S02]  /*0d40*/  PRMT R20, R25, 0x8880, RZ ;  /* 0x0000888019147816 */ /* 0x010fe400000000ff */
[----:B------:R-:W-:Y:S01]  /*0d50*/  PRMT R25, R19, 0x7770, RZ ;  /* 0x0000777013197816 */ /* 0x000fe200000000ff */
[----:B------:R-:W-:Y:S02]  /*0d60*/  IMAD R27, R27, R18, RZ ;  /* 0x000000121b1b7224 */ /* 0x000fe400078e02ff */
[----:B0-----:R-:W-:Y:S01]  /*0d70*/  IMAD.SHL.U32 R21, R21, 0x4, RZ ;  /* 0x0000000415157824 */ /* 0x001fe200078e00ff */
[----:B------:R-:W3:Y:S01]  /*0d80*/  LDG.E.U8.CONSTANT R18, desc[UR6][R8.64+0x19] ;  /* 0x0000190608127981 */ /* 0x000ee2000c1e9100 */
[----:B------:R-:W-:-:S02]  /*0d90*/  IMAD R20, R20, R25, RZ ;  /* 0x0000001914147224 */ /* 0x000fc400078e02ff */
[----:B------:R-:W-:Y:S01]  /*0da0*/  @P3 IMAD.MOV R27, RZ, RZ, -R27 ;  /* 0x000000ffff1b3224 */ /* 0x000fe200078e0a1b */
[----:B------:R-:W-:Y:S01]  /*0db0*/  LOP3.LUT R21, R21, 0x1c, RZ, 0xc0, !PT ;  /* 0x0000001c15157812 */ /* 0x000fe200078ec0ff */
[----:B------:R-:W-:Y:S01]  /*0dc0*/  @P4 IMAD.MOV R20, RZ, RZ, -R20 ;  /* 0x000000ffff144224 */ /* 0x000fe200078e0a14 */
[----:B------:R-:W4:Y:S04]  /*0dd0*/  LDG.E.U8.CONSTANT R25, desc[UR6][R8.64+0x1a] ;  /* 0x00001a0608197981 */ /* 0x000f28000c1e9100 */
[----:B------:R-:W-:Y:S01]  /*0de0*/  IADD3 R24, PT, PT, R20, R27, R24 ;  /* 0x0000001b14187210 */ /* 0x000fe20007ffe018 */
[----:B------:R-:W-:-:S06]  /*0df0*/  IMAD.WIDE.U32 R20, R21, 0x2, R10 ;  /* 0x0000000215147825 */ /* 0x000fcc00078e000a */
[----:B------:R-:W2:Y:S01]  /*0e00*/  LDG.E.U16.CONSTANT R20, desc[UR6][R20.64+0x8] ;  /* 0x0000080614147981 */ /* 0x000ea2000c1e9500 */
[----:B------:R-:W-:-:S04]  /*0e10*/  PRMT R22, R22, 0x8880, RZ ;  /* 0x0000888016167816 */ /* 0x000fc800000000ff */
[----:B------:R-:W-:Y:S02]  /*0e20*/  ISETP.GE.AND P0, PT, R22, RZ, PT ;  /* 0x000000ff1600720c */ /* 0x000fe40003f06270 */
[----:B------:R-:W-:Y:S02]  /*0e30*/  PRMT R27, R19, 0x7771, RZ ;  /* 0x00007771131b7816 */ /* 0x000fe400000000ff */
[----:B-----5:R-:W-:Y:S02]  /*0e40*/  PRMT R26, R26, 0x8880, RZ ;  /* 0x000088801a1a7816 */ /* 0x020fe400000000ff */
[----:B---3--:R-:W-:-:S05]  /*0e50*/  PRMT R18, R18, 0x8880, RZ ;  /* 0x0000888012127816 */ /* 0x008fca00000000ff */
[----:B------:R-:W-:Y:S01]  /*0e60*/  IMAD.MOV.U32 R22, RZ, RZ, R18 ;  /* 0x000000ffff167224 */ /* 0x000fe200078e0012 */
[----:B----4-:R-:W-:Y:S02]  /*0e70*/  PRMT R25, R25, 0x8880, RZ ;  /* 0x0000888019197816 */ /* 0x010fe400000000ff */
[----:B------:R-:W-:-:S05]  /*0e80*/  PRMT R18, R19, 0x7772, RZ ;  /* 0x0000777213127816 */ /* 0x000fca00000000ff */
[----:B------:R-:W-:Y:S01]  /*0e90*/  IMAD R25, R25, R18, RZ ;  /* 0x0000001219197224 */ /* 0x000fe200078e02ff */
[----:B--2---:R-:W-:Y:S01]  /*0ea0*/  SHF.R.U32.HI R18, RZ, 0x9, R20 ;  /* 0x00000009ff127819 */ /* 0x004fe20000011614 */
        /* <DEDUP_REMOVED lines=107> */
.L_x_1005:
[----:B------:R-:W-:Y:S05]  /*1560*/  BSYNC.RECONVERGENT B0 ;  /* 0x0000000000007941 */ /* 0x000fea0003800200 */
.L_x_1004:
        /* <DEDUP_REMOVED lines=13> */
[----:B-1----:R-:W-:-:S07]  /*1640*/  FADD.FTZ R7, R4, R7 ;  /* 0x0000000704077221 */ /* 0x002fce0000010000 */
[----:B------:R-:W1:Y:S01]  /*1650*/  LDC.64 R2, c[0x0][0x390] ;  /* 0x0000e400ff027b82 */ /* 0x000e620000000a00 */
[----:B--2---:R-:W-:-:S04]  /*1660*/  IMAD R5, R5, UR5, R0 ;  /* 0x0000000505057c24 */ /* 0x004fc8000f8e0200 */
[----:B-1----:R-:W-:-:S05]  /*1670*/  IMAD.WIDE.U32 R2, R5, 0x4, R2 ;  /* 0x0000000405027825 */ /* 0x002fca00078e0002 */
[----:B------:R-:W-:Y:S01]  /*1680*/  STG.E desc[UR6][R2.64], R7 ;  /* 0x0000000702007986 */ /* 0x000fe2000c101906 */
[----:B------:R-:W-:Y:S05]  /*1690*/  EXIT ;  /* 0x000000000000794d */ /* 0x000fea0003800000 */
.L_x_1007:
        /* <DEDUP_REMOVED lines=14> */
.L_x_1360:


//--------------------- .text._Z13mul_mat_vec_qIfLi256ELi8E13block_iq2_xxsLi1EXadL_ZN45_INTERNAL_8d5cb472_14_gguf_kernel_cu_cd24131920vec_dot_iq2_xxs_q8_1EPKvPK10block_q8_1RKiEEEvS3_S3_PT_iii --------------------------
	.section	.text._Z13mul_mat_vec_qIfLi256ELi8E13block_iq2_xxsLi1EXadL_ZN45_INTERNAL_8d5cb472_14_gguf_kernel_cu_cd24131920vec_dot_iq2_xxs_q8_1EPKvPK10block_q8_1RKiEEEvS3_S3_PT_iii,"ax",@progbits
	.align	128
.text._Z13mul_mat_vec_qIfLi256ELi8E13block_iq2_xxsLi1EXadL_ZN45_INTERNAL_8d5cb472_14_gguf_kernel_cu_cd24131920vec_dot_iq2_xxs_q8_1EPKvPK10block_q8_1RKiEEEvS3_S3_PT_iii:
        .type           _Z13mul_mat_vec_qIfLi256ELi8E13block_iq2_xxsLi1EXadL_ZN45_INTERNAL_8d5cb472_14_gguf_kernel_cu_cd24131920vec_dot_iq2_xxs_q8_1EPKvPK10block_q8_1RKiEEEvS3_S3_PT_iii,@function
        .size           _Z13mul_mat_vec_qIfLi256ELi8E13block_iq2_xxsLi1EXadL_ZN45_INTERNAL_8d5cb472_14_gguf_kernel_cu_cd24131920vec_dot_iq2_xxs_q8_1EPKvPK10block_q8_1RKiEEEvS3_S3_PT_iii,(.L_x_1361 - _Z13mul_mat_vec_qIfLi256ELi8E13block_iq2_xxsLi1EXadL_ZN45_INTERNAL_8d5cb472_14_gguf_kernel_cu_cd24131920vec_dot_iq2_xxs_q8_1EPKvPK10block_q8_1RKiEEEvS3_S3_PT_iii)
        .other          _Z13mul_mat_vec_qIfLi256ELi8E13block_iq2_xxsLi1EXadL_ZN45_INTERNAL_8d5cb472_14_gguf_kernel_cu_cd24131920vec_dot_iq2_xxs_q8_1EPKvPK10block_q8_1RKiEEEvS3_S3_PT_iii,@"STO_CUDA_ENTRY STV_DEFAULT"
_Z13mul_mat_vec_qIfLi256ELi8E13block_iq2_xxsLi1EXadL_ZN45_INTERNAL_8d5cb472_14_gguf_kernel_cu_cd24131920vec_dot_iq2_xxs_q8_1EPKvPK10block_q8_1RKiEEEvS3_S3_PT_iii:
        /* <DEDUP_REMOVED lines=32> */
.L_x_1010:
        /* <DEDUP_REMOVED lines=289> */
.L_x_1009:
[----:B------:R-:W-:Y:S05]  /*1410*/  BSYNC.RECONVERGENT B0 ;  /* 0x0000000000007941 */ /* 0x000fea0003800200 */
.L_x_1008:
        /* <DEDUP_REMOVED lines=18> */
.L_x_1011:
        /* <DEDUP_REMOVED lines=12> */
.L_x_1361:


//--------------------- .text._Z13mul_mat_vec_qIfLi256ELi32E10block_q6_KLi1EXadL_ZN45_INTERNAL_8d5cb472_14_gguf_kernel_cu_cd24131917vec_dot_q6_K_q8_1EPKvPK10block_q8_1RKiEEEvS3_S3_PT_iii --------------------------
	.section	.text._Z13mul_mat_vec_qIfLi256ELi32E10block_q6_KLi1EXadL_ZN45_INTERNAL_8d5cb472_14_gguf_kernel_cu_cd24131917vec_dot_q6_K_q8_1EPKvPK10block_q8_1RKiEEEvS3_S3_PT_iii,"ax",@progbits
	.align	128
.text._Z13mul_mat_vec_qIfLi256ELi32E10block_q6_KLi1EXadL_ZN45_INTERNAL_8d5cb472_14_gguf_kernel_cu_cd24131917vec_dot_q6_K_q8_1EPKvPK10block_q8_1RKiEEEvS3_S3_PT_iii:
        .type           _Z13mul_mat_vec_qIfLi256ELi32E10block_q6_KLi1EXadL_ZN45_INTERNAL_8d5cb472_14_gguf_kernel_cu_cd24131917vec_dot_q6_K_q8_1EPKvPK10block_q8_1RKiEEEvS3_S3_PT_iii,@function
        .size           _Z13mul_mat_vec_qIfLi256ELi32E10block_q6_KLi1EXadL_ZN45_INTERNAL_8d5cb472_14_gguf_kernel_cu_cd24131917vec_dot_q6_K_q8_1EPKvPK10block_q8_1RKiEEEvS3_S3_PT_iii,(.L_x_1362 - _Z13mul_mat_vec_qIfLi256ELi32E10block_q6_KLi1EXadL_ZN45_INTERNAL_8d5cb472_14_gguf_kernel_cu_cd24131917vec_dot_q6_K_q8_1EPKvPK10block_q8_1RKiEEEvS3_S3_PT_iii)
        .other          _Z13mul_mat_vec_qIfLi256ELi32E10block_q6_KLi1EXadL_ZN45_INTERNAL_8d5cb472_14_gguf_kernel_cu_cd24131917vec_dot_q6_K_q8_1EPKvPK10block_q8_1RKiEEEvS3_S3_PT_iii,@"STO_CUDA_ENTRY STV_DEFAULT"
_Z13mul_mat_vec_qIfLi256ELi32E10block_q6_KLi1EXadL_ZN45_INTERNAL_8d5cb472_14_gguf_kernel_cu_cd24131917vec_dot_q6_K_q8_1EPKvPK10block_q8_1RKiEEEvS3_S3_PT_iii:
        /* <DEDUP_REMOVED lines=114> */
.L_x_1015:
[----:B------:R-:W-:Y:S05]  /*0720*/  BSYNC.RECONVERGENT B1 ;  /* 0x0000000000017941 */ /* 0x000fea0003800200 */
.L_x_1014:
[----:B------:R-:W-:Y:S05]  /*0730*/  @!P0 BRA `(.L_x_1013) ;  /* 0x0000000800008947 */ /* 0x000fea0003800000 */
[C---:B------:R-:W-:Y:S02]  /*0740*/  IMAD.IADD R18, R20.reuse, 0x1, -R7 ;  /* 0x0000000114127824 */ /* 0x040fe400078e0a07 */
[----:B------:R-:W-:Y:S02]  /*0750*/  IMAD R14, R20, 0x8, R14 ;  /* 0x00000008140e7824 */ /* 0x000fe400078e020e */
[----:B------:R-:W-:-:S07]  /*0760*/  IMAD.IADD R17, R17, 0x1, R20 ;  /* 0x0000000111117824 */ /* 0x000fce00078e0214 */
.L_x_1016:
        /* <DEDUP_REMOVED lines=125> */
.L_x_1013:
[----:B------:R-:W-:Y:S05]  /*0f40*/  BSYNC.RECONVERGENT B0 ;  /* 0x0000000000007941 */ /* 0x000fea0003800200 */
.L_x_1012:
        /* <DEDUP_REMOVED lines=19> */
.L_x_1017:
        /* <DEDUP_REMOVED lines=16> */
.L_x_1362:


//--------------------- .text._Z13mul_mat_vec_qIfLi256ELi32E10block_q5_KLi2EXadL_ZN45_INTERNAL_8d5cb472_14_gguf_kernel_cu_cd24131917vec_dot_q5_K_q8_1EPKvPK10block_q8_1RKiEEEvS3_S3_PT_iii --------------------------
	.section	.text._Z13mul_mat_vec_qIfLi256ELi32E10block_q5_KLi2EXadL_ZN45_INTERNAL_8d5cb472_14_gguf_kernel_cu_cd24131917vec_dot_q5_K_q8_1EPKvPK10block_q8_1RKiEEEvS3_S3_PT_iii,"ax",@progbits
	.align	128
.text._Z13mul_mat_vec_qIfLi256ELi32E10block_q5_KLi2EXadL_ZN45_INTERNAL_8d5cb472_14_gguf_kernel_cu_cd24131917vec_dot_q5_K_q8_1EPKvPK10block_q8_1RKiEEEvS3_S3_PT_iii:
        .type           _Z13mul_mat_vec_qIfLi256ELi32E10block_q5_KLi2EXadL_ZN45_INTERNAL_8d5cb472_14_gguf_kernel_cu_cd24131917vec_dot_q5_K_q8_1EPKvPK10block_q8_1RKiEEEvS3_S3_PT_iii,@function
        .size           _Z13mul_mat_vec_qIfLi256ELi32E10block_q5_KLi2EXadL_ZN45_INTERNAL_8d5cb472_14_gguf_kernel_cu_cd24131917vec_dot_q5_K_q8_1EPKvPK10block_q8_1RKiEEEvS3_S3_PT_iii,(.L_x_1363 - _Z13mul_mat_vec_qIfLi256ELi32E10block_q5_KLi2EXadL_ZN45_INTERNAL_8d5cb472_14_gguf_kernel_cu_cd24131917vec_dot_q5_K_q8_1EPKvPK10block_q8_1RKiEEEvS3_S3_PT_iii)
        .other          _Z13mul_mat_vec_qIfLi256ELi32E10block_q5_KLi2EXadL_ZN45_INTERNAL_8d5cb472_14_gguf_kernel_cu_cd24131917vec_dot_q5_K_q8_1EPKvPK10block_q8_1RKiEEEvS3_S3_PT_iii,@"STO_CUDA_ENTRY STV_DEFAULT"
_Z13mul_mat_vec_qIfLi256ELi32E10block_q5_KLi2EXadL_ZN45_INTERNAL_8d5cb472_14_gguf_kernel_cu_cd24131917vec_dot_q5_K_q8_1EPKvPK10block_q8_1RKiEEEvS3_S3_PT_iii:
        /* <DEDUP_REMOVED lines=36> */
[----:B------:R-:W-:Y:S01]  /*0240*/  IMAD R3, R3, 0x2, R18 ;  /* 0x0000000203037824 */ /* 0x000fe200078e0212 */
[----:B------:R-:W-:-:S03]  /*0250*/  LEA R17, R15, R2, 0x5 ;  /* 0x000000020f117211 */ /* 0x000fc600078e28ff */
[----:B------:R-:W-:-:S08]  /*0260*/  IMAD.SHL.U32 R12, R3, 0x8, RZ ;  /* 0x00000008030c7824 */ /* 0x000fd000078e00ff */
.L_x_1020:
[----:B------:R-:W0:Y:S08]  /*0270*/  LDC.64 R6, c[0x0][0x380] ;  /* 0x0000e000ff067b82 */ /* 0x000e300000000a00 */
[----:B------:R-:W1:Y:S01]  /*0280*/  LDC.64 R2, c[0x0][0x388] ;  /* 0x0000e200ff027b82 */ /* 0x000e620000000a00 */
[----:B0-----:R-:W-:-:S03]  /*0290*/  IMAD.WIDE R6, R16, 0xb0, R6 ;  /* 0x000000b010067825 */ /* 0x001fc600078e0206 */
[-C--:B------:R-:W-:Y:S02]  /*02a0*/  LEA R20, P2, R13, R6.reuse, 0x2 ;  /* 0x000000060d147211 */ /* 0x080fe400078410ff */
[----:B------:R-:W-:-:S03]  /*02b0*/  IADD3 R4, P1, PT, R17, R6, RZ ;  /* 0x0000000611047210 */ /* 0x000fc60007f3e0ff */
[--C-:B------:R-:W-:Y:S02]  /*02c0*/  IMAD.X R21, RZ, RZ, R7.reuse, P2 ;  /* 0x000000ffff157224 */ /* 0x100fe400010e0607 */
[----:B------:R-:W-:-:S03]  /*02d0*/  IMAD.X R5, RZ, RZ, R7, P1 ;  /* 0x000000ffff057224 */ /* 0x000fc600008e0607 */
        /* <DEDUP_REMOVED lines=8> */
[----:B------:R-:W-:-:S05]  /*0360*/  IMAD R23, R23, 0x24, RZ ;  /* 0x0000002417177824 */ /* 0x000fca00078e02ff */
[----:B------:R-:W-:Y:S02]  /*0370*/  IADD3 R3, PT, PT, R3, R23, RZ ;  /* 0x0000001703037210 */ /* 0x000fe40007ffe0ff */
        /* <DEDUP_REMOVED lines=33> */
[----:B------:R-:W-:Y:S01]  /*0590*/  SHF.R.U32.HI R0, RZ, 0x4, R0 ;  /* 0x00000004ff007819 */ /* 0x000fe20000011600 */
[----:B------:R-:W-:-:S03]  /*05a0*/  IMAD.SHL.U32 R9, R22, 0x8, RZ ;  /* 0x0000000816097824 */ /* 0x000fc600078e00ff */
        /* <DEDUP_REMOVED lines=24> */
[----:B------:R-:W-:Y:S01]  /*0730*/  IMAD R8, R8, R23, RZ ;  /* 0x0000001708087224 */ /* 0x000fe200078e02ff */
[----:B------:R-:W-:Y:S01]  /*0740*/  IADD3 R18, PT, PT, R18, 0x2, RZ ;  /* 0x0000000212127810 */ /* 0x000fe20007ffe0ff */
[----:B------:R-:W-:Y:S01]  /*0750*/  HADD2.F32 R5, -RZ, R5.H0_H0 ;  /* 0x20000005ff057230 */ /* 0x000fe20000004100 */
[----:B------:R-:W-:-:S02]  /*0760*/  I2FP.F32.S32 R4, R4 ;  /* 0x0000000400047245 */ /* 0x000fc40000201400 */
[----:B------:R-:W-:Y:S01]  /*0770*/  ISETP.GE.U32.AND P1, PT, R18, R11, PT ;  /* 0x0000000b1200720c */ /* 0x000fe20003f26070 */
[----:B------:R-:W-:Y:S02]  /*0780*/  VIADD R16, R16, 0x2 ;  /* 0x0000000210107836 */ /* 0x000fe40000000000 */
        /* <DEDUP_REMOVED lines=13> */
.L_x_1019:
[----:B------:R-:W-:Y:S05]  /*0860*/  BSYNC.RECONVERGENT B0 ;  /* 0x0000000000007941 */ /* 0x000fea0003800200 */
.L_x_1018:
        /* <DEDUP_REMOVED lines=18> */
.L_x_1021:
        /* <DEDUP_REMOVED lines=15> */
.L_x_1363:


//--------------------- .text._Z13mul_mat_vec_qIfLi256ELi32E10block_q4_KLi2EXadL_ZN45_INTERNAL_8d5cb472_14_gguf_kernel_cu_cd24131917vec_dot_q4_K_q8_1EPKvPK10block_q8_1RKiEEEvS3_S3_PT_iii --------------------------
	.section	.text._Z13mul_mat_vec_qIfLi256ELi32E10block_q4_KLi2EXadL_ZN45_INTERNAL_8d5cb472_14_gguf_kernel_cu_cd24131917vec_dot_q4_K_q8_1EPKvPK10block_q8_1RKiEEEvS3_S3_PT_iii,"ax",@progbits
	.align	128
.text._Z13mul_mat_vec_qIfLi256ELi32E10block_q4_KLi2EXadL_ZN45_INTERNAL_8d5cb472_14_gguf_kernel_cu_cd24131917vec_dot_q4_K_q8_1EPKvPK10block_q8_1RKiEEEvS3_S3_PT_iii:
        .type           _Z13mul_mat_vec_qIfLi256ELi32E10block_q4_KLi2EXadL_ZN45_INTERNAL_8d5cb472_14_gguf_kernel_cu_cd24131917vec_dot_q4_K_q8_1EPKvPK10block_q8_1RKiEEEvS3_S3_PT_iii,@function
        .size           _Z13mul_mat_vec_qIfLi256ELi32E10block_q4_KLi2EXadL_ZN45_INTERNAL_8d5cb472_14_gguf_kernel_cu_cd24131917vec_dot_q4_K_q8_1EPKvPK10block_q8_1RKiEEEvS3_S3_PT_iii,(.L_x_1364 - _Z13mul_mat_vec_qIfLi256ELi32E10block_q4_KLi2EXadL_ZN45_INTERNAL_8d5cb472_14_gguf_kernel_cu_cd24131917vec_dot_q4_K_q8_1EPKvPK10block_q8_1RKiEEEvS3_S3_PT_iii)
        .other          _Z13mul_mat_vec_qIfLi256ELi32E10block_q4_KLi2EXadL_ZN45_INTERNAL_8d5cb472_14_gguf_kernel_cu_cd24131917vec_dot_q4_K_q8_1EPKvPK10block_q8_1RKiEEEvS3_S3_PT_iii,@"STO_CUDA_ENTRY STV_DEFAULT"
_Z13mul_mat_vec_qIfLi256ELi32E10block_q4_KLi2EXadL_ZN45_INTERNAL_8d5cb472_14_gguf_kernel_cu_cd24131917vec_dot_q4_K_q8_1EPKvPK10block_q8_1RKiEEEvS3_S3_PT_iii:
        /* <DEDUP_REMOVED lines=123> */
.L_x_1025:
[----:B------:R-:W-:Y:S05]  /*07b0*/  BSYNC.RECONVERGENT B1 ;  /* 0x0000000000017941 */ /* 0x000fea0003800200 */
.L_x_1024:
[----:B------:R-:W-:Y:S05]  /*07c0*/  @!P0 BRA `(.L_x_1023) ;  /* 0x00000008008c8947 */ /* 0x000fea0003800000 */
[C---:B------:R-:W-:Y:S01]  /*07d0*/  IMAD R20, R17.reuse, 0x8, R20 ;  /* 0x0000000811147824 */ /* 0x040fe200078e0214 */
[----:B------:R-:W-:-:S07]  /*07e0*/  IADD3 R18, PT, PT, R17, R18, RZ ;  /* 0x0000001211127210 */ /* 0x000fce0007ffe0ff */
.L_x_1026:
        /* <DEDUP_REMOVED lines=161> */
.L_x_1023:
[----:B------:R-:W-:Y:S05]  /*1200*/  BSYNC.RECONVERGENT B0 ;  /* 0x0000000000007941 */ /* 0x000fea0003800200 */
.L_x_1022:
        /* <DEDUP_REMOVED lines=18> */
.L_x_1027:
        /* <DEDUP_REMOVED lines=13> */
.L_x_1364:


//--------------------- .text._Z13mul_mat_vec_qIfLi256ELi16E10block_q3_KLi1EXadL_ZN45_INTERNAL_8d5cb472_14_gguf_kernel_cu_cd24131917vec_dot_q3_K_q8_1EPKvPK10block_q8_1RKiEEEvS3_S3_PT_iii --------------------------
	.section	.text._Z13mul_mat_vec_qIfLi256ELi16E10block_q3_KLi1EXadL_ZN45_INTERNAL_8d5cb472_14_gguf_kernel_cu_cd24131917vec_dot_q3_K_q8_1EPKvPK10block_q8_1RKiEEEvS3_S3_PT_iii,"ax",@progbits
	.align	128
.text._Z13mul_mat_vec_qIfLi256ELi16E10block_q3_KLi1EXadL_ZN45_INTERNAL_8d5cb472_14_gguf_kernel_cu_cd24131917vec_dot_q3_K_q8_1EPKvPK10block_q8_1RKiEEEvS3_S3_PT_iii:
        .type           _Z13mul_mat_vec_qIfLi256ELi16E10block_q3_KLi1EXadL_ZN45_INTERNAL_8d5cb472_14_gguf_kernel_cu_cd24131917vec_dot_q3_K_q8_1EPKvPK10block_q8_1RKiEEEvS3_S3_PT_iii,@function
        .size           _Z13mul_mat_vec_qIfLi256ELi16E10block_q3_KLi1EXadL_ZN45_INTERNAL_8d5cb472_14_gguf_kernel_cu_cd24131917vec_dot_q3_K_q8_1EPKvPK10block_q8_1RKiEEEvS3_S3_PT_iii,(.L_x_1365 - _Z13mul_mat_vec_qIfLi256ELi16E10block_q3_KLi1EXadL_ZN45_INTERNAL_8d5cb472_14_gguf_kernel_cu_cd24131917vec_dot_q3_K_q8_1EPKvPK10block_q8_1RKiEEEvS3_S3_PT_iii)
        .other          _Z13mul_mat_vec_qIfLi256ELi16E10block_q3_KLi1EXadL_ZN45_INTERNAL_8d5cb472_14_gguf_kernel_cu_cd24131917vec_dot_q3_K_q8_1EPKvPK10block_q8_1RKiEEEvS3_S3_PT_iii,@"STO_CUDA_ENTRY STV_DEFAULT"
_Z13mul_mat_vec_qIfLi256ELi16E10block_q3_KLi1EXadL_ZN45_INTERNAL_8d5cb472_14_gguf_kernel_cu_cd24131917vec_dot_q3_K_q8_1EPKvPK10block_q8_1RKiEEEvS3_S3_PT_iii:
        /* <DEDUP_REMOVED lines=36> */
.L_x_1030:
        /* <DEDUP_REMOVED lines=143> */
.L_x_1029:
[----:B------:R-:W-:Y:S05]  /*0b30*/  BSYNC.RECONVERGENT B0 ;  /* 0x0000000000007941 */ /* 0x000fea0003800200 */
.L_x_1028:
        /* <DEDUP_REMOVED lines=18> */
.L_x_1031:
        /* <DEDUP_REMOVED lines=10> */
.L_x_1365:


//--------------------- .text._Z13mul_mat_vec_qIfLi256ELi16E10block_q2_KLi1EXadL_ZN45_INTERNAL_8d5cb472_14_gguf_kernel_cu_cd24131917vec_dot_q2_K_q8_1EPKvPK10block_q8_1RKiEEEvS3_S3_PT_iii --------------------------
	.section	.text._Z13mul_mat_vec_qIfLi256ELi16E10block_q2_KLi1EXadL_ZN45_INTERNAL_8d5cb472_14_gguf_kernel_cu_cd24131917vec_dot_q2_K_q8_1EPKvPK10block_q8_1RKiEEEvS3_S3_PT_iii,"ax",@progbits
	.align	128
.text._Z13mul_mat_vec_qIfLi256ELi16E10block_q2_KLi1EXadL_ZN45_INTERNAL_8d5cb472_14_gguf_kernel_cu_cd24131917vec_dot_q2_K_q8_1EPKvPK10block_q8_1RKiEEEvS3_S3_PT_iii:
        .type           _Z13mul_mat_vec_qIfLi256ELi16E10block_q2_KLi1EXadL_ZN45_INTERNAL_8d5cb472_14_gguf_kernel_cu_cd24131917vec_dot_q2_K_q8_1EPKvPK10block_q8_1RKiEEEvS3_S3_PT_iii,@function
        .size           _Z13mul_mat_vec_qIfLi256ELi16E10block_q2_KLi1EXadL_ZN45_INTERNAL_8d5cb472_14_gguf_kernel_cu_cd24131917vec_dot_q2_K_q8_1EPKvPK10block_q8_1RKiEEEvS3_S3_PT_iii,(.L_x_1366 - _Z13mul_mat_vec_qIfLi256ELi16E10block_q2_KLi1EXadL_ZN45_INTERNAL_8d5cb472_14_gguf_kernel_cu_cd24131917vec_dot_q2_K_q8_1EPKvPK10block_q8_1RKiEEEvS3_S3_PT_iii)
        .other          _Z13mul_mat_vec_qIfLi256ELi16E10block_q2_KLi1EXadL_ZN45_INTERNAL_8d5cb472_14_gguf_kernel_cu_cd24131917vec_dot_q2_K_q8_1EPKvPK10block_q8_1RKiEEEvS3_S3_PT_iii,@"STO_CUDA_ENTRY STV_DEFAULT"
_Z13mul_mat_vec_qIfLi256ELi16E10block_q2_KLi1EXadL_ZN45_INTERNAL_8d5cb472_14_gguf_kernel_cu_cd24131917vec_dot_q2_K_q8_1EPKvPK10block_q8_1RKiEEEvS3_S3_PT_iii:
        /* <DEDUP_REMOVED lines=36> */
[----:B------:R-:W-:Y:S02]  /*0240*/  LOP3.LUT R23, R23, 0x8, R14, 0xf8, !PT ;  /* 0x0000000817177812 */ /* 0x000fe400078ef80e */
[----:B------:R-:W-:-:S05]  /*0250*/  LEA R0, R0, R25, 0x1 ;  /* 0x0000001900007211 */ /* 0x000fca00078e08ff */
[----:B------:R-:W-:-:S07]  /*0260*/  IMAD.SHL.U32 R15, R0, 0x8, RZ ;  /* 0x00000008000f7824 */ /* 0x000fce00078e00ff */
.L_x_1034:
[----:B------:R-:W0:Y:S08]  /*0270*/  LDC.64 R4, c[0x0][0x380] ;  /* 0x0000e000ff047b82 */ /* 0x000e300000000a00 */
[----:B------:R-:W1:Y:S01]  /*0280*/  LDC.64 R6, c[0x0][0x388] ;  /* 0x0000e200ff067b82 */ /* 0x000e620000000a00 */
[----:B0-----:R-:W-:-:S03]  /*0290*/  IMAD.WIDE R4, R20, 0x54, R4 ;  /* 0x0000005414047825 */ /* 0x001fc600078e0204 */
[-C--:B------:R-:W-:Y:S02]  /*02a0*/  IADD3 R8, P0, PT, R23, R4.reuse, RZ ;  /* 0x0000000417087210 */ /* 0x080fe40007f1e0ff */
[----:B------:R-:W-:Y:S01]  /*02b0*/  IADD3 R2, P1, PT, R17, R4, RZ ;  /* 0x0000000411027210 */ /* 0x000fe20007f3e0ff */
[----:B-1----:R-:W-:Y:S01]  /*02c0*/  IMAD.WIDE R6, R15, 0x24, R6 ;  /* 0x000000240f067825 */ /* 0x002fe200078e0206 */
[----:B------:R0:W2:Y:S02]  /*02d0*/  LDG.E.CONSTANT R4, desc[UR6][R4.64+0x50] ;  /* 0x0000500604047981 */ /* 0x0000a4000c1e9900 */
[----:B------:R-:W-:Y:S01]  /*02e0*/  IADD3.X R3, PT, PT, RZ, R5, RZ, P1, !PT ;  /* 0x00000005ff037210 */ /* 0x000fe20000ffe4ff */
[----:B------:R-:W-:Y:S02]  /*02f0*/  IMAD.X R9, RZ, RZ, R5, P0 ;  /* 0x000000ffff097224 */ /* 0x000fe400000e0605 */
[----:B------:R-:W-:Y:S02]  /*0300*/  IMAD.WIDE.U32 R6, R21, 0x24, R6 ;  /* 0x0000002415067825 */ /* 0x000fe400078e0006 */
[----:B------:R-:W3:Y:S01]  /*0310*/  LDG.E.CONSTANT R2, desc[UR6][R2.64+0x10] ;  /* 0x0000100602027981 */ /* 0x000ee2000c1e9900 */
[----:B------:R-:W-:-:S03]  /*0320*/  IADD3 R10, P1, PT, R19, R6, RZ ;  /* 0x00000006130a7210 */ /* 0x000fc60007f3e0ff */
[----:B------:R-:W4:Y:S01]  /*0330*/  LDG.E.U8.CONSTANT R26, desc[UR6][R8.64] ;  /* 0x00000006081a7981 */ /* 0x000f22000c1e9100 */
[----:B------:R-:W-:-:S03]  /*0340*/  IADD3.X R11, PT, PT, RZ, R7, RZ, P1, !PT ;  /* 0x00000007ff0b7210 */ /* 0x000fc60000ffe4ff */
[----:B------:R-:W5:Y:S04]  /*0350*/  LDG.E.U16.CONSTANT R0, desc[UR6][R6.64] ;  /* 0x0000000606007981 */ /* 0x000f68000c1e9500 */
[----:B------:R-:W2:Y:S04]  /*0360*/  LDG.E.CONSTANT R27, desc[UR6][R10.64+0x4] ;  /* 0x000004060a1b7981 */ /* 0x000ea8000c1e9900 */
[----:B------:R-:W5:Y:S04]  /*0370*/  LDG.E.CONSTANT R22, desc[UR6][R10.64+0x28] ;  /* 0x000028060a167981 */ /* 0x000f68000c1e9900 */
[----:B------:R-:W5:Y:S01]  /*0380*/  LDG.E.U8.CONSTANT R24, desc[UR6][R8.64+0x2] ;  /* 0x0000020608187981 */ /* 0x000f62000c1e9100 */
[----:B----4-:R-:W-:-:S02]  /*0390*/  LOP3.LUT R29, R26, 0xf, RZ, 0xc0, !PT ;  /* 0x0000000f1a1d7812 */ /* 0x010fc400078ec0ff */
[----:B------:R-:W-:Y:S02]  /*03a0*/  SHF.R.U32.HI R26, RZ, 0x4, R26 ;  /* 0x00000004ff1a7819 */ /* 0x000fe4000001161a */
[----:B---3--:R-:W-:-:S03]  /*03b0*/  LOP3.LUT R28, R2, 0x3030303, RZ, 0xc0, !PT ;  /* 0x03030303021c7812 */ /* 0x008fc600078ec0ff */
[----:B------:R-:W-:Y:S02]  /*03c0*/  IMAD R26, R26, 0x100, R26 ;  /* 0x000001001a1a7824 */ /* 0x000fe400078e021a */
[----:B--2---:R-:W-:-:S03]  /*03d0*/  IDP.4A.S8.S8 R28, R28, R27, RZ ;  /* 0x0000001b1c1c7226 */ /* 0x004fc600000006ff */
[----:B------:R-:W-:Y:S01]  /*03e0*/  LEA R26, R26, R26, 0x10 ;  /* 0x0000001a1a1a7211 */ /* 0x000fe200078e80ff */
[----:B------:R-:W-:-:S04]  /*03f0*/  IMAD R28, R28, R29, RZ ;  /* 0x0000001d1c1c7224 */ /* 0x000fc800078e02ff */
[----:B------:R-:W-:Y:S01]  /*0400*/  IDP.4A.S8.S8 R3, R26, R27, RZ ;  /* 0x0000001b1a037226 */ /* 0x000fe200000006ff */
[----:B------:R-:W-:Y:S01]  /*0410*/  I2FP.F32.S32 R27, R28 ;  /* 0x0000001c001b7245 */ /* 0x000fe20000201400 */
[----:B-----5:R-:W-:Y:S01]  /*0420*/  HADD2.F32 R0, -RZ, R0.H0_H0 ;  /* 0x20000000ff007230 */ /* 0x020fe20000004100 */
[----:B------:R-:W2:Y:S02]  /*0430*/  LDG.E.U16.CONSTANT R28, desc[UR6][R6.64+0x48] ;  /* 0x00004806061c7981 */ /* 0x000ea4000c1e9500 */
[----:B------:R-:W-:Y:S02]  /*0440*/  I2FP.F32.S32 R3, R3 ;  /* 0x0000000300037245 */ /* 0x000fe40000201400 */
[----:B------:R-:W-:-:S03]  /*0450*/  FFMA.FTZ R27, R0, R27, RZ ;  /* 0x0000001b001b7223 */ /* 0x000fc600000100ff */
[----:B------:R-:W-:Y:S01]  /*0460*/  FFMA.FTZ R3, R0, R3, RZ ;  /* 0x0000000300037223 */ /* 0x000fe200000100ff */
[----:B------:R-:W-:-:S04]  /*0470*/  SHF.R.U32.HI R0, RZ, 0x2, R2 ;  /* 0x00000002ff007819 */ /* 0x000fc80000011602 */
[----:B------:R-:W-:Y:S02]  /*0480*/  LOP3.LUT R29, R0, 0x3030303, RZ, 0xc0, !PT ;  /* 0x03030303001d7812 */ /* 0x000fe400078ec0ff */
[----:B------:R-:W3:Y:S03]  /*0490*/  LDG.E.U16.CONSTANT R0, desc[UR6][R6.64+0x24] ;  /* 0x0000240606007981 */ /* 0x000ee6000c1e9500 */
[----:B------:R-:W-:Y:S01]  /*04a0*/  IDP.4A.S8.S8 R26, R29, R22, RZ ;  /* 0x000000161d1a7226 */ /* 0x000fe200000006ff */
[----:B------:R-:W-:Y:S02]  /*04b0*/  LOP3.LUT R29, R24, 0xf, RZ, 0xc0, !PT ;  /* 0x0000000f181d7812 */ /* 0x000fe400078ec0ff */
[----:B------:R-:W-:-:S05]  /*04c0*/  SHF.R.U32.HI R24, RZ, 0x4, R24 ;  /* 0x00000004ff187819 */ /* 0x000fca0000011618 */
[----:B------:R-:W-:Y:S02]  /*04d0*/  IMAD R24, R24, 0x100, R24 ;  /* 0x0000010018187824 */ /* 0x000fe400078e0218 */
[----:B------:R-:W-:-:S03]  /*04e0*/  IMAD R26, R26, R29, RZ ;  /* 0x0000001d1a1a7224 */ /* 0x000fc600078e02ff */
[----:B------:R-:W-:Y:S02]  /*04f0*/  LEA R29, R24, R24, 0x10 ;  /* 0x00000018181d7211 */ /* 0x000fe400078e80ff */
[----:B------:R-:W-:Y:S01]  /*0500*/  I2FP.F32.S32 R26, R26 ;  /* 0x0000001a001a7245 */ /* 0x000fe20000201400 */
[----:B------:R-:W4:Y:S02]  /*0510*/  LDG.E.CONSTANT R24, desc[UR6][R10.64+0x4c] ;  /* 0x00004c060a187981 */ /* 0x000f24000c1e9900 */
[----:B------:R-:W-:Y:S02]  /*0520*/  IDP.4A.S8.S8 R22, R29, R22, RZ ;  /* 0x000000161d167226 */ /* 0x000fe400000006ff */
[----:B------:R1:W5:Y:S04]  /*0530*/  LDG.E.U16.CONSTANT R29, desc[UR6][R6.64+0x6c] ;  /* 0x00006c06061d7981 */ /* 0x000368000c1e9500 */
[----:B------:R-:W2:Y:S04]  /*0540*/  LDG.E.U8.CONSTANT R6, desc[UR6][R8.64+0x4] ;  /* 0x0000040608067981 */ /* 0x000ea8000c1e9100 */
[----:B------:R-:W4:Y:S01]  /*0550*/  LDG.E.U8.CONSTANT R8, desc[UR6][R8.64+0x6] ;  /* 0x0000060608087981 */ /* 0x000f22000c1e9100 */
[----:B---3--:R-:W-:-:S05]  /*0560*/  HADD2.F32 R0, -RZ, R0.H0_H0 ;  /* 0x20000000ff007230 */ /* 0x008fca0000004100 */
[----:B------:R-:W-:Y:S02]  /*0570*/  FFMA.FTZ R26, R0, R26, R27 ;  /* 0x0000001a001a7223 */ /* 0x000fe4000001001b */
[----:B------:R3:W5:Y:S01]  /*0580*/  LDG.E.CONSTANT R27, desc[UR6][R10.64+0x70] ;  /* 0x000070060a1b7981 */ /* 0x000762000c1e9900 */
[----:B------:R-:W-:-:S05]  /*0590*/  I2FP.F32.S32 R22, R22 ;  /* 0x0000001600167245 */ /* 0x000fca0000201400 */
[----:B------:R-:W-:Y:S01]  /*05a0*/  FFMA.FTZ R3, R0, R22, R3 ;  /* 0x0000001600037223 */ /* 0x000fe20000010003 */
[--C-:B0-----:R-:W-:Y:S02]  /*05b0*/  SHF.R.U32.HI R5, RZ, 0x4, R2.reuse ;  /* 0x00000004ff057819 */ /* 0x101fe40000011602 */
[----:B------:R-:W-:Y:S02]  /*05c0*/  SHF.R.U32.HI R2, RZ, 0x6, R2 ;  /* 0x00000006ff027819 */ /* 0x000fe40000011602 */
[----:B------:R-:W-:Y:S02]  /*05d0*/  LOP3.LUT R0, R5, 0x3030303, RZ, 0xc0, !PT ;  /* 0x0303030305007812 */ /* 0x000fe400078ec0ff */
[----:B--2---:R-:W-:Y:S02]  /*05e0*/  SHF.R.U32.HI R22, RZ, 0x4, R6 ;  /* 0x00000004ff167819 */ /* 0x004fe40000011606 */
[----:B-1----:R-:W-:-:S03]  /*05f0*/  LOP3.LUT R7, R6, 0xf, RZ, 0xc0, !PT ;  /* 0x0000000f06077812 */ /* 0x002fc600078ec0ff */
[----:B------:R-:W-:Y:S01]  /*0600*/  IMAD R22, R22, 0x100, R22 ;  /* 0x0000010016167824 */ /* 0x000fe200078e0216 */
[----:B----4-:R-:W-:-:S04]  /*0610*/  SHF.R.U32.HI R6, RZ, 0x4, R8 ;  /* 0x00000004ff067819 */ /* 0x010fc80000011608 */
[----:B------:R-:W-:Y:S01]  /*0620*/  LEA R5, R22, R22, 0x10 ;  /* 0x0000001616057211 */ /* 0x000fe200078e80ff */
[----:B------:R-:W-:Y:S01]  /*0630*/  IMAD R6, R6, 0x100, R6 ;  /* 0x0000010006067824 */ /* 0x000fe200078e0206 */
[----:B------:R-:W-:Y:S01]  /*0640*/  LOP3.LUT R2, R2, 0x3030303, RZ, 0xc0, !PT ;  /* 0x0303030302027812 */ /* 0x000fe200078ec0ff */
[-C--:B------:R-:W-:Y:S02]  /*0650*/  IDP.4A.S8.S8 R0, R0, R24.reuse, RZ ;  /* 0x0000001800007226 */ /* 0x080fe400000006ff */
[----:B------:R-:W-:Y:S01]  /*0660*/  IDP.4A.S8.S8 R5, R5, R24, RZ ;  /* 0x0000001805057226 */ /* 0x000fe200000006ff */
[----:B---3--:R-:W-:Y:S01]  /*0670*/  LEA R10, R6, R6, 0x10 ;  /* 0x00000006060a7211 */ /* 0x008fe200078e80ff */
[----:B------:R-:W-:Y:S01]  /*0680*/  IMAD R0, R0, R7, RZ ;  /* 0x0000000700007224 */ /* 0x000fe200078e02ff */
[----:B------:R-:W-:Y:S01]  /*0690*/  LOP3.LUT R7, R8, 0xf, RZ, 0xc0, !PT ;  /* 0x0000000f08077812 */ /* 0x000fe200078ec0ff */
[----:B------:R-:W-:Y:S02]  /*06a0*/  HADD2.F32 R28, -RZ, R28.H0_H0 ;  /* 0x2000001cff1c7230 */ /* 0x000fe40000004100 */
[----:B------:R-:W-:-:S02]  /*06b0*/  VIADD R25, R25, 0x2 ;  /* 0x0000000219197836 */ /* 0x000fc40000000000 */
[----:B-----5:R-:W-:-:S03]  /*06c0*/  HADD2.F32 R29, -RZ, R29.H0_H0 ;  /* 0x2000001dff1d7230 */ /* 0x020fc60000004100 */
        /* <DEDUP_REMOVED lines=20> */
.L_x_1033:
[----:B------:R-:W-:Y:S05]  /*0810*/  BSYNC.RECONVERGENT B0 ;  /* 0x0000000000007941 */ /* 0x000fea0003800200 */
.L_x_1032:
        /* <DEDUP_REMOVED lines=17> */
.L_x_1035:
        /* <DEDUP_REMOVED lines=13> */
.L_x_1366:


//--------------------- .text._Z13mul_mat_vec_qIfLi32ELi8E10block_q8_0Li2EXadL_ZN45_INTERNAL_8d5cb472_14_gguf_kernel_cu_cd24131917vec_dot_q8_0_q8_1EPKvPK10block_q8_1RKiEEEvS3_S3_PT_iii --------------------------
	.section	.text._Z13mul_mat_vec_qIfLi32ELi8E10block_q8_0Li2EXadL_ZN45_INTERNAL_8d5cb472_14_gguf_kernel_cu_cd24131917vec_dot_q8_0_q8_1EPKvPK10block_q8_1RKiEEEvS3_S3_PT_iii,"ax",@progbits
	.align	128
.text._Z13mul_mat_vec_qIfLi32ELi8E10block_q8_0Li2EXadL_ZN45_INTERNAL_8d5cb472_14_gguf_kernel_cu_cd24131917vec_dot_q8_0_q8_1EPKvPK10block_q8_1RKiEEEvS3_S3_PT_iii:
        .type           _Z13mul_mat_vec_qIfLi32ELi8E10block_q8_0Li2EXadL_ZN45_INTERNAL_8d5cb472_14_gguf_kernel_cu_cd24131917vec_dot_q8_0_q8_1EPKvPK10block_q8_1RKiEEEvS3_S3_PT_iii,@function
        .size           _Z13mul_mat_vec_qIfLi32ELi8E10block_q8_0Li2EXadL_ZN45_INTERNAL_8d5cb472_14_gguf_kernel_cu_cd24131917vec_dot_q8_0_q8_1EPKvPK10block_q8_1RKiEEEvS3_S3_PT_iii,(.L_x_1367 - _Z13mul_mat_vec_qIfLi32ELi8E10block_q8_0Li2EXadL_ZN45_INTERNAL_8d5cb472_14_gguf_kernel_cu_cd24131917vec_dot_q8_0_q8_1EPKvPK10block_q8_1RKiEEEvS3_S3_PT_iii)
        .other          _Z13mul_mat_vec_qIfLi32ELi8E10block_q8_0Li2EXadL_ZN45_INTERNAL_8d5cb472_14_gguf_kernel_cu_cd24131917vec_dot_q8_0_q8_1EPKvPK10block_q8_1RKiEEEvS3_S3_PT_iii,@"STO_CUDA_ENTRY STV_DEFAULT"
_Z13mul_mat_vec_qIfLi32ELi8E10block_q8_0Li2EXadL_ZN45_INTERNAL_8d5cb472_14_gguf_kernel_cu_cd24131917vec_dot_q8_0_q8_1EPKvPK10block_q8_1RKiEEEvS3_S3_PT_iii:
        /* <DEDUP_REMOVED lines=45> */
.L_x_1040:
        /* <DEDUP_REMOVED lines=17> */
[----:B------:R-:W-:Y:S02]  /*03e0*/  ISETP.NE.AND P1, PT, R18, RZ, PT ;  /* 0x000000ff1200720c */ /* 0x000fe40003f25270 */
[----:B------:R-:W-:Y:S02]  /*03f0*/  IADD3 R11, PT, PT, R11, 0x8, RZ ;  /* 0x000000080b0b7810 */ /* 0x000fe40007ffe0ff */
        /* <DEDUP_REMOVED lines=12> */
.L_x_1039:
[----:B------:R-:W-:Y:S05]  /*04c0*/  BSYNC.RECONVERGENT B1 ;  /* 0x0000000000017941 */ /* 0x000fea0003800200 */
.L_x_1038:
[----:B------:R-:W-:Y:S05]  /*04d0*/  @!P0 BRA `(.L_x_1037) ;  /* 0x0000000400508947 */ /* 0x000fea0003800000 */
[----:B------:R-:W-:Y:S01]  /*04e0*/  IMAD.SHL.U32 R13, R15, 0x4, RZ ;  /* 0x000000040f0d7824 */ /* 0x000fe200078e00ff */
[----:B------:R-:W-:Y:S02]  /*04f0*/  LEA R12, R16, R11, 0x4 ;  /* 0x0000000b100c7211 */ /* 0x000fe400078e20ff */
[----:B------:R-:W-:-:S07]  /*0500*/  IADD3 R14, PT, PT, R11, R14, RZ ;  /* 0x0000000e0b0e7210 */ /* 0x000fce0007ffe0ff */
.L_x_1041:
        /* <DEDUP_REMOVED lines=9> */
[----:B------:R-:W4:Y:S02]  /*05a0*/  LDG.E.U16.CONSTANT R18, desc[UR6][R2.64+0x2] ;  /* 0x0000020602127981 */ /* 0x000f24000c1e9500 */
[----:B------:R-:W-:Y:S02]  /*05b0*/  IMAD.X R7, RZ, RZ, R5, P1 ;  /* 0x000000ffff077224 */ /* 0x000fe400008e0605 */
        /* <DEDUP_REMOVED lines=8> */
[----:B--2---:R-:W-:Y:S01]  /*0640*/  HADD2.F32 R24, -RZ, R24.H0_H0 ;  /* 0x20000018ff187230 */ /* 0x004fe20000004100 */
[----:B----4-:R-:W-:-:S02]  /*0650*/  LEA R18, R19, R18, 0x10 ;  /* 0x0000001213127211 */ /* 0x010fc400078e80ff */
        /* <DEDUP_REMOVED lines=60> */
.L_x_1037:
[----:B------:R-:W-:Y:S05]  /*0a20*/  BSYNC.RECONVERGENT B0 ;  /* 0x0000000000007941 */ /* 0x000fea0003800200 */
.L_x_1036:
        /* <DEDUP_REMOVED lines=17> */
.L_x_1042:
        /* <DEDUP_REMOVED lines=12> */
.L_x_1367:


//--------------------- .text._Z13mul_mat_vec_qIfLi32ELi4E10block_q5_1Li2EXadL_ZN45_INTERNAL_8d5cb472_14_gguf_kernel_cu_cd24131917vec_dot_q5_1_q8_1EPKvPK10block_q8_1RKiEEEvS3_S3_PT_iii --------------------------
	.section	.text._Z13mul_mat_vec_qIfLi32ELi4E10block_q5_1Li2EXadL_ZN45_INTERNAL_8d5cb472_14_gguf_kernel_cu_cd24131917vec_dot_q5_1_q8_1EPKvPK10block_q8_1RKiEEEvS3_S3_PT_iii,"ax",@progbits
	.align	128
.text._Z13mul_mat_vec_qIfLi32ELi4E10block_q5_1Li2EXadL_ZN45_INTERNAL_8d5cb472_14_gguf_kernel_cu_cd24131917vec_dot_q5_1_q8_1EPKvPK10block_q8_1RKiEEEvS3_S3_PT_iii:
        .type           _Z13mul_mat_vec_qIfLi32ELi4E10block_q5_1Li2EXadL_ZN45_INTERNAL_8d5cb472_14_gguf_kernel_cu_cd24131917vec_dot_q5_1_q8_1EPKvPK10block_q8_1RKiEEEvS3_S3_PT_iii,@function
        .size           _Z13mul_mat_vec_qIfLi32ELi4E10block_q5_1Li2EXadL_ZN45_INTERNAL_8d5cb472_14_gguf_kernel_cu_cd24131917vec_dot_q5_1_q8_1EPKvPK10block_q8_1RKiEEEvS3_S3_PT_iii,(.L_x_1368 - _Z13mul_mat_vec_qIfLi32ELi4E10block_q5_1Li2EXadL_ZN45_INTERNAL_8d5cb472_14_gguf_kernel_cu_cd24131917vec_dot_q5_1_q8_1EPKvPK10block_q8_1RKiEEEvS3_S3_PT_iii)
        .other          _Z13mul_mat_vec_qIfLi32ELi4E10block_q5_1Li2EXadL_ZN45_INTERNAL_8d5cb472_14_gguf_kernel_cu_cd24131917vec_dot_q5_1_q8_1EPKvPK10block_q8_1RKiEEEvS3_S3_PT_iii,@"STO_CUDA_ENTRY STV_DEFAULT"
_Z13mul_mat_vec_qIfLi32ELi4E10block_q5_1Li2EXadL_ZN45_INTERNAL_8d5cb472_14_gguf_kernel_cu_cd24131917vec_dot_q5_1_q8_1EPKvPK10block_q8_1RKiEEEvS3_S3_PT_iii:
        /* <DEDUP_REMOVED lines=33> */
.L_x_1045:
        /* <DEDUP_REMOVED lines=73> */
.L_x_1044:
[----:B------:R-:W-:Y:S05]  /*06a0*/  BSYNC.RECONVERGENT B0 ;  /* 0x0000000000007941 */ /* 0x000fea0003800200 */
.L_x_1043:
        /* <DEDUP_REMOVED lines=17> */
.L_x_1046:
        /* <DEDUP_REMOVED lines=12> */
.L_x_1368:


//--------------------- .text._Z13mul_mat_vec_qIfLi32ELi4E10block_q5_0Li2EXadL_ZN45_INTERNAL_8d5cb472_14_gguf_kernel_cu_cd24131917vec_dot_q5_0_q8_1EPKvPK10block_q8_1RKiEEEvS3_S3_PT_iii --------------------------
	.section	.text._Z13mul_mat_vec_qIfLi32ELi4E10block_q5_0Li2EXadL_ZN45_INTERNAL_8d5cb472_14_gguf_kernel_cu_cd24131917vec_dot_q5_0_q8_1EPKvPK10block_q8_1RKiEEEvS3_S3_PT_iii,"ax",@progbits
	.align	128
.text._Z13mul_mat_vec_qIfLi32ELi4E10block_q5_0Li2EXadL_ZN45_INTERNAL_8d5cb472_14_gguf_kernel_cu_cd24131917vec_dot_q5_0_q8_1EPKvPK10block_q8_1RKiEEEvS3_S3_PT_iii:
        .type           _Z13mul_mat_vec_qIfLi32ELi4E10block_q5_0Li2EXadL_ZN45_INTERNAL_8d5cb472_14_gguf_kernel_cu_cd24131917vec_dot_q5_0_q8_1EPKvPK10block_q8_1RKiEEEvS3_S3_PT_iii,@function
        .size           _Z13mul_mat_vec_qIfLi32ELi4E10block_q5_0Li2EXadL_ZN45_INTERNAL_8d5cb472_14_gguf_kernel_cu_cd24131917vec_dot_q5_0_q8_1EPKvPK10block_q8_1RKiEEEvS3_S3_PT_iii,(.L_x_1369 - _Z13mul_mat_vec_qIfLi32ELi4E10block_q5_0Li2EXadL_ZN45_INTERNAL_8d5cb472_14_gguf_kernel_cu_cd24131917vec_dot_q5_0_q8_1EPKvPK10block_q8_1RKiEEEvS3_S3_PT_iii)
        .other          _Z13mul_mat_vec_qIfLi32ELi4E10block_q5_0Li2EXadL_ZN45_INTERNAL_8d5cb472_14_gguf_kernel_cu_cd24131917vec_dot_q5_0_q8_1EPKvPK10block_q8_1RKiEEEvS3_S3_PT_iii,@"STO_CUDA_ENTRY STV_DEFAULT"
_Z13mul_mat_vec_qIfLi32ELi4E10block_q5_0Li2EXadL_ZN45_INTERNAL_8d5cb472_14_gguf_kernel_cu_cd24131917vec_dot_q5_0_q8_1EPKvPK10block_q8_1RKiEEEvS3_S3_PT_iii:
        /* <DEDUP_REMOVED lines=33> */
.L_x_1049:
        /* <DEDUP_REMOVED lines=79> */
.L_x_1048:
[----:B------:R-:W-:Y:S05]  /*0700*/  BSYNC.RECONVERGENT B0 ;  /* 0x0000000000007941 */ /* 0x000fea0003800200 */
.L_x_1047:
        /* <DEDUP_REMOVED lines=17> */
.L_x_1050:
        /* <DEDUP_REMOVED lines=14> */
.L_x_1369:


//--------------------- .text._Z13mul_mat_vec_qIfLi32ELi4E10block_q4_1Li2EXadL_ZN45_INTERNAL_8d5cb472_14_gguf_kernel_cu_cd24131917vec_dot_q4_1_q8_1EPKvPK10block_q8_1RKiEEEvS3_S3_PT_iii --------------------------
	.section	.text._Z13mul_mat_vec_qIfLi32ELi4E10block_q4_1Li2EXadL_ZN45_INTERNAL_8d5cb472_14_gguf_kernel_cu_cd24131917vec_dot_q4_1_q8_1EPKvPK10block_q8_1RKiEEEvS3_S3_PT_iii,"ax",@progbits
	.align	128
.text._Z13mul_mat_vec_qIfLi32ELi4E10block_q4_1Li2EXadL_ZN45_INTERNAL_8d5cb472_14_gguf_kernel_cu_cd24131917vec_dot_q4_1_q8_1EPKvPK10block_q8_1RKiEEEvS3_S3_PT_iii:
        .type           _Z13mul_mat_vec_qIfLi32ELi4E10block_q4_1Li2EXadL_ZN45_INTERNAL_8d5cb472_14_gguf_kernel_cu_cd24131917vec_dot_q4_1_q8_1EPKvPK10block_q8_1RKiEEEvS3_S3_PT_iii,@function
        .size           _Z13mul_mat_vec_qIfLi32ELi4E10block_q4_1Li2EXadL_ZN45_INTERNAL_8d5cb472_14_gguf_kernel_cu_cd24131917vec_dot_q4_1_q8_1EPKvPK10block_q8_1RKiEEEvS3_S3_PT_iii,(.L_x_1370 - _Z13mul_mat_vec_qIfLi32ELi4E10block_q4_1Li2EXadL_ZN45_INTERNAL_8d5cb472_14_gguf_kernel_cu_cd24131917vec_dot_q4_1_q8_1EPKvPK10block_q8_1RKiEEEvS3_S3_PT_iii)
        .other          _Z13mul_mat_vec_qIfLi32ELi4E10block_q4_1Li2EXadL_ZN45_INTERNAL_8d5cb472_14_gguf_kernel_cu_cd24131917vec_dot_q4_1_q8_1EPKvPK10block_q8_1RKiEEEvS3_S3_PT_iii,@"STO_CUDA_ENTRY STV_DEFAULT"
_Z13mul_mat_vec_qIfLi32ELi4E10block_q4_1Li2EXadL_ZN45_INTERNAL_8d5cb472_14_gguf_kernel_cu_cd24131917vec_dot_q4_1_q8_1EPKvPK10block_q8_1RKiEEEvS3_S3_PT_iii:
        /* <DEDUP_REMOVED lines=46> */
.L_x_1055:
        /* <DEDUP_REMOVED lines=39> */
.L_x_1054:
[----:B------:R-:W-:Y:S05]  /*0550*/  BSYNC.RECONVERGENT B1 ;  /* 0x0000000000017941 */ /* 0x000fea0003800200 */
.L_x_1053:
[----:B------:R-:W-:Y:S05]  /*0560*/  @!P0 BRA `(.L_x_1052) ;  /* 0x0000000400d08947 */ /* 0x000fea0003800000 */
[----:B------:R-:W-:Y:S01]  /*0570*/  SHF.L.U32 R15, R14, 0x2, RZ ;  /* 0x000000020e0f7819 */ /* 0x000fe200000006ff */
[----:B------:R-:W-:Y:S01]  /*0580*/  IMAD.IADD R16, R0, 0x1, R19 ;  /* 0x0000000100107824 */ /* 0x000fe200078e0213 */
[----:B------:R-:W-:-:S07]  /*0590*/  LEA R14, R21, R0, 0x4 ;  /* 0x00000000150e7211 */ /* 0x000fce00078e20ff */
.L_x_1056:
        /* <DEDUP_REMOVED lines=113> */
.L_x_1052:
[----:B------:R-:W-:Y:S05]  /*0cb0*/  BSYNC.RECONVERGENT B0 ;  /* 0x0000000000007941 */ /* 0x000fea0003800200 */
.L_x_1051:
        /* <DEDUP_REMOVED lines=17> */
.L_x_1057:
        /* <DEDUP_REMOVED lines=11> */
.L_x_1370:


//--------------------- .text._Z13mul_mat_vec_qIfLi32ELi4E10block_q4_0Li2EXadL_ZN45_INTERNAL_8d5cb472_14_gguf_kernel_cu_cd24131917vec_dot_q4_0_q8_1EPKvPK10block_q8_1RKiEEEvS3_S3_PT_iii --------------------------
	.section	.text._Z13mul_mat_vec_qIfLi32ELi4E10block_q4_0Li2EXadL_ZN45_INTERNAL_8d5cb472_14_gguf_kernel_cu_cd24131917vec_dot_q4_0_q8_1EPKvPK10block_q8_1RKiEEEvS3_S3_PT_iii,"ax",@progbits
	.align	128
.text._Z13mul_mat_vec_qIfLi32ELi4E10block_q4_0Li2EXadL_ZN45_INTERNAL_8d5cb472_14_gguf_kernel_cu_cd24131917vec_dot_q4_0_q8_1EPKvPK10block_q8_1RKiEEEvS3_S3_PT_iii:
        .type           _Z13mul_mat_vec_qIfLi32ELi4E10block_q4_0Li2EXadL_ZN45_INTERNAL_8d5cb472_14_gguf_kernel_cu_cd24131917vec_dot_q4_0_q8_1EPKvPK10block_q8_1RKiEEEvS3_S3_PT_iii,@function
        .size           _Z13mul_mat_vec_qIfLi32ELi4E10block_q4_0Li2EXadL_ZN45_INTERNAL_8d5cb472_14_gguf_kernel_cu_cd24131917vec_dot_q4_0_q8_1EPKvPK10block_q8_1RKiEEEvS3_S3_PT_iii,(.L_x_1371 - _Z13mul_mat_vec_qIfLi32ELi4E10block_q4_0Li2EXadL_ZN45_INTERNAL_8d5cb472_14_gguf_kernel_cu_cd24131917vec_dot_q4_0_q8_1EPKvPK10block_q8_1RKiEEEvS3_S3_PT_iii)
        .other          _Z13mul_mat_vec_qIfLi32ELi4E10block_q4_0Li2EXadL_ZN45_INTERNAL_8d5cb472_14_gguf_kernel_cu_cd24131917vec_dot_q4_0_q8_1EPKvPK10block_q8_1RKiEEEvS3_S3_PT_iii,@"STO_CUDA_ENTRY STV_DEFAULT"
_Z13mul_mat_vec_qIfLi32ELi4E10block_q4_0Li2EXadL_ZN45_INTERNAL_8d5cb472_14_gguf_kernel_cu_cd24131917vec_dot_q4_0_q8_1EPKvPK10block_q8_1RKiEEEvS3_S3_PT_iii:
        /* <DEDUP_REMOVED lines=78> */
.L_x_1061:
[----:B------:R-:W-:Y:S05]  /*04e0*/  BSYNC.RECONVERGENT B1 ;  /* 0x0000000000017941 */ /* 0x000fea0003800200 */
.L_x_1060:
[----:B------:R-:W-:Y:S05]  /*04f0*/  @!P0 BRA `(.L_x_1059) ;  /* 0x0000000400288947 */ /* 0x000fea0003800000 */
[----:B------:R-:W-:Y:S01]  /*0500*/  IMAD.SHL.U32 R15, R15, 0x4, RZ ;  /* 0x000000040f0f7824 */ /* 0x000fe200078e00ff */
[----:B------:R-:W-:Y:S01]  /*0510*/  LEA R0, R8, R13, 0x4 ;  /* 0x0000000d08007211 */ /* 0x000fe200078e20ff */
[----:B------:R-:W-:-:S07]  /*0520*/  IMAD.IADD R17, R13, 0x1, R6 ;  /* 0x000000010d117824 */ /* 0x000fce00078e0206 */
.L_x_1062:
        /* <DEDUP_REMOVED lines=71> */
.L_x_1059:
[----:B------:R-:W-:Y:S05]  /*09a0*/  BSYNC.RECONVERGENT B0 ;  /* 0x0000000000007941 */ /* 0x000fea0003800200 */
.L_x_1058:
        /* <DEDUP_REMOVED lines=17> */
.L_x_1063:
        /* <DEDUP_REMOVED lines=12> */
.L_x_1371:


//--------------------- .text._Z13quantize_q8_1IfEvPKT_Pvii --------------------------
	.section	.text._Z13quantize_q8_1IfEvPKT_Pvii,"ax",@progbits
	.align	128
.text._Z13quantize_q8_1IfEvPKT_Pvii:
        .type           _Z13quantize_q8_1IfEvPKT_Pvii,@function
        .size           _Z13quantize_q8_1IfEvPKT_Pvii,(.L_x_1372 - _Z13quantize_q8_1IfEvPKT_Pvii)
        .other          _Z13quantize_q8_1IfEvPKT_Pvii,@"STO_CUDA_ENTRY STV_DEFAULT"
_Z13quantize_q8_1IfEvPKT_Pvii:
        /* <DEDUP_REMOVED lines=8> */
[----:B------:R-:W0:Y:S01]  /*0080*/  S2R R5, SR_CTAID.Y ;  /* 0x0000000000057919 */ /* 0x000e220000002600 */
[----:B------:R-:W1:Y:S01]  /*0090*/  LDCU UR7, c[0x0][0x390] ;  /* 0x00007200ff0777ac */ /* 0x000e620008000800 */
[----:B------:R-:W-:Y:S01]  /*00a0*/  BSSY.RECONVERGENT B0, `(.L_x_1064) ;  /* 0x000000d000007945 */ /* 0x000fe20003800200 */
[----:B------:R-:W-:Y:S01]  /*00b0*/  IMAD.MOV.U32 R2, RZ, RZ, RZ ;  /* 0x000000ffff027224 */ /* 0x000fe200078e00ff */
[----:B------:R-:W0:Y:S01]  /*00c0*/  S2R R0, SR_TID.Y ;  /* 0x0000000000007919 */ /* 0x000e220000002200 */
[----:B------:R-:W0:Y:S01]  /*00d0*/  LDCU UR4, c[0x0][0x364] ;  /* 0x00006c80ff0477ac */ /* 0x000e220008000800 */
[----:B-1----:R-:W-:Y:S01]  /*00e0*/  ISETP.GE.U32.AND P0, PT, R4, UR7, PT ;  /* 0x0000000704007c0c */ /* 0x002fe2000bf06070 */
[----:B0-----:R-:W-:Y:S01]  /*00f0*/  IMAD R5, R5, UR4, R0 ;  /* 0x0000000405057c24 */ /* 0x001fe2000f8e0200 */
[----:B------:R-:W0:Y:S03]  /*0100*/  LDCU.64 UR4, c[0x0][0x358] ;  /* 0x00006b00ff0477ac */ /* 0x000e260008000a00 */
[----:B------:R-:W-:-:S08]  /*0110*/  IMAD R0, R5, UR6, R4 ;  /* 0x0000000605007c24 */ /* 0x000fd0000f8e0204 */
[----:B------:R-:W-:Y:S05]  /*0120*/  @P0 BRA `(.L_x_1065) ;  /* 0x0000000000100947 */ /* 0x000fea0003800000 */
[----:B------:R-:W1:Y:S01]  /*0130*/  LDC.64 R2, c[0x0][0x380] ;  /* 0x0000e000ff027b82 */ /* 0x000e620000000a00 */
[----:B------:R-:W-:-:S04]  /*0140*/  IMAD R5, R5, UR7, R4 ;  /* 0x0000000705057c24 */ /* 0x000fc8000f8e0204 */
[----:B-1----:R-:W-:-:S06]  /*0150*/  IMAD.WIDE.U32 R2, R5, 0x4, R2 ;  /* 0x0000000405027825 */ /* 0x002fcc00078e0002 */
[----:B0-----:R1:W5:Y:S02]  /*0160*/  LDG.E.CONSTANT R2, desc[UR4][R2.64] ;  /* 0x0000000402027981 */ /* 0x001364000c1e9900 */
.L_x_1065:
[----:B0-----:R-:W-:Y:S05]  /*0170*/  BSYNC.RECONVERGENT B0 ;  /* 0x0000000000007941 */ /* 0x001fea0003800200 */
.L_x_1064:
[----:B-1---5:R-:W-:-:S06]  /*0180*/  FADD.FTZ R3, |R2|, -RZ ;  /* 0x800000ff02037221 */ /* 0x022fcc0000010200 */
[----:B------:R-:W0:Y:S02]  /*0190*/  SHFL.BFLY PT, R3, R3, 0x10, 0x1f ;  /* 0x0e001f0003037f89 */ /* 0x000e2400000e0000 */
[----:B0-----:R-:W-:-:S05]  /*01a0*/  FMNMX.FTZ R4, R3, |R2|, !PT ;  /* 0x4000000203047209 */ /* 0x001fca0007810000 */
[----:B------:R-:W0:Y:S02]  /*01b0*/  SHFL.BFLY PT, R5, R4, 0x8, 0x1f ;  /* 0x0d001f0004057f89 */ /* 0x000e2400000e0000 */
[----:B0-----:R-:W-:Y:S02]  /*01c0*/  FMNMX.FTZ R6, R4, R5, !PT ;  /* 0x0000000504067209 */ /* 0x001fe40007810000 */
[----:B------:R-:W0:Y:S04]  /*01d0*/  SHFL.BFLY PT, R5, R2, 0x10, 0x1f ;  /* 0x0e001f0002057f89 */ /* 0x000e2800000e0000 */
[----:B------:R-:W1:Y:S01]  /*01e0*/  SHFL.BFLY PT, R7, R6, 0x4, 0x1f ;  /* 0x0c801f0006077f89 */ /* 0x000e6200000e0000 */
[----:B0-----:R-:W-:Y:S01]  /*01f0*/  FADD.FTZ R5, R5, R2 ;  /* 0x0000000205057221 */ /* 0x001fe20000010000 */
[----:B-1----:R-:W-:-:S04]  /*0200*/  FMNMX.FTZ R7, R6, R7, !PT ;  /* 0x0000000706077209 */ /* 0x002fc80007810000 */
[----:B------:R-:W0:Y:S04]  /*0210*/  SHFL.BFLY PT, R8, R5, 0x8, 0x1f ;  /* 0x0d001f0005087f89 */ /* 0x000e2800000e0000 */
[----:B------:R-:W1:Y:S01]  /*0220*/  SHFL.BFLY PT, R10, R7, 0x2, 0x1f ;  /* 0x0c401f00070a7f89 */ /* 0x000e6200000e0000 */
[----:B0-----:R-:W-:Y:S01]  /*0230*/  FADD.FTZ R8, R5, R8 ;  /* 0x0000000805087221 */ /* 0x001fe20000010000 */
[----:B-1----:R-:W-:-:S04]  /*0240*/  FMNMX.FTZ R10, R7, R10, !PT ;  /* 0x0000000a070a7209 */ /* 0x002fc80007810000 */
[----:B------:R-:W0:Y:S04]  /*0250*/  SHFL.BFLY PT, R3, R8, 0x4, 0x1f ;  /* 0x0c801f0008037f89 */ /* 0x000e2800000e0000 */
[----:B------:R-:W1:Y:S01]  /*0260*/  SHFL.BFLY PT, R9, R10, 0x1, 0x1f ;  /* 0x0c201f000a097f89 */ /* 0x000e6200000e0000 */
[----:B0-----:R-:W-:Y:S01]  /*0270*/  FADD.FTZ R4, R8, R3 ;  /* 0x0000000308047221 */ /* 0x001fe20000010000 */
[----:B------:R-:W-:Y:S01]  /*0280*/  HFMA2 R8, -RZ, RZ, 0, 0 ;  /* 0x00000000ff087431 */ /* 0x000fe200000001ff */
[----:B-1----:R-:W-:-:S03]  /*0290*/  FMNMX.FTZ R9, R10, R9, !PT ;  /* 0x000000090a097209 */ /* 0x002fc60007810000 */
[----:B------:R-:W0:Y:S01]  /*02a0*/  SHFL.BFLY PT, R7, R4, 0x2, 0x1f ;  /* 0x0c401f0004077f89 */ /* 0x000e2200000e0000 */
[C---:B------:R-:W-:Y:S01]  /*02b0*/  FSETP.NEU.FTZ.AND P0, PT, R9.reuse, RZ, PT ;  /* 0x000000ff0900720b */ /* 0x040fe20003f1d000 */
[----:B------:R-:W-:-:S12]  /*02c0*/  FMUL.FTZ R13, R9, 0.0078740157186985015869 ;  /* 0x3c010204090d7820 */ /* 0x000fd80000410000 */
[----:B------:R-:W1:Y:S01]  /*02d0*/  @P0 MUFU.RCP R9, R13 ;  /* 0x0000000d00090308 */ /* 0x000e620000001000 */
[----:B------:R-:W-:Y:S02]  /*02e0*/  @P0 IMAD.MOV.U32 R6, RZ, RZ, 0x3f000000 ;  /* 0x3f000000ff060424 */ /* 0x000fe400078e00ff */
[----:B0-----:R-:W-:Y:S01]  /*02f0*/  FADD.FTZ R7, R4, R7 ;  /* 0x0000000704077221 */ /* 0x001fe20000010000 */
[----:B-1----:R-:W-:Y:S02]  /*0300*/  @P0 FMUL.FTZ R5, R9, R2 ;  /* 0x0000000209050220 */ /* 0x002fe40000410000 */
[----:B------:R-:W0:Y:S03]  /*0310*/  LDC.64 R2, c[0x0][0x388] ;  /* 0x0000e200ff027b82 */ /* 0x000e260000000a00 */
[----:B------:R-:W-:-:S05]  /*0320*/  @P0 LOP3.LUT R6, R6, 0x80000000, R5, 0xb8, !PT ;  /* 0x8000000006060812 */ /* 0x000fca00078eb805 */
[----:B------:R-:W-:Y:S01]  /*0330*/  @P0 FADD.FTZ.RZ R9, R5, R6 ;  /* 0x0000000605090221 */ /* 0x000fe2000001c000 */
[----:B------:R-:W-:Y:S01]  /*0340*/  SHF.R.S32.HI R5, RZ, 0x1f, R0 ;  /* 0x0000001fff057819 */ /* 0x000fe20000011400 */
[----:B------:R-:W1:Y:S02]  /*0350*/  SHFL.BFLY PT, R6, R7, 0x1, 0x1f ;  /* 0x0c201f0007067f89 */ /* 0x000e6400000e0000 */
[----:B------:R-:W2:Y:S01]  /*0360*/  @P0 FRND.TRUNC R8, R9 ;  /* 0x0000000900080307 */ /* 0x000ea2000020d000 */
[----:B------:R-:W-:-:S04]  /*0370*/  LEA.HI R5, R5, R0, RZ, 0x5 ;  /* 0x0000000005057211 */ /* 0x000fc800078f28ff */
[----:B------:R-:W-:Y:S02]  /*0380*/  SHF.R.S32.HI R11, RZ, 0x5, R5 ;  /* 0x00000005ff0b7819 */ /* 0x000fe40000011405 */
[----:B------:R-:W-:-:S05]  /*0390*/  LOP3.LUT R5, R5, 0xffffffe0, RZ, 0xc0, !PT ;  /* 0xffffffe005057812 */ /* 0x000fca00078ec0ff */
[----:B------:R-:W-:Y:S02]  /*03a0*/  IMAD.IADD R5, R0, 0x1, -R5 ;  /* 0x0000000100057824 */ /* 0x000fe400078e0a05 */
[----:B0-----:R-:W-:Y:S02]  /*03b0*/  IMAD.WIDE R2, R11, 0x24, R2 ;  /* 0x000000240b027825 */ /* 0x001fe400078e0202 */
[----:B--2---:R-:W0:Y:S01]  /*03c0*/  F2I.FTZ.TRUNC.NTZ R11, R8 ;  /* 0x00000008000b7305 */ /* 0x004e22000021f100 */
[C---:B------:R-:W-:Y:S02]  /*03d0*/  ISETP.GT.AND P0, PT, R5.reuse, RZ, PT ;  /* 0x000000ff0500720c */ /* 0x040fe40003f04270 */
[----:B------:R-:W-:Y:S01]  /*03e0*/  IADD3 R4, P1, PT, R5, R2, RZ ;  /* 0x0000000205047210 */ /* 0x000fe20007f3e0ff */
[----:B-1----:R-:W-:-:S03]  /*03f0*/  FADD.FTZ R6, R7, R6 ;  /* 0x0000000607067221 */ /* 0x002fc60000010000 */
[----:B------:R-:W-:-:S05]  /*0400*/  LEA.HI.X.SX32 R5, R5, R3, 0x1, P1 ;  /* 0x0000000305057211 */ /* 0x000fca00008f0eff */
[----:B0-----:R0:W-:Y:S02]  /*0410*/  STG.E.U8 desc[UR4][R4.64+0x4], R11 ;  /* 0x0000040b04007986 */ /* 0x0011e4000c101104 */
[----:B------:R-:W-:Y:S05]  /*0420*/  @P0 EXIT ;  /* 0x000000000000094d */ /* 0x000fea0003800000 */
[----:B0-----:R-:W-:-:S05]  /*0430*/  F2FP.F16.F32.PACK_AB R5, R6, R13 ;  /* 0x0000000d0605723e */ /* 0x001fca00000000ff */
[----:B------:R-:W-:Y:S01]  /*0440*/  STG.E desc[UR4][R2.64], R5 ;  /* 0x0000000502007986 */ /* 0x000fe2000c101904 */
[----:B------:R-:W-:Y:S05]  /*0450*/  EXIT ;  /* 0x000000000000794d */ /* 0x000fea0003800000 */
.L_x_1066:
        /* <DEDUP_REMOVED lines=10> */
.L_x_1372:


//--------------------- .text._Z22dequantize_block_iq1_mIN3c108BFloat16EEvPKvPT_ --------------------------
	.section	.text._Z22dequantize_block_iq1_mIN3c108BFloat16EEvPKvPT_,"ax",@progbits
	.align	128
.text._Z22dequantize_block_iq1_mIN3c108BFloat16EEvPKvPT_:
        .type           _Z22dequantize_block_iq1_mIN3c108BFloat16EEvPKvPT_,@function
        .size           _Z22dequantize_block_iq1_mIN3c108BFloat16EEvPKvPT_,(.L_x_1373 - _Z22dequantize_block_iq1_mIN3c108BFloat16EEvPKvPT_)
        .other          _Z22dequantize_block_iq1_mIN3c108BFloat16EEvPKvPT_,@"STO_CUDA_ENTRY STV_DEFAULT"
_Z22dequantize_block_iq1_mIN3c108BFloat16EEvPKvPT_:
[----:B------:R-:W-:Y:S01]  /*0000*/  LDC R1, c[0x0][0x37c] ;  /* 0x0000df00ff017b82 */ /* 0x000fe20000000800 */
[----:B------:R-:W0:Y:S07]  /*0010*/  S2R R9, SR_TID.X ;  /* 0x0000000000097919 */ /* 0x000e2e0000002100 */
[----:B------:R-:W1:Y:S01]  /*0020*/  LDC.64 R4, c[0x0][0x380] ;  /* 0x0000e000ff047b82 */ /* 0x000e620000000a00 */
[----:B------:R-:W2:Y:S01]  /*0030*/  LDCU.64 UR4, c[0x0][0x358] ;  /* 0x00006b00ff0477ac */ /* 0x000ea20008000a00 */
[----:B------:R-:W1:Y:S01]  /*0040*/  S2R R2, SR_CTAID.X ;  /* 0x0000000000027919 */ /* 0x000e620000002500 */
[----:B------:R-:W3:Y:S05]  /*0050*/  LDCU.64 UR6, c[0x0][0x388] ;  /* 0x00007100ff0677ac */ /* 0x000eea0008000a00 */
[----:B------:R-:W4:Y:S01]  /*0060*/  LDC.64 R10, c[0x4][0x28] ;  /* 0x01000a00ff0a7b82 */ /* 0x000f220000000a00 */
[C---:B0-----:R-:W-:Y:S01]  /*0070*/  IMAD.SHL.U32 R8, R9.reuse, 0x2, RZ ;  /* 0x0000000209087824 */ /* 0x041fe200078e00ff */
[C---:B------:R-:W-:Y:S01]  /*0080*/  SHF.R.U64 R16, R9.reuse, 0x4, RZ ;  /* 0x0000000409107819 */ /* 0x040fe200000012ff */
[C---:B------:R-:W-:Y:S01]  /*0090*/  IMAD.SHL.U32 R3, R9.reuse, 0x4, RZ ;  /* 0x0000000409037824 */ /* 0x040fe200078e00ff */
[----:B------:R-:W-:Y:S01]  /*00a0*/  SHF.R.U64 R15, R9, 0x3, RZ ;  /* 0x00000003090f7819 */ /* 0x000fe200000012ff */
[----:B-1----:R-:W-:Y:S01]  /*00b0*/  IMAD.WIDE.U32 R4, R2, 0x38, R4 ;  /* 0x0000003802047825 */ /* 0x002fe200078e0004 */
[----:B------:R-:W-:-:S02]  /*00c0*/  LOP3.LUT R17, R8, 0xe, RZ, 0xc0, !PT ;  /* 0x0000000e08117812 */ /* 0x000fc400078ec0ff */
[----:B------:R-:W-:Y:S02]  /*00d0*/  LOP3.LUT R3, R3, 0x1c, RZ, 0xc0, !PT ;  /* 0x0000001c03037812 */ /* 0x000fe400078ec0ff */
[----:B------:R-:W-:Y:S01]  /*00e0*/  IADD3 R14, P1, PT, R4, 0x30, RZ ;  /* 0x00000030040e7810 */ /* 0x000fe20007f3e0ff */
[----:B--2---:R-:W2:Y:S01]  /*00f0*/  LDG.E.U16.CONSTANT R18, desc[UR4][R4.64+0x34] ;  /* 0x0000340404127981 */ /* 0x004ea2000c1e9500 */
[----:B------:R-:W-:-:S03]  /*0100*/  IADD3 R0, P0, PT, R16, R17, RZ ;  /* 0x0000001110007210 */ /* 0x000fc60007f1e0ff */
[----:B------:R-:W-:Y:S01]  /*0110*/  IMAD.X R7, RZ, RZ, R5, P1 ;  /* 0x000000ffff077224 */ /* 0x000fe200008e0605 */
[----:B------:R-:W-:-:S04]  /*0120*/  IADD3 R12, P1, PT, R0, R14, RZ ;  /* 0x0000000e000c7210 */ /* 0x000fc80007f3e0ff */
[----:B------:R-:W-:Y:S02]  /*0130*/  IADD3.X R13, PT, PT, R7, RZ, RZ, P1, P0 ;  /* 0x000000ff070d7210 */ /* 0x000fe40000fe04ff */
[----:B------:R-:W-:-:S03]  /*0140*/  IADD3 R14, P0, P1, R14, R3, R15 ;  /* 0x000000030e0e7210 */ /* 0x000fc6000791e00f */
[----:B------:R-:W5:Y:S01]  /*0150*/  LDG.E.U8.CONSTANT R6, desc[UR4][R12.64+-0x10] ;  /* 0xfffff0040c067981 */ /* 0x000f62000c1e9100 */
[----:B------:R-:W-:-:S05]  /*0160*/  IADD3.X R15, PT, PT, R7, RZ, RZ, P0, P1 ;  /* 0x000000ff070f7210 */ /* 0x000fca00007e24ff */
[----:B------:R-:W3:Y:S01]  /*0170*/  LDG.E.U8.CONSTANT R14, desc[UR4][R14.64+-0x30] ;  /* 0xffffd0040e0e7981 */ /* 0x000ee2000c1e9100 */
[----:B------:R-:W-:-:S04]  /*0180*/  SHF.R.U32.HI R3, RZ, 0x1, R9 ;  /* 0x00000001ff037819 */ /* 0x000fc80000011609 */
[----:B------:R-:W-:-:S04]  /*0190*/  LOP3.LUT R3, R3, 0x4, RZ, 0xc0, !PT ;  /* 0x0000000403037812 */ /* 0x000fc800078ec0ff */
[----:B-----5:R-:W-:Y:S01]  /*01a0*/  SHF.R.U32.HI R6, RZ, R3, R6 ;  /* 0x00000003ff067219 */ /* 0x020fe20000011606 */
[----:B------:R-:W-:Y:S02]  /*01b0*/  IMAD.IADD R3, R16, 0x1, R17 ;  /* 0x0000000110037824 */ /* 0x000fe400078e0211 */
[----:B------:R-:W5:Y:S02]  /*01c0*/  LDG.E.U8.CONSTANT R17, desc[UR4][R4.64+0x33] ;  /* 0x0000330404117981 */ /* 0x000f64000c1e9100 */
[----:B------:R-:W-:Y:S01]  /*01d0*/  IMAD.SHL.U32 R7, R6, 0x100, RZ ;  /* 0x0000010006077824 */ /* 0x000fe200078e00ff */
[----:B------:R-:W-:Y:S01]  /*01e0*/  LOP3.LUT R3, R3, 0xffff, RZ, 0xc0, !PT ;  /* 0x0000ffff03037812 */ /* 0x000fe200078ec0ff */
[----:B------:R-:W5:Y:S03]  /*01f0*/  LDG.E.U16.CONSTANT R16, desc[UR4][R4.64+0x30] ;  /* 0x0000300404107981 */ /* 0x000f66000c1e9500 */
[----:B------:R-:W-:-:S02]  /*0200*/  SHF.R.U32.HI R3, RZ, 0x1, R3 ;  /* 0x00000001ff037819 */ /* 0x000fc40000011603 */
[----:B---3--:R-:W-:Y:S02]  /*0210*/  LOP3.LUT R7, R14, 0x700, R7, 0xf8, !PT ;  /* 0x000007000e077812 */ /* 0x008fe400078ef807 */
[----:B------:R-:W-:-:S03]  /*0220*/  LOP3.LUT R3, R3, 0x3e, RZ, 0xc0, !PT ;  /* 0x0000003e03037812 */ /* 0x000fc600078ec0ff */
[----:B----4-:R-:W-:Y:S01]  /*0230*/  IMAD.WIDE.U32 R12, R7, 0x8, R10 ;  /* 0x00000008070c7825 */ /* 0x010fe200078e000a */
[----:B------:R-:W-:Y:S01]  /*0240*/  IADD3 R14, P0, PT, R4, R3, RZ ;  /* 0x00000003040e7210 */ /* 0x000fe20007f1e0ff */
[----:B------:R-:W3:Y:S04]  /*0250*/  LDG.E.U16.CONSTANT R11, desc[UR4][R4.64+0x36] ;  /* 0x00003604040b7981 */ /* 0x000ee8000c1e9500 */
[----:B------:R-:W-:Y:S01]  /*0260*/  IMAD.X R15, RZ, RZ, R5, P0 ;  /* 0x000000ffff0f7224 */ /* 0x000fe200000e0605 */
[----:B------:R-:W4:Y:S04]  /*0270*/  LDG.E.CONSTANT R7, desc[UR4][R12.64] ;  /* 0x000000040c077981 */ /* 0x000f28000c1e9900 */
[----:B------:R-:W4:Y:S01]  /*0280*/  LDG.E.U16.CONSTANT R10, desc[UR4][R14.64+0x30] ;  /* 0x000030040e0a7981 */ /* 0x000f22000c1e9500 */
[----:B------:R-:W-:-:S04]  /*0290*/  IMAD.WIDE.U32 R2, R2, 0x200, RZ ;  /* 0x0000020002027825 */ /* 0x000fc800078e00ff */
[----:B------:R-:W-:Y:S01]  /*02a0*/  IMAD.SHL.U32 R9, R9, 0x40, RZ ;  /* 0x0000004009097824 */ /* 0x000fe200078e00ff */
[----:B------:R-:W-:Y:S02]  /*02b0*/  LOP3.LUT R8, R8, 0x7f0, RZ, 0xc0, !PT ;  /* 0x000007f008087812 */ /* 0x000fe400078ec0ff */
[----:B------:R-:W-:Y:S02]  /*02c0*/  LOP3.LUT R0, R0, 0x3, RZ, 0xc0, !PT ;  /* 0x0000000300007812 */ /* 0x000fe400078ec0ff */
[----:B------:R-:W-:-:S04]  /*02d0*/  LOP3.LUT R9, R2, 0x1c0, R9, 0xf8, !PT ;  /* 0x000001c002097812 */ /* 0x000fc800078ef809 */
[----:B------:R-:W-:Y:S01]  /*02e0*/  IADD3 R2, P0, P1, R8, UR6, R9 ;  /* 0x0000000608027c10 */ /* 0x000fe2000f91e009 */
[----:B------:R-:W-:Y:S01]  /*02f0*/  IMAD R9, R0, 0x3, RZ ;  /* 0x0000000300097824 */ /* 0x000fe200078e02ff */
[----:B--2---:R-:W-:Y:S02]  /*0300*/  SHF.R.U32.HI R18, RZ, 0x4, R18 ;  /* 0x00000004ff127819 */ /* 0x004fe40000011612 */
[----:B------:R-:W-:Y:S02]  /*0310*/  IADD3.X R3, PT, PT, RZ, UR7, R3, P0, P1 ;  /* 0x00000007ff037c10 */ /* 0x000fe400087e2403 */
[----:B------:R-:W-:Y:S02]  /*0320*/  LOP3.LUT P0, RZ, R6, 0x8, RZ, 0xc0, !PT ;  /* 0x0000000806ff7812 */ /* 0x000fe4000780c0ff */
[----:B-----5:R-:W-:-:S04]  /*0330*/  LOP3.LUT R17, R17, 0xf0, RZ, 0xc0, !PT ;  /* 0x000000f011117812 */ /* 0x020fc800078ec0ff */
[----:B------:R-:W-:Y:S02]  /*0340*/  LEA.HI R16, R16, R17, RZ, 0x14 ;  /* 0x0000001110107211 */ /* 0x000fe400078fa0ff */
[----:B---3--:R-:W-:Y:S02]  /*0350*/  LOP3.LUT R11, R11, 0xf000, RZ, 0xc0, !PT ;  /* 0x0000f0000b0b7812 */ /* 0x008fe400078ec0ff */
[C---:B----4-:R-:W-:Y:S02]  /*0360*/  LOP3.LUT R8, R7.reuse, 0xf, RZ, 0xc0, !PT ;  /* 0x0000000f07087812 */ /* 0x050fe400078ec0ff */
[----:B------:R-:W-:Y:S02]  /*0370*/  PRMT R5, R7, 0x7632, R5 ;  /* 0x0000763207057816 */ /* 0x000fe40000000005 */
[----:B------:R-:W-:Y:S02]  /*0380*/  SHF.R.U32.HI R9, RZ, R9, R10 ;  /* 0x00000009ff097219 */ /* 0x000fe4000001160a */
[----:B------:R-:W-:-:S02]  /*0390*/  SHF.R.U32.HI R13, RZ, 0x14, R7 ;  /* 0x00000014ff0d7819 */ /* 0x000fc40000011607 */
[----:B------:R-:W-:Y:S01]  /*03a0*/  LOP3.LUT R15, R7, 0xffff, RZ, 0xc0, !PT ;  /* 0x0000ffff070f7812 */ /* 0x000fe200078ec0ff */
[----:B------:R0:W1:Y:S01]  /*03b0*/  I2F.U16 R4, R8 ;  /* 0x0000000800047306 */ /* 0x0000620000101000 */
[----:B------:R-:W-:Y:S02]  /*03c0*/  LOP3.LUT R12, R5, 0xf, RZ, 0xc0, !PT ;  /* 0x0000000f050c7812 */ /* 0x000fe400078ec0ff */
[----:B------:R-:W-:Y:S02]  /*03d0*/  LOP3.LUT R5, R18, 0xf00, RZ, 0xc0, !PT ;  /* 0x00000f0012057812 */ /* 0x000fe400078ec0ff */
[----:B------:R-:W-:Y:S02]  /*03e0*/  LOP3.LUT R14, R13, 0xf, RZ, 0xc0, !PT ;  /* 0x0000000f0d0e7812 */ /* 0x000fe400078ec0ff */
[--C-:B------:R-:W-:Y:S01]  /*03f0*/  SHF.R.U32.HI R10, RZ, 0x8, R15.reuse ;  /* 0x00000008ff0a7819 */ /* 0x100fe2000001160f */
[----:B0-----:R-:W-:Y:S01]  /*0400*/  IMAD.SHL.U32 R8, R9, 0x2, RZ ;  /* 0x0000000209087824 */ /* 0x001fe200078e00ff */
[----:B------:R-:W-:Y:S01]  /*0410*/  SHF.R.U32.HI R13, RZ, 0x4, R15 ;  /* 0x00000004ff0d7819 */ /* 0x000fe2000001160f */
[----:B------:R0:W2:Y:S01]  /*0420*/  I2F.U16 R0, R12 ;  /* 0x0000000c00007306 */ /* 0x0000a20000101000 */
[----:B------:R-:W-:Y:S01]  /*0430*/  IADD3 R5, PT, PT, R11, R16, R5 ;  /* 0x000000100b057210 */ /* 0x000fe20007ffe005 */
[----:B------:R-:W-:Y:S01]  /*0440*/  IMAD.MOV.U32 R11, RZ, RZ, 0x3f600000 ;  /* 0x3f600000ff0b7424 */ /* 0x000fe200078e00ff */
[----:B------:R-:W-:-:S02]  /*0450*/  LOP3.LUT R13, R13, 0xf, RZ, 0xc0, !PT ;  /* 0x0000000f0d0d7812 */ /* 0x000fc400078ec0ff */
[----:B0-----:R-:W-:Y:S02]  /*0460*/  LOP3.LUT R12, R10, 0xf, RZ, 0xc0, !PT ;  /* 0x0000000f0a0c7812 */ /* 0x001fe400078ec0ff */
[----:B------:R-:W-:Y:S01]  /*0470*/  LOP3.LUT R10, R8, 0xe, RZ, 0xc0, !PT ;  /* 0x0000000e080a7812 */ /* 0x000fe200078ec0ff */
[----:B------:R-:W0:Y:S01]  /*0480*/  I2F.U16 R6, R14 ;  /* 0x0000000e00067306 */ /* 0x000e220000101000 */
[----:B------:R-:W-:Y:S01]  /*0490*/  HADD2.F32 R9, -RZ, R5.H0_H0 ;  /* 0x20000005ff097230 */ /* 0x000fe20000004100 */
[----:B------:R-:W-:Y:S02]  /*04a0*/  FSEL R5, -R11, -1.125, !P0 ;  /* 0xbf9000000b057808 */ /* 0x000fe40004000100 */
[----:B------:R-:W-:Y:S02]  /*04b0*/  LOP3.LUT R10, R10, 0x1, RZ, 0xfc, !PT ;  /* 0x000000010a0a7812 */ /* 0x000fe400078efcff */
[----:B------:R-:W-:Y:S02]  /*04c0*/  LOP3.LUT R11, R7, 0xf000000, RZ, 0xc0, !PT ;  /* 0x0f000000070b7812 */ /* 0x000fe400078ec0ff */
[----:B------:R3:W4:Y:S01]  /*04d0*/  I2F.U16 R8, R12 ;  /* 0x0000000c00087306 */ /* 0x0007220000101000 */
[----:B------:R-:W-:-:S02]  /*04e0*/  SHF.R.U32.HI R15, RZ, 0xc, R15 ;  /* 0x0000000cff0f7819 */ /* 0x000fc4000001160f */
[----:B------:R-:W-:-:S05]  /*04f0*/  SHF.R.U32.HI R7, RZ, 0x1c, R7 ;  /* 0x0000001cff077819 */ /* 0x000fca0000011607 */
[----:B------:R-:W5:Y:S01]  /*0500*/  I2F.U16 R14, R13 ;  /* 0x0000000d000e7306 */ /* 0x000f620000101000 */
[----:B------:R-:W-:Y:S02]  /*0510*/  I2FP.F32.U32 R10, R10 ;  /* 0x0000000a000a7245 */ /* 0x000fe40000201000 */
[----:B------:R-:W-:Y:S02]  /*0520*/  SHF.R.U32.HI R11, RZ, 0x18, R11 ;  /* 0x00000018ff0b7819 */ /* 0x000fe4000001160b */
[----:B---3--:R-:W-:Y:S02]  /*0530*/  LOP3.LUT R12, R15, 0xffff, RZ, 0xc0, !PT ;  /* 0x0000ffff0f0c7812 */ /* 0x008fe400078ec0ff */
[----:B------:R-:W-:Y:S01]  /*0540*/  I2FP.F32.U32 R16, R7 ;  /* 0x0000000700107245 */ /* 0x000fe20000201000 */
[----:B------:R-:W-:Y:S01]  /*0550*/  FMUL.FTZ R7, R9, R10 ;  /* 0x0000000a09077220 */ /* 0x000fe20000410000 */
[----:B------:R-:W-:Y:S02]  /*0560*/  I2FP.F32.U32 R10, R11 ;  /* 0x0000000b000a7245 */ /* 0x000fe40000201000 */
[----:B------:R-:W-:Y:S01]  /*0570*/  I2FP.F32.U32 R12, R12 ;  /* 0x0000000c000c7245 */ /* 0x000fe20000201000 */
[C---:B-1----:R-:W-:Y:S01]  /*0580*/  FADD.FTZ R4, R5.reuse, R4 ;  /* 0x0000000405047221 */ /* 0x042fe20000010000 */
[C---:B------:R-:W-:Y:S01]  /*0590*/  FADD.FTZ R16, R5.reuse, R16 ;  /* 0x0000001005107221 */ /* 0x040fe20000010000 */
[C---:B--2---:R-:W-:Y:S01]  /*05a0*/  FADD.FTZ R0, R5.reuse, R0 ;  /* 0x0000000005007221 */ /* 0x044fe20000010000 */
[C---:B------:R-:W-:Y:S01]  /*05b0*/  FADD.FTZ R10, R5.reuse, R10 ;  /* 0x0000000a050a7221 */ /* 0x040fe20000010000 */
[C---:B0-----:R-:W-:Y:S01]  /*05c0*/  FADD.FTZ R6, R5.reuse, R6 ;  /* 0x0000000605067221 */ /* 0x041fe20000010000 */
[C---:B----4-:R-:W-:Y:S01]  /*05d0*/  FADD.FTZ R8, R5.reuse, R8 ;  /* 0x0000000805087221 */ /* 0x050fe20000010000 */
[C---:B-----5:R-:W-:Y:S01]  /*05e0*/  FADD.FTZ R14, R5.reuse, R14 ;  /* 0x0000000e050e7221 */ /* 0x060fe20000010000 */
[----:B------:R-:W-:Y:S01]  /*05f0*/  FADD.FTZ R12, R5, R12 ;  /* 0x0000000c050c7221 */ /* 0x000fe20000010000 */
[C---:B------:R-:W-:Y:S01]  /*0600*/  FMUL.FTZ R0, R7.reuse, R0 ;  /* 0x0000000007007220 */ /* 0x040fe20000410000 */
[C---:B------:R-:W-:Y:S01]  /*0610*/  FMUL.FTZ R10, R7.reuse, R10 ;  /* 0x0000000a070a7220 */ /* 0x040fe20000410000 */
[C---:B------:R-:W-:Y:S01]  /*0620*/  FMUL.FTZ R6, R7.reuse, R6 ;  /* 0x0000000607067220 */ /* 0x040fe20000410000 */
[C---:B------:R-:W-:Y:S01]  /*0630*/  FMUL.FTZ R4, R7.reuse, R4 ;  /* 0x0000000407047220 */ /* 0x040fe20000410000 */
[C---:B------:R-:W-:Y:S01]  /*0640*/  FMUL.FTZ R16, R7.reuse, R16 ;  /* 0x0000001007107220 */ /* 0x040fe20000410000 */
[C---:B------:R-:W-:Y:S01]  /*0650*/  FMUL.FTZ R8, R7.reuse, R8 ;  /* 0x0000000807087220 */ /* 0x040fe20000410000 */
[C---:B------:R-:W-:Y:S01]  /*0660*/  FMUL.FTZ R14, R7.reuse, R14 ;  /* 0x0000000e070e7220 */ /* 0x040fe20000410000 */
[----:B------:R-:W-:Y:S01]  /*0670*/  FMUL.FTZ R12, R7, R12 ;  /* 0x0000000c070c7220 */ /* 0x000fe20000410000 */
[----:B------:R-:W-:-:S02]  /*0680*/  F2FP.BF16.F32.PACK_AB R0, RZ, R0 ;  /* 0x00000000ff00723e */ /* 0x000fc400000010ff */
[----:B------:R-:W-:Y:S02]  /*0690*/  F2FP.BF16.F32.PACK_AB R10, RZ, R10 ;  /* 0x0000000aff0a723e */ /* 0x000fe400000010ff */
[----:B------:R-:W-:Y:S02]  /*06a0*/  F2FP.BF16.F32.PACK_AB R6, RZ, R6 ;  /* 0x00000006ff06723e */ /* 0x000fe400000010ff */
[----:B------:R-:W-:Y:S02]  /*06b0*/  F2FP.BF16.F32.PACK_AB R4, RZ, R4 ;  /* 0x00000004ff04723e */ /* 0x000fe400000010ff */
[----:B------:R-:W-:Y:S02]  /*06c0*/  F2FP.BF16.F32.PACK_AB R16, RZ, R16 ;  /* 0x00000010ff10723e */ /* 0x000fe400000010ff */
[----:B------:R-:W-:Y:S02]  /*06d0*/  F2FP.BF16.F32.PACK_AB R8, RZ, R8 ;  /* 0x00000008ff08723e */ /* 0x000fe400000010ff */
[----:B------:R-:W-:-:S02]  /*06e0*/  F2FP.BF16.F32.PACK_AB R14, RZ, R14 ;  /* 0x0000000eff0e723e */ /* 0x000fc400000010ff */
[----:B------:R-:W-:Y:S01]  /*06f0*/  F2FP.BF16.F32.PACK_AB R12, RZ, R12 ;  /* 0x0000000cff0c723e */ /* 0x000fe200000010ff */
[----:B------:R-:W-:Y:S04]  /*0700*/  STG.E.U16 desc[UR4][R2.64+0x4], R0 ;  /* 0x0000040002007986 */ /* 0x000fe8000c101504 */
[----:B------:R-:W-:Y:S04]  /*0710*/  STG.E.U16 desc[UR4][R2.64+0x6], R10 ;  /* 0x0000060a02007986 */ /* 0x000fe8000c101504 */
[----:B------:R-:W-:Y:S04]  /*0720*/  STG.E.U16 desc[UR4][R2.64+0xc], R6 ;  /* 0x00000c0602007986 */ /* 0x000fe8000c101504 */
[----:B------:R-:W-:Y:S04]  /*0730*/  STG.E.U16 desc[UR4][R2.64], R4 ;  /* 0x0000000402007986 */ /* 0x000fe8000c101504 */
[----:B------:R-:W-:Y:S04]  /*0740*/  STG.E.U16 desc[UR4][R2.64+0xe], R16 ;  /* 0x00000e1002007986 */ /* 0x000fe8000c101504 */
[----:B------:R-:W-:Y:S04]  /*0750*/  STG.E.U16 desc[UR4][R2.64+0x2], R8 ;  /* 0x0000020802007986 */ /* 0x000fe8000c101504 */
[----:B------:R-:W-:Y:S04]  /*0760*/  STG.E.U16 desc[UR4][R2.64+0x8], R14 ;  /* 0x0000080e02007986 */ /* 0x000fe8000c101504 */
[----:B------:R-:W-:Y:S01]  /*0770*/  STG.E.U16 desc[UR4][R2.64+0xa], R12 ;  /* 0x00000a0c02007986 */ /* 0x000fe2000c101504 */
[----:B------:R-:W-:Y:S05]  /*0780*/  EXIT ;  /* 0x000000000000794d */ /* 0x000fea0003800000 */
.L_x_1067:
        /* <DEDUP_REMOVED lines=15> */
.L_x_1373:


//--------------------- .text._Z23dequantize_block_iq4_xsIN3c108BFloat16EEvPKvPT_ --------------------------
	.section	.text._Z23dequantize_block_iq4_xsIN3c108BFloat16EEvPKvPT_,"ax",@progbits
	.align	128
.text._Z23dequantize_block_iq4_xsIN3c108BFloat16EEvPKvPT_:
        .type           _Z23dequantize_block_iq4_xsIN3c108BFloat16EEvPKvPT_,@function
        .size           _Z23dequantize_block_iq4_xsIN3c108BFloat16EEvPKvPT_,(.L_x_1374 - _Z23dequantize_block_iq4_xsIN3c108BFloat16EEvPKvPT_)
        .other          _Z23dequantize_block_iq4_xsIN3c108BFloat16EEvPKvPT_,@"STO_CUDA_ENTRY STV_DEFAULT"
_Z23dequantize_block_iq4_xsIN3c108BFloat16EEvPKvPT_:
[----:B------:R-:W-:Y:S01]  /*0000*/  LDC R1, c[0x0][0x37c] ;  /* 0x0000df00ff017b82 */ /* 0x000fe20000000800 */
[----:B------:R-:W0:Y:S07]  /*0010*/  S2R R13, SR_TID.X ;  /* 0x00000000000d7919 */ /* 0x000e2e0000002100 */
[----:B------:R-:W1:Y:S01]  /*0020*/  LDC.64 R2, c[0x0][0x380] ;  /* 0x0000e000ff027b82 */ /* 0x000e620000000a00 */
[----:B------:R-:W2:Y:S01]  /*0030*/  LDCU.64 UR4, c[0x0][0x358] ;  /* 0x00006b00ff0477ac */ /* 0x000ea20008000a00 */
[----:B------:R-:W1:Y:S01]  /*0040*/  S2R R12, SR_CTAID.X ;  /* 0x00000000000c7919 */ /* 0x000e620000002500 */
[----:B------:R-:W3:Y:S01]  /*0050*/  LDCU.64 UR6, c[0x4][0x48] ;  /* 0x01000900ff0677ac */ /* 0x000ee20008000a00 */
[----:B0-----:R-:W-:Y:S01]  /*0060*/  IMAD.SHL.U32 R4, R13, 0x10, RZ ;  /* 0x000000100d047824 */ /* 0x001fe200078e00ff */
[----:B------:R-:W-:Y:S01]  /*0070*/  SHF.R.U32.HI R0, RZ, 0x1, R13 ;  /* 0x00000001ff007819 */ /* 0x000fe2000001160d */
[----:B-1----:R-:W-:-:S03]  /*0080*/  IMAD.WIDE.U32 R2, R12, 0x88, R2 ;  /* 0x000000880c027825 */ /* 0x002fc600078e0002 */
[----:B------:R-:W-:Y:S02]  /*0090*/  LOP3.LUT R0, R0, 0x1fc, RZ, 0xc0, !PT ;  /* 0x000001fc00007812 */ /* 0x000fe400078ec0ff */
[----:B------:R-:W-:Y:S02]  /*00a0*/  LOP3.LUT R5, R4, 0x70, RZ, 0xc0, !PT ;  /* 0x0000007004057812 */ /* 0x000fe400078ec0ff */
[----:B------:R-:W-:Y:S01]  /*00b0*/  LOP3.LUT R7, R13, 0x6, RZ, 0xc0, !PT ;  /* 0x000000060d077812 */ /* 0x000fe200078ec0ff */
[----:B--2---:R-:W2:Y:S02]  /*00c0*/  LDG.E.U16.CONSTANT R17, desc[UR4][R2.64+0x2] ;  /* 0x0000020402117981 */ /* 0x004ea4000c1e9500 */
[----:B------:R-:W-:-:S05]  /*00d0*/  IMAD.IADD R5, R0, 0x1, R5 ;  /* 0x0000000100057824 */ /* 0x000fca00078e0205 */
[----:B------:R-:W-:-:S05]  /*00e0*/  IADD3 R4, P0, PT, R2, R5, RZ ;  /* 0x0000000502047210 */ /* 0x000fca0007f1e0ff */
[----:B------:R-:W-:-:S05]  /*00f0*/  IMAD.X R5, RZ, RZ, R3, P0 ;  /* 0x000000ffff057224 */ /* 0x000fca00000e0603 */
[----:B------:R-:W4:Y:S04]  /*0100*/  LDG.E.U8.CONSTANT R9, desc[UR4][R4.64+0x8] ;  /* 0x0000080404097981 */ /* 0x000f28000c1e9100 */
[----:B------:R-:W5:Y:S04]  /*0110*/  LDG.E.U8.CONSTANT R8, desc[UR4][R4.64+0xa] ;  /* 0x00000a0404087981 */ /* 0x000f68000c1e9100 */
[----:B------:R-:W2:Y:S04]  /*0120*/  LDG.E.U8.CONSTANT R6, desc[UR4][R4.64+0x9] ;  /* 0x0000090404067981 */ /* 0x000ea8000c1e9100 */
[----:B------:R-:W2:Y:S01]  /*0130*/  LDG.E.U8.CONSTANT R14, desc[UR4][R4.64+0xb] ;  /* 0x00000b04040e7981 */ /* 0x000ea2000c1e9100 */
[----:B------:R-:W-:-:S02]  /*0140*/  SHF.R.U32.HI R7, RZ, 0x1, R7 ;  /* 0x00000001ff077819 */ /* 0x000fc40000011607 */
[----:B----4-:R-:W-:-:S04]  /*0150*/  LOP3.LUT R24, R9, 0xf, RZ, 0xc0, !PT ;  /* 0x0000000f09187812 */ /* 0x010fc800078ec0ff */
[----:B---3--:R-:W-:Y:S02]  /*0160*/  IADD3 R24, P0, PT, R24, UR6, RZ ;  /* 0x0000000618187c10 */ /* 0x008fe4000ff1e0ff */
[----:B-----5:R-:W-:Y:S02]  /*0170*/  LOP3.LUT R20, R8, 0xf, RZ, 0xc0, !PT ;  /* 0x0000000f08147812 */ /* 0x020fe400078ec0ff */
[----:B--2---:R-:W-:Y:S01]  /*0180*/  LOP3.LUT R22, R6, 0xf, RZ, 0xc0, !PT ;  /* 0x0000000f06167812 */ /* 0x004fe200078ec0ff */
[----:B------:R-:W-:Y:S01]  /*0190*/  IMAD.X R25, RZ, RZ, UR7, P0 ;  /* 0x00000007ff197e24 */ /* 0x000fe200080e06ff */
[----:B------:R-:W-:Y:S02]  /*01a0*/  IADD3 R20, P0, PT, R20, UR6, RZ ;  /* 0x0000000614147c10 */ /* 0x000fe4000ff1e0ff */
[----:B------:R-:W-:Y:S02]  /*01b0*/  LOP3.LUT R4, R14, 0xf, RZ, 0xc0, !PT ;  /* 0x0000000f0e047812 */ /* 0x000fe400078ec0ff */
[----:B------:R-:W-:Y:S01]  /*01c0*/  IADD3 R22, P1, PT, R22, UR6, RZ ;  /* 0x0000000616167c10 */ /* 0x000fe2000ff3e0ff */
[----:B------:R-:W-:Y:S01]  /*01d0*/  IMAD.X R21, RZ, RZ, UR7, P0 ;  /* 0x00000007ff157e24 */ /* 0x000fe200080e06ff */
[----:B------:R-:W-:Y:S01]  /*01e0*/  SHF.R.U32.HI R9, RZ, 0x4, R9 ;  /* 0x00000004ff097819 */ /* 0x000fe20000011609 */
[----:B------:R-:W2:Y:S01]  /*01f0*/  LDG.E.U8.CONSTANT R10, desc[UR4][R24.64] ;  /* 0x00000004180a7981 */ /* 0x000ea2000c1e9100 */
[----:B------:R-:W-:Y:S01]  /*0200*/  IADD3 R4, P0, PT, R4, UR6, RZ ;  /* 0x0000000604047c10 */ /* 0x000fe2000ff1e0ff */
[----:B------:R-:W-:Y:S01]  /*0210*/  IMAD.X R23, RZ, RZ, UR7, P1 ;  /* 0x00000007ff177e24 */ /* 0x000fe200088e06ff */
[----:B------:R-:W-:Y:S01]  /*0220*/  LOP3.LUT R9, R9, 0xffff, RZ, 0xc0, !PT ;  /* 0x0000ffff09097812 */ /* 0x000fe200078ec0ff */
[----:B------:R0:W3:Y:S01]  /*0230*/  LDG.E.U8.CONSTANT R16, desc[UR4][R20.64] ;  /* 0x0000000414107981 */ /* 0x0000e2000c1e9100 */
[----:B------:R-:W-:Y:S01]  /*0240*/  IADD3 R18, P1, PT, R2, R7, RZ ;  /* 0x0000000702127210 */ /* 0x000fe20007f3e0ff */
[----:B------:R-:W-:Y:S01]  /*0250*/  IMAD.X R5, RZ, RZ, UR7, P0 ;  /* 0x00000007ff057e24 */ /* 0x000fe200080e06ff */
[----:B------:R-:W-:Y:S01]  /*0260*/  SHF.R.U32.HI R7, RZ, 0x4, R6 ;  /* 0x00000004ff077819 */ /* 0x000fe20000011606 */
[----:B------:R-:W4:Y:S01]  /*0270*/  LDG.E.U8.CONSTANT R11, desc[UR4][R22.64] ;  /* 0x00000004160b7981 */ /* 0x000f22000c1e9100 */
[----:B------:R-:W-:-:S02]  /*0280*/  IADD3 R6, P0, PT, R9, UR6, RZ ;  /* 0x0000000609067c10 */ /* 0x000fc4000ff1e0ff */
[----:B------:R-:W-:Y:S01]  /*0290*/  LOP3.LUT R15, R7, 0xffff, RZ, 0xc0, !PT ;  /* 0x0000ffff070f7812 */ /* 0x000fe200078ec0ff */
[----:B------:R-:W5:Y:S01]  /*02a0*/  LDG.E.U16.CONSTANT R2, desc[UR4][R2.64] ;  /* 0x0000000402027981 */ /* 0x000f62000c1e9500 */
[----:B------:R-:W-:Y:S01]  /*02b0*/  SHF.R.U32.HI R9, RZ, 0x4, R8 ;  /* 0x00000004ff097819 */ /* 0x000fe20000011608 */
[----:B------:R-:W-:Y:S01]  /*02c0*/  IMAD.X R7, RZ, RZ, UR7, P0 ;  /* 0x00000007ff077e24 */ /* 0x000fe200080e06ff */
[----:B------:R-:W-:Y:S02]  /*02d0*/  IADD3 R8, P0, PT, R15, UR6, RZ ;  /* 0x000000060f087c10 */ /* 0x000fe4000ff1e0ff */
[----:B0-----:R-:W-:Y:S01]  /*02e0*/  LOP3.LUT R20, R9, 0xffff, RZ, 0xc0, !PT ;  /* 0x0000ffff09147812 */ /* 0x001fe200078ec0ff */
[----:B------:R-:W-:Y:S01]  /*02f0*/  IMAD.X R19, RZ, RZ, R3, P1 ;  /* 0x000000ffff137224 */ /* 0x000fe200008e0603 */
[----:B------:R-:W-:Y:S01]  /*0300*/  SHF.R.U32.HI R15, RZ, 0x4, R14 ;  /* 0x00000004ff0f7819 */ /* 0x000fe2000001160e */
[----:B------:R-:W-:Y:S01]  /*0310*/  IMAD.X R9, RZ, RZ, UR7, P0 ;  /* 0x00000007ff097e24 */ /* 0x000fe200080e06ff */
[----:B------:R-:W-:Y:S01]  /*0320*/  IADD3 R14, P0, PT, R20, UR6, RZ ;  /* 0x00000006140e7c10 */ /* 0x000fe2000ff1e0ff */
[----:B------:R0:W5:Y:S04]  /*0330*/  LDG.E.U8.CONSTANT R22, desc[UR4][R4.64] ;  /* 0x0000000404167981 */ /* 0x000168000c1e9100 */
[----:B------:R-:W3:Y:S04]  /*0340*/  LDG.E.U8.CONSTANT R18, desc[UR4][R18.64+0x4] ;  /* 0x0000040412127981 */ /* 0x000ee8000c1e9100 */
[----:B------:R1:W5:Y:S01]  /*0350*/  LDG.E.U8.CONSTANT R6, desc[UR4][R6.64] ;  /* 0x0000000406067981 */ /* 0x000362000c1e9100 */
[----:B0-----:R-:W-:Y:S01]  /*0360*/  LOP3.LUT R4, R15, 0xffff, RZ, 0xc0, !PT ;  /* 0x0000ffff0f047812 */ /* 0x001fe200078ec0ff */
[----:B------:R-:W-:-:S02]  /*0370*/  IMAD.X R15, RZ, RZ, UR7, P0 ;  /* 0x00000007ff0f7e24 */ /* 0x000fc400080e06ff */
[----:B------:R-:W5:Y:S01]  /*0380*/  LDG.E.U8.CONSTANT R8, desc[UR4][R8.64] ;  /* 0x0000000408087981 */ /* 0x000f62000c1e9100 */
[----:B------:R-:W-:-:S03]  /*0390*/  IADD3 R4, P0, PT, R4, UR6, RZ ;  /* 0x0000000604047c10 */ /* 0x000fc6000ff1e0ff */
[----:B------:R-:W5:Y:S02]  /*03a0*/  LDG.E.U8.CONSTANT R14, desc[UR4][R14.64] ;  /* 0x000000040e0e7981 */ /* 0x000f64000c1e9100 */
[----:B------:R-:W-:Y:S01]  /*03b0*/  IMAD.X R5, RZ, RZ, UR7, P0 ;  /* 0x00000007ff057e24 */ /* 0x000fe200080e06ff */
[----:B------:R-:W0:Y:S04]  /*03c0*/  LDCU.64 UR6, c[0x0][0x388] ;  /* 0x00007100ff0677ac */ /* 0x000e280008000a00 */
[----:B------:R-:W5:Y:S01]  /*03d0*/  LDG.E.U8.CONSTANT R4, desc[UR4][R4.64] ;  /* 0x0000000404047981 */ /* 0x000f62000c1e9100 */
[C---:B-1----:R-:W-:Y:S02]  /*03e0*/  IMAD.SHL.U32 R7, R13.reuse, 0x2, RZ ;  /* 0x000000020d077824 */ /* 0x042fe400078e00ff */
[----:B------:R-:W-:-:S03]  /*03f0*/  IMAD.SHL.U32 R3, R13, 0x4, RZ ;  /* 0x000000040d037824 */ /* 0x000fc600078e00ff */
[----:B------:R-:W-:Y:S02]  /*0400*/  LOP3.LUT R20, R7, 0xe, RZ, 0xc0, !PT ;  /* 0x0000000e07147812 */ /* 0x000fe400078ec0ff */
[----:B------:R-:W-:Y:S02]  /*0410*/  LOP3.LUT R3, R3, 0x4, RZ, 0xc0, !PT ;  /* 0x0000000403037812 */ /* 0x000fe400078ec0ff */
[----:B------:R-:W-:Y:S01]  /*0420*/  SHF.R.U32.HI R17, RZ, R20, R17 ;  /* 0x00000014ff117219 */ /* 0x000fe20000011611 */
[----:B------:R-:W-:-:S05]  /*0430*/  IMAD.SHL.U32 R13, R13, 0x20, RZ ;  /* 0x000000200d0d7824 */ /* 0x000fca00078e00ff */
[----:B------:R-:W-:-:S05]  /*0440*/  LOP3.LUT R13, R13, 0xe0, RZ, 0xc0, !PT ;  /* 0x000000e00d0d7812 */ /* 0x000fca00078ec0ff */
[----:B------:R-:W-:-:S05]  /*0450*/  IMAD R13, R12, 0x100, R13 ;  /* 0x000001000c0d7824 */ /* 0x000fca00078e020d */
[----:B------:R-:W-:-:S05]  /*0460*/  IADD3 R13, P0, PT, R13, R0, RZ ;  /* 0x000000000d0d7210 */ /* 0x000fca0007f1e0ff */
[----:B------:R-:W-:Y:S01]  /*0470*/  IMAD.X R0, RZ, RZ, RZ, P0 ;  /* 0x000000ffff007224 */ /* 0x000fe200000e06ff */
[----:B--2---:R-:W1:Y:S08]  /*0480*/  I2F.S8 R10, R10 ;  /* 0x0000000a000a7306 */ /* 0x004e700000001400 */
[----:B----4-:R-:W-:Y:S01]  /*0490*/  I2F.S8 R11, R11 ;  /* 0x0000000b000b7306 */ /* 0x010fe20000001400 */
[----:B---3--:R-:W-:Y:S01]  /*04a0*/  SHF.R.U32.HI R3, RZ, R3, R18 ;  /* 0x00000003ff037219 */ /* 0x008fe20000011612 */
[----:B------:R-:W-:-:S03]  /*04b0*/  IMAD.SHL.U32 R18, R17, 0x10, RZ ;  /* 0x0000001011127824 */ /* 0x000fc600078e00ff */
[----:B------:R-:W-:-:S04]  /*04c0*/  LOP3.LUT R3, R3, 0xf, RZ, 0xc0, !PT ;  /* 0x0000000f03037812 */ /* 0x000fc800078ec0ff */
[----:B------:R-:W-:Y:S01]  /*04d0*/  LOP3.LUT R3, R3, 0x30, R18, 0xf8, !PT ;  /* 0x0000003003037812 */ /* 0x000fe200078ef812 */
[----:B------:R-:W-:Y:S04]  /*04e0*/  I2F.S8 R16, R16 ;  /* 0x0000001000107306 */ /* 0x000fe80000001400 */
[----:B------:R-:W-:-:S04]  /*04f0*/  VIADD R3, R3, 0xffffffe0 ;  /* 0xffffffe003037836 */ /* 0x000fc80000000000 */
[----:B-----5:R-:W-:Y:S01]  /*0500*/  I2F.S8 R22, R22 ;  /* 0x0000001600167306 */ /* 0x020fe20000001400 */
[----:B------:R-:W-:Y:S01]  /*0510*/  HADD2.F32 R2, -RZ, R2.H0_H0 ;  /* 0x20000002ff027230 */ /* 0x000fe20000004100 */
[----:B------:R-:W-:-:S06]  /*0520*/  I2FP.F32.S32 R3, R3 ;  /* 0x0000000300037245 */ /* 0x000fcc0000201400 */
[----:B------:R-:W2:Y:S08]  /*0530*/  I2F.S8 R6, R6 ;  /* 0x0000000600067306 */ /* 0x000eb00000001400 */
[----:B------:R-:W3:Y:S08]  /*0540*/  I2F.S8 R8, R8 ;  /* 0x0000000800087306 */ /* 0x000ef00000001400 */
[----:B------:R-:W4:Y:S08]  /*0550*/  I2F.S8 R14, R14 ;  /* 0x0000000e000e7306 */ /* 0x000f300000001400 */
[----:B------:R-:W5:Y:S01]  /*0560*/  I2F.S8 R4, R4 ;  /* 0x0000000400047306 */ /* 0x000f620000001400 */
[----:B------:R-:W-:Y:S01]  /*0570*/  FMUL.FTZ R5, R2, R3 ;  /* 0x0000000302057220 */ /* 0x000fe20000410000 */
[----:B0-----:R-:W-:-:S03]  /*0580*/  LEA R2, P0, R13, UR6, 0x1 ;  /* 0x000000060d027c11 */ /* 0x001fc6000f8008ff */
[C---:B-1----:R-:W-:Y:S01]  /*0590*/  FMUL.FTZ R10, R5.reuse, R10 ;  /* 0x0000000a050a7220 */ /* 0x042fe20000410000 */
[C---:B--2---:R-:W-:Y:S01]  /*05a0*/  FMUL.FTZ R6, R5.reuse, R6 ;  /* 0x0000000605067220 */ /* 0x044fe20000410000 */
[C---:B------:R-:W-:Y:S01]  /*05b0*/  FMUL.FTZ R11, R5.reuse, R11 ;  /* 0x0000000b050b7220 */ /* 0x040fe20000410000 */
[C---:B---3--:R-:W-:Y:S01]  /*05c0*/  FMUL.FTZ R8, R5.reuse, R8 ;  /* 0x0000000805087220 */ /* 0x048fe20000410000 */
[C---:B------:R-:W-:Y:S01]  /*05d0*/  FMUL.FTZ R16, R5.reuse, R16 ;  /* 0x0000001005107220 */ /* 0x040fe20000410000 */
[C---:B----4-:R-:W-:Y:S01]  /*05e0*/  FMUL.FTZ R14, R5.reuse, R14 ;  /* 0x0000000e050e7220 */ /* 0x050fe20000410000 */
[C---:B------:R-:W-:Y:S01]  /*05f0*/  FMUL.FTZ R22, R5.reuse, R22 ;  /* 0x0000001605167220 */ /* 0x040fe20000410000 */
[----:B-----5:R-:W-:Y:S01]  /*0600*/  FMUL.FTZ R4, R5, R4 ;  /* 0x0000000405047220 */ /* 0x020fe20000410000 */
[----:B------:R-:W-:Y:S02]  /*0610*/  F2FP.BF16.F32.PACK_AB R10, RZ, R10 ;  /* 0x0000000aff0a723e */ /* 0x000fe400000010ff */
[----:B------:R-:W-:-:S02]  /*0620*/  F2FP.BF16.F32.PACK_AB R6, RZ, R6 ;  /* 0x00000006ff06723e */ /* 0x000fc400000010ff */
[----:B------:R-:W-:Y:S02]  /*0630*/  F2FP.BF16.F32.PACK_AB R11, RZ, R11 ;  /* 0x0000000bff0b723e */ /* 0x000fe400000010ff */
[----:B------:R-:W-:Y:S02]  /*0640*/  LEA.HI.X R3, R13, UR7, R0, 0x1, P0 ;  /* 0x000000070d037c11 */ /* 0x000fe400080f0c00 */
        /* <DEDUP_REMOVED lines=14> */
.L_x_1068:
        /* <DEDUP_REMOVED lines=13> */
.L_x_1374:


//--------------------- .text._Z22dequantize_block_iq2_sIN3c108BFloat16EEvPKvPT_ --------------------------
	.section	.text._Z22dequantize_block_iq2_sIN3c108BFloat16EEvPKvPT_,"ax",@progbits
	.align	128
.text._Z22dequantize_block_iq2_sIN3c108BFloat16EEvPKvPT_:
        .type           _Z22dequantize_block_iq2_sIN3c108BFloat16EEvPKvPT_,@function
        .size           _Z22dequantize_block_iq2_sIN3c108BFloat16EEvPKvPT_,(.L_x_1375 - _Z22dequantize_block_iq2_sIN3c108BFloat16EEvPKvPT_)
        .other          _Z22dequantize_block_iq2_sIN3c108BFloat16EEvPKvPT_,@"STO_CUDA_ENTRY STV_DEFAULT"
_Z22dequantize_block_iq2_sIN3c108BFloat16EEvPKvPT_:
[----:B------:R-:W-:Y:S01]  /*0000*/  LDC R1, c[0x0][0x37c] ;  /* 0x0000df00ff017b82 */ /* 0x000fe20000000800 */
[----:B------:R-:W0:Y:S07]  /*0010*/  S2R R0, SR_TID.X ;  /* 0x0000000000007919 */ /* 0x000e2e0000002100 */
[----:B------:R-:W1:Y:S01]  /*0020*/  LDC.64 R2, c[0x0][0x380] ;  /* 0x0000e000ff027b82 */ /* 0x000e620000000a00 */
[----:B------:R-:W2:Y:S01]  /*0030*/  LDCU.64 UR4, c[0x0][0x358] ;  /* 0x00006b00ff0477ac */ /* 0x000ea20008000a00 */
[----:B------:R-:W1:Y:S01]  /*0040*/  S2R R4, SR_CTAID.X ;  /* 0x0000000000047919 */ /* 0x000e620000002500 */
[----:B------:R-:W-:Y:S01]  /*0050*/  IMAD.MOV.U32 R14, RZ, RZ, -0x2 ;  /* 0xfffffffeff0e7424 */ /* 0x000fe200078e00ff */
[----:B------:R-:W3:Y:S01]  /*0060*/  LDCU.64 UR6, c[0x0][0x388] ;  /* 0x00007100ff0677ac */ /* 0x000ee20008000a00 */
[C---:B0-----:R-:W-:Y:S01]  /*0070*/  IMAD.SHL.U32 R7, R0.reuse, 0x4, RZ ;  /* 0x0000000400077824 */ /* 0x041fe200078e00ff */
[----:B------:R-:W-:-:S02]  /*0080*/  LOP3.LUT R6, R0, 0x7, RZ, 0xc0, !PT ;  /* 0x0000000700067812 */ /* 0x000fc400078ec0ff */
[----:B------:R-:W-:Y:S01]  /*0090*/  SHF.R.U32.HI R5, RZ, 0x3, R0 ;  /* 0x00000003ff057819 */ /* 0x000fe20000011600 */
[----:B-1----:R-:W-:Y:S01]  /*00a0*/  IMAD.WIDE.U32 R2, R4, 0x52, R2 ;  /* 0x0000005204027825 */ /* 0x002fe200078e0002 */
[----:B------:R-:W-:Y:S02]  /*00b0*/  LOP3.LUT R8, R7, 0x1c, RZ, 0xc0, !PT ;  /* 0x0000001c07087812 */ /* 0x000fe400078ec0ff */
[----:B------:R-:W-:Y:S02]  /*00c0*/  LOP3.LUT R11, R6, 0x40, RZ, 0xfc, !PT ;  /* 0x00000040060b7812 */ /* 0x000fe400078efcff */
[----:B------:R-:W0:Y:S01]  /*00d0*/  LDC.64 R6, c[0x4][0x10] ;  /* 0x01000400ff067b82 */ /* 0x000e220000000a00 */
[----:B------:R-:W-:Y:S01]  /*00e0*/  IMAD.IADD R9, R5, 0x1, R8 ;  /* 0x0000000105097824 */ /* 0x000fe200078e0208 */
[----:B------:R-:W-:-:S04]  /*00f0*/  IADD3 R10, P1, PT, R2, R11, RZ ;  /* 0x0000000b020a7210 */ /* 0x000fc80007f3e0ff */
[----:B------:R-:W-:Y:S01]  /*0100*/  IADD3 R8, P0, PT, R2, R9, RZ ;  /* 0x0000000902087210 */ /* 0x000fe20007f1e0ff */
[--C-:B------:R-:W-:Y:S01]  /*0110*/  IMAD.X R11, RZ, RZ, R3.reuse, P1 ;  /* 0x000000ffff0b7224 */ /* 0x100fe200008e0603 */
[----:B--2---:R-:W2:Y:S03]  /*0120*/  LDG.E.U16.CONSTANT R2, desc[UR4][R2.64] ;  /* 0x0000000402027981 */ /* 0x004ea6000c1e9500 */
[----:B------:R-:W-:Y:S01]  /*0130*/  IMAD.X R9, RZ, RZ, R3, P0 ;  /* 0x000000ffff097224 */ /* 0x000fe200000e0603 */
[----:B------:R-:W4:Y:S04]  /*0140*/  LDG.E.U8.CONSTANT R13, desc[UR4][R10.64+0x2] ;  /* 0x000002040a0d7981 */ /* 0x000f28000c1e9100 */
[----:B------:R-:W5:Y:S01]  /*0150*/  LDG.E.U8.CONSTANT R12, desc[UR4][R8.64+0x2] ;  /* 0x00000204080c7981 */ /* 0x000f62000c1e9100 */
[----:B------:R-:W-:-:S03]  /*0160*/  IMAD R14, R5, R14, 0x8 ;  /* 0x00000008050e7424 */ /* 0x000fc600078e020e */
[----:B------:R-:W3:Y:S04]  /*0170*/  LDG.E.U8.CONSTANT R15, desc[UR4][R10.64+0xa] ;  /* 0x00000a040a0f7981 */ /* 0x000ee8000c1e9100 */
[----:B------:R1:W2:Y:S01]  /*0180*/  LDG.E.U8.CONSTANT R5, desc[UR4][R8.64+0x22] ;  /* 0x0000220408057981 */ /* 0x0002a2000c1e9100 */
[----:B----4-:R-:W-:-:S04]  /*0190*/  SHF.L.U32 R13, R13, R14, RZ ;  /* 0x0000000e0d0d7219 */ /* 0x010fc800000006ff */
[----:B-----5:R-:W-:-:S05]  /*01a0*/  LOP3.LUT R13, R12, 0x300, R13, 0xf8, !PT ;  /* 0x000003000c0d7812 */ /* 0x020fca00078ef80d */
[----:B0-----:R-:W-:-:S06]  /*01b0*/  IMAD.WIDE.U32 R6, R13, 0x8, R6 ;  /* 0x000000080d067825 */ /* 0x001fcc00078e0006 */
[----:B------:R-:W4:Y:S01]  /*01c0*/  LDG.E.64.CONSTANT R6, desc[UR4][R6.64] ;  /* 0x0000000406067981 */ /* 0x000f22000c1e9b00 */
[----:B------:R-:W-:Y:S01]  /*01d0*/  SHF.R.U32.HI R13, RZ, 0x2, R0 ;  /* 0x00000002ff0d7819 */ /* 0x000fe20000011600 */
[----:B------:R-:W-:-:S03]  /*01e0*/  IMAD.SHL.U32 R12, R0, 0x20, RZ ;  /* 0x00000020000c7824 */ /* 0x000fc600078e00ff */
[----:B------:R-:W-:Y:S02]  /*01f0*/  LOP3.LUT R14, R13, 0xfc, RZ, 0xc0, !PT ;  /* 0x000000fc0d0e7812 */ /* 0x000fe400078ec0ff */
[----:B-1----:R-:W-:Y:S02]  /*0200*/  LOP3.LUT R9, R12, 0xe0, RZ, 0xc0, !PT ;  /* 0x000000e00c097812 */ /* 0x002fe400078ec0ff */
[----:B---3--:R-:W-:Y:S02]  /*0210*/  SHF.R.U32.HI R14, RZ, R14, R15 ;  /* 0x0000000eff0e7219 */ /* 0x008fe4000001160f */
[----:B--2---:R-:W-:Y:S01]  /*0220*/  PRMT R8, R5, 0x8880, RZ ;  /* 0x0000888005087816 */ /* 0x004fe200000000ff */
[----:B------:R-:W-:Y:S01]  /*0230*/  IMAD R9, R4, 0x100, R9 ;  /* 0x0000010004097824 */ /* 0x000fe200078e0209 */
[----:B------:R-:W-:Y:S02]  /*0240*/  LOP3.LUT R0, R0, 0x3f8, RZ, 0xc0, !PT ;  /* 0x000003f800007812 */ /* 0x000fe400078ec0ff */
[----:B------:R-:W-:-:S02]  /*0250*/  LOP3.LUT R14, R14, 0xf, RZ, 0xc0, !PT ;  /* 0x0000000f0e0e7812 */ /* 0x000fc400078ec0ff */
[----:B------:R-:W-:Y:S02]  /*0260*/  PRMT R8, R8, 0x7710, RZ ;  /* 0x0000771008087816 */ /* 0x000fe400000000ff */
[----:B------:R-:W-:Y:S02]  /*0270*/  IADD3 R3, P1, PT, R9, R0, RZ ;  /* 0x0000000009037210 */ /* 0x000fe40007f3e0ff */
[----:B------:R-:W-:Y:S02]  /*0280*/  I2FP.F32.U32 R14, R14 ;  /* 0x0000000e000e7245 */ /* 0x000fe40000201000 */
[----:B------:R-:W-:Y:S01]  /*0290*/  LOP3.LUT R4, R8, 0x1, RZ, 0xc0, !PT ;  /* 0x0000000108047812 */ /* 0x000fe200078ec0ff */
[----:B------:R-:W-:Y:S02]  /*02a0*/  HADD2.F32 R0, -RZ, R2.H0_H0 ;  /* 0x20000002ff007230 */ /* 0x000fe40000004100 */
[----:B------:R-:W-:Y:S01]  /*02b0*/  IMAD.X R10, RZ, RZ, RZ, P1 ;  /* 0x000000ffff0a7224 */ /* 0x000fe200008e06ff */
[----:B------:R-:W-:Y:S01]  /*02c0*/  ISETP.NE.U32.AND P0, PT, R4, 0x1, PT ;  /* 0x000000010400780c */ /* 0x000fe20003f05070 */
[----:B------:R-:W-:Y:S01]  /*02d0*/  FADD.FTZ R9, R14, 0.5 ;  /* 0x3f0000000e097421 */ /* 0x000fe20000010000 */
[----:B------:R-:W-:-:S03]  /*02e0*/  LEA R2, P1, R3, UR6, 0x1 ;  /* 0x0000000603027c11 */ /* 0x000fc6000f8208ff */
[----:B------:R-:W-:Y:S01]  /*02f0*/  FMUL.FTZ.D4 R0, R0, R9 ;  /* 0x0000000900007220 */ /* 0x000fe20000210000 */
[----:B------:R-:W-:Y:S02]  /*0300*/  LEA.HI.X R3, R3, UR7, R10, 0x1, P1 ;  /* 0x0000000703037c11 */ /* 0x000fe400088f0c0a */
[----:B------:R-:W-:Y:S02]  /*0310*/  R2P PR, R8, 0x7e ;  /* 0x0000007e08007804 */ /* 0x000fe40000000000 */
[----:B------:R-:W-:Y:S02]  /*0320*/  PRMT R8, R5, 0x8880, RZ ;  /* 0x0000888005087816 */ /* 0x000fe400000000ff */
[C---:B----4-:R-:W-:Y:S02]  /*0330*/  PRMT R4, R6.reuse, 0x7770, RZ ;  /* 0x0000777006047816 */ /* 0x050fe400000000ff */
[----:B------:R-:W-:Y:S02]  /*0340*/  PRMT R5, R6, 0x7771, RZ ;  /* 0x0000777106057816 */ /* 0x000fe400000000ff */
[----:B------:R-:W-:-:S02]  /*0350*/  I2FP.F32.U32 R9, R4 ;  /* 0x0000000400097245 */ /* 0x000fc40000201000 */
[----:B------:R-:W-:-:S03]  /*0360*/  I2FP.F32.U32 R5, R5 ;  /* 0x0000000500057245 */ /* 0x000fc60000201000 */
[----:B------:R-:W-:Y:S01]  /*0370*/  FMUL.FTZ R9, R0, R9 ;  /* 0x0000000900097220 */ /* 0x000fe20000410000 */
[----:B------:R-:W-:Y:S01]  /*0380*/  PRMT R4, R6, 0x7772, RZ ;  /* 0x0000777206047816 */ /* 0x000fe200000000ff */
[----:B------:R-:W-:Y:S02]  /*0390*/  FMUL.FTZ R10, R0, R5 ;  /* 0x00000005000a7220 */ /* 0x000fe40000410000 */
[----:B------:R-:W-:Y:S01]  /*03a0*/  @!P0 FADD.FTZ R9, -R9, -RZ ;  /* 0x800000ff09098221 */ /* 0x000fe20000010100 */
[----:B------:R-:W-:Y:S02]  /*03b0*/  ISETP.GE.AND P0, PT, R8, RZ, PT ;  /* 0x000000ff0800720c */ /* 0x000fe40003f06270 */
[----:B------:R-:W-:Y:S02]  /*03c0*/  I2FP.F32.U32 R11, R4 ;  /* 0x00000004000b7245 */ /* 0x000fe40000201000 */
[----:B------:R-:W-:Y:S02]  /*03d0*/  PRMT R8, R6, 0x7773, RZ ;  /* 0x0000777306087816 */ /* 0x000fe400000000ff */
[----:B------:R-:W-:-:S02]  /*03e0*/  PRMT R6, R7, 0x7771, RZ ;  /* 0x0000777107067816 */ /* 0x000fc400000000ff */
[C---:B------:R-:W-:Y:S02]  /*03f0*/  PRMT R5, R7.reuse, 0x7772, RZ ;  /* 0x0000777207057816 */ /* 0x040fe400000000ff */
[C---:B------:R-:W-:Y:S02]  /*0400*/  PRMT R4, R7.reuse, 0x7773, RZ ;  /* 0x0000777307047816 */ /* 0x040fe400000000ff */
[----:B------:R-:W-:Y:S02]  /*0410*/  PRMT R7, R7, 0x7770, RZ ;  /* 0x0000777007077816 */ /* 0x000fe400000000ff */
[----:B------:R-:W-:Y:S02]  /*0420*/  I2FP.F32.U32 R13, R8 ;  /* 0x00000008000d7245 */ /* 0x000fe40000201000 */
[----:B------:R-:W-:Y:S02]  /*0430*/  I2FP.F32.U32 R15, R6 ;  /* 0x00000006000f7245 */ /* 0x000fe40000201000 */
[----:B------:R-:W-:-:S02]  /*0440*/  I2FP.F32.U32 R5, R5 ;  /* 0x0000000500057245 */ /* 0x000fc40000201000 */
[----:B------:R-:W-:Y:S02]  /*0450*/  I2FP.F32.U32 R7, R7 ;  /* 0x0000000700077245 */ /* 0x000fe40000201000 */
[----:B------:R-:W-:Y:S01]  /*0460*/  I2FP.F32.U32 R17, R4 ;  /* 0x0000000400117245 */ /* 0x000fe20000201000 */
[C---:B------:R-:W-:Y:S01]  /*0470*/  FMUL.FTZ R11, R0.reuse, R11 ;  /* 0x0000000b000b7220 */ /* 0x040fe20000410000 */
[C---:B------:R-:W-:Y:S01]  /*0480*/  FMUL.FTZ R13, R0.reuse, R13 ;  /* 0x0000000d000d7220 */ /* 0x040fe20000410000 */
[C---:B------:R-:W-:Y:S01]  /*0490*/  FMUL.FTZ R15, R0.reuse, R15 ;  /* 0x0000000f000f7220 */ /* 0x040fe20000410000 */
[C---:B------:R-:W-:Y:S01]  /*04a0*/  FMUL.FTZ R5, R0.reuse, R5 ;  /* 0x0000000500057220 */ /* 0x040fe20000410000 */
[C---:B------:R-:W-:Y:S01]  /*04b0*/  FMUL.FTZ R7, R0.reuse, R7 ;  /* 0x0000000700077220 */ /* 0x040fe20000410000 */
[----:B------:R-:W-:Y:S01]  /*04c0*/  FMUL.FTZ R0, R0, R17 ;  /* 0x0000001100007220 */ /* 0x000fe20000410000 */
[----:B------:R-:W-:Y:S01]  /*04d0*/  @P1 FADD.FTZ R10, -R10, -RZ ;  /* 0x800000ff0a0a1221 */ /* 0x000fe20000010100 */
[----:B------:R-:W-:Y:S01]  /*04e0*/  @P2 FADD.FTZ R11, -R11, -RZ ;  /* 0x800000ff0b0b2221 */ /* 0x000fe20000010100 */
[----:B------:R-:W-:Y:S01]  /*04f0*/  @P3 FADD.FTZ R13, -R13, -RZ ;  /* 0x800000ff0d0d3221 */ /* 0x000fe20000010100 */
[----:B------:R-:W-:Y:S01]  /*0500*/  @P5 FADD.FTZ R15, -R15, -RZ ;  /* 0x800000ff0f0f5221 */ /* 0x000fe20000010100 */
[----:B------:R-:W-:Y:S01]  /*0510*/  @P6 FADD.FTZ R5, -R5, -RZ ;  /* 0x800000ff05056221 */ /* 0x000fe20000010100 */
[----:B------:R-:W-:Y:S01]  /*0520*/  @P4 FADD.FTZ R7, -R7, -RZ ;  /* 0x800000ff07074221 */ /* 0x000fe20000010100 */
[----:B------:R-:W-:Y:S01]  /*0530*/  @!P0 FADD.FTZ R0, -R0, -RZ ;  /* 0x800000ff00008221 */ /* 0x000fe20000010100 */
        /* <DEDUP_REMOVED lines=17> */
.L_x_1069:
        /* <DEDUP_REMOVED lines=11> */
.L_x_1375:


//--------------------- .text._Z22dequantize_block_iq3_sIN3c108BFloat16EEvPKvPT_ --------------------------
	.section	.text._Z22dequantize_block_iq3_sIN3c108BFloat16EEvPKvPT_,"ax",@progbits
	.align	128
.text._Z22dequantize_block_iq3_sIN3c108BFloat16EEvPKvPT_:
        .type           _Z22dequantize_block_iq3_sIN3c108BFloat16EEvPKvPT_,@function
        .size           _Z22dequantize_block_iq3_sIN3c108BFloat16EEvPKvPT_,(.L_x_1376 - _Z22dequantize_block_iq3_sIN3c108BFloat16EEvPKvPT_)
        .other          _Z22dequantize_block_iq3_sIN3c108BFloat16EEvPKvPT_,@"STO_CUDA_ENTRY STV_DEFAULT"
_Z22dequantize_block_iq3_sIN3c108BFloat16EEvPKvPT_:
        /* <DEDUP_REMOVED lines=12> */
[----:B------:R-:W-:-:S03]  /*00c0*/  LOP3.LUT R11, R9, 0x40, RZ, 0xfc, !PT ;  /* 0x00000040090b7812 */ /* 0x000fc600078efcff */
[----:B------:R-:W-:Y:S01]  /*00d0*/  IMAD R17, R7, 0x2, R4 ;  /* 0x0000000207117824 */ /* 0x000fe200078e0204 */
[----:B------:R-:W-:Y:S01]  /*00e0*/  IADD3 R10, P1, PT, R2, R11, RZ ;  /* 0x0000000b020a7210 */ /* 0x000fe20007f3e0ff */
[----:B------:R-:W-:Y:S01]  /*00f0*/  IMAD.SHL.U32 R8, R0, 0x4, RZ ;  /* 0x0000000400087824 */ /* 0x000fe200078e00ff */
[----:B------:R-:W0:Y:S02]  /*0100*/  LDC.64 R4, c[0x4][0x20] ;  /* 0x01000800ff047b82 */ /* 0x000e240000000a00 */
[----:B------:R-:W-:Y:S01]  /*0110*/  IADD3 R16, P0, PT, R2, R17, RZ ;  /* 0x0000001102107210 */ /* 0x000fe20007f1e0ff */
[----:B------:R-:W-:-:S04]  /*0120*/  IMAD.X R11, RZ, RZ, R3, P1 ;  /* 0x000000ffff0b7224 */ /* 0x000fc800008e0603 */
[----:B------:R-:W-:Y:S02]  /*0130*/  IMAD.X R17, RZ, RZ, R3, P0 ;  /* 0x000000ffff117224 */ /* 0x000fe400000e0603 */
[----:B--2---:R-:W2:Y:S04]  /*0140*/  LDG.E.U8.CONSTANT R11, desc[UR4][R10.64+0x2] ;  /* 0x000002040a0b7981 */ /* 0x004ea8000c1e9100 */
[----:B------:R-:W4:Y:S04]  /*0150*/  LDG.E.U8.CONSTANT R13, desc[UR4][R16.64+0x2] ;  /* 0x00000204100d7981 */ /* 0x000f28000c1e9100 */
[----:B------:R0:W5:Y:S01]  /*0160*/  LDG.E.U8.CONSTANT R12, desc[UR4][R16.64+0x3] ;  /* 0x00000304100c7981 */ /* 0x000162000c1e9100 */
[----:B------:R-:W-:Y:S01]  /*0170*/  LOP3.LUT R14, R8, 0x1c, RZ, 0xc0, !PT ;  /* 0x0000001c080e7812 */ /* 0x000fe200078ec0ff */
[----:B------:R-:W-:Y:S01]  /*0180*/  IMAD R20, R7, R20, 0x8 ;  /* 0x0000000807147424 */ /* 0x000fe200078e0214 */
[----:B------:R-:W-:-:S03]  /*0190*/  SHF.R.U32.HI R9, RZ, 0x1, R9 ;  /* 0x00000001ff097819 */ /* 0x000fc60000011609 */
[----:B------:R-:W-:Y:S01]  /*01a0*/  IMAD.IADD R19, R7, 0x1, R14 ;  /* 0x0000000107137824 */ /* 0x000fe200078e020e */
[----:B------:R-:W-:-:S04]  /*01b0*/  IADD3 R14, P0, PT, R2, R9, RZ ;  /* 0x00000009020e7210 */ /* 0x000fc80007f1e0ff */
[----:B------:R-:W-:Y:S01]  /*01c0*/  IADD3 R18, P1, PT, R2, R19, RZ ;  /* 0x0000001302127210 */ /* 0x000fe20007f3e0ff */
[--C-:B------:R-:W-:Y:S01]  /*01d0*/  IMAD.X R15, RZ, RZ, R3.reuse, P0 ;  /* 0x000000ffff0f7224 */ /* 0x100fe200000e0603 */
[----:B------:R1:W3:Y:S03]  /*01e0*/  LDG.E.U16.CONSTANT R2, desc[UR4][R2.64] ;  /* 0x0000000402027981 */ /* 0x0002e6000c1e9500 */
[----:B------:R-:W-:Y:S01]  /*01f0*/  IMAD.X R19, RZ, RZ, R3, P1 ;  /* 0x000000ffff137224 */ /* 0x000fe200008e0603 */
[----:B------:R-:W3:Y:S04]  /*0200*/  LDG.E.U8.CONSTANT R9, desc[UR4][R14.64+0x6a] ;  /* 0x00006a040e097981 */ /* 0x000ee8000c1e9100 */
[----:B------:R-:W3:Y:S01]  /*0210*/  LDG.E.U8.CONSTANT R7, desc[UR4][R18.64+0x4a] ;  /* 0x00004a0412077981 */ /* 0x000ee2000c1e9100 */
[----:B--2---:R-:W-:-:S04]  /*0220*/  SHF.L.U32 R10, R11, R20, RZ ;  /* 0x000000140b0a7219 */ /* 0x004fc800000006ff */
[----:B----4-:R-:W-:-:S05]  /*0230*/  LOP3.LUT R13, R13, 0x100, R10, 0xf8, !PT ;  /* 0x000001000d0d7812 */ /* 0x010fca00078ef80a */
[----:B0-----:R-:W-:-:S05]  /*0240*/  IMAD.WIDE.U32 R16, R13, 0x4, R4 ;  /* 0x000000040d107825 */ /* 0x001fca00078e0004 */
[----:B------:R-:W2:Y:S01]  /*0250*/  LDG.E.CONSTANT R10, desc[UR4][R16.64] ;  /* 0x00000004100a7981 */ /* 0x000ea2000c1e9900 */
[----:B------:R-:W-:-:S05]  /*0260*/  VIADD R20, R20, 0xffffffff ;  /* 0xffffffff14147836 */ /* 0x000fca0000000000 */
[----:B------:R-:W-:-:S04]  /*0270*/  SHF.L.U32 R11, R11, R20, RZ ;  /* 0x000000140b0b7219 */ /* 0x000fc800000006ff */
[----:B-----5:R-:W-:-:S05]  /*0280*/  LOP3.LUT R11, R12, 0x100, R11, 0xf8, !PT ;  /* 0x000001000c0b7812 */ /* 0x020fca00078ef80b */
[----:B------:R-:W-:-:S06]  /*0290*/  IMAD.WIDE.U32 R4, R11, 0x4, R4 ;  /* 0x000000040b047825 */ /* 0x000fcc00078e0004 */
[----:B------:R2:W4:Y:S01]  /*02a0*/  LDG.E.CONSTANT R4, desc[UR4][R4.64] ;  /* 0x0000000404047981 */ /* 0x000522000c1e9900 */
[----:B------:R-:W-:Y:S01]  /*02b0*/  IMAD.SHL.U32 R11, R0, 0x20, RZ ;  /* 0x00000020000b7824 */ /* 0x000fe200078e00ff */
[----:B------:R-:W-:-:S04]  /*02c0*/  LOP3.LUT R8, R8, 0x4, RZ, 0xc0, !PT ;  /* 0x0000000408087812 */ /* 0x000fc800078ec0ff */
[----:B------:R-:W-:Y:S02]  /*02d0*/  LOP3.LUT R11, R11, 0xe0, RZ, 0xc0, !PT ;  /* 0x000000e00b0b7812 */ /* 0x000fe400078ec0ff */
[----:B---3--:R-:W-:Y:S02]  /*02e0*/  PRMT R12, R7, 0x8880, RZ ;  /* 0x00008880070c7816 */ /* 0x008fe400000000ff */
[----:B------:R-:W-:Y:S01]  /*02f0*/  LOP3.LUT R0, R0, 0x3f8, RZ, 0xc0, !PT ;  /* 0x000003f800007812 */ /* 0x000fe200078ec0ff */
[----:B------:R-:W-:Y:S01]  /*0300*/  IMAD R11, R6, 0x100, R11 ;  /* 0x00000100060b7824 */ /* 0x000fe200078e020b */
[----:B------:R-:W-:Y:S02]  /*0310*/  SHF.R.U32.HI R8, RZ, R8, R9 ;  /* 0x00000008ff087219 */ /* 0x000fe40000011609 */
[----:B-1----:R-:W-:Y:S02]  /*0320*/  PRMT R3, R12, 0x7710, RZ ;  /* 0x000077100c037816 */ /* 0x002fe400000000ff */
[----:B------:R-:W-:-:S02]  /*0330*/  IADD3 R11, P0, PT, R11, R0, RZ ;  /* 0x000000000b0b7210 */ /* 0x000fc40007f1e0ff */
[----:B------:R-:W-:Y:S02]  /*0340*/  LOP3.LUT R8, R8, 0xf, RZ, 0xc0, !PT ;  /* 0x0000000f08087812 */ /* 0x000fe400078ec0ff */
[C---:B------:R-:W-:Y:S02]  /*0350*/  R2P PR, R3.reuse, 0x7e ;  /* 0x0000007e03007804 */ /* 0x040fe40000000000 */
[----:B------:R-:W-:Y:S02]  /*0360*/  LOP3.LUT R3, R3, 0x1, RZ, 0xc0, !PT ;  /* 0x0000000103037812 */ /* 0x000fe400078ec0ff */
[----:B------:R-:W-:Y:S01]  /*0370*/  I2FP.F32.U32 R8, R8 ;  /* 0x0000000800087245 */ /* 0x000fe20000201000 */
[----:B------:R-:W-:Y:S01]  /*0380*/  IMAD.X R12, RZ, RZ, RZ, P0 ;  /* 0x000000ffff0c7224 */ /* 0x000fe200000e06ff */
[----:B------:R-:W-:Y:S01]  /*0390*/  ISETP.NE.U32.AND P0, PT, R3, 0x1, PT ;  /* 0x000000010300780c */ /* 0x000fe20003f05070 */
[----:B------:R-:W-:Y:S02]  /*03a0*/  HADD2.F32 R0, -RZ, R2.H0_H0 ;  /* 0x20000002ff007230 */ /* 0x000fe40000004100 */
[----:B------:R-:W-:-:S04]  /*03b0*/  FADD.FTZ R3, R8, 0.5 ;  /* 0x3f00000008037421 */ /* 0x000fc80000010000 */
[----:B------:R-:W-:Y:S01]  /*03c0*/  FMUL.FTZ.D2 R0, R0, R3 ;  /* 0x0000000300007220 */ /* 0x000fe20000310000 */
[----:B------:R-:W-:Y:S02]  /*03d0*/  PRMT R7, R7, 0x8880, RZ ;  /* 0x0000888007077816 */ /* 0x000fe400000000ff */
[C---:B--2---:R-:W-:Y:S02]  /*03e0*/  PRMT R5, R10.reuse, 0x7771, RZ ;  /* 0x000077710a057816 */ /* 0x044fe400000000ff */
[C---:B------:R-:W-:Y:S02]  /*03f0*/  PRMT R6, R10.reuse, 0x7772, RZ ;  /* 0x000077720a067816 */ /* 0x040fe400000000ff */
[----:B------:R-:W-:Y:S02]  /*0400*/  PRMT R2, R10, 0x7770, RZ ;  /* 0x000077700a027816 */ /* 0x000fe400000000ff */
[----:B------:R-:W-:Y:S02]  /*0410*/  I2FP.F32.U32 R5, R5 ;  /* 0x0000000500057245 */ /* 0x000fe40000201000 */
[----:B------:R-:W-:-:S02]  /*0420*/  I2FP.F32.U32 R3, R6 ;  /* 0x0000000600037245 */ /* 0x000fc40000201000 */
[----:B------:R-:W-:Y:S01]  /*0430*/  I2FP.F32.U32 R9, R2 ;  /* 0x0000000200097245 */ /* 0x000fe20000201000 */
[C---:B------:R-:W-:Y:S02]  /*0440*/  FMUL.FTZ R5, R0.reuse, R5 ;  /* 0x0000000500057220 */ /* 0x040fe40000410000 */
[C---:B------:R-:W-:Y:S02]  /*0450*/  FMUL.FTZ R6, R0.reuse, R3 ;  /* 0x0000000300067220 */ /* 0x040fe40000410000 */
[----:B------:R-:W-:Y:S01]  /*0460*/  FMUL.FTZ R9, R0, R9 ;  /* 0x0000000900097220 */ /* 0x000fe20000410000 */
[----:B------:R-:W-:Y:S01]  /*0470*/  @P1 FADD.FTZ R5, -R5, -RZ ;  /* 0x800000ff05051221 */ /* 0x000fe20000010100 */
[----:B------:R-:W-:Y:S02]  /*0480*/  @P2 FADD.FTZ R6, -R6, -RZ ;  /* 0x800000ff06062221 */ /* 0x000fe40000010100 */
[----:B------:R-:W-:Y:S01]  /*0490*/  @!P0 FADD.FTZ R9, -R9, -RZ ;  /* 0x800000ff09098221 */ /* 0x000fe20000010100 */
[----:B------:R-:W-:-:S02]  /*04a0*/  LEA R2, P0, R11, UR6, 0x1 ;  /* 0x000000060b027c11 */ /* 0x000fc4000f8008ff */
[----:B------:R-:W-:Y:S02]  /*04b0*/  F2FP.BF16.F32.PACK_AB R5, RZ, R5 ;  /* 0x00000005ff05723e */ /* 0x000fe400000010ff */
[----:B------:R-:W-:Y:S02]  /*04c0*/  F2FP.BF16.F32.PACK_AB R6, RZ, R6 ;  /* 0x00000006ff06723e */ /* 0x000fe400000010ff */
[--C-:B------:R-:W-:Y:S02]  /*04d0*/  LEA.HI.X R3, R11, UR7, R12.reuse, 0x1, P0 ;  /* 0x000000070b037c11 */ /* 0x100fe400080f0c0c */
[----:B------:R-:W-:Y:S02]  /*04e0*/  F2FP.BF16.F32.PACK_AB R9, RZ, R9 ;  /* 0x00000009ff09723e */ /* 0x000fe400000010ff */
[----:B------:R-:W-:Y:S02]  /*04f0*/  PRMT R12, R5, 0x7610, R12 ;  /* 0x00007610050c7816 */ /* 0x000fe4000000000c */
[----:B------:R-:W-:-:S02]  /*0500*/  PRMT R14, R6, 0x7610, R14 ;  /* 0x00007610060e7816 */ /* 0x000fc4000000000e */
[----:B------:R-:W-:Y:S02]  /*0510*/  ISETP.GE.AND P0, PT, R7, RZ, PT ;  /* 0x000000ff0700720c */ /* 0x000fe40003f06270 */
[----:B------:R-:W-:Y:S02]  /*0520*/  PRMT R10, R10, 0x7773, RZ ;  /* 0x000077730a0a7816 */ /* 0x000fe400000000ff */
[C---:B----4-:R-:W-:Y:S02]  /*0530*/  PRMT R5, R4.reuse, 0x7770, RZ ;  /* 0x0000777004057816 */ /* 0x050fe400000000ff */
[C---:B------:R-:W-:Y:S02]  /*0540*/  PRMT R6, R4.reuse, 0x7771, RZ ;  /* 0x0000777104067816 */ /* 0x040fe400000000ff */
[C---:B------:R-:W-:Y:S02]  /*0550*/  PRMT R7, R4.reuse, 0x7772, RZ ;  /* 0x0000777204077816 */ /* 0x040fe400000000ff */
[----:B------:R-:W-:-:S02]  /*0560*/  PRMT R4, R4, 0x7773, RZ ;  /* 0x0000777304047816 */ /* 0x000fc400000000ff */
[----:B------:R-:W-:Y:S02]  /*0570*/  PRMT R8, R9, 0x7610, R8 ;  /* 0x0000761009087816 */ /* 0x000fe40000000008 */
[----:B------:R-:W-:Y:S02]  /*0580*/  I2FP.F32.U32 R11, R10 ;  /* 0x0000000a000b7245 */ /* 0x000fe40000201000 */
[----:B------:R-:W-:Y:S02]  /*0590*/  I2FP.F32.U32 R5, R5 ;  /* 0x0000000500057245 */ /* 0x000fe40000201000 */
[----:B------:R-:W-:Y:S02]  /*05a0*/  I2FP.F32.U32 R9, R6 ;  /* 0x0000000600097245 */ /* 0x000fe40000201000 */
[----:B------:R-:W-:Y:S02]  /*05b0*/  I2FP.F32.U32 R7, R7 ;  /* 0x0000000700077245 */ /* 0x000fe40000201000 */
[----:B------:R-:W-:Y:S01]  /*05c0*/  I2FP.F32.U32 R13, R4 ;  /* 0x00000004000d7245 */ /* 0x000fe20000201000 */
        /* <DEDUP_REMOVED lines=24> */
.L_x_1070:
        /* <DEDUP_REMOVED lines=11> */
.L_x_1376:


//--------------------- .text._Z23dequantize_block_iq4_nlIN3c108BFloat16EEvPKvPT_ --------------------------
	.section	.text._Z23dequantize_block_iq4_nlIN3c108BFloat16EEvPKvPT_,"ax",@progbits
	.align	128
.text._Z23dequantize_block_iq4_nlIN3c108BFloat16EEvPKvPT_:
        .type           _Z23dequantize_block_iq4_nlIN3c108BFloat16EEvPKvPT_,@function
        .size           _Z23dequantize_block_iq4_nlIN3c108BFloat16EEvPKvPT_,(.L_x_1377 - _Z23dequantize_block_iq4_nlIN3c108BFloat16EEvPKvPT_)
        .other          _Z23dequantize_block_iq4_nlIN3c108BFloat16EEvPKvPT_,@"STO_CUDA_ENTRY STV_DEFAULT"
_Z23dequantize_block_iq4_nlIN3c108BFloat16EEvPKvPT_:
[----:B------:R-:W-:Y:S01]  /*0000*/  LDC R1, c[0x0][0x37c] ;  /* 0x0000df00ff017b82 */ /* 0x000fe20000000800 */
[----:B------:R-:W0:Y:S07]  /*0010*/  S2R R4, SR_TID.X ;  /* 0x0000000000047919 */ /* 0x000e2e0000002100 */
[----:B------:R-:W1:Y:S01]  /*0020*/  LDC.64 R2, c[0x0][0x380] ;  /* 0x0000e000ff027b82 */ /* 0x000e620000000a00 */
[----:B------:R-:W2:Y:S01]  /*0030*/  LDCU.64 UR4, c[0x0][0x358] ;  /* 0x00006b00ff0477ac */ /* 0x000ea20008000a00 */
[----:B------:R-:W3:Y:S01]  /*0040*/  S2R R0, SR_CTAID.X ;  /* 0x0000000000007919 */ /* 0x000ee20000002500 */
[----:B------:R-:W4:Y:S01]  /*0050*/  LDCU.64 UR6, c[0x4][0x48] ;  /* 0x01000900ff0677ac */ /* 0x000f220008000a00 */
[----:B0-----:R-:W-:-:S05]  /*0060*/  LOP3.LUT R5, R4, 0x7, RZ, 0xc0, !PT ;  /* 0x0000000704057812 */ /* 0x001fca00078ec0ff */
[----:B---3--:R-:W-:Y:S01]  /*0070*/  IMAD R7, R0, 0x8, R5 ;  /* 0x0000000800077824 */ /* 0x008fe200078e0205 */
[----:B------:R-:W-:-:S03]  /*0080*/  SHF.R.U32.HI R5, RZ, 0x1, R4 ;  /* 0x00000001ff057819 */ /* 0x000fc60000011604 */
[----:B-1----:R-:W-:Y:S01]  /*0090*/  IMAD.WIDE.U32 R2, R7, 0x12, R2 ;  /* 0x0000001207027825 */ /* 0x002fe200078e0002 */
[----:B------:R-:W-:-:S04]  /*00a0*/  LOP3.LUT R5, R5, 0x1fc, RZ, 0xc0, !PT ;  /* 0x000001fc05057812 */ /* 0x000fc800078ec0ff */
[----:B------:R-:W-:Y:S02]  /*00b0*/  IADD3 R8, P0, PT, R5, R2, RZ ;  /* 0x0000000205087210 */ /* 0x000fe40007f1e0ff */
[----:B--2---:R-:W2:Y:S03]  /*00c0*/  LDG.E.U16.CONSTANT R2, desc[UR4][R2.64] ;  /* 0x0000000402027981 */ /* 0x004ea6000c1e9500 */
[----:B------:R-:W-:-:S05]  /*00d0*/  IMAD.X R9, RZ, RZ, R3, P0 ;  /* 0x000000ffff097224 */ /* 0x000fca00000e0603 */
[----:B------:R-:W3:Y:S04]  /*00e0*/  LDG.E.U8.CONSTANT R6, desc[UR4][R8.64+0x2] ;  /* 0x0000020408067981 */ /* 0x000ee8000c1e9100 */
[----:B------:R-:W5:Y:S04]  /*00f0*/  LDG.E.U8.CONSTANT R12, desc[UR4][R8.64+0x3] ;  /* 0x00000304080c7981 */ /* 0x000f68000c1e9100 */
[----:B------:R-:W2:Y:S04]  /*0100*/  LDG.E.U8.CONSTANT R7, desc[UR4][R8.64+0x5] ;  /* 0x0000050408077981 */ /* 0x000ea8000c1e9100 */
[----:B------:R2:W2:Y:S01]  /*0110*/  LDG.E.U8.CONSTANT R15, desc[UR4][R8.64+0x4] ;  /* 0x00000404080f7981 */ /* 0x0004a2000c1e9100 */
[----:B---3--:R-:W-:-:S04]  /*0120*/  LOP3.LUT R18, R6, 0xf, RZ, 0xc0, !PT ;  /* 0x0000000f06127812 */ /* 0x008fc800078ec0ff */
[----:B----4-:R-:W-:Y:S02]  /*0130*/  IADD3 R18, P0, PT, R18, UR6, RZ ;  /* 0x0000000612127c10 */ /* 0x010fe4000ff1e0ff */
[----:B-----5:R-:W-:Y:S02]  /*0140*/  LOP3.LUT R10, R12, 0xf, RZ, 0xc0, !PT ;  /* 0x0000000f0c0a7812 */ /* 0x020fe400078ec0ff */
[----:B------:R-:W-:Y:S01]  /*0150*/  SHF.R.U32.HI R6, RZ, 0x4, R6 ;  /* 0x00000004ff067819 */ /* 0x000fe20000011606 */
[----:B------:R-:W-:Y:S01]  /*0160*/  IMAD.X R19, RZ, RZ, UR7, P0 ;  /* 0x00000007ff137e24 */ /* 0x000fe200080e06ff */
[----:B------:R-:W-:Y:S02]  /*0170*/  IADD3 R10, P0, PT, R10, UR6, RZ ;  /* 0x000000060a0a7c10 */ /* 0x000fe4000ff1e0ff */
[----:B--2---:R-:W-:Y:S02]  /*0180*/  LOP3.LUT R9, R7, 0xf, RZ, 0xc0, !PT ;  /* 0x0000000f07097812 */ /* 0x004fe400078ec0ff */
[----:B------:R-:W-:Y:S01]  /*0190*/  LOP3.LUT R6, R6, 0xffff, RZ, 0xc0, !PT ;  /* 0x0000ffff06067812 */ /* 0x000fe200078ec0ff */
[----:B------:R-:W-:Y:S01]  /*01a0*/  IMAD.X R11, RZ, RZ, UR7, P0 ;  /* 0x00000007ff0b7e24 */ /* 0x000fe200080e06ff */
[----:B------:R-:W-:Y:S01]  /*01b0*/  SHF.R.U32.HI R13, RZ, 0x4, R12 ;  /* 0x00000004ff0d7819 */ /* 0x000fe2000001160c */
[----:B------:R0:W2:Y:S01]  /*01c0*/  LDG.E.U8.CONSTANT R14, desc[UR4][R18.64] ;  /* 0x00000004120e7981 */ /* 0x0000a2000c1e9100 */
[----:B------:R-:W-:-:S02]  /*01d0*/  IADD3 R12, P0, PT, R9, UR6, RZ ;  /* 0x00000006090c7c10 */ /* 0x000fc4000ff1e0ff */
[----:B------:R-:W-:Y:S01]  /*01e0*/  IADD3 R16, P1, PT, R6, UR6, RZ ;  /* 0x0000000606107c10 */ /* 0x000fe2000ff3e0ff */
[----:B------:R-:W3:Y:S01]  /*01f0*/  LDG.E.U8.CONSTANT R10, desc[UR4][R10.64] ;  /* 0x000000040a0a7981 */ /* 0x000ee2000c1e9100 */
[----:B------:R-:W-:Y:S02]  /*0200*/  LOP3.LUT R20, R13, 0xffff, RZ, 0xc0, !PT ;  /* 0x0000ffff0d147812 */ /* 0x000fe400078ec0ff */
[----:B------:R-:W-:Y:S01]  /*0210*/  LOP3.LUT R6, R15, 0xf, RZ, 0xc0, !PT ;  /* 0x0000000f0f067812 */ /* 0x000fe200078ec0ff */
[----:B------:R-:W-:Y:S01]  /*0220*/  IMAD.X R13, RZ, RZ, UR7, P0 ;  /* 0x00000007ff0d7e24 */ /* 0x000fe200080e06ff */
[----:B------:R-:W-:Y:S01]  /*0230*/  SHF.R.U32.HI R15, RZ, 0x4, R15 ;  /* 0x00000004ff0f7819 */ /* 0x000fe2000001160f */
[----:B------:R-:W-:Y:S01]  /*0240*/  IMAD.X R17, RZ, RZ, UR7, P1 ;  /* 0x00000007ff117e24 */ /* 0x000fe200088e06ff */
[----:B0-----:R-:W-:Y:S02]  /*0250*/  IADD3 R18, P0, PT, R20, UR6, RZ ;  /* 0x0000000614127c10 */ /* 0x001fe4000ff1e0ff */
[----:B------:R-:W-:Y:S01]  /*0260*/  LOP3.LUT R15, R15, 0xffff, RZ, 0xc0, !PT ;  /* 0x0000ffff0f0f7812 */ /* 0x000fe200078ec0ff */
[----:B------:R-:W4:Y:S01]  /*0270*/  LDG.E.U8.CONSTANT R12, desc[UR4][R12.64] ;  /* 0x000000040c0c7981 */ /* 0x000f22000c1e9100 */
[----:B------:R-:W-:Y:S01]  /*0280*/  IADD3 R8, P1, PT, R6, UR6, RZ ;  /* 0x0000000606087c10 */ /* 0x000fe2000ff3e0ff */
[----:B------:R-:W-:Y:S01]  /*0290*/  IMAD.X R19, RZ, RZ, UR7, P0 ;  /* 0x00000007ff137e24 */ /* 0x000fe200080e06ff */
[----:B------:R-:W-:Y:S01]  /*02a0*/  SHF.R.U32.HI R7, RZ, 0x4, R7 ;  /* 0x00000004ff077819 */ /* 0x000fe20000011607 */
[----:B------:R0:W5:Y:S03]  /*02b0*/  LDG.E.U8.CONSTANT R6, desc[UR4][R16.64] ;  /* 0x0000000410067981 */ /* 0x000166000c1e9100 */
[----:B------:R-:W-:Y:S01]  /*02c0*/  LOP3.LUT R7, R7, 0xffff, RZ, 0xc0, !PT ;  /* 0x0000ffff07077812 */ /* 0x000fe200078ec0ff */
[----:B------:R-:W-:Y:S01]  /*02d0*/  IMAD.X R9, RZ, RZ, UR7, P1 ;  /* 0x00000007ff097e24 */ /* 0x000fe200088e06ff */
[----:B------:R-:W5:Y:S01]  /*02e0*/  LDG.E.U8.CONSTANT R18, desc[UR4][R18.64] ;  /* 0x0000000412127981 */ /* 0x000f62000c1e9100 */
[----:B0-----:R-:W-:-:S04]  /*02f0*/  IADD3 R16, P0, PT, R15, UR6, RZ ;  /* 0x000000060f107c10 */ /* 0x001fc8000ff1e0ff */
[----:B------:R-:W5:Y:S01]  /*0300*/  LDG.E.U8.CONSTANT R9, desc[UR4][R8.64] ;  /* 0x0000000408097981 */ /* 0x000f62000c1e9100 */
[----:B------:R-:W-:Y:S01]  /*0310*/  IMAD.X R17, RZ, RZ, UR7, P0 ;  /* 0x00000007ff117e24 */ /* 0x000fe200080e06ff */
[----:B------:R-:W-:-:S04]  /*0320*/  IADD3 R20, P0, PT, R7, UR6, RZ ;  /* 0x0000000607147c10 */ /* 0x000fc8000ff1e0ff */
[----:B------:R0:W5:Y:S01]  /*0330*/  LDG.E.U8.CONSTANT R16, desc[UR4][R16.64] ;  /* 0x0000000410107981 */ /* 0x000162000c1e9100 */
[----:B------:R-:W-:Y:S01]  /*0340*/  IMAD.X R21, RZ, RZ, UR7, P0 ;  /* 0x00000007ff157e24 */ /* 0x000fe200080e06ff */
[----:B------:R-:W1:Y:S04]  /*0350*/  LDCU.64 UR6, c[0x0][0x388] ;  /* 0x00007100ff0677ac */ /* 0x000e680008000a00 */
[----:B------:R-:W5:Y:S01]  /*0360*/  LDG.E.U8.CONSTANT R8, desc[UR4][R20.64] ;  /* 0x0000000414087981 */ /* 0x000f62000c1e9100 */
[----:B------:R-:W-:-:S05]  /*0370*/  IMAD.SHL.U32 R4, R4, 0x20, RZ ;  /* 0x0000002004047824 */ /* 0x000fca00078e00ff */
[----:B------:R-:W-:-:S05]  /*0380*/  LOP3.LUT R3, R4, 0xe0, RZ, 0xc0, !PT ;  /* 0x000000e004037812 */ /* 0x000fca00078ec0ff */
[----:B------:R-:W-:-:S05]  /*0390*/  IMAD R0, R0, 0x100, R3 ;  /* 0x0000010000007824 */ /* 0x000fca00078e0203 */
[----:B------:R-:W-:Y:S01]  /*03a0*/  IADD3 R0, P0, PT, R0, R5, RZ ;  /* 0x0000000500007210 */ /* 0x000fe20007f1e0ff */
[----:B------:R-:W-:-:S04]  /*03b0*/  HADD2.F32 R4, -RZ, R2.H0_H0 ;  /* 0x20000002ff047230 */ /* 0x000fc80000004100 */
[----:B------:R-:W-:Y:S01]  /*03c0*/  IMAD.X R3, RZ, RZ, RZ, P0 ;  /* 0x000000ffff037224 */ /* 0x000fe200000e06ff */
[----:B-1----:R-:W-:-:S04]  /*03d0*/  LEA R2, P0, R0, UR6, 0x1 ;  /* 0x0000000600027c11 */ /* 0x002fc8000f8008ff */
[----:B------:R-:W-:Y:S01]  /*03e0*/  LEA.HI.X R3, R0, UR7, R3, 0x1, P0 ;  /* 0x0000000700037c11 */ /* 0x000fe200080f0c03 */
[----:B--2---:R-:W1:Y:S08]  /*03f0*/  I2F.S8 R11, R14 ;  /* 0x0000000e000b7306 */ /* 0x004e700000001400 */
[----:B---3--:R-:W-:Y:S08]  /*0400*/  I2F.S8 R15, R10 ;  /* 0x0000000a000f7306 */ /* 0x008ff00000001400 */
[----:B----4-:R-:W-:Y:S08]  /*0410*/  I2F.S8 R7, R12 ;  /* 0x0000000c00077306 */ /* 0x010ff00000001400 */
[----:B-----5:R-:W2:Y:S08]  /*0420*/  I2F.S8 R13, R6 ;  /* 0x00000006000d7306 */ /* 0x020eb00000001400 */
[----:B------:R-:W-:Y:S08]  /*0430*/  I2F.S8 R9, R9 ;  /* 0x0000000900097306 */ /* 0x000ff00000001400 */
[----:B0-----:R-:W0:Y:S08]  /*0440*/  I2F.S8 R17, R18 ;  /* 0x0000001200117306 */ /* 0x001e300000001400 */
[----:B------:R-:W3:Y:S08]  /*0450*/  I2F.S8 R19, R16 ;  /* 0x0000001000137306 */ /* 0x000ef00000001400 */
[----:B------:R-:W4:Y:S01]  /*0460*/  I2F.S8 R5, R8 ;  /* 0x0000000800057306 */ /* 0x000f220000001400 */
[C---:B-1----:R-:W-:Y:S01]  /*0470*/  FMUL.FTZ R11, R4.reuse, R11 ;  /* 0x0000000b040b7220 */ /* 0x042fe20000410000 */
[C---:B--2---:R-:W-:Y:S01]  /*0480*/  FMUL.FTZ R13, R4.reuse, R13 ;  /* 0x0000000d040d7220 */ /* 0x044fe20000410000 */
[C---:B------:R-:W-:Y:S01]  /*0490*/  FMUL.FTZ R15, R4.reuse, R15 ;  /* 0x0000000f040f7220 */ /* 0x040fe20000410000 */
[C---:B0-----:R-:W-:Y:S01]  /*04a0*/  FMUL.FTZ R17, R4.reuse, R17 ;  /* 0x0000001104117220 */ /* 0x041fe20000410000 */
[C---:B------:R-:W-:Y:S01]  /*04b0*/  FMUL.FTZ R9, R4.reuse, R9 ;  /* 0x0000000904097220 */ /* 0x040fe20000410000 */
[C---:B------:R-:W-:Y:S01]  /*04c0*/  FMUL.FTZ R7, R4.reuse, R7 ;  /* 0x0000000704077220 */ /* 0x040fe20000410000 */
[----:B---3--:R-:W-:Y:S01]  /*04d0*/  FMUL.FTZ R19, R4, R19 ;  /* 0x0000001304137220 */ /* 0x008fe20000410000 */
[----:B------:R-:W-:-:S02]  /*04e0*/  F2FP.BF16.F32.PACK_AB R11, RZ, R11 ;  /* 0x0000000bff0b723e */ /* 0x000fc400000010ff */
[----:B------:R-:W-:Y:S01]  /*04f0*/  F2FP.BF16.F32.PACK_AB R13, RZ, R13 ;  /* 0x0000000dff0d723e */ /* 0x000fe200000010ff */
[----:B----4-:R-:W-:Y:S01]  /*0500*/  FMUL.FTZ R5, R4, R5 ;  /* 0x0000000504057220 */ /* 0x010fe20000410000 */
        /* <DEDUP_REMOVED lines=15> */
.L_x_1071:
        /* <DEDUP_REMOVED lines=16> */
.L_x_1377:


//--------------------- .text._Z22dequantize_block_iq1_sIN3c108BFloat16EEvPKvPT_ --------------------------
	.section	.text._Z22dequantize_block_iq1_sIN3c108BFloat16EEvPKvPT_,"ax",@progbits
	.align	128
.text._Z22dequantize_block_iq1_sIN3c108BFloat16EEvPKvPT_:
        .type           _Z22dequantize_block_iq1_sIN3c108BFloat16EEvPKvPT_,@function
        .size           _Z22dequantize_block_iq1_sIN3c108BFloat16EEvPKvPT_,(.L_x_1378 - _Z22dequantize_block_iq1_sIN3c108BFloat16EEvPKvPT_)
        .other          _Z22dequantize_block_iq1_sIN3c108BFloat16EEvPKvPT_,@"STO_CUDA_ENTRY STV_DEFAULT"
_Z22dequantize_block_iq1_sIN3c108BFloat16EEvPKvPT_:
        /* <DEDUP_REMOVED lines=9> */
[----:B------:R-:W-:-:S02]  /*0090*/  IMAD.SHL.U32 R5, R4, 0x4, RZ ;  /* 0x0000000404057824 */ /* 0x000fc400078e00ff */
[----:B-1----:R-:W-:Y:S01]  /*00a0*/  IMAD.WIDE.U32 R2, R6, 0x32, R2 ;  /* 0x0000003206027825 */ /* 0x002fe200078e0002 */
[----:B------:R-:W-:Y:S02]  /*00b0*/  LOP3.LUT R9, R0, 0xe, RZ, 0xc0, !PT ;  /* 0x0000000e00097812 */ /* 0x000fe400078ec0ff */
[----:B------:R-:W-:Y:S02]  /*00c0*/  LOP3.LUT R5, R5, 0x1c, RZ, 0xc0, !PT ;  /* 0x0000001c05057812 */ /* 0x000fe400078ec0ff */
[C---:B------:R-:W-:Y:S02]  /*00d0*/  IADD3 R8, P1, PT, R2.reuse, R9, RZ ;  /* 0x0000000902087210 */ /* 0x040fe40007f3e0ff */
[----:B------:R-:W-:-:S03]  /*00e0*/  IADD3 R14, P0, PT, R2, 0x22, RZ ;  /* 0x00000022020e7810 */ /* 0x000fc60007f1e0ff */
[--C-:B------:R-:W-:Y:S01]  /*00f0*/  IMAD.X R9, RZ, RZ, R3.reuse, P1 ;  /* 0x000000ffff097224 */ /* 0x100fe200008e0603 */
[----:B------:R-:W-:Y:S01]  /*0100*/  IADD3 R14, P1, P2, R14, R5, R12 ;  /* 0x000000050e0e7210 */ /* 0x000fe20007a3e00c */
[----:B------:R-:W-:-:S03]  /*0110*/  IMAD.X R7, RZ, RZ, R3, P0 ;  /* 0x000000ffff077224 */ /* 0x000fc600000e0603 */
[----:B--2---:R-:W2:Y:S02]  /*0120*/  LDG.E.U16.CONSTANT R5, desc[UR4][R8.64+0x22] ;  /* 0x0000220408057981 */ /* 0x004ea4000c1e9500 */
[----:B------:R-:W-:-:S05]  /*0130*/  IADD3.X R15, PT, PT, R7, RZ, RZ, P1, P2 ;  /* 0x000000ff070f7210 */ /* 0x000fca0000fe44ff */
[----:B------:R-:W5:Y:S01]  /*0140*/  LDG.E.U8.CONSTANT R14, desc[UR4][R14.64+-0x20] ;  /* 0xffffe0040e0e7981 */ /* 0x000f62000c1e9100 */
[----:B------:R-:W-:-:S05]  /*0150*/  IMAD R12, R12, 0x3, RZ ;  /* 0x000000030c0c7824 */ /* 0x000fca00078e02ff */
[----:B--2---:R-:W-:-:S05]  /*0160*/  SHF.R.U32.HI R12, RZ, R12, R5 ;  /* 0x0000000cff0c7219 */ /* 0x004fca0000011605 */
[----:B------:R-:W-:Y:S02]  /*0170*/  IMAD.SHL.U32 R7, R12, 0x100, RZ ;  /* 0x000001000c077824 */ /* 0x000fe400078e00ff */
[----:B------:R0:W2:Y:S03]  /*0180*/  LDG.E.U16.CONSTANT R12, desc[UR4][R2.64] ;  /* 0x00000004020c7981 */ /* 0x0000a6000c1e9500 */
[----:B-----5:R-:W-:-:S05]  /*0190*/  LOP3.LUT R7, R14, 0x700, R7, 0xf8, !PT ;  /* 0x000007000e077812 */ /* 0x020fca00078ef807 */
[----:B----4-:R-:W-:-:S05]  /*01a0*/  IMAD.WIDE.U32 R10, R7, 0x8, R10 ;  /* 0x00000008070a7825 */ /* 0x010fca00078e000a */
[----:B------:R1:W4:Y:S01]  /*01b0*/  LDG.E.CONSTANT R7, desc[UR4][R10.64] ;  /* 0x000000040a077981 */ /* 0x000322000c1e9900 */
[----:B0-----:R-:W-:Y:S01]  /*01c0*/  IMAD.SHL.U32 R3, R4, 0x40, RZ ;  /* 0x0000004004037824 */ /* 0x001fe200078e00ff */
[----:B------:R-:W-:Y:S01]  /*01d0*/  SHF.R.U32.HI R8, RZ, 0xb, R5 ;  /* 0x0000000bff087819 */ /* 0x000fe20000011605 */
[----:B-1----:R-:W-:-:S03]  /*01e0*/  IMAD.WIDE.U32 R10, R6, 0x200, RZ ;  /* 0x00000200060a7825 */ /* 0x002fc600078e00ff */
[----:B------:R-:W-:Y:S02]  /*01f0*/  LOP3.LUT R8, R8, 0xe, RZ, 0xc0, !PT ;  /* 0x0000000e08087812 */ /* 0x000fe400078ec0ff */
[----:B------:R-:W-:Y:S02]  /*0200*/  LOP3.LUT R6, R0, 0x7f0, RZ, 0xc0, !PT ;  /* 0x000007f000067812 */ /* 0x000fe400078ec0ff */
[----:B------:R-:W-:Y:S02]  /*0210*/  LOP3.LUT R3, R10, 0x1c0, R3, 0xf8, !PT ;  /* 0x000001c00a037812 */ /* 0x000fe400078ef803 */
[----:B------:R-:W-:Y:S02]  /*0220*/  PRMT R14, R5, 0x9910, RZ ;  /* 0x00009910050e7816 */ /* 0x000fe400000000ff */
[----:B------:R-:W-:-:S06]  /*0230*/  LOP3.LUT R9, R8, 0x1, RZ, 0xfc, !PT ;  /* 0x0000000108097812 */ /* 0x000fcc00078efcff */
[----:B------:R-:W0:Y:S01]  /*0240*/  I2F.U16 R9, R9 ;  /* 0x0000000900097306 */ /* 0x000e220000101000 */
[----:B----4-:R-:W-:Y:S02]  /*0250*/  SHF.R.U32.HI R2, RZ, 0x14, R7 ;  /* 0x00000014ff027819 */ /* 0x010fe40000011607 */
[C---:B------:R-:W-:Y:S02]  /*0260*/  LOP3.LUT R10, R7.reuse, 0xffff, RZ, 0xc0, !PT ;  /* 0x0000ffff070a7812 */ /* 0x040fe400078ec0ff */
[----:B------:R-:W-:Y:S02]  /*0270*/  PRMT R13, R7, 0x7632, R13 ;  /* 0x00007632070d7816 */ /* 0x000fe4000000000d */
[----:B------:R-:W-:Y:S02]  /*0280*/  LOP3.LUT R0, R2, 0xf, RZ, 0xc0, !PT ;  /* 0x0000000f02007812 */ /* 0x000fe400078ec0ff */
[----:B------:R-:W-:Y:S02]  /*0290*/  SHF.R.U32.HI R5, RZ, 0x8, R10 ;  /* 0x00000008ff057819 */ /* 0x000fe4000001160a */
[----:B---3--:R-:W-:-:S02]  /*02a0*/  IADD3 R2, P0, P1, R6, UR6, R3 ;  /* 0x0000000606027c10 */ /* 0x008fc4000f91e003 */
[----:B------:R-:W-:Y:S02]  /*02b0*/  LOP3.LUT R13, R13, 0xf, RZ, 0xc0, !PT ;  /* 0x0000000f0d0d7812 */ /* 0x000fe400078ec0ff */
[----:B------:R-:W-:Y:S02]  /*02c0*/  LOP3.LUT R6, R5, 0xf, RZ, 0xc0, !PT ;  /* 0x0000000f05067812 */ /* 0x000fe400078ec0ff */
[----:B------:R-:W-:Y:S02]  /*02d0*/  IADD3.X R3, PT, PT, RZ, UR7, R11, P0, P1 ;  /* 0x00000007ff037c10 */ /* 0x000fe400087e240b */
[----:B------:R-:W-:Y:S01]  /*02e0*/  SHF.R.U32.HI R5, RZ, 0x4, R10 ;  /* 0x00000004ff057819 */ /* 0x000fe2000001160a */
[----:B------:R1:W-:Y:S01]  /*02f0*/  I2F.U16 R4, R13 ;  /* 0x0000000d00047306 */ /* 0x0003e20000101000 */
[----:B------:R-:W-:Y:S01]  /*0300*/  ISETP.GT.AND P0, PT, R14, -0x1, PT ;  /* 0xffffffff0e00780c */ /* 0x000fe20003f04270 */
[----:B------:R-:W-:Y:S01]  /*0310*/  IMAD.MOV.U32 R14, RZ, RZ, 0x3f600000 ;  /* 0x3f600000ff0e7424 */ /* 0x000fe200078e00ff */
[----:B------:R-:W-:-:S02]  /*0320*/  LOP3.LUT R8, R7, 0xf, RZ, 0xc0, !PT ;  /* 0x0000000f07087812 */ /* 0x000fc400078ec0ff */
[----:B------:R-:W-:-:S03]  /*0330*/  LOP3.LUT R11, R7, 0xf000000, RZ, 0xc0, !PT ;  /* 0x0f000000070b7812 */ /* 0x000fc600078ec0ff */
[----:B------:R-:W3:Y:S01]  /*0340*/  I2F.U16 R0, R0 ;  /* 0x0000000000007306 */ /* 0x000ee20000101000 */
[----:B-1----:R-:W-:Y:S02]  /*0350*/  SHF.R.U32.HI R13, RZ, 0x1c, R7 ;  /* 0x0000001cff0d7819 */ /* 0x002fe40000011607 */
[----:B------:R-:W-:Y:S02]  /*0360*/  LOP3.LUT R7, R5, 0xf, RZ, 0xc0, !PT ;  /* 0x0000000f05077812 */ /* 0x000fe400078ec0ff */
[----:B------:R-:W-:Y:S02]  /*0370*/  FSEL R5, -R14, -1.125, P0 ;  /* 0xbf9000000e057808 */ /* 0x000fe40000000100 */
[----:B------:R-:W-:Y:S01]  /*0380*/  I2FP.F32.U32 R16, R13 ;  /* 0x0000000d00107245 */ /* 0x000fe20000201000 */
[----:B------:R-:W1:Y:S01]  /*0390*/  I2F.U16 R8, R8 ;  /* 0x0000000800087306 */ /* 0x000e620000101000 */
[----:B------:R-:W-:Y:S01]  /*03a0*/  SHF.R.U32.HI R13, RZ, 0xc, R10 ;  /* 0x0000000cff0d7819 */ /* 0x000fe2000001160a */
[----:B--2---:R-:W-:-:S06]  /*03b0*/  HADD2.F32 R12, -RZ, R12.H0_H0 ;  /* 0x2000000cff0c7230 */ /* 0x004fcc0000004100 */
[----:B------:R-:W2:Y:S01]  /*03c0*/  I2F.U16 R6, R6 ;  /* 0x0000000600067306 */ /* 0x000ea20000101000 */
[----:B------:R-:W-:-:S07]  /*03d0*/  SHF.R.U32.HI R11, RZ, 0x18, R11 ;  /* 0x00000018ff0b7819 */ /* 0x000fce000001160b */
[----:B------:R-:W4:Y:S01]  /*03e0*/  I2F.U16 R14, R7 ;  /* 0x00000007000e7306 */ /* 0x000f220000101000 */
[----:B------:R-:W-:Y:S01]  /*03f0*/  LOP3.LUT R13, R13, 0xffff, RZ, 0xc0, !PT ;  /* 0x0000ffff0d0d7812 */ /* 0x000fe200078ec0ff */
[----:B0-----:R-:W-:Y:S01]  /*0400*/  FMUL.FTZ R9, R12, R9 ;  /* 0x000000090c097220 */ /* 0x001fe20000410000 */
[C---:B---3--:R-:W-:Y:S01]  /*0410*/  FADD.FTZ R12, R5.reuse, R0 ;  /* 0x00000000050c7221 */ /* 0x048fe20000010000 */
[----:B------:R-:W-:Y:S02]  /*0420*/  I2FP.F32.U32 R10, R11 ;  /* 0x0000000b000a7245 */ /* 0x000fe40000201000 */
[----:B------:R-:W-:Y:S01]  /*0430*/  I2FP.F32.U32 R0, R13 ;  /* 0x0000000d00007245 */ /* 0x000fe20000201000 */
[C---:B-1----:R-:W-:Y:S01]  /*0440*/  FADD.FTZ R8, R5.reuse, R8 ;  /* 0x0000000805087221 */ /* 0x042fe20000010000 */
[C---:B------:R-:W-:Y:S01]  /*0450*/  FADD.FTZ R16, R5.reuse, R16 ;  /* 0x0000001005107221 */ /* 0x040fe20000010000 */
[C---:B------:R-:W-:Y:S01]  /*0460*/  FADD.FTZ R4, R5.reuse, R4 ;  /* 0x0000000405047221 */ /* 0x040fe20000010000 */
[C---:B------:R-:W-:Y:S01]  /*0470*/  FADD.FTZ R10, R5.reuse, R10 ;  /* 0x0000000a050a7221 */ /* 0x040fe20000010000 */
[C---:B--2---:R-:W-:Y:S01]  /*0480*/  FADD.FTZ R6, R5.reuse, R6 ;  /* 0x0000000605067221 */ /* 0x044fe20000010000 */
[C---:B------:R-:W-:Y:S01]  /*0490*/  FADD.FTZ R0, R5.reuse, R0 ;  /* 0x0000000005007221 */ /* 0x040fe20000010000 */
[----:B----4-:R-:W-:Y:S01]  /*04a0*/  FADD.FTZ R14, R5, R14 ;  /* 0x0000000e050e7221 */ /* 0x010fe20000010000 */
        /* <DEDUP_REMOVED lines=25> */
.L_x_1072:
        /* <DEDUP_REMOVED lines=12> */
.L_x_1378:


//--------------------- .text._Z24dequantize_block_iq3_xxsIN3c108BFloat16EEvPKvPT_ --------------------------
	.section	.text._Z24dequantize_block_iq3_xxsIN3c108BFloat16EEvPKvPT_,"ax",@progbits
	.align	128
.text._Z24dequantize_block_iq3_xxsIN3c108BFloat16EEvPKvPT_:
        .type           _Z24dequantize_block_iq3_xxsIN3c108BFloat16EEvPKvPT_,@function
        .size           _Z24dequantize_block_iq3_xxsIN3c108BFloat16EEvPKvPT_,(.L_x_1379 - _Z24dequantize_block_iq3_xxsIN3c108BFloat16EEvPKvPT_)
        .other          _Z24dequantize_block_iq3_xxsIN3c108BFloat16EEvPKvPT_,@"STO_CUDA_ENTRY STV_DEFAULT"
_Z24dequantize_block_iq3_xxsIN3c108BFloat16EEvPKvPT_:
[----:B------:R-:W-:Y:S01]  /*0000*/  LDC R1, c[0x0][0x37c] ;  /* 0x0000df00ff017b82 */ /* 0x000fe20000000800 */
[----:B------:R-:W0:Y:S07]  /*0010*/  S2R R2, SR_CTAID.X ;  /* 0x0000000000027919 */ /* 0x000e2e0000002500 */
[----:B------:R-:W0:Y:S01]  /*0020*/  LDC.64 R4, c[0x0][0x380] ;  /* 0x0000e000ff047b82 */ /* 0x000e220000000a00 */
[----:B------:R-:W1:Y:S01]  /*0030*/  LDCU.64 UR4, c[0x0][0x358] ;  /* 0x00006b00ff0477ac */ /* 0x000e620008000a00 */
[----:B------:R-:W2:Y:S01]  /*0040*/  S2R R0, SR_TID.X ;  /* 0x0000000000007919 */ /* 0x000ea20000002100 */
[----:B------:R-:W3:Y:S01]  /*0050*/  LDCU.64 UR6, c[0x4][0x30] ;  /* 0x01000600ff0677ac */ /* 0x000ee20008000a00 */
[----:B0-----:R-:W-:-:S04]  /*0060*/  IMAD.WIDE.U32 R4, R2, 0x62, R4 ;  /* 0x0000006202047825 */ /* 0x001fc800078e0004 */
[----:B--2---:R-:W-:Y:S01]  /*0070*/  IMAD.SHL.U32 R3, R0, 0x2, RZ ;  /* 0x0000000200037824 */ /* 0x004fe200078e00ff */
[----:B------:R-:W-:-:S04]  /*0080*/  IADD3 R8, P0, PT, R4, 0x2, RZ ;  /* 0x0000000204087810 */ /* 0x000fc80007f1e0ff */
[----:B------:R-:W-:Y:S01]  /*0090*/  LOP3.LUT R3, R3, 0xe, RZ, 0xc0, !PT ;  /* 0x0000000e03037812 */ /* 0x000fe200078ec0ff */
[----:B------:R-:W-:-:S04]  /*00a0*/  IMAD.X R9, RZ, RZ, R5, P0 ;  /* 0x000000ffff097224 */ /* 0x000fc800000e0605 */
[----:B------:R-:W-:-:S04]  /*00b0*/  IMAD.WIDE.U32 R8, R3, 0x2, R8 ;  /* 0x0000000203087825 */ /* 0x000fc800078e0008 */
[----:B------:R-:W-:Y:S01]  /*00c0*/  IMAD.SHL.U32 R6, R0, 0x8, RZ ;  /* 0x0000000800067824 */ /* 0x000fe200078e00ff */
[----:B-1----:R-:W2:Y:S04]  /*00d0*/  LDG.E.U16.CONSTANT R14, desc[UR4][R8.64+0x40] ;  /* 0x00004004080e7981 */ /* 0x002ea8000c1e9500 */
[----:B------:R0:W2:Y:S01]  /*00e0*/  LDG.E.U16.CONSTANT R3, desc[UR4][R8.64+0x42] ;  /* 0x0000420408037981 */ /* 0x0000a2000c1e9500 */
[----:B------:R-:W-:Y:S02]  /*00f0*/  SHF.R.U32.HI R12, RZ, 0x3, R0 ;  /* 0x00000003ff0c7819 */ /* 0x000fe40000011600 */
[----:B------:R-:W-:-:S05]  /*0100*/  LOP3.LUT R7, R6, 0x38, RZ, 0xc0, !PT ;  /* 0x0000003806077812 */ /* 0x000fca00078ec0ff */
[----:B------:R-:W-:-:S05]  /*0110*/  IMAD R7, R12, 0x2, R7 ;  /* 0x000000020c077824 */ /* 0x000fca00078e0207 */
[----:B------:R-:W-:Y:S01]  /*0120*/  IADD3 R10, P0, PT, R4, R7, RZ ;  /* 0x00000007040a7210 */ /* 0x000fe20007f1e0ff */
[----:B0-----:R-:W-:Y:S01]  /*0130*/  IMAD R9, R12, 0x7, RZ ;  /* 0x000000070c097824 */ /* 0x001fe200078e02ff */
[----:B------:R-:W0:Y:S01]  /*0140*/  LDC.64 R6, c[0x4][0x18] ;  /* 0x01000600ff067b82 */ /* 0x000e220000000a00 */
[----:B------:R-:W4:Y:S02]  /*0150*/  LDG.E.U16.CONSTANT R4, desc[UR4][R4.64] ;  /* 0x0000000404047981 */ /* 0x000f24000c1e9500 */
[----:B------:R-:W-:-:S05]  /*0160*/  IMAD.X R11, RZ, RZ, R5, P0 ;  /* 0x000000ffff0b7224 */ /* 0x000fca00000e0605 */
[----:B------:R-:W0:Y:S04]  /*0170*/  LDG.E.U8.CONSTANT R15, desc[UR4][R10.64+0x2] ;  /* 0x000002040a0f7981 */ /* 0x000e28000c1e9100 */
[----:B------:R0:W5:Y:S01]  /*0180*/  LDG.E.U8.CONSTANT R17, desc[UR4][R10.64+0x3] ;  /* 0x000003040a117981 */ /* 0x000162000c1e9100 */
[----:B--2---:R-:W-:-:S05]  /*0190*/  IMAD R14, R3, 0x10000, R14 ;  /* 0x00010000030e7824 */ /* 0x004fca00078e020e */
[----:B------:R-:W-:-:S04]  /*01a0*/  SHF.R.U32.HI R9, RZ, R9, R14 ;  /* 0x00000009ff097219 */ /* 0x000fc8000001160e */
[----:B------:R-:W-:-:S04]  /*01b0*/  LOP3.LUT R9, R9, 0x7f, RZ, 0xc0, !PT ;  /* 0x0000007f09097812 */ /* 0x000fc800078ec0ff */
[----:B---3--:R-:W-:-:S05]  /*01c0*/  IADD3 R12, P0, PT, R9, UR6, RZ ;  /* 0x00000006090c7c10 */ /* 0x008fca000ff1e0ff */
[----:B------:R-:W-:Y:S01]  /*01d0*/  IMAD.X R13, RZ, RZ, UR7, P0 ;  /* 0x00000007ff0d7e24 */ /* 0x000fe200080e06ff */
[----:B------:R-:W1:Y:S04]  /*01e0*/  LDCU.64 UR6, c[0x0][0x388] ;  /* 0x00007100ff0677ac */ /* 0x000e680008000a00 */
[----:B------:R-:W2:Y:S01]  /*01f0*/  LDG.E.U8.CONSTANT R8, desc[UR4][R12.64] ;  /* 0x000000040c087981 */ /* 0x000ea2000c1e9100 */
[----:B0-----:R-:W-:-:S05]  /*0200*/  IMAD.WIDE.U32 R10, R15, 0x4, R6 ;  /* 0x000000040f0a7825 */ /* 0x001fca00078e0006 */
[----:B------:R0:W3:Y:S01]  /*0210*/  LDG.E.CONSTANT R9, desc[UR4][R10.64] ;  /* 0x000000040a097981 */ /* 0x0000e2000c1e9900 */
[----:B-----5:R-:W-:-:S06]  /*0220*/  IMAD.WIDE.U32 R6, R17, 0x4, R6 ;  /* 0x0000000411067825 */ /* 0x020fcc00078e0006 */
[----:B------:R5:W5:Y:S01]  /*0230*/  LDG.E.CONSTANT R6, desc[UR4][R6.64] ;  /* 0x0000000406067981 */ /* 0x000b62000c1e9900 */
[----:B------:R-:W-:Y:S01]  /*0240*/  IMAD.SHL.U32 R14, R0, 0x20, RZ ;  /* 0x00000020000e7824 */ /* 0x000fe200078e00ff */
[----:B------:R-:W-:-:S04]  /*0250*/  SHF.R.U32.HI R15, RZ, 0xc, R3 ;  /* 0x0000000cff0f7819 */ /* 0x000fc80000011603 */
[----:B------:R-:W-:Y:S02]  /*0260*/  LOP3.LUT R3, R14, 0xe0, RZ, 0xc0, !PT ;  /* 0x000000e00e037812 */ /* 0x000fe400078ec0ff */
[----:B------:R-:W-:Y:S01]  /*0270*/  I2FP.F32.U32 R15, R15 ;  /* 0x0000000f000f7245 */ /* 0x000fe20000201000 */
[----:B----4-:R-:W-:Y:S01]  /*0280*/  HADD2.F32 R4, -RZ, R4.H0_H0 ;  /* 0x20000004ff047230 */ /* 0x010fe20000004100 */
[----:B------:R-:W-:Y:S01]  /*0290*/  LOP3.LUT R0, R0, 0x3f8, RZ, 0xc0, !PT ;  /* 0x000003f800007812 */ /* 0x000fe200078ec0ff */
[----:B------:R-:W-:Y:S02]  /*02a0*/  IMAD R3, R2, 0x100, R3 ;  /* 0x0000010002037824 */ /* 0x000fe400078e0203 */
[----:B------:R-:W-:-:S03]  /*02b0*/  FADD.FTZ R15, R15, 0.5 ;  /* 0x3f0000000f0f7421 */ /* 0x000fc60000010000 */
[----:B0-----:R-:W-:Y:S01]  /*02c0*/  IADD3 R10, P0, PT, R3, R0, RZ ;  /* 0x00000000030a7210 */ /* 0x001fe20007f1e0ff */
[----:B------:R-:W-:-:S04]  /*02d0*/  FMUL.FTZ.D2 R0, R4, R15 ;  /* 0x0000000f04007220 */ /* 0x000fc80000310000 */
[----:B------:R-:W-:Y:S01]  /*02e0*/  IMAD.X R13, RZ, RZ, RZ, P0 ;  /* 0x000000ffff0d7224 */ /* 0x000fe200000e06ff */
[----:B--2---:R-:W-:-:S04]  /*02f0*/  PRMT R2, R8, 0x8880, RZ ;  /* 0x0000888008027816 */ /* 0x004fc800000000ff */
[----:B------:R-:W-:Y:S02]  /*0300*/  PRMT R4, R2, 0x7710, RZ ;  /* 0x0000771002047816 */ /* 0x000fe400000000ff */
[C---:B---3--:R-:W-:Y:S02]  /*0310*/  PRMT R5, R9.reuse, 0x7772, RZ ;  /* 0x0000777209057816 */ /* 0x048fe400000000ff */
[----:B------:R-:W-:Y:S02]  /*0320*/  R2P PR, R4, 0x7e ;  /* 0x0000007e04007804 */ /* 0x000fe40000000000 */
[C---:B-----5:R-:W-:Y:S02]  /*0330*/  PRMT R7, R9.reuse, 0x7773, RZ ;  /* 0x0000777309077816 */ /* 0x060fe400000000ff */
[----:B------:R-:W-:Y:S02]  /*0340*/  PRMT R3, R9, 0x7771, RZ ;  /* 0x0000777109037816 */ /* 0x000fe400000000ff */
[----:B------:R-:W-:-:S02]  /*0350*/  I2FP.F32.U32 R5, R5 ;  /* 0x0000000500057245 */ /* 0x000fc40000201000 */
[----:B------:R-:W-:Y:S02]  /*0360*/  I2FP.F32.U32 R7, R7 ;  /* 0x0000000700077245 */ /* 0x000fe40000201000 */
[----:B------:R-:W-:Y:S01]  /*0370*/  I2FP.F32.U32 R11, R3 ;  /* 0x00000003000b7245 */ /* 0x000fe20000201000 */
[C---:B------:R-:W-:Y:S02]  /*0380*/  FMUL.FTZ R5, R0.reuse, R5 ;  /* 0x0000000500057220 */ /* 0x040fe40000410000 */
[----:B------:R-:W-:Y:S01]  /*0390*/  FMUL.FTZ R7, R0, R7 ;  /* 0x0000000700077220 */ /* 0x000fe20000410000 */
[----:B-1----:R-:W-:Y:S01]  /*03a0*/  LEA R2, P0, R10, UR6, 0x1 ;  /* 0x000000060a027c11 */ /* 0x002fe2000f8008ff */
[----:B------:R-:W-:Y:S01]  /*03b0*/  FMUL.FTZ R11, R0, R11 ;  /* 0x0000000b000b7220 */ /* 0x000fe20000410000 */
[----:B------:R-:W-:Y:S01]  /*03c0*/  @P2 FADD.FTZ R5, -R5, -RZ ;  /* 0x800000ff05052221 */ /* 0x000fe20000010100 */
[----:B------:R-:W-:Y:S01]  /*03d0*/  @P3 FADD.FTZ R7, -R7, -RZ ;  /* 0x800000ff07073221 */ /* 0x000fe20000010100 */
[----:B------:R-:W-:Y:S01]  /*03e0*/  LOP3.LUT R4, R4, 0x1, RZ, 0xc0, !PT ;  /* 0x0000000104047812 */ /* 0x000fe200078ec0ff */
[----:B------:R-:W-:Y:S01]  /*03f0*/  @P1 FADD.FTZ R11, -R11, -RZ ;  /* 0x800000ff0b0b1221 */ /* 0x000fe20000010100 */
[----:B------:R-:W-:-:S02]  /*0400*/  PRMT R8, R8, 0x8880, RZ ;  /* 0x0000888008087816 */ /* 0x000fc400000000ff */
[----:B------:R-:W-:Y:S02]  /*0410*/  LEA.HI.X R3, R10, UR7, R13, 0x1, P0 ;  /* 0x000000070a037c11 */ /* 0x000fe400080f0c0d */
[----:B------:R-:W-:Y:S02]  /*0420*/  ISETP.NE.U32.AND P0, PT, R4, 0x1, PT ;  /* 0x000000010400780c */ /* 0x000fe40003f05070 */
[----:B------:R-:W-:Y:S02]  /*0430*/  F2FP.BF16.F32.PACK_AB R10, RZ, R5 ;  /* 0x00000005ff0a723e */ /* 0x000fe400000010ff */
[----:B------:R-:W-:Y:S02]  /*0440*/  F2FP.BF16.F32.PACK_AB R12, RZ, R7 ;  /* 0x00000007ff0c723e */ /* 0x000fe400000010ff */
[----:B------:R-:W-:Y:S02]  /*0450*/  PRMT R9, R9, 0x7770, RZ ;  /* 0x0000777009097816 */ /* 0x000fe400000000ff */
[----:B------:R-:W-:-:S02]  /*0460*/  PRMT R4, R6, 0x7770, RZ ;  /* 0x0000777006047816 */ /* 0x000fc400000000ff */
[C---:B------:R-:W-:Y:S02]  /*0470*/  PRMT R5, R6.reuse, 0x7771, RZ ;  /* 0x0000777106057816 */ /* 0x040fe400000000ff */
[----:B------:R-:W-:Y:S02]  /*0480*/  PRMT R7, R6, 0x7772, RZ ;  /* 0x0000777206077816 */ /* 0x000fe400000000ff */
[----:B------:R-:W-:Y:S02]  /*0490*/  ISETP.GE.AND P1, PT, R8, RZ, PT ;  /* 0x000000ff0800720c */ /* 0x000fe40003f26270 */
[----:B------:R-:W-:Y:S02]  /*04a0*/  PRMT R6, R6, 0x7773, RZ ;  /* 0x0000777306067816 */ /* 0x000fe400000000ff */
[----:B------:R-:W-:Y:S02]  /*04b0*/  F2FP.BF16.F32.PACK_AB R8, RZ, R11 ;  /* 0x0000000bff08723e */ /* 0x000fe400000010ff */
[----:B------:R-:W-:-:S02]  /*04c0*/  I2FP.F32.U32 R9, R9 ;  /* 0x0000000900097245 */ /* 0x000fc40000201000 */
        /* <DEDUP_REMOVED lines=12> */
[----:B------:R-:W-:Y:S01]  /*0590*/  @!P1 FADD.FTZ R0, -R0, -RZ ;  /* 0x800000ff00009221 */ /* 0x000fe20000010100 */
        /* <DEDUP_REMOVED lines=15> */
.L_x_1073:
        /* <DEDUP_REMOVED lines=15> */
.L_x_1379:


//--------------------- .text._Z23dequantize_block_iq2_xsIN3c108BFloat16EEvPKvPT_ --------------------------
	.section	.text._Z23dequantize_block_iq2_xsIN3c108BFloat16EEvPKvPT_,"ax",@progbits
	.align	128
.text._Z23dequantize_block_iq2_xsIN3c108BFloat16EEvPKvPT_:
        .type           _Z23dequantize_block_iq2_xsIN3c108BFloat16EEvPKvPT_,@function
        .size           _Z23dequantize_block_iq2_xsIN3c108BFloat16EEvPKvPT_,(.L_x_1380 - _Z23dequantize_block_iq2_xsIN3c108BFloat16EEvPKvPT_)
        .other          _Z23dequantize_block_iq2_xsIN3c108BFloat16EEvPKvPT_,@"STO_CUDA_ENTRY STV_DEFAULT"
_Z23dequantize_block_iq2_xsIN3c108BFloat16EEvPKvPT_:
[----:B------:R-:W-:Y:S01]  /*0000*/  LDC R1, c[0x0][0x37c] ;  /* 0x0000df00ff017b82 */ /* 0x000fe20000000800 */
[----:B------:R-:W0:Y:S07]  /*0010*/  S2R R4, SR_CTAID.X ;  /* 0x0000000000047919 */ /* 0x000e2e0000002500 */
[----:B------:R-:W0:Y:S01]  /*0020*/  LDC.64 R2, c[0x0][0x380] ;  /* 0x0000e000ff027b82 */ /* 0x000e220000000a00 */
[----:B------:R-:W1:Y:S01]  /*0030*/  LDCU.64 UR4, c[0x0][0x358] ;  /* 0x00006b00ff0477ac */ /* 0x000e620008000a00 */
[----:B------:R-:W2:Y:S01]  /*0040*/  S2R R0, SR_TID.X ;  /* 0x0000000000007919 */ /* 0x000ea20000002100 */
[----:B------:R-:W3:Y:S01]  /*0050*/  LDCU.64 UR6, c[0x4][0x30] ;  /* 0x01000600ff0677ac */ /* 0x000ee20008000a00 */
[----:B------:R-:W4:Y:S01]  /*0060*/  LDCU.64 UR8, c[0x4][0x8] ;  /* 0x01000100ff0877ac */ /* 0x000f220008000a00 */
[----:B0-----:R-:W-:-:S04]  /*0070*/  IMAD.WIDE.U32 R2, R4, 0x4a, R2 ;  /* 0x0000004a04027825 */ /* 0x001fc800078e0002 */
[----:B--2---:R-:W-:Y:S01]  /*0080*/  IMAD.SHL.U32 R5, R0, 0x4, RZ ;  /* 0x0000000400057824 */ /* 0x004fe200078e00ff */
[----:B------:R-:W-:-:S04]  /*0090*/  IADD3 R6, P0, PT, R2, 0x2, RZ ;  /* 0x0000000202067810 */ /* 0x000fc80007f1e0ff */
[----:B------:R-:W-:Y:S01]  /*00a0*/  LOP3.LUT R5, R5, 0x1c, RZ, 0xc0, !PT ;  /* 0x0000001c05057812 */ /* 0x000fe200078ec0ff */
[----:B------:R-:W-:-:S03]  /*00b0*/  IMAD.X R7, RZ, RZ, R3, P0 ;  /* 0x000000ffff077224 */ /* 0x000fc600000e0603 */
[----:B------:R-:W-:-:S05]  /*00c0*/  LEA.HI R5, R0, R5, RZ, 0x1d ;  /* 0x0000000500057211 */ /* 0x000fca00078fe8ff */
[----:B------:R-:W-:-:S06]  /*00d0*/  IMAD.WIDE.U32 R6, R5, 0x2, R6 ;  /* 0x0000000205067825 */ /* 0x000fcc00078e0006 */
[----:B-1----:R-:W2:Y:S01]  /*00e0*/  LDG.E.U16.CONSTANT R6, desc[UR4][R6.64] ;  /* 0x0000000406067981 */ /* 0x002ea2000c1e9500 */
[----:B------:R-:W-:-:S04]  /*00f0*/  LOP3.LUT R5, R0, 0x7, RZ, 0xc0, !PT ;  /* 0x0000000700057812 */ /* 0x000fc800078ec0ff */
[----:B------:R-:W-:-:S04]  /*0100*/  LOP3.LUT R5, R5, 0x40, RZ, 0xfc, !PT ;  /* 0x0000004005057812 */ /* 0x000fc800078efcff */
[----:B------:R-:W-:Y:S02]  /*0110*/  IADD3 R8, P0, PT, R2, R5, RZ ;  /* 0x0000000502087210 */ /* 0x000fe40007f1e0ff */
[----:B------:R0:W5:Y:S01]  /*0120*/  LDG.E.U16.CONSTANT R2, desc[UR4][R2.64] ;  /* 0x0000000402027981 */ /* 0x000162000c1e9500 */
[----:B--2---:R-:W-:Y:S01]  /*0130*/  SHF.R.U32.HI R9, RZ, 0x9, R6 ;  /* 0x00000009ff097819 */ /* 0x004fe20000011606 */
[----:B------:R-:W-:-:S03]  /*0140*/  IMAD.SHL.U32 R5, R6, 0x8, RZ ;  /* 0x0000000806057824 */ /* 0x000fc600078e00ff */
[----:B------:R-:W-:Y:S01]  /*0150*/  LOP3.LUT R10, R9, 0xffff, RZ, 0xc0, !PT ;  /* 0x0000ffff090a7812 */ /* 0x000fe200078ec0ff */
[----:B------:R-:W-:Y:S01]  /*0160*/  IMAD.X R9, RZ, RZ, R3, P0 ;  /* 0x000000ffff097224 */ /* 0x000fe200000e0603 */
[----:B------:R-:W-:Y:S02]  /*0170*/  LOP3.LUT R5, R5, 0xff8, RZ, 0xc0, !PT ;  /* 0x00000ff805057812 */ /* 0x000fe400078ec0ff */
[----:B---3--:R-:W-:Y:S02]  /*0180*/  IADD3 R10, P0, PT, R10, UR6, RZ ;  /* 0x000000060a0a7c10 */ /* 0x008fe4000ff1e0ff */
[----:B------:R-:W2:Y:S03]  /*0190*/  LDG.E.U8.CONSTANT R8, desc[UR4][R8.64+0x2] ;  /* 0x0000020408087981 */ /* 0x000ea6000c1e9100 */
[----:B------:R-:W-:Y:S01]  /*01a0*/  IMAD.X R11, RZ, RZ, UR7, P0 ;  /* 0x00000007ff0b7e24 */ /* 0x000fe200080e06ff */
[----:B----4-:R-:W-:Y:S01]  /*01b0*/  IADD3 R6, P0, PT, R5, UR8, RZ ;  /* 0x0000000805067c10 */ /* 0x010fe2000ff1e0ff */
[----:B------:R-:W1:Y:S03]  /*01c0*/  LDCU.64 UR6, c[0x0][0x388] ;  /* 0x00007100ff0677ac */ /* 0x000e660008000a00 */
[----:B------:R-:W3:Y:S01]  /*01d0*/  LDG.E.U8.CONSTANT R10, desc[UR4][R10.64] ;  /* 0x000000040a0a7981 */ /* 0x000ee2000c1e9100 */
[----:B------:R-:W-:-:S06]  /*01e0*/  IMAD.X R7, RZ, RZ, UR9, P0 ;  /* 0x00000009ff077e24 */ /* 0x000fcc00080e06ff */
[----:B------:R-:W4:Y:S01]  /*01f0*/  LDG.E.64.CONSTANT R6, desc[UR4][R6.64] ;  /* 0x0000000406067981 */ /* 0x000f22000c1e9b00 */
[----:B------:R-:W-:Y:S01]  /*0200*/  IMAD.SHL.U32 R5, R0, 0x20, RZ ;  /* 0x0000002000057824 */ /* 0x000fe200078e00ff */
[----:B------:R-:W-:-:S04]  /*0210*/  SHF.R.U32.HI R12, RZ, 0x2, R0 ;  /* 0x00000002ff0c7819 */ /* 0x000fc80000011600 */
[----:B------:R-:W-:Y:S02]  /*0220*/  LOP3.LUT R5, R5, 0xe0, RZ, 0xc0, !PT ;  /* 0x000000e005057812 */ /* 0x000fe400078ec0ff */
[----:B------:R-:W-:Y:S02]  /*0230*/  LOP3.LUT R13, R12, 0xfc, RZ, 0xc0, !PT ;  /* 0x000000fc0c0d7812 */ /* 0x000fe400078ec0ff */
[----:B------:R-:W-:Y:S01]  /*0240*/  LOP3.LUT R0, R0, 0x3f8, RZ, 0xc0, !PT ;  /* 0x000003f800007812 */ /* 0x000fe200078ec0ff */
[----:B------:R-:W-:-:S05]  /*0250*/  IMAD R5, R4, 0x100, R5 ;  /* 0x0000010004057824 */ /* 0x000fca00078e0205 */
[----:B0-----:R-:W-:Y:S01]  /*0260*/  IADD3 R3, P0, PT, R5, R0, RZ ;  /* 0x0000000005037210 */ /* 0x001fe20007f1e0ff */
[----:B-----5:R-:W-:-:S04]  /*0270*/  HADD2.F32 R0, -RZ, R2.H0_H0 ;  /* 0x20000002ff007230 */ /* 0x020fc80000004100 */
[----:B------:R-:W-:Y:S01]  /*0280*/  IMAD.X R12, RZ, RZ, RZ, P0 ;  /* 0x000000ffff0c7224 */ /* 0x000fe200000e06ff */
[----:B-1----:R-:W-:-:S04]  /*0290*/  LEA R2, P0, R3, UR6, 0x1 ;  /* 0x0000000603027c11 */ /* 0x002fc8000f8008ff */
[----:B------:R-:W-:Y:S02]  /*02a0*/  LEA.HI.X R3, R3, UR7, R12, 0x1, P0 ;  /* 0x0000000703037c11 */ /* 0x000fe400080f0c0c */
[----:B--2---:R-:W-:-:S04]  /*02b0*/  SHF.R.U32.HI R8, RZ, R13, R8 ;  /* 0x0000000dff087219 */ /* 0x004fc80000011608 */
[----:B------:R-:W-:Y:S02]  /*02c0*/  LOP3.LUT R8, R8, 0xf, RZ, 0xc0, !PT ;  /* 0x0000000f08087812 */ /* 0x000fe400078ec0ff */
[----:B---3--:R-:W-:Y:S02]  /*02d0*/  PRMT R4, R10, 0x8880, RZ ;  /* 0x000088800a047816 */ /* 0x008fe400000000ff */
[----:B------:R-:W-:Y:S02]  /*02e0*/  I2FP.F32.U32 R8, R8 ;  /* 0x0000000800087245 */ /* 0x000fe40000201000 */
[----:B------:R-:W-:Y:S02]  /*02f0*/  PRMT R4, R4, 0x7710, RZ ;  /* 0x0000771004047816 */ /* 0x000fe400000000ff */
[----:B------:R-:W-:Y:S01]  /*0300*/  PRMT R10, R10, 0x8880, RZ ;  /* 0x000088800a0a7816 */ /* 0x000fe200000000ff */
[----:B------:R-:W-:Y:S01]  /*0310*/  FADD.FTZ R5, R8, 0.5 ;  /* 0x3f00000008057421 */ /* 0x000fe20000010000 */
[----:B----4-:R-:W-:-:S02]  /*0320*/  PRMT R9, R6, 0x7771, RZ ;  /* 0x0000777106097816 */ /* 0x010fc400000000ff */
[----:B------:R-:W-:Y:S01]  /*0330*/  R2P PR, R4, 0x7e ;  /* 0x0000007e04007804 */ /* 0x000fe20000000000 */
[----:B------:R-:W-:Y:S01]  /*0340*/  IMAD.MOV.U32 R8, RZ, RZ, R10 ;  /* 0x000000ffff087224 */ /* 0x000fe200078e000a */
[----:B------:R-:W-:Y:S01]  /*0350*/  I2FP.F32.U32 R9, R9 ;  /* 0x0000000900097245 */ /* 0x000fe20000201000 */
[----:B------:R-:W-:Y:S01]  /*0360*/  FMUL.FTZ.D4 R0, R0, R5 ;  /* 0x0000000500007220 */ /* 0x000fe20000210000 */
[----:B------:R-:W-:Y:S02]  /*0370*/  PRMT R5, R6, 0x7773, RZ ;  /* 0x0000777306057816 */ /* 0x000fe400000000ff */
[----:B------:R-:W-:Y:S01]  /*0380*/  ISETP.GE.AND P0, PT, R8, RZ, PT ;  /* 0x000000ff0800720c */ /* 0x000fe20003f06270 */
[----:B------:R-:W-:Y:S01]  /*0390*/  FMUL.FTZ R9, R0, R9 ;  /* 0x0000000900097220 */ /* 0x000fe20000410000 */
[----:B------:R-:W-:Y:S02]  /*03a0*/  PRMT R8, R6, 0x7772, RZ ;  /* 0x0000777206087816 */ /* 0x000fe400000000ff */
[----:B------:R-:W-:-:S02]  /*03b0*/  I2FP.F32.U32 R5, R5 ;  /* 0x0000000500057245 */ /* 0x000fc40000201000 */
[----:B------:R-:W-:Y:S01]  /*03c0*/  LOP3.LUT R4, R4, 0x1, RZ, 0xc0, !PT ;  /* 0x0000000104047812 */ /* 0x000fe200078ec0ff */
[----:B------:R-:W-:Y:S01]  /*03d0*/  @P1 FADD.FTZ R9, -R9, -RZ ;  /* 0x800000ff09091221 */ /* 0x000fe20000010100 */
[----:B------:R-:W-:Y:S01]  /*03e0*/  I2FP.F32.U32 R11, R8 ;  /* 0x00000008000b7245 */ /* 0x000fe20000201000 */
[----:B------:R-:W-:Y:S01]  /*03f0*/  FMUL.FTZ R12, R0, R5 ;  /* 0x00000005000c7220 */ /* 0x000fe20000410000 */
[----:B------:R-:W-:Y:S02]  /*0400*/  ISETP.NE.U32.AND P1, PT, R4, 0x1, PT ;  /* 0x000000010400780c */ /* 0x000fe40003f25070 */
[----:B------:R-:W-:Y:S02]  /*0410*/  PRMT R8, R6, 0x7770, RZ ;  /* 0x0000777006087816 */ /* 0x000fe400000000ff */
[C---:B------:R-:W-:Y:S02]  /*0420*/  PRMT R5, R7.reuse, 0x7772, RZ ;  /* 0x0000777207057816 */ /* 0x040fe400000000ff */
[----:B------:R-:W-:-:S02]  /*0430*/  PRMT R6, R7, 0x7771, RZ ;  /* 0x0000777107067816 */ /* 0x000fc400000000ff */
[C---:B------:R-:W-:Y:S02]  /*0440*/  PRMT R4, R7.reuse, 0x7773, RZ ;  /* 0x0000777307047816 */ /* 0x040fe400000000ff */
[----:B------:R-:W-:Y:S02]  /*0450*/  PRMT R7, R7, 0x7770, RZ ;  /* 0x0000777007077816 */ /* 0x000fe400000000ff */
[----:B------:R-:W-:Y:S02]  /*0460*/  F2FP.BF16.F32.PACK_AB R10, RZ, R9 ;  /* 0x00000009ff0a723e */ /* 0x000fe400000010ff */
        /* <DEDUP_REMOVED lines=34> */
.L_x_1074:
        /* <DEDUP_REMOVED lines=15> */
.L_x_1380:


//--------------------- .text._Z24dequantize_block_iq2_xxsIN3c108BFloat16EEvPKvPT_ --------------------------
	.section	.text._Z24dequantize_block_iq2_xxsIN3c108BFloat16EEvPKvPT_,"ax",@progbits
	.align	128
.text._Z24dequantize_block_iq2_xxsIN3c108BFloat16EEvPKvPT_:
        .type           _Z24dequantize_block_iq2_xxsIN3c108BFloat16EEvPKvPT_,@function
        .size           _Z24dequantize_block_iq2_xxsIN3c108BFloat16EEvPKvPT_,(.L_x_1381 - _Z24dequantize_block_iq2_xxsIN3c108BFloat16EEvPKvPT_)
        .other          _Z24dequantize_block_iq2_xxsIN3c108BFloat16EEvPKvPT_,@"STO_CUDA_ENTRY STV_DEFAULT"
_Z24dequantize_block_iq2_xxsIN3c108BFloat16EEvPKvPT_:
[----:B------:R-:W-:Y:S01]  /*0000*/  LDC R1, c[0x0][0x37c] ;  /* 0x0000df00ff017b82 */ /* 0x000fe20000000800 */
[----:B------:R-:W0:Y:S07]  /*0010*/  S2R R0, SR_TID.X ;  /* 0x0000000000007919 */ /* 0x000e2e0000002100 */
[----:B------:R-:W1:Y:S01]  /*0020*/  LDC.64 R4, c[0x0][0x380] ;  /* 0x0000e000ff047b82 */ /* 0x000e620000000a00 */
[----:B------:R-:W2:Y:S01]  /*0030*/  LDCU.64 UR4, c[0x0][0x358] ;  /* 0x00006b00ff0477ac */ /* 0x000ea20008000a00 */
[----:B------:R-:W1:Y:S01]  /*0040*/  S2R R6, SR_CTAID.X ;  /* 0x0000000000067919 */ /* 0x000e620000002500 */
[----:B------:R-:W3:Y:S01]  /*0050*/  LDCU.64 UR6, c[0x4][0x30] ;  /* 0x01000600ff0677ac */ /* 0x000ee20008000a00 */
[----:B0-----:R-:W-:-:S02]  /*0060*/  IMAD.SHL.U32 R2, R0, 0x4, RZ ;  /* 0x0000000400027824 */ /* 0x001fc400078e00ff */
[----:B-1----:R-:W-:-:S03]  /*0070*/  IMAD.WIDE.U32 R4, R6, 0x42, R4 ;  /* 0x0000004206047825 */ /* 0x002fc600078e0004 */
[----:B------:R-:W-:Y:S02]  /*0080*/  LOP3.LUT R9, R2, 0x1c, RZ, 0xc0, !PT ;  /* 0x0000001c02097812 */ /* 0x000fe400078ec0ff */
[----:B------:R-:W-:Y:S01]  /*0090*/  SHF.R.U32.HI R13, RZ, 0x3, R0 ;  /* 0x00000003ff0d7819 */ /* 0x000fe20000011600 */
[----:B------:R-:W0:Y:S02]  /*00a0*/  LDC.64 R2, c[0x4][RZ] ;  /* 0x01000000ff027b82 */ /* 0x000e240000000a00 */
[----:B------:R-:W-:Y:S02]  /*00b0*/  IMAD.WIDE.U32 R8, R9, 0x2, R4 ;  /* 0x0000000209087825 */ /* 0x000fe400078e0004 */
[----:B--2---:R-:W2:Y:S04]  /*00c0*/  LDG.E.U16.CONSTANT R4, desc[UR4][R4.64] ;  /* 0x0000000404047981 */ /* 0x004ea8000c1e9500 */
[----:B------:R-:W4:Y:S04]  /*00d0*/  LDG.E.U16.CONSTANT R12, desc[UR4][R8.64+0x6] ;  /* 0x00000604080c7981 */ /* 0x000f28000c1e9500 */
[----:B------:R-:W4:Y:S01]  /*00e0*/  LDG.E.U16.CONSTANT R7, desc[UR4][R8.64+0x8] ;  /* 0x0000080408077981 */ /* 0x000f22000c1e9500 */
[----:B------:R-:W-:-:S05]  /*00f0*/  IADD3 R10, P0, PT, R13, R8, RZ ;  /* 0x000000080d0a7210 */ /* 0x000fca0007f1e0ff */
[----:B------:R-:W-:-:S06]  /*0100*/  IMAD.X R11, RZ, RZ, R9, P0 ;  /* 0x000000ffff0b7224 */ /* 0x000fcc00000e0609 */
[----:B------:R-:W0:Y:S01]  /*0110*/  LDG.E.U8.CONSTANT R11, desc[UR4][R10.64+0x2] ;  /* 0x000002040a0b7981 */ /* 0x000e22000c1e9100 */
[----:B------:R-:W-:Y:S02]  /*0120*/  IMAD R13, R13, 0x7, RZ ;  /* 0x000000070d0d7824 */ /* 0x000fe400078e02ff */
[----:B----4-:R-:W-:-:S05]  /*0130*/  IMAD R12, R7, 0x10000, R12 ;  /* 0x00010000070c7824 */ /* 0x010fca00078e020c */
[----:B------:R-:W-:-:S04]  /*0140*/  SHF.R.U32.HI R12, RZ, R13, R12 ;  /* 0x0000000dff0c7219 */ /* 0x000fc8000001160c */
[----:B------:R-:W-:-:S04]  /*0150*/  LOP3.LUT R12, R12, 0x7f, RZ, 0xc0, !PT ;  /* 0x0000007f0c0c7812 */ /* 0x000fc800078ec0ff */
[----:B---3--:R-:W-:-:S05]  /*0160*/  IADD3 R8, P0, PT, R12, UR6, RZ ;  /* 0x000000060c087c10 */ /* 0x008fca000ff1e0ff */
[----:B------:R-:W-:Y:S01]  /*0170*/  IMAD.X R9, RZ, RZ, UR7, P0 ;  /* 0x00000007ff097e24 */ /* 0x000fe200080e06ff */
[----:B------:R-:W1:Y:S01]  /*0180*/  LDCU.64 UR6, c[0x0][0x388] ;  /* 0x00007100ff0677ac */ /* 0x000e620008000a00 */
[----:B0-----:R-:W-:-:S03]  /*0190*/  IMAD.WIDE.U32 R2, R11, 0x8, R2 ;  /* 0x000000080b027825 */ /* 0x001fc600078e0002 */
[----:B------:R-:W3:Y:S04]  /*01a0*/  LDG.E.U8.CONSTANT R8, desc[UR4][R8.64] ;  /* 0x0000000408087981 */ /* 0x000ee8000c1e9100 */
[----:B------:R-:W4:Y:S01]  /*01b0*/  LDG.E.64.CONSTANT R2, desc[UR4][R2.64] ;  /* 0x0000000402027981 */ /* 0x000f22000c1e9b00 */
[----:B------:R-:W-:-:S05]  /*01c0*/  IMAD.SHL.U32 R10, R0, 0x20, RZ ;  /* 0x00000020000a7824 */ /* 0x000fca00078e00ff */
[----:B------:R-:W-:Y:S02]  /*01d0*/  LOP3.LUT R11, R10, 0xe0, RZ, 0xc0, !PT ;  /* 0x000000e00a0b7812 */ /* 0x000fe400078ec0ff */
[----:B------:R-:W-:-:S03]  /*01e0*/  LOP3.LUT R0, R0, 0x3f8, RZ, 0xc0, !PT ;  /* 0x000003f800007812 */ /* 0x000fc600078ec0ff */
[----:B------:R-:W-:Y:S01]  /*01f0*/  IMAD R11, R6, 0x100, R11 ;  /* 0x00000100060b7824 */ /* 0x000fe200078e020b */
[----:B------:R-:W-:-:S04]  /*0200*/  SHF.R.U32.HI R7, RZ, 0xc, R7 ;  /* 0x0000000cff077819 */ /* 0x000fc80000011607 */
[----:B------:R-:W-:Y:S01]  /*0210*/  IADD3 R11, P0, PT, R11, R0, RZ ;  /* 0x000000000b0b7210 */ /* 0x000fe20007f1e0ff */
[----:B--2---:R-:W-:Y:S01]  /*0220*/  HADD2.F32 R0, -RZ, R4.H0_H0 ;  /* 0x20000004ff007230 */ /* 0x004fe20000004100 */
[----:B------:R-:W-:-:S03]  /*0230*/  I2FP.F32.U32 R7, R7 ;  /* 0x0000000700077245 */ /* 0x000fc60000201000 */
[----:B------:R-:W-:Y:S01]  /*0240*/  IMAD.X R12, RZ, RZ, RZ, P0 ;  /* 0x000000ffff0c7224 */ /* 0x000fe200000e06ff */
[----:B-1----:R-:W-:Y:S01]  /*0250*/  LEA R4, P0, R11, UR6, 0x1 ;  /* 0x000000060b047c11 */ /* 0x002fe2000f8008ff */
[----:B------:R-:W-:-:S04]  /*0260*/  FADD.FTZ R7, R7, 0.5 ;  /* 0x3f00000007077421 */ /* 0x000fc80000010000 */
[----:B------:R-:W-:Y:S01]  /*0270*/  FMUL.FTZ.D4 R0, R0, R7 ;  /* 0x0000000700007220 */ /* 0x000fe20000210000 */
[----:B------:R-:W-:Y:S02]  /*0280*/  LEA.HI.X R5, R11, UR7, R12, 0x1, P0 ;  /* 0x000000070b057c11 */ /* 0x000fe400080f0c0c */
[----:B---3--:R-:W-:-:S04]  /*0290*/  PRMT R6, R8, 0x8880, RZ ;  /* 0x0000888008067816 */ /* 0x008fc800000000ff */
[----:B------:R-:W-:Y:S02]  /*02a0*/  PRMT R6, R6, 0x7710, RZ ;  /* 0x0000771006067816 */ /* 0x000fe400000000ff */
[----:B------:R-:W-:Y:S02]  /*02b0*/  PRMT R10, R8, 0x8880, RZ ;  /* 0x00008880080a7816 */ /* 0x000fe400000000ff */
[----:B----4-:R-:W-:Y:S02]  /*02c0*/  PRMT R8, R2, 0x7771, RZ ;  /* 0x0000777102087816 */ /* 0x010fe400000000ff */
[----:B------:R-:W-:Y:S02]  /*02d0*/  R2P PR, R6, 0x7e ;  /* 0x0000007e06007804 */ /* 0x000fe40000000000 */
[----:B------:R-:W-:Y:S02]  /*02e0*/  I2FP.F32.U32 R9, R8 ;  /* 0x0000000800097245 */ /* 0x000fe40000201000 */
[----:B------:R-:W-:-:S02]  /*02f0*/  PRMT R7, R2, 0x7773, RZ ;  /* 0x0000777302077816 */ /* 0x000fc400000000ff */
[----:B------:R-:W-:Y:S01]  /*0300*/  PRMT R8, R2, 0x7772, RZ ;  /* 0x0000777202087816 */ /* 0x000fe200000000ff */
[----:B------:R-:W-:Y:S01]  /*0310*/  FMUL.FTZ R9, R0, R9 ;  /* 0x0000000900097220 */ /* 0x000fe20000410000 */
[----:B------:R-:W-:Y:S02]  /*0320*/  I2FP.F32.U32 R7, R7 ;  /* 0x0000000700077245 */ /* 0x000fe40000201000 */
[----:B------:R-:W-:Y:S02]  /*0330*/  LOP3.LUT R6, R6, 0x1, RZ, 0xc0, !PT ;  /* 0x0000000106067812 */ /* 0x000fe400078ec0ff */
[----:B------:R-:W-:Y:S01]  /*0340*/  I2FP.F32.U32 R11, R8 ;  /* 0x00000008000b7245 */ /* 0x000fe20000201000 */
[----:B------:R-:W-:Y:S01]  /*0350*/  @P1 FADD.FTZ R9, -R9, -RZ ;  /* 0x800000ff09091221 */ /* 0x000fe20000010100 */
[----:B------:R-:W-:Y:S01]  /*0360*/  ISETP.NE.U32.AND P1, PT, R6, 0x1, PT ;  /* 0x000000010600780c */ /* 0x000fe20003f25070 */
[----:B------:R-:W-:Y:S01]  /*0370*/  FMUL.FTZ R12, R0, R7 ;  /* 0x00000007000c7220 */ /* 0x000fe20000410000 */
[----:B------:R-:W-:-:S02]  /*0380*/  PRMT R8, R2, 0x7770, RZ ;  /* 0x0000777002087816 */ /* 0x000fc400000000ff */
[C---:B------:R-:W-:Y:S02]  /*0390*/  PRMT R6, R3.reuse, 0x7772, RZ ;  /* 0x0000777203067816 */ /* 0x040fe400000000ff */
[C---:B------:R-:W-:Y:S02]  /*03a0*/  PRMT R7, R3.reuse, 0x7771, RZ ;  /* 0x0000777103077816 */ /* 0x040fe400000000ff */
[C---:B------:R-:W-:Y:S02]  /*03b0*/  PRMT R2, R3.reuse, 0x7773, RZ ;  /* 0x0000777303027816 */ /* 0x040fe400000000ff */
[----:B------:R-:W-:Y:S02]  /*03c0*/  PRMT R3, R3, 0x7770, RZ ;  /* 0x0000777003037816 */ /* 0x000fe400000000ff */
[----:B------:R-:W-:Y:S02]  /*03d0*/  ISETP.GE.AND P0, PT, R10, RZ, PT ;  /* 0x000000ff0a00720c */ /* 0x000fe40003f06270 */
[----:B------:R-:W-:-:S02]  /*03e0*/  F2FP.BF16.F32.PACK_AB R10, RZ, R9 ;  /* 0x00000009ff0a723e */ /* 0x000fc400000010ff */
        /* <DEDUP_REMOVED lines=34> */
.L_x_1075:
        /* <DEDUP_REMOVED lines=15> */
.L_x_1381:


//--------------------- .text._Z21dequantize_block_q6_KIN3c108BFloat16EEvPKvPT_ --------------------------
	.section	.text._Z21dequantize_block_q6_KIN3c108BFloat16EEvPKvPT_,"ax",@progbits
	.align	128
.text._Z21dequantize_block_q6_KIN3c108BFloat16EEvPKvPT_:
        .type           _Z21dequantize_block_q6_KIN3c108BFloat16EEvPKvPT_,@function
        .size           _Z21dequantize_block_q6_KIN3c108BFloat16EEvPKvPT_,(.L_x_1382 - _Z21dequantize_block_q6_KIN3c108BFloat16EEvPKvPT_)
        .other          _Z21dequantize_block_q6_KIN3c108BFloat16EEvPKvPT_,@"STO_CUDA_ENTRY STV_DEFAULT"
_Z21dequantize_block_q6_KIN3c108BFloat16EEvPKvPT_:
[----:B------:R-:W-:Y:S01]  /*0000*/  LDC R1, c[0x0][0x37c] ;  /* 0x0000df00ff017b82 */ /* 0x000fe20000000800 */
[----:B------:R-:W0:Y:S07]  /*0010*/  S2R R17, SR_TID.X ;  /* 0x0000000000117919 */ /* 0x000e2e0000002100 */
[----:B------:R-:W1:Y:S01]  /*0020*/  LDC.64 R2, c[0x0][0x380] ;  /* 0x0000e000ff027b82 */ /* 0x000e620000000a00 */
[----:B------:R-:W2:Y:S01]  /*0030*/  LDCU.64 UR4, c[0x0][0x358] ;  /* 0x00006b00ff0477ac */ /* 0x000ea20008000a00 */
[----:B------:R-:W1:Y:S01]  /*0040*/  S2R R4, SR_CTAID.X ;  /* 0x0000000000047919 */ /* 0x000e620000002500 */
[----:B------:R-:W3:Y:S01]  /*0050*/  LDCU.64 UR6, c[0x0][0x388] ;  /* 0x00007100ff0677ac */ /* 0x000ee20008000a00 */
[----:B0-----:R-:W-:-:S02]  /*0060*/  SHF.R.U32.HI R0, RZ, 0x5, R17 ;  /* 0x00000005ff007819 */ /* 0x001fc40000011611 */
[----:B------:R-:W-:Y:S01]  /*0070*/  LOP3.LUT R5, R17, 0x1f, RZ, 0xc0, !PT ;  /* 0x0000001f11057812 */ /* 0x000fe200078ec0ff */
[----:B-1----:R-:W-:-:S03]  /*0080*/  IMAD.WIDE.U32 R2, R4, 0xd2, R2 ;  /* 0x000000d204027825 */ /* 0x002fc600078e0002 */
[--C-:B------:R-:W-:Y:S01]  /*0090*/  SHF.R.U32.HI R7, RZ, 0x4, R5.reuse ;  /* 0x00000004ff077819 */ /* 0x100fe20000011605 */
[----:B------:R-:W-:Y:S01]  /*00a0*/  IMAD R15, R0, 0x40, R5 ;  /* 0x00000040000f7824 */ /* 0x000fe200078e0205 */
[----:B------:R-:W-:-:S03]  /*00b0*/  IADD3 R16, P1, PT, R2, R17, RZ ;  /* 0x0000001102107210 */ /* 0x000fc60007f3e0ff */
[----:B------:R-:W-:Y:S01]  /*00c0*/  IMAD R7, R0, 0x8, R7 ;  /* 0x0000000800077824 */ /* 0x000fe200078e0207 */
[----:B------:R-:W-:Y:S01]  /*00d0*/  IADD3 R14, P0, PT, R2, R15, RZ ;  /* 0x0000000f020e7210 */ /* 0x000fe20007f1e0ff */
[----:B------:R-:W-:-:S04]  /*00e0*/  IMAD.X R17, RZ, RZ, R3, P1 ;  /* 0x000000ffff117224 */ /* 0x000fc800008e0603 */
[--C-:B------:R-:W-:Y:S01]  /*00f0*/  IMAD.X R15, RZ, RZ, R3.reuse, P0 ;  /* 0x000000ffff0f7224 */ /* 0x100fe200000e0603 */
[----:B------:R-:W-:Y:S02]  /*0100*/  IADD3 R12, P0, PT, R7, R2, RZ ;  /* 0x00000002070c7210 */ /* 0x000fe40007f1e0ff */
[----:B--2---:R-:W2:Y:S03]  /*0110*/  LDG.E.U8.CONSTANT R7, desc[UR4][R16.64+0x80] ;  /* 0x0000800410077981 */ /* 0x004ea6000c1e9100 */
[----:B------:R-:W-:Y:S01]  /*0120*/  IMAD.X R13, RZ, RZ, R3, P0 ;  /* 0x000000ffff0d7224 */ /* 0x000fe200000e0603 */
[----:B------:R-:W4:Y:S04]  /*0130*/  LDG.E.U8.CONSTANT R10, desc[UR4][R14.64] ;  /* 0x000000040e0a7981 */ /* 0x000f28000c1e9100 */
[----:B------:R-:W5:Y:S04]  /*0140*/  LDG.E.U8.CONSTANT R6, desc[UR4][R14.64+0x20] ;  /* 0x000020040e067981 */ /* 0x000f68000c1e9100 */
[----:B------:R-:W3:Y:S04]  /*0150*/  LDG.E.U8.CONSTANT R9, desc[UR4][R12.64+0xc4] ;  /* 0x0000c4040c097981 */ /* 0x000ee8000c1e9100 */
[----:B------:R-:W3:Y:S04]  /*0160*/  LDG.E.U8.CONSTANT R11, desc[UR4][R12.64+0xc0] ;  /* 0x0000c0040c0b7981 */ /* 0x000ee8000c1e9100 */
[----:B------:R-:W3:Y:S04]  /*0170*/  LDG.E.U8.CONSTANT R20, desc[UR4][R12.64+0xc2] ;  /* 0x0000c2040c147981 */ /* 0x000ee8000c1e9100 */
[----:B------:R0:W3:Y:S04]  /*0180*/  LDG.E.U8.CONSTANT R8, desc[UR4][R12.64+0xc6] ;  /* 0x0000c6040c087981 */ /* 0x0000e8000c1e9100 */
[----:B------:R1:W3:Y:S01]  /*0190*/  LDG.E.U16.CONSTANT R2, desc[UR4][R2.64+0xd0] ;  /* 0x0000d00402027981 */ /* 0x0002e2000c1e9500 */
[----:B------:R-:W-:-:S05]  /*01a0*/  IMAD R5, R4, 0x100, R5 ;  /* 0x0000010004057824 */ /* 0x000fca00078e0205 */
[----:B------:R-:W-:Y:S01]  /*01b0*/  LEA R5, P0, R0, R5, 0x7 ;  /* 0x0000000500057211 */ /* 0x000fe200078038ff */
[C---:B--2---:R-:W-:Y:S01]  /*01c0*/  IMAD.SHL.U32 R19, R7.reuse, 0x10, RZ ;  /* 0x0000001007137824 */ /* 0x044fe200078e00ff */
[C---:B0-----:R-:W-:Y:S01]  /*01d0*/  LOP3.LUT R13, R7.reuse, 0x30, RZ, 0xc0, !PT ;  /* 0x00000030070d7812 */ /* 0x041fe200078ec0ff */
[----:B------:R-:W-:Y:S01]  /*01e0*/  IMAD.SHL.U32 R17, R7, 0x4, RZ ;  /* 0x0000000407117824 */ /* 0x000fe200078e00ff */
[----:B------:R-:W-:Y:S02]  /*01f0*/  SHF.R.U32.HI R7, RZ, 0x2, R7 ;  /* 0x00000002ff077819 */ /* 0x000fe40000011607 */
[----:B----4-:R-:W-:Y:S02]  /*0200*/  LOP3.LUT R18, R10, 0xf, RZ, 0xc0, !PT ;  /* 0x0000000f0a127812 */ /* 0x010fe400078ec0ff */
[----:B-----5:R-:W-:Y:S02]  /*0210*/  LOP3.LUT R16, R6, 0xf, RZ, 0xc0, !PT ;  /* 0x0000000f06107812 */ /* 0x020fe400078ec0ff */
[----:B---3--:R-:W-:-:S02]  /*0220*/  PRMT R12, R9, 0x8880, RZ ;  /* 0x00008880090c7816 */ /* 0x008fc400000000ff */
[----:B------:R-:W-:Y:S02]  /*0230*/  LOP3.LUT R9, R7, 0x30, RZ, 0xc0, !PT ;  /* 0x0000003007097812 */ /* 0x000fe400078ec0ff */
[----:B------:R-:W-:Y:S02]  /*0240*/  LOP3.LUT R18, R18, 0x30, R19, 0xf8, !PT ;  /* 0x0000003012127812 */ /* 0x000fe400078ef813 */
[----:B------:R-:W-:Y:S02]  /*0250*/  LOP3.LUT R16, R16, 0x30, R17, 0xf8, !PT ;  /* 0x0000003010107812 */ /* 0x000fe400078ef811 */
[----:B------:R-:W-:Y:S02]  /*0260*/  LEA.HI R13, R10, R13, RZ, 0x1c ;  /* 0x0000000d0a0d7211 */ /* 0x000fe400078fe0ff */
[----:B------:R-:W-:Y:S01]  /*0270*/  LEA.HI R9, R6, R9, RZ, 0x1c ;  /* 0x0000000906097211 */ /* 0x000fe200078fe0ff */
[----:B------:R-:W-:Y:S01]  /*0280*/  VIADD R16, R16, 0xffffffe0 ;  /* 0xffffffe010107836 */ /* 0x000fe20000000000 */
[----:B------:R-:W-:Y:S01]  /*0290*/  PRMT R11, R11, 0x8880, RZ ;  /* 0x000088800b0b7816 */ /* 0x000fe200000000ff */
[----:B------:R-:W-:Y:S01]  /*02a0*/  VIADD R10, R13, 0xffffffe0 ;  /* 0xffffffe00d0a7836 */ /* 0x000fe20000000000 */
[----:B------:R-:W-:Y:S01]  /*02b0*/  IADD3 R18, PT, PT, R18, -0x20, RZ ;  /* 0xffffffe012127810 */ /* 0x000fe20007ffe0ff */
[----:B------:R-:W-:Y:S01]  /*02c0*/  IMAD.MOV.U32 R7, RZ, RZ, R12 ;  /* 0x000000ffff077224 */ /* 0x000fe200078e000c */
[----:B-1----:R-:W-:-:S02]  /*02d0*/  PRMT R3, R20, 0x8880, RZ ;  /* 0x0000888014037816 */ /* 0x002fc400000000ff */
[----:B------:R-:W-:Y:S02]  /*02e0*/  PRMT R6, R8, 0x8880, RZ ;  /* 0x0000888008067816 */ /* 0x000fe400000000ff */
[----:B------:R-:W-:Y:S01]  /*02f0*/  IADD3 R9, PT, PT, R9, -0x20, RZ ;  /* 0xffffffe009097810 */ /* 0x000fe20007ffe0ff */
[----:B------:R-:W-:Y:S02]  /*0300*/  IMAD R11, R11, R18, RZ ;  /* 0x000000120b0b7224 */ /* 0x000fe400078e02ff */
[----:B------:R-:W-:Y:S02]  /*0310*/  IMAD R3, R3, R16, RZ ;  /* 0x0000001003037224 */ /* 0x000fe400078e02ff */
[----:B------:R-:W-:Y:S02]  /*0320*/  IMAD R7, R7, R10, RZ ;  /* 0x0000000a07077224 */ /* 0x000fe400078e02ff */
[----:B------:R-:W-:Y:S01]  /*0330*/  IMAD R6, R6, R9, RZ ;  /* 0x0000000906067224 */ /* 0x000fe200078e02ff */
[----:B------:R-:W0:Y:S08]  /*0340*/  I2F.F16 R11, R11 ;  /* 0x0000000b000b7306 */ /* 0x000e300000200c00 */
[----:B------:R-:W1:Y:S08]  /*0350*/  I2F.F16 R3, R3 ;  /* 0x0000000300037306 */ /* 0x000e700000200c00 */
[----:B------:R-:W2:Y:S08]  /*0360*/  I2F.F16 R7, R7 ;  /* 0x0000000700077306 */ /* 0x000eb00000200c00 */
[----:B------:R-:W3:Y:S01]  /*0370*/  I2F.F16 R9, R6 ;  /* 0x0000000600097306 */ /* 0x000ee20000200c00 */
[----:B0-----:R-:W-:-:S02]  /*0380*/  HMUL2 R11, R2.H0_H0, R11.H0_H0 ;  /* 0x2000000b020b7232 */ /* 0x001fc40000000800 */
[C---:B-1----:R-:W-:Y:S02]  /*0390*/  HMUL2 R3, R2.reuse.H0_H0, R3.H0_H0 ;  /* 0x2000000302037232 */ /* 0x042fe40000000800 */
[C---:B--2---:R-:W-:Y:S02]  /*03a0*/  HMUL2 R4, R2.reuse.H0_H0, R7.H0_H0 ;  /* 0x2000000702047232 */ /* 0x044fe40000000800 */
[----:B------:R-:W-:Y:S02]  /*03b0*/  HADD2.F32 R11, -RZ, R11.H0_H0 ;  /* 0x2000000bff0b7230 */ /* 0x000fe40000004100 */
[----:B------:R-:W-:Y:S02]  /*03c0*/  IMAD.X R8, RZ, RZ, RZ, P0 ;  /* 0x000000ffff087224 */ /* 0x000fe400000e06ff */
[----:B---3--:R-:W-:Y:S02]  /*03d0*/  HMUL2 R9, R2.H0_H0, R9.H0_H0 ;  /* 0x2000000902097232 */ /* 0x008fe40000000800 */
[----:B------:R-:W-:Y:S01]  /*03e0*/  HADD2.F32 R0, -RZ, R3.H0_H0 ;  /* 0x20000003ff007230 */ /* 0x000fe20000004100 */
[----:B------:R-:W-:Y:S01]  /*03f0*/  LEA R2, P0, R5, UR6, 0x1 ;  /* 0x0000000605027c11 */ /* 0x000fe2000f8008ff */
[----:B------:R-:W-:-:S02]  /*0400*/  HADD2.F32 R4, -RZ, R4.H0_H0 ;  /* 0x20000004ff047230 */ /* 0x000fc40000004100 */
[----:B------:R-:W-:Y:S01]  /*0410*/  HADD2.F32 R9, -RZ, R9.H0_H0 ;  /* 0x20000009ff097230 */ /* 0x000fe20000004100 */
[----:B------:R-:W-:Y:S02]  /*0420*/  LEA.HI.X R3, R5, UR7, R8, 0x1, P0 ;  /* 0x0000000705037c11 */ /* 0x000fe400080f0c08 */
[----:B------:R-:W-:Y:S02]  /*0430*/  F2FP.BF16.F32.PACK_AB R11, RZ, R11 ;  /* 0x0000000bff0b723e */ /* 0x000fe400000010ff */
[----:B------:R-:W-:Y:S02]  /*0440*/  F2FP.BF16.F32.PACK_AB R0, RZ, R0 ;  /* 0x00000000ff00723e */ /* 0x000fe400000010ff */
[----:B------:R-:W-:Y:S02]  /*0450*/  F2FP.BF16.F32.PACK_AB R4, RZ, R4 ;  /* 0x00000004ff04723e */ /* 0x000fe400000010ff */
[----:B------:R-:W-:Y:S01]  /*0460*/  F2FP.BF16.F32.PACK_AB R9, RZ, R9 ;  /* 0x00000009ff09723e */ /* 0x000fe200000010ff */
[----:B------:R-:W-:Y:S04]  /*0470*/  STG.E.U16 desc[UR4][R2.64], R11 ;  /* 0x0000000b02007986 */ /* 0x000fe8000c101504 */
[----:B------:R-:W-:Y:S04]  /*0480*/  STG.E.U16 desc[UR4][R2.64+0x40], R0 ;  /* 0x0000400002007986 */ /* 0x000fe8000c101504 */
[----:B------:R-:W-:Y:S04]  /*0490*/  STG.E.U16 desc[UR4][R2.64+0x80], R4 ;  /* 0x0000800402007986 */ /* 0x000fe8000c101504 */
[----:B------:R-:W-:Y:S01]  /*04a0*/  STG.E.U16 desc[UR4][R2.64+0xc0], R9 ;  /* 0x0000c00902007986 */ /* 0x000fe2000c101504 */
[----:B------:R-:W-:Y:S05]  /*04b0*/  EXIT ;  /* 0x000000000000794d */ /* 0x000fea0003800000 */
.L_x_1076:
        /* <DEDUP_REMOVED lines=12> */
.L_x_1382:


//--------------------- .text._Z21dequantize_block_q5_KIN3c108BFloat16EEvPKvPT_ --------------------------
	.section	.text._Z21dequantize_block_q5_KIN3c108BFloat16EEvPKvPT_,"ax",@progbits
	.align	128
.text._Z21dequantize_block_q5_KIN3c108BFloat16EEvPKvPT_:
        .type           _Z21dequantize_block_q5_KIN3c108BFloat16EEvPKvPT_,@function
        .size           _Z21dequantize_block_q5_KIN3c108BFloat16EEvPKvPT_,(.L_x_1383 - _Z21dequantize_block_q5_KIN3c108BFloat16EEvPKvPT_)
        .other          _Z21dequantize_block_q5_KIN3c108BFloat16EEvPKvPT_,@"STO_CUDA_ENTRY STV_DEFAULT"
_Z21dequantize_block_q5_KIN3c108BFloat16EEvPKvPT_:
[----:B------:R-:W-:Y:S01]  /*0000*/  LDC R1, c[0x0][0x37c] ;  /* 0x0000df00ff017b82 */ /* 0x000fe20000000800 */
[----:B------:R-:W0:Y:S07]  /*0010*/  S2R R10, SR_TID.X ;  /* 0x00000000000a7919 */ /* 0x000e2e0000002100 */
[----:B------:R-:W1:Y:S01]  /*0020*/  LDC.64 R2, c[0x0][0x380] ;  /* 0x0000e000ff027b82 */ /* 0x000e620000000a00 */
[----:B------:R-:W2:Y:S01]  /*0030*/  LDCU.64 UR4, c[0x0][0x358] ;  /* 0x00006b00ff0477ac */ /* 0x000ea20008000a00 */
[----:B------:R-:W1:Y:S01]  /*0040*/  S2R R0, SR_CTAID.X ;  /* 0x0000000000007919 */ /* 0x000e620000002500 */
[----:B------:R-:W-:Y:S01]  /*0050*/  IMAD.MOV.U32 R26, RZ, RZ, 0x1 ;  /* 0x00000001ff1a7424 */ /* 0x000fe200078e00ff */
[----:B------:R-:W3:Y:S01]  /*0060*/  LDCU.64 UR6, c[0x0][0x388] ;  /* 0x00007100ff0677ac */ /* 0x000ee20008000a00 */
[----:B0-----:R-:W-:Y:S01]  /*0070*/  IMAD.SHL.U32 R4, R10, 0x2, RZ ;  /* 0x000000020a047824 */ /* 0x001fe200078e00ff */
[----:B------:R-:W-:Y:S01]  /*0080*/  SHF.R.U32.HI R6, RZ, 0x4, R10 ;  /* 0x00000004ff067819 */ /* 0x000fe2000001160a */
[----:B-1----:R-:W-:-:S03]  /*0090*/  IMAD.WIDE.U32 R2, R0, 0xb0, R2 ;  /* 0x000000b000027825 */ /* 0x002fc600078e0002 */
[----:B------:R-:W-:Y:S01]  /*00a0*/  LOP3.LUT R7, R4, 0x1e, RZ, 0xc0, !PT ;  /* 0x0000001e04077812 */ /* 0x000fe200078ec0ff */
[----:B------:R-:W-:-:S03]  /*00b0*/  IMAD.SHL.U32 R19, R6, 0x2, RZ ;  /* 0x0000000206137824 */ /* 0x000fc600078e00ff */
[----:B------:R-:W-:Y:S01]  /*00c0*/  IADD3 R8, P0, PT, R2, R7, RZ ;  /* 0x0000000702087210 */ /* 0x000fe20007f1e0ff */
[----:B------:R-:W-:Y:S01]  /*00d0*/  VIADD R5, R4, 0x30 ;  /* 0x0000003004057836 */ /* 0x000fe20000000000 */
[----:B------:R-:W-:-:S03]  /*00e0*/  IADD3 R20, P1, PT, R19, R2, RZ ;  /* 0x0000000213147210 */ /* 0x000fc60007f3e0ff */
[--C-:B------:R-:W-:Y:S01]  /*00f0*/  IMAD.X R9, RZ, RZ, R3.reuse, P0 ;  /* 0x000000ffff097224 */ /* 0x100fe200000e0603 */
[----:B------:R-:W-:Y:S02]  /*0100*/  ISETP.GT.U32.AND P0, PT, R10, 0x1f, PT ;  /* 0x0000001f0a00780c */ /* 0x000fe40003f04070 */
[----:B------:R-:W-:Y:S02]  /*0110*/  IADD3 R4, P2, PT, R2, R5, RZ ;  /* 0x0000000502047210 */ /* 0x000fe40007f5e0ff */
[----:B--2---:R-:W2:Y:S01]  /*0120*/  LDG.E.U8.CONSTANT R24, desc[UR4][R8.64+0x10] ;  /* 0x0000100408187981 */ /* 0x004ea2000c1e9100 */
[--C-:B------:R-:W-:Y:S02]  /*0130*/  IMAD.X R21, RZ, RZ, R3.reuse, P1 ;  /* 0x000000ffff157224 */ /* 0x100fe400008e0603 */
[----:B------:R-:W-:Y:S01]  /*0140*/  IMAD.X R5, RZ, RZ, R3, P2 ;  /* 0x000000ffff057224 */ /* 0x000fe200010e0603 */
[----:B------:R-:W4:Y:S04]  /*0150*/  LDG.E.U8.CONSTANT R14, desc[UR4][R8.64+0x11] ;  /* 0x00001104080e7981 */ /* 0x000f28000c1e9100 */
[----:B------:R-:W5:Y:S04]  /*0160*/  LDG.E.U8.CONSTANT R18, desc[UR4][R20.64+0x4] ;  /* 0x0000040414127981 */ /* 0x000f68000c1e9100 */
[----:B------:R-:W3:Y:S04]  /*0170*/  @P0 LDG.E.U8.CONSTANT R22, desc[UR4][R20.64] ;  /* 0x0000000414160981 */ /* 0x000ee8000c1e9100 */
[----:B------:R-:W4:Y:S04]  /*0180*/  LDG.E.U8.CONSTANT R16, desc[UR4][R4.64] ;  /* 0x0000000404107981 */ /* 0x000f28000c1e9100 */
[----:B------:R-:W4:Y:S04]  /*0190*/  LDG.E.U8.CONSTANT R10, desc[UR4][R20.64+0x5] ;  /* 0x00000504140a7981 */ /* 0x000f28000c1e9100 */
[----:B------:R-:W4:Y:S04]  /*01a0*/  LDG.E.U8.CONSTANT R12, desc[UR4][R20.64+0x8] ;  /* 0x00000804140c7981 */ /* 0x000f28000c1e9100 */
[----:B------:R-:W4:Y:S04]  /*01b0*/  @P0 LDG.E.U8.CONSTANT R13, desc[UR4][R20.64+0x1] ;  /* 0x00000104140d0981 */ /* 0x000f28000c1e9100 */
[----:B------:R-:W4:Y:S04]  /*01c0*/  LDG.E.U8.CONSTANT R11, desc[UR4][R20.64+0x9] ;  /* 0x00000904140b7981 */ /* 0x000f28000c1e9100 */
[----:B------:R5:W4:Y:S04]  /*01d0*/  LDG.E.U8.CONSTANT R15, desc[UR4][R4.64+0x1] ;  /* 0x00000104040f7981 */ /* 0x000b28000c1e9100 */
[----:B------:R0:W4:Y:S01]  /*01e0*/  LDG.E.CONSTANT R2, desc[UR4][R2.64] ;  /* 0x0000000402027981 */ /* 0x000122000c1e9900 */
[----:B------:R-:W-:Y:S01]  /*01f0*/  SHF.L.U32 R17, R26, R19, RZ ;  /* 0x000000131a117219 */ /* 0x000fe200000006ff */
[----:B------:R-:W-:-:S05]  /*0200*/  IMAD.MOV.U32 R26, RZ, RZ, 0x2 ;  /* 0x00000002ff1a7424 */ /* 0x000fca00078e00ff */
[----:B------:R-:W-:Y:S01]  /*0210*/  SHF.L.U32 R19, R26, R19, RZ ;  /* 0x000000131a137219 */ /* 0x000fe200000006ff */
[----:B------:R-:W-:Y:S02]  /*0220*/  IMAD.SHL.U32 R0, R0, 0x100, RZ ;  /* 0x0000010000007824 */ /* 0x000fe400078e00ff */
[----:B------:R-:W-:Y:S01]  /*0230*/  IMAD.SHL.U32 R6, R6, 0x40, RZ ;  /* 0x0000004006067824 */ /* 0x000fe200078e00ff */
[----:B--2---:R-:W-:-:S04]  /*0240*/  LOP3.LUT P1, RZ, R17, R24, RZ, 0xc0, !PT ;  /* 0x0000001811ff7212 */ /* 0x004fc8000782c0ff */
[----:B------:R-:W-:Y:S02]  /*0250*/  SEL R23, RZ, 0x10, !P1 ;  /* 0x00000010ff177807 */ /* 0x000fe40004800000 */
[----:B------:R-:W-:Y:S02]  /*0260*/  LOP3.LUT P1, RZ, R19, R24, RZ, 0xc0, !PT ;  /* 0x0000001813ff7212 */ /* 0x000fe4000782c0ff */
[----:B-----5:R-:W-:Y:S02]  /*0270*/  @!P0 LOP3.LUT R5, R18, 0x3f, RZ, 0xc0, !PT ;  /* 0x0000003f12058812 */ /* 0x020fe400078ec0ff */
[----:B------:R-:W-:Y:S02]  /*0280*/  SEL R21, RZ, 0x10, !P1 ;  /* 0x00000010ff157807 */ /* 0x000fe40004800000 */
[----:B---3--:R-:W-:Y:S02]  /*0290*/  @P0 SHF.R.U32.HI R22, RZ, 0x2, R22 ;  /* 0x00000002ff160819 */ /* 0x008fe40000011616 */
[----:B------:R-:W-:-:S02]  /*02a0*/  @P0 SHF.R.U32.HI R18, RZ, 0x2, R18 ;  /* 0x00000002ff120819 */ /* 0x000fc40000011612 */
[----:B------:R-:W-:Y:S02]  /*02b0*/  @P0 LOP3.LUT R9, R22, 0x30, RZ, 0xc0, !PT ;  /* 0x0000003016090812 */ /* 0x000fe400078ec0ff */
[----:B----4-:R-:W-:Y:S02]  /*02c0*/  LOP3.LUT R23, R23, 0xf, R16, 0xf8, !PT ;  /* 0x0000000f17177812 */ /* 0x010fe400078ef810 */
[----:B------:R-:W-:Y:S02]  /*02d0*/  LEA.HI R4, R16, R21, RZ, 0x1c ;  /* 0x0000001510047211 */ /* 0x000fe400078fe0ff */
[----:B------:R-:W-:Y:S02]  /*02e0*/  @P0 SHF.R.U32.HI R16, RZ, 0x2, R10 ;  /* 0x00000002ff100819 */ /* 0x000fe4000001160a */
[----:B------:R-:W-:Y:S02]  /*02f0*/  @P0 LOP3.LUT R5, R9, 0xf, R12, 0xf8, !PT ;  /* 0x0000000f09050812 */ /* 0x000fe400078ef80c */
[----:B------:R-:W-:-:S02]  /*0300*/  @P0 LOP3.LUT R9, R18, 0x30, RZ, 0xc0, !PT ;  /* 0x0000003012090812 */ /* 0x000fc400078ec0ff */
[----:B------:R-:W-:Y:S02]  /*0310*/  @P0 LOP3.LUT R16, R16, 0x30, RZ, 0xc0, !PT ;  /* 0x0000003010100812 */ /* 0x000fe400078ec0ff */
[C---:B------:R-:W-:Y:S02]  /*0320*/  @!P0 LOP3.LUT R8, R12.reuse, 0x3f, RZ, 0xc0, !PT ;  /* 0x0000003f0c088812 */ /* 0x040fe400078ec0ff */
[----:B------:R-:W-:Y:S02]  /*0330*/  @P0 SHF.R.U32.HI R13, RZ, 0x2, R13 ;  /* 0x00000002ff0d0819 */ /* 0x000fe4000001160d */
[----:B------:R-:W-:Y:S02]  /*0340*/  @P0 LEA.HI R8, R12, R9, RZ, 0x1c ;  /* 0x000000090c080211 */ /* 0x000fe400078fe0ff */
[C---:B------:R-:W-:Y:S02]  /*0350*/  @!P0 LOP3.LUT R12, R11.reuse, 0x3f, RZ, 0xc0, !PT ;  /* 0x0000003f0b0c8812 */ /* 0x040fe400078ec0ff */
[----:B------:R-:W-:-:S02]  /*0360*/  @P0 LEA.HI R12, R11, R16, RZ, 0x1c ;  /* 0x000000100b0c0211 */ /* 0x000fc400078fe0ff */
[----:B------:R-:W-:Y:S02]  /*0370*/  @P0 LOP3.LUT R16, R13, 0x30, RZ, 0xc0, !PT ;  /* 0x000000300d100812 */ /* 0x000fe400078ec0ff */
[----:B------:R-:W-:Y:S02]  /*0380*/  @!P0 LOP3.LUT R10, R10, 0x3f, RZ, 0xc0, !PT ;  /* 0x0000003f0a0a8812 */ /* 0x000fe400078ec0ff */
[----:B------:R-:W-:Y:S02]  /*0390*/  @P0 LOP3.LUT R10, R16, 0xf, R11, 0xf8, !PT ;  /* 0x0000000f100a0812 */ /* 0x000fe400078ef80b */
[----:B------:R-:W-:Y:S02]  /*03a0*/  LOP3.LUT P0, RZ, R17, R14, RZ, 0xc0, !PT ;  /* 0x0000000e11ff7212 */ /* 0x000fe4000780c0ff */
[----:B------:R-:W-:Y:S02]  /*03b0*/  LOP3.LUT R10, R10, 0xffff, RZ, 0xc0, !PT ;  /* 0x0000ffff0a0a7812 */ /* 0x000fe400078ec0ff */
[----:B------:R-:W-:-:S02]  /*03c0*/  LOP3.LUT R8, R8, 0xffff, RZ, 0xc0, !PT ;  /* 0x0000ffff08087812 */ /* 0x000fc400078ec0ff */
[----:B------:R-:W-:Y:S02]  /*03d0*/  LOP3.LUT R12, R12, 0xffff, RZ, 0xc0, !PT ;  /* 0x0000ffff0c0c7812 */ /* 0x000fe400078ec0ff */
[----:B------:R-:W-:Y:S02]  /*03e0*/  SEL R16, RZ, 0x10, !P0 ;  /* 0x00000010ff107807 */ /* 0x000fe40004000000 */
[----:B------:R-:W-:Y:S02]  /*03f0*/  LOP3.LUT P0, RZ, R19, R14, RZ, 0xc0, !PT ;  /* 0x0000000e13ff7212 */ /* 0x000fe4000780c0ff */
[----:B------:R-:W-:Y:S01]  /*0400*/  LOP3.LUT R5, R5, 0xffff, RZ, 0xc0, !PT ;  /* 0x0000ffff05057812 */ /* 0x000fe200078ec0ff */
[----:B------:R1:W-:Y:S01]  /*0410*/  I2F.F16 R9, R8 ;  /* 0x0000000800097306 */ /* 0x0003e20000200c00 */
[----:B------:R-:W-:-:S07]  /*0420*/  LOP3.LUT R16, R16, 0xf, R15, 0xf8, !PT ;  /* 0x0000000f10107812 */ /* 0x000fce00078ef80f */
[----:B------:R-:W-:Y:S01]  /*0430*/  I2F.F16 R11, R12 ;  /* 0x0000000c000b7306 */ /* 0x000fe20000200c00 */
[----:B-1----:R-:W-:-:S07]  /*0440*/  SEL R8, RZ, 0x10, !P0 ;  /* 0x00000010ff087807 */ /* 0x002fce0004000000 */
[----:B------:R-:W1:Y:S01]  /*0450*/  I2F.F16 R10, R10 ;  /* 0x0000000a000a7306 */ /* 0x000e620000200c00 */
[----:B------:R-:W-:-:S07]  /*0460*/  LEA.HI R8, R15, R8, RZ, 0x1c ;  /* 0x000000080f087211 */ /* 0x000fce00078fe0ff */
[----:B------:R-:W2:Y:S08]  /*0470*/  I2F.F16 R5, R5 ;  /* 0x0000000500057306 */ /* 0x000eb00000200c00 */
[----:B0-----:R-:W0:Y:S01]  /*0480*/  I2F.F16 R3, R23 ;  /* 0x0000001700037306 */ /* 0x001e220000200c00 */
[----:B-1----:R-:W-:-:S07]  /*0490*/  PRMT R11, R10, 0x5410, R11 ;  /* 0x000054100a0b7816 */ /* 0x002fce000000000b */
[----:B------:R-:W1:Y:S08]  /*04a0*/  I2F.F16 R4, R4 ;  /* 0x0000000400047306 */ /* 0x000e700000200c00 */
[----:B------:R-:W3:Y:S08]  /*04b0*/  I2F.F16 R13, R16 ;  /* 0x00000010000d7306 */ /* 0x000ef00000200c00 */
[----:B------:R-:W4:Y:S01]  /*04c0*/  I2F.F16 R15, R8 ;  /* 0x00000008000f7306 */ /* 0x000f220000200c00 */
[----:B--2---:R-:W-:-:S02]  /*04d0*/  HMUL2 R5, R2.H0_H0, R5.H0_H0 ;  /* 0x2000000502057232 */ /* 0x004fc40000000800 */
[C---:B------:R-:W-:Y:S02]  /*04e0*/  HMUL2 R9, R2.reuse.H1_H1, R9.H0_H0 ;  /* 0x2000000902097232 */ /* 0x040fe40000000c00 */
[----:B------:R-:W-:Y:S01]  /*04f0*/  HFMA2 R2, R2, R11, -RZ ;  /* 0x0000000b02027231 */ /* 0x000fe200001000ff */
[----:B------:R-:W-:Y:S01]  /*0500*/  IADD3 R6, P0, P1, R7, R6, R0 ;  /* 0x0000000607067210 */ /* 0x000fe2000791e000 */
[C-C-:B0-----:R-:W-:Y:S02]  /*0510*/  HFMA2 R3, R5.reuse.H0_H0, R3.H0_H0, -R9.reuse.H0_H0 ;  /* 0x2000000305037231 */ /* 0x141fe40000140809 */
[C-C-:B-1----:R-:W-:Y:S02]  /*0520*/  HFMA2 R4, R2.reuse.H0_H0, R4.H0_H0, -R2.reuse.H1_H1 ;  /* 0x2000000402047231 */ /* 0x142fe40000160802 */
[----:B---3--:R-:W-:Y:S02]  /*0530*/  HFMA2 R13, R5.H0_H0, R13.H0_H0, -R9.H0_H0 ;  /* 0x2000000d050d7231 */ /* 0x008fe40000140809 */
[----:B----4-:R-:W-:-:S02]  /*0540*/  HFMA2 R15, R2.H0_H0, R15.H0_H0, -R2.H1_H1 ;  /* 0x2000000f020f7231 */ /* 0x010fc40000160802 */
[----:B------:R-:W-:Y:S01]  /*0550*/  HADD2.F32 R0, -RZ, R3.H0_H0 ;  /* 0x20000003ff007230 */ /* 0x000fe20000004100 */
[----:B------:R-:W-:Y:S01]  /*0560*/  IADD3.X R3, PT, PT, RZ, RZ, RZ, P0, P1 ;  /* 0x000000ffff037210 */ /* 0x000fe200007e24ff */
[----:B------:R-:W-:Y:S01]  /*0570*/  HADD2.F32 R4, -RZ, R4.H0_H0 ;  /* 0x20000004ff047230 */ /* 0x000fe20000004100 */
[C---:B------:R-:W-:Y:S01]  /*0580*/  LEA R2, P0, R6.reuse, UR6, 0x1 ;  /* 0x0000000606027c11 */ /* 0x040fe2000f8008ff */
[----:B------:R-:W-:Y:S02]  /*0590*/  HADD2.F32 R13, -RZ, R13.H0_H0 ;  /* 0x2000000dff0d7230 */ /* 0x000fe40000004100 */
[----:B------:R-:W-:Y:S01]  /*05a0*/  HADD2.F32 R15, -RZ, R15.H0_H0 ;  /* 0x2000000fff0f7230 */ /* 0x000fe20000004100 */
[----:B------:R-:W-:Y:S02]  /*05b0*/  LEA.HI.X R3, R6, UR7, R3, 0x1, P0 ;  /* 0x0000000706037c11 */ /* 0x000fe400080f0c03 */
[----:B------:R-:W-:Y:S02]  /*05c0*/  F2FP.BF16.F32.PACK_AB R0, RZ, R0 ;  /* 0x00000000ff00723e */ /* 0x000fe400000010ff */
[----:B------:R-:W-:-:S02]  /*05d0*/  F2FP.BF16.F32.PACK_AB R4, RZ, R4 ;  /* 0x00000004ff04723e */ /* 0x000fc400000010ff */
[----:B------:R-:W-:Y:S02]  /*05e0*/  F2FP.BF16.F32.PACK_AB R13, RZ, R13 ;  /* 0x0000000dff0d723e */ /* 0x000fe400000010ff */
[----:B------:R-:W-:Y:S01]  /*05f0*/  F2FP.BF16.F32.PACK_AB R15, RZ, R15 ;  /* 0x0000000fff0f723e */ /* 0x000fe200000010ff */
[----:B------:R-:W-:Y:S04]  /*0600*/  STG.E.U16 desc[UR4][R2.64], R0 ;  /* 0x0000000002007986 */ /* 0x000fe8000c101504 */
[----:B------:R-:W-:Y:S04]  /*0610*/  STG.E.U16 desc[UR4][R2.64+0x40], R4 ;  /* 0x0000400402007986 */ /* 0x000fe8000c101504 */
[----:B------:R-:W-:Y:S04]  /*0620*/  STG.E.U16 desc[UR4][R2.64+0x2], R13 ;  /* 0x0000020d02007986 */ /* 0x000fe8000c101504 */
[----:B------:R-:W-:Y:S01]  /*0630*/  STG.E.U16 desc[UR4][R2.64+0x42], R15 ;  /* 0x0000420f02007986 */ /* 0x000fe2000c101504 */
[----:B------:R-:W-:Y:S05]  /*0640*/  EXIT ;  /* 0x000000000000794d */ /* 0x000fea0003800000 */
.L_x_1077:
        /* <DEDUP_REMOVED lines=11> */
.L_x_1383:


//--------------------- .text._Z21dequantize_block_q4_KIN3c108BFloat16EEvPKvPT_ --------------------------
	.section	.text._Z21dequantize_block_q4_KIN3c108BFloat16EEvPKvPT_,"ax",@progbits
	.align	128
.text._Z21dequantize_block_q4_KIN3c108BFloat16EEvPKvPT_:
        .type           _Z21dequantize_block_q4_KIN3c108BFloat16EEvPKvPT_,@function
        .size           _Z21dequantize_block_q4_KIN3c108BFloat16EEvPKvPT_,(.L_x_1384 - _Z21dequantize_block_q4_KIN3c108BFloat16EEvPKvPT_)
        .other          _Z21dequantize_block_q4_KIN3c108BFloat16EEvPKvPT_,@"STO_CUDA_ENTRY STV_DEFAULT"
_Z21dequantize_block_q4_KIN3c108BFloat16EEvPKvPT_:
[----:B------:R-:W-:Y:S01]  /*0000*/  LDC R1, c[0x0][0x37c] ;  /* 0x0000df00ff017b82 */ /* 0x000fe20000000800 */
[----:B------:R-:W0:Y:S07]  /*0010*/  S2R R3, SR_TID.X ;  /* 0x0000000000037919 */ /* 0x000e2e0000002100 */
[----:B------:R-:W1:Y:S01]  /*0020*/  LDC.64 R16, c[0x0][0x380] ;  /* 0x0000e000ff107b82 */ /* 0x000e620000000a00 */
[----:B------:R-:W2:Y:S01]  /*0030*/  LDCU.64 UR4, c[0x0][0x358] ;  /* 0x00006b00ff0477ac */ /* 0x000ea20008000a00 */
[----:B------:R-:W1:Y:S01]  /*0040*/  S2R R0, SR_CTAID.X ;  /* 0x0000000000007919 */ /* 0x000e620000002500 */
[----:B------:R-:W3:Y:S01]  /*0050*/  LDCU.64 UR6, c[0x0][0x388] ;  /* 0x00007100ff0677ac */ /* 0x000ee20008000a00 */
[C---:B0-----:R-:W-:Y:S01]  /*0060*/  IMAD.SHL.U32 R2, R3.reuse, 0x4, RZ ;  /* 0x0000000403027824 */ /* 0x041fe200078e00ff */
[----:B------:R-:W-:-:S02]  /*0070*/  ISETP.GT.U32.AND P0, PT, R3, 0xf, PT ;  /* 0x0000000f0300780c */ /* 0x000fc40003f04070 */
[----:B------:R-:W-:Y:S01]  /*0080*/  SHF.R.U32.HI R3, RZ, 0x3, R3 ;  /* 0x00000003ff037819 */ /* 0x000fe20000011603 */
[----:B-1----:R-:W-:-:S04]  /*0090*/  IMAD.WIDE.U32 R16, R0, 0x90, R16 ;  /* 0x0000009000107825 */ /* 0x002fc800078e0010 */
[----:B------:R-:W-:Y:S01]  /*00a0*/  VIADD R5, R2, 0x10 ;  /* 0x0000001002057836 */ /* 0x000fe20000000000 */
[----:B--2---:R-:W2:Y:S04]  /*00b0*/  LDG.E.CONSTANT R9, desc[UR4][R16.64] ;  /* 0x0000000410097981 */ /* 0x004ea8000c1e9900 */
[----:B------:R-:W-:-:S05]  /*00c0*/  IADD3 R4, P1, PT, R16, R5, RZ ;  /* 0x0000000510047210 */ /* 0x000fca0007f3e0ff */
[----:B------:R-:W-:Y:S01]  /*00d0*/  IMAD.X R5, RZ, RZ, R17, P1 ;  /* 0x000000ffff057224 */ /* 0x000fe200008e0611 */
[----:B------:R-:W-:-:S04]  /*00e0*/  LEA R20, P1, R3, R16, 0x1 ;  /* 0x0000001003147211 */ /* 0x000fc800078208ff */
[----:B------:R-:W4:Y:S01]  /*00f0*/  LDG.E.U8.CONSTANT R19, desc[UR4][R4.64] ;  /* 0x0000000404137981 */ /* 0x000f22000c1e9100 */
[----:B------:R-:W-:-:S03]  /*0100*/  IMAD.X R21, RZ, RZ, R17, P1 ;  /* 0x000000ffff157224 */ /* 0x000fc600008e0611 */
[----:B------:R-:W5:Y:S04]  /*0110*/  LDG.E.U8.CONSTANT R10, desc[UR4][R4.64+0x1] ;  /* 0x00000104040a7981 */ /* 0x000f68000c1e9100 */
[----:B------:R-:W3:Y:S04]  /*0120*/  LDG.E.U8.CONSTANT R15, desc[UR4][R20.64+0x5] ;  /* 0x00000504140f7981 */ /* 0x000ee8000c1e9100 */
[----:B------:R-:W2:Y:S04]  /*0130*/  @P0 LDG.E.U8.CONSTANT R18, desc[UR4][R20.64+0x1] ;  /* 0x0000010414120981 */ /* 0x000ea8000c1e9100 */
[----:B------:R-:W5:Y:S04]  /*0140*/  LDG.E.U8.CONSTANT R14, desc[UR4][R20.64+0x4] ;  /* 0x00000404140e7981 */ /* 0x000f68000c1e9100 */
[----:B------:R-:W5:Y:S04]  /*0150*/  @P0 LDG.E.U8.CONSTANT R11, desc[UR4][R20.64] ;  /* 0x00000004140b0981 */ /* 0x000f68000c1e9100 */
[----:B------:R-:W5:Y:S04]  /*0160*/  LDG.E.U8.CONSTANT R13, desc[UR4][R20.64+0x9] ;  /* 0x00000904140d7981 */ /* 0x000f68000c1e9100 */
[----:B------:R3:W5:Y:S04]  /*0170*/  LDG.E.U8.CONSTANT R12, desc[UR4][R20.64+0x8] ;  /* 0x00000804140c7981 */ /* 0x000768000c1e9100 */
[----:B------:R-:W5:Y:S04]  /*0180*/  LDG.E.U8.CONSTANT R8, desc[UR4][R4.64+0x3] ;  /* 0x0000030404087981 */ /* 0x000f68000c1e9100 */
[----:B------:R0:W5:Y:S01]  /*0190*/  LDG.E.U8.CONSTANT R6, desc[UR4][R4.64+0x2] ;  /* 0x0000020404067981 */ /* 0x000162000c1e9100 */
[----:B------:R-:W-:Y:S01]  /*01a0*/  IMAD.SHL.U32 R3, R3, 0x40, RZ ;  /* 0x0000004003037824 */ /* 0x000fe200078e00ff */
[----:B----4-:R-:W-:-:S02]  /*01b0*/  LOP3.LUT R7, R19, 0xf, RZ, 0xc0, !PT ;  /* 0x0000000f13077812 */ /* 0x010fc400078ec0ff */
[----:B------:R-:W-:Y:S02]  /*01c0*/  SHF.R.U32.HI R24, RZ, 0x4, R19 ;  /* 0x00000004ff187819 */ /* 0x000fe40000011613 */
[----:B---3--:R-:W-:Y:S02]  /*01d0*/  @P0 SHF.R.U32.HI R20, RZ, 0x2, R15 ;  /* 0x00000002ff140819 */ /* 0x008fe4000001160f */
[----:B--2---:R-:W-:Y:S02]  /*01e0*/  @P0 SHF.R.U32.HI R18, RZ, 0x2, R18 ;  /* 0x00000002ff120819 */ /* 0x004fe40000011612 */
[----:B-----5:R-:W-:Y:S02]  /*01f0*/  @!P0 LOP3.LUT R19, R14, 0x3f, RZ, 0xc0, !PT ;  /* 0x0000003f0e138812 */ /* 0x020fe400078ec0ff */
[----:B------:R-:W-:Y:S02]  /*0200*/  @P0 SHF.R.U32.HI R14, RZ, 0x2, R14 ;  /* 0x00000002ff0e0819 */ /* 0x000fe4000001160e */
[----:B------:R-:W-:-:S02]  /*0210*/  @P0 LOP3.LUT R20, R20, 0x30, RZ, 0xc0, !PT ;  /* 0x0000003014140812 */ /* 0x000fc400078ec0ff */
[----:B------:R-:W-:Y:S02]  /*0220*/  @P0 LOP3.LUT R18, R18, 0x30, RZ, 0xc0, !PT ;  /* 0x0000003012120812 */ /* 0x000fe400078ec0ff */
[----:B------:R-:W-:Y:S02]  /*0230*/  @P0 SHF.R.U32.HI R22, RZ, 0x2, R11 ;  /* 0x00000002ff160819 */ /* 0x000fe4000001160b */
[----:B------:R-:W-:Y:S02]  /*0240*/  @!P0 LOP3.LUT R16, R15, 0x3f, RZ, 0xc0, !PT ;  /* 0x0000003f0f108812 */ /* 0x000fe400078ec0ff */
[----:B------:R-:W-:Y:S02]  /*0250*/  @P0 LOP3.LUT R15, R14, 0x30, RZ, 0xc0, !PT ;  /* 0x000000300e0f0812 */ /* 0x000fe400078ec0ff */
[C---:B------:R-:W-:Y:S02]  /*0260*/  @!P0 LOP3.LUT R17, R13.reuse, 0x3f, RZ, 0xc0, !PT ;  /* 0x0000003f0d118812 */ /* 0x040fe400078ec0ff */
[----:B------:R-:W-:-:S02]  /*0270*/  @P0 LEA.HI R17, R13, R20, RZ, 0x1c ;  /* 0x000000140d110211 */ /* 0x000fc400078fe0ff */
[----:B------:R-:W-:Y:S02]  /*0280*/  @P0 LOP3.LUT R16, R18, 0xf, R13, 0xf8, !PT ;  /* 0x0000000f12100812 */ /* 0x000fe400078ef80d */
[----:B------:R-:W-:Y:S02]  /*0290*/  @P0 LOP3.LUT R23, R22, 0x30, RZ, 0xc0, !PT ;  /* 0x0000003016170812 */ /* 0x000fe400078ec0ff */
[C---:B------:R-:W-:Y:S02]  /*02a0*/  @!P0 LOP3.LUT R13, R12.reuse, 0x3f, RZ, 0xc0, !PT ;  /* 0x0000003f0c0d8812 */ /* 0x040fe400078ec0ff */
[----:B------:R-:W-:Y:S02]  /*02b0*/  @P0 LEA.HI R13, R12, R15, RZ, 0x1c ;  /* 0x0000000f0c0d0211 */ /* 0x000fe400078fe0ff */
[----:B------:R-:W-:Y:S02]  /*02c0*/  @P0 LOP3.LUT R19, R23, 0xf, R12, 0xf8, !PT ;  /* 0x0000000f17130812 */ /* 0x000fe400078ef80c */
[----:B------:R-:W-:-:S02]  /*02d0*/  LOP3.LUT R12, R13, 0xffff, RZ, 0xc0, !PT ;  /* 0x0000ffff0d0c7812 */ /* 0x000fc400078ec0ff */
[----:B------:R-:W-:Y:S02]  /*02e0*/  LOP3.LUT R17, R17, 0xffff, RZ, 0xc0, !PT ;  /* 0x0000ffff11117812 */ /* 0x000fe400078ec0ff */
[----:B------:R-:W-:Y:S02]  /*02f0*/  LOP3.LUT R16, R16, 0xffff, RZ, 0xc0, !PT ;  /* 0x0000ffff10107812 */ /* 0x000fe400078ec0ff */
[----:B------:R-:W1:Y:S01]  /*0300*/  I2F.F16 R12, R12 ;  /* 0x0000000c000c7306 */ /* 0x000e620000200c00 */
[----:B0-----:R-:W-:Y:S02]  /*0310*/  LOP3.LUT R4, R19, 0xffff, RZ, 0xc0, !PT ;  /* 0x0000ffff13047812 */ /* 0x001fe400078ec0ff */
[----:B------:R-:W-:Y:S02]  /*0320*/  LEA R3, P0, R0, R3, 0x8 ;  /* 0x0000000300037211 */ /* 0x000fe400078040ff */
[----:B------:R-:W-:-:S03]  /*0330*/  LOP3.LUT R21, R10, 0xf, RZ, 0xc0, !PT ;  /* 0x0000000f0a157812 */ /* 0x000fc600078ec0ff */
[----:B------:R-:W-:Y:S01]  /*0340*/  I2F.F16 R17, R17 ;  /* 0x0000001100117306 */ /* 0x000fe20000200c00 */
[----:B------:R-:W-:Y:S02]  /*0350*/  LOP3.LUT R0, R8, 0xf, RZ, 0xc0, !PT ;  /* 0x0000000f08007812 */ /* 0x000fe400078ec0ff */
[----:B------:R-:W-:Y:S02]  /*0360*/  SHF.R.U32.HI R10, RZ, 0x4, R10 ;  /* 0x00000004ff0a7819 */ /* 0x000fe4000001160a */
[----:B------:R-:W-:-:S03]  /*0370*/  LOP3.LUT R13, R6, 0xf, RZ, 0xc0, !PT ;  /* 0x0000000f060d7812 */ /* 0x000fc600078ec0ff */
[----:B------:R-:W0:Y:S01]  /*0380*/  I2F.F16 R16, R16 ;  /* 0x0000001000107306 */ /* 0x000e220000200c00 */
[----:B------:R-:W-:Y:S02]  /*0390*/  SHF.R.U32.HI R8, RZ, 0x4, R8 ;  /* 0x00000004ff087819 */ /* 0x000fe40000011608 */
[----:B------:R-:W-:Y:S01]  /*03a0*/  SHF.R.U32.HI R14, RZ, 0x4, R6 ;  /* 0x00000004ff0e7819 */ /* 0x000fe20000011606 */
[----:B-1----:R-:W-:-:S04]  /*03b0*/  HMUL2 R6, R9.H1_H1, R12.H0_H0 ;  /* 0x2000000c09067232 */ /* 0x002fc80000000c00 */
[----:B------:R-:W1:Y:S08]  /*03c0*/  I2F.F16 R4, R4 ;  /* 0x0000000400047306 */ /* 0x000e700000200c00 */
[----:B------:R-:W2:Y:S01]  /*03d0*/  I2F.F16 R7, R7 ;  /* 0x0000000700077306 */ /* 0x000ea20000200c00 */
[----:B0-----:R-:W-:-:S07]  /*03e0*/  PRMT R16, R16, 0x5410, R17 ;  /* 0x0000541010107816 */ /* 0x001fce0000000011 */
[----:B------:R-:W0:Y:S08]  /*03f0*/  I2F.F16 R11, R24 ;  /* 0x00000018000b7306 */ /* 0x000e300000200c00 */
[----:B------:R-:W3:Y:S08]  /*0400*/  I2F.F16 R5, R21 ;  /* 0x0000001500057306 */ /* 0x000ef00000200c00 */
[----:B------:R-:W4:Y:S08]  /*0410*/  I2F.F16 R10, R10 ;  /* 0x0000000a000a7306 */ /* 0x000f300000200c00 */
[----:B------:R-:W5:Y:S08]  /*0420*/  I2F.F16 R13, R13 ;  /* 0x0000000d000d7306 */ /* 0x000f700000200c00 */
[----:B------:R-:W5:Y:S08]  /*0430*/  I2F.F16 R12, R14 ;  /* 0x0000000e000c7306 */ /* 0x000f700000200c00 */
[----:B------:R-:W5:Y:S08]  /*0440*/  I2F.F16 R15, R0 ;  /* 0x00000000000f7306 */ /* 0x000f700000200c00 */
[----:B------:R-:W5:Y:S01]  /*0450*/  I2F.F16 R8, R8 ;  /* 0x0000000800087306 */ /* 0x000f620000200c00 */
[----:B-1----:R-:W-:-:S02]  /*0460*/  HMUL2 R4, R9.H0_H0, R4.H0_H0 ;  /* 0x2000000409047232 */ /* 0x002fc40000000800 */
[----:B------:R-:W-:Y:S01]  /*0470*/  HFMA2 R9, R9, R16, -RZ ;  /* 0x0000001009097231 */ /* 0x000fe200001000ff */
[----:B------:R-:W-:Y:S01]  /*0480*/  LOP3.LUT R3, R3, 0x1c, R2, 0xf8, !PT ;  /* 0x0000001c03037812 */ /* 0x000fe200078ef802 */
[C-C-:B--2---:R-:W-:Y:S02]  /*0490*/  HFMA2 R7, R4.reuse.H0_H0, R7.H0_H0, -R6.reuse.H0_H0 ;  /* 0x2000000704077231 */ /* 0x144fe40000140806 */
[C-C-:B0-----:R-:W-:Y:S02]  /*04a0*/  HFMA2 R11, R9.reuse.H0_H0, R11.H0_H0, -R9.reuse.H1_H1 ;  /* 0x2000000b090b7231 */ /* 0x141fe40000160809 */
[C-C-:B---3--:R-:W-:Y:S02]  /*04b0*/  HFMA2 R5, R4.reuse.H0_H0, R5.H0_H0, -R6.reuse.H0_H0 ;  /* 0x2000000504057231 */ /* 0x148fe40000140806 */
[----:B----4-:R-:W-:Y:S02]  /*04c0*/  HFMA2 R10, R9.H0_H0, R10.H0_H0, -R9.H1_H1 ;  /* 0x2000000a090a7231 */ /* 0x010fe40000160809 */
[----:B-----5:R-:W-:-:S02]  /*04d0*/  HFMA2 R13, R4.H0_H0, R13.H0_H0, -R6.H0_H0 ;  /* 0x2000000d040d7231 */ /* 0x020fc40000140806 */
[C-C-:B------:R-:W-:Y:S02]  /*04e0*/  HFMA2 R12, R9.reuse.H0_H0, R12.H0_H0, -R9.reuse.H1_H1 ;  /* 0x2000000c090c7231 */ /* 0x140fe40000160809 */
[----:B------:R-:W-:Y:S02]  /*04f0*/  HFMA2 R15, R4.H0_H0, R15.H0_H0, -R6.H0_H0 ;  /* 0x2000000f040f7231 */ /* 0x000fe40000140806 */
[----:B------:R-:W-:Y:S02]  /*0500*/  HFMA2 R8, R9.H0_H0, R8.H0_H0, -R9.H1_H1 ;  /* 0x2000000809087231 */ /* 0x000fe40000160809 */
[----:B------:R-:W-:Y:S02]  /*0510*/  HADD2.F32 R7, -RZ, R7.H0_H0 ;  /* 0x20000007ff077230 */ /* 0x000fe40000004100 */
[----:B------:R-:W-:Y:S02]  /*0520*/  HADD2.F32 R11, -RZ, R11.H0_H0 ;  /* 0x2000000bff0b7230 */ /* 0x000fe40000004100 */
[----:B------:R-:W-:-:S02]  /*0530*/  HADD2.F32 R5, -RZ, R5.H0_H0 ;  /* 0x20000005ff057230 */ /* 0x000fc40000004100 */
[----:B------:R-:W-:Y:S01]  /*0540*/  IMAD.X R14, RZ, RZ, RZ, P0 ;  /* 0x000000ffff0e7224 */ /* 0x000fe200000e06ff */
[----:B------:R-:W-:Y:S01]  /*0550*/  LEA R2, P0, R3, UR6, 0x1 ;  /* 0x0000000603027c11 */ /* 0x000fe2000f8008ff */
[----:B------:R-:W-:Y:S02]  /*0560*/  HADD2.F32 R10, -RZ, R10.H0_H0 ;  /* 0x2000000aff0a7230 */ /* 0x000fe40000004100 */
[----:B------:R-:W-:Y:S02]  /*0570*/  HADD2.F32 R13, -RZ, R13.H0_H0 ;  /* 0x2000000dff0d7230 */ /* 0x000fe40000004100 */
[----:B------:R-:W-:Y:S02]  /*0580*/  HADD2.F32 R12, -RZ, R12.H0_H0 ;  /* 0x2000000cff0c7230 */ /* 0x000fe40000004100 */
[----:B------:R-:W-:Y:S02]  /*0590*/  HADD2.F32 R15, -RZ, R15.H0_H0 ;  /* 0x2000000fff0f7230 */ /* 0x000fe40000004100 */
[----:B------:R-:W-:Y:S01]  /*05a0*/  HADD2.F32 R8, -RZ, R8.H0_H0 ;  /* 0x20000008ff087230 */ /* 0x000fe20000004100 */
[----:B------:R-:W-:-:S02]  /*05b0*/  F2FP.BF16.F32.PACK_AB R7, RZ, R7 ;  /* 0x00000007ff07723e */ /* 0x000fc400000010ff */
[----:B------:R-:W-:Y:S02]  /*05c0*/  F2FP.BF16.F32.PACK_AB R11, RZ, R11 ;  /* 0x0000000bff0b723e */ /* 0x000fe400000010ff */
[----:B------:R-:W-:Y:S02]  /*05d0*/  F2FP.BF16.F32.PACK_AB R5, RZ, R5 ;  /* 0x00000005ff05723e */ /* 0x000fe400000010ff */
[----:B------:R-:W-:Y:S02]  /*05e0*/  LEA.HI.X R3, R3, UR7, R14, 0x1, P0 ;  /* 0x0000000703037c11 */ /* 0x000fe400080f0c0e */
[----:B------:R-:W-:Y:S02]  /*05f0*/  F2FP.BF16.F32.PACK_AB R10, RZ, R10 ;  /* 0x0000000aff0a723e */ /* 0x000fe400000010ff */
[----:B------:R-:W-:Y:S02]  /*0600*/  F2FP.BF16.F32.PACK_AB R13, RZ, R13 ;  /* 0x0000000dff0d723e */ /* 0x000fe400000010ff */
[----:B------:R-:W-:-:S02]  /*0610*/  F2FP.BF16.F32.PACK_AB R12, RZ, R12 ;  /* 0x0000000cff0c723e */ /* 0x000fc400000010ff */
        /* <DEDUP_REMOVED lines=11> */
.L_x_1078:
        /* <DEDUP_REMOVED lines=11> */
.L_x_1384:


//--------------------- .text._Z21dequantize_block_q3_KIN3c108BFloat16EEvPKvPT_ --------------------------
	.section	.text._Z21dequantize_block_q3_KIN3c108BFloat16EEvPKvPT_,"ax",@progbits
	.align	128
.text._Z21dequantize_block_q3_KIN3c108BFloat16EEvPKvPT_:
        .type           _Z21dequantize_block_q3_KIN3c108BFloat16EEvPKvPT_,@function
        .size           _Z21dequantize_block_q3_KIN3c108BFloat16EEvPKvPT_,(.L_x_1385 - _Z21dequantize_block_q3_KIN3c108BFloat16EEvPKvPT_)
        .other          _Z21dequantize_block_q3_KIN3c108BFloat16EEvPKvPT_,@"STO_CUDA_ENTRY STV_DEFAULT"
_Z21dequantize_block_q3_KIN3c108BFloat16EEvPKvPT_:
[----:B------:R-:W-:Y:S01]  /*0000*/  LDC R1, c[0x0][0x37c] ;  /* 0x0000df00ff017b82 */ /* 0x000fe20000000800 */
[----:B------:R-:W0:Y:S07]  /*0010*/  S2R R4, SR_TID.X ;  /* 0x0000000000047919 */ /* 0x000e2e0000002100 */
[----:B------:R-:W1:Y:S01]  /*0020*/  LDC.64 R2, c[0x0][0x380] ;  /* 0x0000e000ff027b82 */ /* 0x000e620000000a00 */
[----:B------:R-:W2:Y:S01]  /*0030*/  LDCU.64 UR4, c[0x0][0x358] ;  /* 0x00006b00ff0477ac */ /* 0x000ea20008000a00 */
[----:B------:R-:W-:Y:S01]  /*0040*/  BSSY.RECONVERGENT B0, `(.L_x_1079) ;  /* 0x0000034000007945 */ /* 0x000fe20003800200 */
[----:B------:R-:W1:Y:S01]  /*0050*/  S2R R0, SR_CTAID.X ;  /* 0x0000000000007919 */ /* 0x000e620000002500 */
[----:B0-----:R-:W-:-:S02]  /*0060*/  SHF.R.U32.HI R5, RZ, 0x2, R4 ;  /* 0x00000002ff057819 */ /* 0x001fc40000011604 */
[--C-:B------:R-:W-:Y:S02]  /*0070*/  SHF.R.U32.HI R6, RZ, 0x5, R4.reuse ;  /* 0x00000005ff067819 */ /* 0x100fe40000011604 */
[----:B------:R-:W-:Y:S01]  /*0080*/  SHF.R.U32.HI R9, RZ, 0x3, R4 ;  /* 0x00000003ff097819 */ /* 0x000fe20000011604 */
[----:B-1----:R-:W-:Y:S01]  /*0090*/  IMAD.WIDE.U32 R2, R0, 0x6e, R2 ;  /* 0x0000006e00027825 */ /* 0x002fe200078e0002 */
[----:B------:R-:W-:-:S03]  /*00a0*/  LOP3.LUT R5, R5, 0x1, RZ, 0xc0, !PT ;  /* 0x0000000105057812 */ /* 0x000fc600078ec0ff */
[C---:B------:R-:W-:Y:S02]  /*00b0*/  IMAD R7, R6.reuse, -0x4, R9 ;  /* 0xfffffffc06077824 */ /* 0x040fe400078e0209 */
[----:B------:R-:W-:Y:S02]  /*00c0*/  IMAD R5, R6, 0x8, R5 ;  /* 0x0000000806057824 */ /* 0x000fe400078e0205 */
[----:B------:R-:W-:-:S04]  /*00d0*/  IMAD.SHL.U32 R8, R7, 0x2, RZ ;  /* 0x0000000207087824 */ /* 0x000fc800078e00ff */
[----:B------:R-:W-:Y:S02]  /*00e0*/  IMAD.IADD R13, R8, 0x1, R5 ;  /* 0x00000001080d7824 */ /* 0x000fe400078e0205 */
[----:B------:R-:W-:-:S03]  /*00f0*/  IMAD.SHL.U32 R5, R4, 0x4, RZ ;  /* 0x0000000404057824 */ /* 0x000fc600078e00ff */
[----:B------:R-:W-:Y:S02]  /*0100*/  ISETP.GT.AND P0, PT, R13, 0x3, PT ;  /* 0x000000030d00780c */ /* 0x000fe40003f04270 */
[----:B------:R-:W-:-:S11]  /*0110*/  LOP3.LUT R10, R5, 0x10, RZ, 0xc0, !PT ;  /* 0x00000010050a7812 */ /* 0x000fd600078ec0ff */
[----:B--2---:R-:W-:Y:S05]  /*0120*/  @P0 BRA `(.L_x_1080) ;  /* 0x0000000000200947 */ /* 0x004fea0003800000 */
[----:B------:R-:W-:-:S04]  /*0130*/  IADD3 R12, P0, PT, R13, R2, RZ ;  /* 0x000000020d0c7210 */ /* 0x000fc80007f1e0ff */
[----:B------:R-:W-:-:S05]  /*0140*/  LEA.HI.X.SX32 R13, R13, R3, 0x1, P0 ;  /* 0x000000030d0d7211 */ /* 0x000fca00000f0eff */
[----:B------:R-:W2:Y:S04]  /*0150*/  LDG.E.U8.CONSTANT R14, desc[UR4][R12.64+0x68] ;  /* 0x000068040c0e7981 */ /* 0x000ea8000c1e9100 */
[----:B------:R-:W3:Y:S01]  /*0160*/  LDG.E.U8.CONSTANT R11, desc[UR4][R12.64+0x60] ;  /* 0x000060040c0b7981 */ /* 0x000ee2000c1e9100 */
[----:B--2---:R-:W-:-:S05]  /*0170*/  IMAD.SHL.U32 R14, R14, 0x10, RZ ;  /* 0x000000100e0e7824 */ /* 0x004fca00078e00ff */
[----:B------:R-:W-:-:S04]  /*0180*/  LOP3.LUT R14, R14, 0x30, RZ, 0xc0, !PT ;  /* 0x000000300e0e7812 */ /* 0x000fc800078ec0ff */
[----:B---3--:R-:W-:Y:S01]  /*0190*/  LOP3.LUT R14, R14, 0xf, R11, 0xf8, !PT ;  /* 0x0000000f0e0e7812 */ /* 0x008fe200078ef80b */
[----:B------:R-:W-:Y:S06]  /*01a0*/  BRA `(.L_x_1081) ;  /* 0x0000000000747947 */ /* 0x000fec0003800000 */
.L_x_1080:
[----:B------:R-:W-:-:S13]  /*01b0*/  ISETP.GT.U32.AND P0, PT, R13, 0x7, PT ;  /* 0x000000070d00780c */ /* 0x000fda0003f04070 */
[----:B------:R-:W-:Y:S05]  /*01c0*/  @P0 BRA `(.L_x_1082) ;  /* 0x0000000000200947 */ /* 0x000fea0003800000 */
[----:B------:R-:W-:-:S05]  /*01d0*/  IADD3 R12, P0, PT, R13, R2, RZ ;  /* 0x000000020d0c7210 */ /* 0x000fca0007f1e0ff */
[----:B------:R-:W-:-:S05]  /*01e0*/  IMAD.X R13, RZ, RZ, R3, P0 ;  /* 0x000000ffff0d7224 */ /* 0x000fca00000e0603 */
[----:B------:R-:W2:Y:S04]  /*01f0*/  LDG.E.U8.CONSTANT R14, desc[UR4][R12.64+0x64] ;  /* 0x000064040c0e7981 */ /* 0x000ea8000c1e9100 */
[----:B------:R-:W3:Y:S01]  /*0200*/  LDG.E.U8.CONSTANT R11, desc[UR4][R12.64+0x60] ;  /* 0x000060040c0b7981 */ /* 0x000ee2000c1e9100 */
[----:B--2---:R-:W-:-:S05]  /*0210*/  IMAD.SHL.U32 R14, R14, 0x4, RZ ;  /* 0x000000040e0e7824 */ /* 0x004fca00078e00ff */
[----:B------:R-:W-:-:S04]  /*0220*/  LOP3.LUT R14, R14, 0x30, RZ, 0xc0, !PT ;  /* 0x000000300e0e7812 */ /* 0x000fc800078ec0ff */
[----:B---3--:R-:W-:Y:S01]  /*0230*/  LOP3.LUT R14, R14, 0xf, R11, 0xf8, !PT ;  /* 0x0000000f0e0e7812 */ /* 0x008fe200078ef80b */
[----:B------:R-:W-:Y:S06]  /*0240*/  BRA `(.L_x_1081) ;  /* 0x00000000004c7947 */ /* 0x000fec0003800000 */
.L_x_1082:
[C---:B------:R-:W-:Y:S01]  /*0250*/  ISETP.GT.U32.AND P0, PT, R13.reuse, 0xb, PT ;  /* 0x0000000b0d00780c */ /* 0x040fe20003f04070 */
[----:B------:R-:W-:-:S05]  /*0260*/  VIADD R11, R13, 0xfffffff8 ;  /* 0xfffffff80d0b7836 */ /* 0x000fca0000000000 */
[----:B------:R-:W-:-:S07]  /*0270*/  IADD3 R12, P1, PT, R2, R11, RZ ;  /* 0x0000000b020c7210 */ /* 0x000fce0007f3e0ff */
[C---:B------:R-:W-:Y:S01]  /*0280*/  @P0 VIADD R17, R13.reuse, 0xfffffffc ;  /* 0xfffffffc0d110836 */ /* 0x040fe20000000000 */
[----:B------:R-:W-:Y:S01]  /*0290*/  @!P0 IADD3 R18, P3, PT, R13, R2, RZ ;  /* 0x000000020d128210 */ /* 0x000fe20007f7e0ff */
[----:B------:R-:W-:-:S03]  /*02a0*/  IMAD.X R13, RZ, RZ, R3, P1 ;  /* 0x000000ffff0d7224 */ /* 0x000fc600008e0603 */
[----:B------:R-:W-:Y:S01]  /*02b0*/  @P0 IADD3 R16, P2, PT, R2, R17, RZ ;  /* 0x0000001102100210 */ /* 0x000fe20007f5e0ff */
[--C-:B------:R-:W-:Y:S01]  /*02c0*/  @!P0 IMAD.X R19, RZ, RZ, R3.reuse, P3 ;  /* 0x000000ffff138224 */ /* 0x100fe200018e0603 */
[----:B------:R-:W2:Y:S03]  /*02d0*/  LDG.E.U8.CONSTANT R12, desc[UR4][R12.64+0x60] ;  /* 0x000060040c0c7981 */ /* 0x000ea6000c1e9100 */
[----:B------:R-:W-:Y:S01]  /*02e0*/  @P0 IMAD.X R17, RZ, RZ, R3, P2 ;  /* 0x000000ffff110224 */ /* 0x000fe200010e0603 */
[----:B------:R-:W3:Y:S04]  /*02f0*/  @!P0 LDG.E.U8.CONSTANT R11, desc[UR4][R18.64+0x60] ;  /* 0x00006004120b8981 */ /* 0x000ee8000c1e9100 */
[----:B------:R-:W4:Y:S01]  /*0300*/  @P0 LDG.E.U8.CONSTANT R16, desc[UR4][R16.64+0x60] ;  /* 0x0000600410100981 */ /* 0x000f22000c1e9100 */
[----:B---3--:R-:W-:-:S02]  /*0310*/  @!P0 LOP3.LUT R11, R11, 0x30, RZ, 0xc0, !PT ;  /* 0x000000300b0b8812 */ /* 0x008fc400078ec0ff */
[----:B----4-:R-:W-:Y:S02]  /*0320*/  @P0 SHF.R.U32.HI R14, RZ, 0x2, R16 ;  /* 0x00000002ff0e0819 */ /* 0x010fe40000011610 */
[----:B--2---:R-:W-:Y:S02]  /*0330*/  @!P0 LEA.HI R11, R12, R11, RZ, 0x1c ;  /* 0x0000000b0c0b8211 */ /* 0x004fe400078fe0ff */
[----:B------:R-:W-:Y:S02]  /*0340*/  @P0 LOP3.LUT R15, R14, 0x30, RZ, 0xc0, !PT ;  /* 0x000000300e0f0812 */ /* 0x000fe400078ec0ff */
[----:B------:R-:W-:Y:S02]  /*0350*/  @!P0 PRMT R14, R11, 0x7610, R14 ;  /* 0x000076100b0e8816 */ /* 0x000fe4000000000e */
[----:B------:R-:W-:-:S04]  /*0360*/  @P0 LEA.HI R15, R12, R15, RZ, 0x1c ;  /* 0x0000000f0c0f0211 */ /* 0x000fc800078fe0ff */
[----:B------:R-:W-:-:S07]  /*0370*/  @P0 PRMT R14, R15, 0x7610, R14 ;  /* 0x000076100f0e0816 */ /* 0x000fce000000000e */
.L_x_1081:
[----:B------:R-:W-:Y:S05]  /*0380*/  BSYNC.RECONVERGENT B0 ;  /* 0x0000000000007941 */ /* 0x000fea0003800200 */
.L_x_1079:
[----:B------:R-:W-:Y:S02]  /*0390*/  LOP3.LUT R11, R5, 0xc, RZ, 0xc0, !PT ;  /* 0x0000000c050b7812 */ /* 0x000fe400078ec0ff */
[----:B------:R-:W-:Y:S01]  /*03a0*/  LOP3.LUT R4, R4, 0x3e0, RZ, 0xc0, !PT ;  /* 0x000003e004047812 */ /* 0x000fe200078ec0ff */
[----:B------:R-:W-:Y:S01]  /*03b0*/  IMAD.MOV.U32 R22, RZ, RZ, 0x1 ;  /* 0x00000001ff167424 */ /* 0x000fe200078e00ff */
[----:B------:R-:W0:Y:S01]  /*03c0*/  LDCU.64 UR6, c[0x0][0x388] ;  /* 0x00007100ff0677ac */ /* 0x000e220008000a00 */
[----:B------:R-:W-:-:S04]  /*03d0*/  IMAD.IADD R11, R10, 0x1, R11 ;  /* 0x000000010a0b7824 */ /* 0x000fc800078e020b */
[----:B------:R-:W-:Y:S01]  /*03e0*/  IMAD.IADD R5, R11, 0x1, R4 ;  /* 0x000000010b057824 */ /* 0x000fe200078e0204 */
[----:B------:R-:W-:-:S05]  /*03f0*/  IADD3 R12, P0, PT, R2, R11, RZ ;  /* 0x0000000b020c7210 */ /* 0x000fca0007f1e0ff */
[--C-:B------:R-:W-:Y:S01]  /*0400*/  IMAD.X R13, RZ, RZ, R3.reuse, P0 ;  /* 0x000000ffff0d7224 */ /* 0x100fe200000e0603 */
[----:B------:R-:W-:Y:S02]  /*0410*/  IADD3 R4, P0, PT, R2, R5, RZ ;  /* 0x0000000502047210 */ /* 0x000fe40007f1e0ff */
[----:B------:R-:W2:Y:S03]  /*0420*/  LDG.E.U16.CONSTANT R2, desc[UR4][R2.64+0x6c] ;  /* 0x00006c0402027981 */ /* 0x000ea6000c1e9500 */
[----:B------:R-:W-:Y:S01]  /*0430*/  IMAD.X R5, RZ, RZ, R3, P0 ;  /* 0x000000ffff057224 */ /* 0x000fe200000e0603 */
[----:B------:R-:W3:Y:S04]  /*0440*/  LDG.E.U8.CONSTANT R20, desc[UR4][R12.64+0x1] ;  /* 0x000001040c147981 */ /* 0x000ee8000c1e9100 */
[----:B------:R-:W4:Y:S04]  /*0450*/  LDG.E.U8.CONSTANT R18, desc[UR4][R12.64] ;  /* 0x000000040c127981 */ /* 0x000f28000c1e9100 */
[----:B------:R-:W5:Y:S04]  /*0460*/  LDG.E.U8.CONSTANT R10, desc[UR4][R12.64+0x2] ;  /* 0x000002040c0a7981 */ /* 0x000f68000c1e9100 */
[----:B------:R-:W2:Y:S04]  /*0470*/  LDG.E.U8.CONSTANT R16, desc[UR4][R12.64+0x3] ;  /* 0x000003040c107981 */ /* 0x000ea8000c1e9100 */
[----:B------:R-:W2:Y:S04]  /*0480*/  LDG.E.U8.CONSTANT R23, desc[UR4][R4.64+0x21] ;  /* 0x0000210404177981 */ /* 0x000ea8000c1e9100 */
[----:B------:R-:W2:Y:S04]  /*0490*/  LDG.E.U8.CONSTANT R19, desc[UR4][R4.64+0x20] ;  /* 0x0000200404137981 */ /* 0x000ea8000c1e9100 */
[----:B------:R-:W2:Y:S04]  /*04a0*/  LDG.E.U8.CONSTANT R15, desc[UR4][R4.64+0x22] ;  /* 0x00002204040f7981 */ /* 0x000ea8000c1e9100 */
[----:B------:R1:W2:Y:S01]  /*04b0*/  LDG.E.U8.CONSTANT R17, desc[UR4][R4.64+0x23] ;  /* 0x0000230404117981 */ /* 0x0002a2000c1e9100 */
[----:B------:R-:W-:Y:S01]  /*04c0*/  VIADD R14, R14, 0xffffffe0 ;  /* 0xffffffe00e0e7836 */ /* 0x000fe20000000000 */
[----:B------:R-:W-:-:S04]  /*04d0*/  SHF.L.U32 R21, R22, R9, RZ ;  /* 0x0000000916157219 */ /* 0x000fc800000006ff */
[----:B------:R-:W-:-:S05]  /*04e0*/  PRMT R14, R14, 0x9910, RZ ;  /* 0x000099100e0e7816 */ /* 0x000fca00000000ff */
[----:B------:R-:W-:-:S06]  /*04f0*/  IMAD.MOV.U32 R9, RZ, RZ, R14 ;  /* 0x000000ffff097224 */ /* 0x000fcc00078e000e */
[----:B------:R-:W0:Y:S01]  /*0500*/  I2F.F16 R9, R9 ;  /* 0x0000000900097306 */ /* 0x000e220000200c00 */
[----:B------:R-:W-:Y:S02]  /*0510*/  IMAD.SHL.U32 R0, R0, 0x100, RZ ;  /* 0x0000010000007824 */ /* 0x000fe400078e00ff */
[----:B-1----:R-:W-:Y:S02]  /*0520*/  IMAD.SHL.U32 R5, R6, 0x80, RZ ;  /* 0x0000008006057824 */ /* 0x002fe400078e00ff */
[----:B------:R-:W-:Y:S01]  /*0530*/  IMAD.SHL.U32 R7, R7, 0x20, RZ ;  /* 0x0000002007077824 */ /* 0x000fe200078e00ff */
[----:B---3--:R-:W-:-:S04]  /*0540*/  LOP3.LUT P0, RZ, R21, R20, RZ, 0xc0, !PT ;  /* 0x0000001415ff7212 */ /* 0x008fc8000780c0ff */
[----:B------:R-:W-:Y:S02]  /*0550*/  SEL R14, RZ, 0xfffffffc, P0 ;  /* 0xfffffffcff0e7807 */ /* 0x000fe40000000000 */
[----:B----4-:R-:W-:-:S04]  /*0560*/  LOP3.LUT P0, RZ, R21, R18, RZ, 0xc0, !PT ;  /* 0x0000001215ff7212 */ /* 0x010fc8000780c0ff */
[----:B------:R-:W-:Y:S02]  /*0570*/  SEL R4, RZ, 0xfffffffc, P0 ;  /* 0xfffffffcff047807 */ /* 0x000fe40000000000 */
[----:B-----5:R-:W-:-:S04]  /*0580*/  LOP3.LUT P0, RZ, R21, R10, RZ, 0xc0, !PT ;  /* 0x0000000a15ff7212 */ /* 0x020fc8000780c0ff */
[----:B------:R-:W-:Y:S02]  /*0590*/  SEL R10, RZ, 0xfffffffc, P0 ;  /* 0xfffffffcff0a7807 */ /* 0x000fe40000000000 */
[----:B--2---:R-:W-:Y:S02]  /*05a0*/  LOP3.LUT P0, RZ, R21, R16, RZ, 0xc0, !PT ;  /* 0x0000001015ff7212 */ /* 0x004fe4000780c0ff */
[-C--:B------:R-:W-:Y:S02]  /*05b0*/  SHF.R.U32.HI R23, RZ, R8.reuse, R23 ;  /* 0x00000008ff177219 */ /* 0x080fe40000011617 */
[-C--:B------:R-:W-:Y:S02]  /*05c0*/  SHF.R.U32.HI R19, RZ, R8.reuse, R19 ;  /* 0x00000008ff137219 */ /* 0x080fe40000011613 */
[-C--:B------:R-:W-:Y:S02]  /*05d0*/  SHF.R.U32.HI R15, RZ, R8.reuse, R15 ;  /* 0x00000008ff0f7219 */ /* 0x080fe4000001160f */
[----:B------:R-:W-:-:S02]  /*05e0*/  SHF.R.U32.HI R17, RZ, R8, R17 ;  /* 0x00000008ff117219 */ /* 0x000fc40000011611 */
[----:B------:R-:W-:Y:S02]  /*05f0*/  SEL R8, RZ, 0xfffffffc, P0 ;  /* 0xfffffffcff087807 */ /* 0x000fe40000000000 */
[----:B------:R-:W-:Y:S02]  /*0600*/  LOP3.LUT R3, R14, 0x3, R23, 0xf8, !PT ;  /* 0x000000030e037812 */ /* 0x000fe400078ef817 */
[----:B------:R-:W-:Y:S02]  /*0610*/  LOP3.LUT R4, R4, 0x3, R19, 0xf8, !PT ;  /* 0x0000000304047812 */ /* 0x000fe400078ef813 */
[----:B------:R-:W-:Y:S02]  /*0620*/  LOP3.LUT R10, R10, 0x3, R15, 0xf8, !PT ;  /* 0x000000030a0a7812 */ /* 0x000fe400078ef80f */
[----:B------:R-:W-:Y:S01]  /*0630*/  LOP3.LUT R8, R8, 0x3, R17, 0xf8, !PT ;  /* 0x0000000308087812 */ /* 0x000fe200078ef811 */
[----:B------:R-:W1:Y:S08]  /*0640*/  I2F.F16 R3, R3 ;  /* 0x0000000300037306 */ /* 0x000e700000200c00 */
[----:B------:R2:W3:Y:S08]  /*0650*/  I2F.F16 R13, R4 ;  /* 0x00000004000d7306 */ /* 0x0004f00000200c00 */
[----:B------:R-:W4:Y:S08]  /*0660*/  I2F.F16 R15, R10 ;  /* 0x0000000a000f7306 */ /* 0x000f300000200c00 */
[----:B------:R-:W5:Y:S01]  /*0670*/  I2F.F16 R17, R8 ;  /* 0x0000000800117306 */ /* 0x000f620000200c00 */
[----:B------:R-:W-:Y:S01]  /*0680*/  IADD3 R0, P0, P1, R7, R5, R0 ;  /* 0x0000000507007210 */ /* 0x000fe2000791e000 */
[----:B0-----:R-:W-:Y:S01]  /*0690*/  HMUL2 R2, R2.H0_H0, R9.H0_H0 ;  /* 0x2000000902027232 */ /* 0x001fe20000000800 */
[----:B------:R-:W-:-:S02]  /*06a0*/  SHF.R.S32.HI R7, RZ, 0x1f, R7 ;  /* 0x0000001fff077819 */ /* 0x000fc40000011407 */
[----:B------:R-:W-:Y:S01]  /*06b0*/  IADD3 R11, P2, PT, R11, R0, RZ ;  /* 0x000000000b0b7210 */ /* 0x000fe20007f5e0ff */
[C---:B-1----:R-:W-:Y:S01]  /*06c0*/  HMUL2 R3, R2.reuse.H0_H0, R3.H0_H0 ;  /* 0x2000000302037232 */ /* 0x042fe20000000800 */
[----:B--2---:R-:W-:Y:S01]  /*06d0*/  IADD3.X R4, PT, PT, R7, RZ, RZ, P0, P1 ;  /* 0x000000ff07047210 */ /* 0x004fe200007e24ff */
[C---:B---3--:R-:W-:Y:S02]  /*06e0*/  HMUL2 R13, R2.reuse.H0_H0, R13.H0_H0 ;  /* 0x2000000d020d7232 */ /* 0x048fe40000000800 */
[C---:B----4-:R-:W-:Y:S02]  /*06f0*/  HMUL2 R15, R2.reuse.H0_H0, R15.H0_H0 ;  /* 0x2000000f020f7232 */ /* 0x050fe40000000800 */
[----:B-----5:R-:W-:Y:S02]  /*0700*/  HMUL2 R17, R2.H0_H0, R17.H0_H0 ;  /* 0x2000001102117232 */ /* 0x020fe40000000800 */
[----:B------:R-:W-:Y:S01]  /*0710*/  HADD2.F32 R0, -RZ, R3.H0_H0 ;  /* 0x20000003ff007230 */ /* 0x000fe20000004100 */
[----:B------:R-:W-:Y:S01]  /*0720*/  LEA R2, P0, R11, UR6, 0x1 ;  /* 0x000000060b027c11 */ /* 0x000fe2000f8008ff */
[----:B------:R-:W-:-:S02]  /*0730*/  IMAD.X R4, RZ, RZ, R4, P2 ;  /* 0x000000ffff047224 */ /* 0x000fc400010e0604 */
[----:B------:R-:W-:Y:S02]  /*0740*/  HADD2.F32 R13, -RZ, R13.H0_H0 ;  /* 0x2000000dff0d7230 */ /* 0x000fe40000004100 */
[----:B------:R-:W-:Y:S02]  /*0750*/  HADD2.F32 R15, -RZ, R15.H0_H0 ;  /* 0x2000000fff0f7230 */ /* 0x000fe40000004100 */
[----:B------:R-:W-:Y:S01]  /*0760*/  HADD2.F32 R17, -RZ, R17.H0_H0 ;  /* 0x20000011ff117230 */ /* 0x000fe20000004100 */
[----:B------:R-:W-:Y:S02]  /*0770*/  LEA.HI.X R3, R11, UR7, R4, 0x1, P0 ;  /* 0x000000070b037c11 */ /* 0x000fe400080f0c04 */
[----:B------:R-:W-:Y:S02]  /*0780*/  F2FP.BF16.F32.PACK_AB R0, RZ, R0 ;  /* 0x00000000ff00723e */ /* 0x000fe400000010ff */
[----:B------:R-:W-:Y:S02]  /*0790*/  F2FP.BF16.F32.PACK_AB R13, RZ, R13 ;  /* 0x0000000dff0d723e */ /* 0x000fe400000010ff */
[----:B------:R-:W-:-:S02]  /*07a0*/  F2FP.BF16.F32.PACK_AB R15, RZ, R15 ;  /* 0x0000000fff0f723e */ /* 0x000fc400000010ff */
[----:B------:R-:W-:Y:S01]  /*07b0*/  F2FP.BF16.F32.PACK_AB R17, RZ, R17 ;  /* 0x00000011ff11723e */ /* 0x000fe200000010ff */
[----:B------:R-:W-:Y:S04]  /*07c0*/  STG.E.U16 desc[UR4][R2.64+0x2], R0 ;  /* 0x0000020002007986 */ /* 0x000fe8000c101504 */
[----:B------:R-:W-:Y:S04]  /*07d0*/  STG.E.U16 desc[UR4][R2.64], R13 ;  /* 0x0000000d02007986 */ /* 0x000fe8000c101504 */
[----:B------:R-:W-:Y:S04]  /*07e0*/  STG.E.U16 desc[UR4][R2.64+0x4], R15 ;  /* 0x0000040f02007986 */ /* 0x000fe8000c101504 */
[----:B------:R-:W-:Y:S01]  /*07f0*/  STG.E.U16 desc[UR4][R2.64+0x6], R17 ;  /* 0x0000061102007986 */ /* 0x000fe2000c101504 */
[----:B------:R-:W-:Y:S05]  /*0800*/  EXIT ;  /* 0x000000000000794d */ /* 0x000fea0003800000 */
.L_x_1083:
        /* <DEDUP_REMOVED lines=15> */
.L_x_1385:


//--------------------- .text._Z21dequantize_block_q2_KIN3c108BFloat16EEvPKvPT_ --------------------------
	.section	.text._Z21dequantize_block_q2_KIN3c108BFloat16EEvPKvPT_,"ax",@progbits
	.align	128
.text._Z21dequantize_block_q2_KIN3c108BFloat16EEvPKvPT_:
        .type           _Z21dequantize_block_q2_KIN3c108BFloat16EEvPKvPT_,@function
        .size           _Z21dequantize_block_q2_KIN3c108BFloat16EEvPKvPT_,(.L_x_1386 - _Z21dequantize_block_q2_KIN3c108BFloat16EEvPKvPT_)
        .other          _Z21dequantize_block_q2_KIN3c108BFloat16EEvPKvPT_,@"STO_CUDA_ENTRY STV_DEFAULT"
_Z21dequantize_block_q2_KIN3c108BFloat16EEvPKvPT_:
[----:B------:R-:W-:Y:S01]  /*0000*/  LDC R1, c[0x0][0x37c] ;  /* 0x0000df00ff017b82 */ /* 0x000fe20000000800 */
[----:B------:R-:W0:Y:S07]  /*0010*/  S2R R0, SR_TID.X ;  /* 0x0000000000007919 */ /* 0x000e2e0000002100 */
[----:B------:R-:W1:Y:S01]  /*0020*/  LDC.64 R12, c[0x0][0x380] ;  /* 0x0000e000ff0c7b82 */ /* 0x000e620000000a00 */
[----:B------:R-:W2:Y:S01]  /*0030*/  LDCU.64 UR4, c[0x0][0x358] ;  /* 0x00006b00ff0477ac */ /* 0x000ea20008000a00 */
[----:B------:R-:W1:Y:S01]  /*0040*/  S2R R2, SR_CTAID.X ;  /* 0x0000000000027919 */ /* 0x000e620000002500 */
[----:B------:R-:W3:Y:S01]  /*0050*/  LDCU.64 UR6, c[0x0][0x388] ;  /* 0x00007100ff0677ac */ /* 0x000ee20008000a00 */
[----:B0-----:R-:W-:-:S02]  /*0060*/  LOP3.LUT R4, R0, 0x1f, RZ, 0xc0, !PT ;  /* 0x0000001f00047812 */ /* 0x001fc400078ec0ff */
[----:B------:R-:W-:Y:S02]  /*0070*/  SHF.R.U32.HI R3, RZ, 0x5, R0 ;  /* 0x00000005ff037819 */ /* 0x000fe40000011600 */
[----:B------:R-:W-:Y:S01]  /*0080*/  SHF.R.U32.HI R4, RZ, 0x4, R4 ;  /* 0x00000004ff047819 */ /* 0x000fe20000011604 */
[----:B-1----:R-:W-:-:S04]  /*0090*/  IMAD.WIDE.U32 R12, R2, 0x54, R12 ;  /* 0x00000054020c7825 */ /* 0x002fc800078e000c */
[----:B------:R-:W-:Y:S01]  /*00a0*/  IMAD R15, R3, 0x8, R4 ;  /* 0x00000008030f7824 */ /* 0x000fe200078e0204 */
[----:B--2---:R0:W2:Y:S04]  /*00b0*/  LDG.E.CONSTANT R5, desc[UR4][R12.64+0x50] ;  /* 0x000050040c057981 */ /* 0x0040a8000c1e9900 */
[----:B------:R-:W-:-:S05]  /*00c0*/  IADD3 R14, P0, PT, R15, R12, RZ ;  /* 0x0000000c0f0e7210 */ /* 0x000fca0007f1e0ff */
[----:B------:R-:W-:Y:S01]  /*00d0*/  IMAD.X R15, RZ, RZ, R13, P0 ;  /* 0x000000ffff0f7224 */ /* 0x000fe200000e060d */
[----:B------:R-:W-:-:S04]  /*00e0*/  IADD3 R16, P0, PT, R12, R0, RZ ;  /* 0x000000000c107210 */ /* 0x000fc80007f1e0ff */
[----:B------:R-:W4:Y:S01]  /*00f0*/  LDG.E.U8.CONSTANT R11, desc[UR4][R14.64+0x4] ;  /* 0x000004040e0b7981 */ /* 0x000f22000c1e9100 */
[----:B------:R-:W-:-:S03]  /*0100*/  IMAD.X R17, RZ, RZ, R13, P0 ;  /* 0x000000ffff117224 */ /* 0x000fc600000e060d */
[----:B------:R-:W5:Y:S04]  /*0110*/  LDG.E.U8.CONSTANT R9, desc[UR4][R14.64+0x6] ;  /* 0x000006040e097981 */ /* 0x000f68000c1e9100 */
[----:B------:R-:W0:Y:S04]  /*0120*/  LDG.E.U8.CONSTANT R7, desc[UR4][R16.64+0x10] ;  /* 0x0000100410077981 */ /* 0x000e28000c1e9100 */
[----:B------:R-:W3:Y:S04]  /*0130*/  LDG.E.U8.CONSTANT R4, desc[UR4][R14.64] ;  /* 0x000000040e047981 */ /* 0x000ee8000c1e9100 */
[----:B------:R1:W2:Y:S01]  /*0140*/  LDG.E.U8.CONSTANT R18, desc[UR4][R14.64+0x2] ;  /* 0x000002040e127981 */ /* 0x0002a2000c1e9100 */
[----:B------:R-:W-:-:S05]  /*0150*/  IMAD.SHL.U32 R3, R3, 0x80, RZ ;  /* 0x0000008003037824 */ /* 0x000fca00078e00ff */
[----:B------:R-:W-:-:S04]  /*0160*/  LEA R3, P0, R2, R3, 0x8 ;  /* 0x0000000302037211 */ /* 0x000fc800078040ff */
[----:B------:R-:W-:Y:S01]  /*0170*/  LOP3.LUT R0, R3, 0x1f, R0, 0xf8, !PT ;  /* 0x0000001f03007812 */ /* 0x000fe200078ef800 */
[----:B------:R-:W-:Y:S01]  /*0180*/  IMAD.X R3, RZ, RZ, RZ, P0 ;  /* 0x000000ffff037224 */ /* 0x000fe200000e06ff */
[----:B----4-:R-:W-:Y:S02]  /*0190*/  SHF.R.U32.HI R6, RZ, 0x4, R11 ;  /* 0x00000004ff067819 */ /* 0x010fe4000001160b */
[----:B------:R-:W-:Y:S02]  /*01a0*/  LOP3.LUT R11, R11, 0xf, RZ, 0xc0, !PT ;  /* 0x0000000f0b0b7812 */ /* 0x000fe400078ec0ff */
[--C-:B0-----:R-:W-:Y:S02]  /*01b0*/  SHF.R.U32.HI R13, RZ, 0x4, R7.reuse ;  /* 0x00000004ff0d7819 */ /* 0x101fe40000011607 */
[----:B-1----:R-:W-:Y:S02]  /*01c0*/  SHF.R.U32.HI R15, RZ, 0x6, R7 ;  /* 0x00000006ff0f7819 */ /* 0x002fe40000011607 */
[----:B------:R-:W-:-:S02]  /*01d0*/  LOP3.LUT R14, R13, 0x3, RZ, 0xc0, !PT ;  /* 0x000000030d0e7812 */ /* 0x000fc400078ec0ff */
[----:B------:R-:W-:Y:S02]  /*01e0*/  PRMT R15, R15, 0x9910, RZ ;  /* 0x000099100f0f7816 */ /* 0x000fe400000000ff */
[----:B-----5:R-:W-:Y:S01]  /*01f0*/  SHF.R.U32.HI R16, RZ, 0x4, R9 ;  /* 0x00000004ff107819 */ /* 0x020fe20000011609 */
[----:B------:R-:W-:Y:S01]  /*0200*/  IMAD R11, R11, R14, RZ ;  /* 0x0000000e0b0b7224 */ /* 0x000fe200078e02ff */
[----:B------:R-:W-:Y:S01]  /*0210*/  LOP3.LUT R9, R9, 0xf, RZ, 0xc0, !PT ;  /* 0x0000000f09097812 */ /* 0x000fe200078ec0ff */
[----:B------:R-:W-:Y:S01]  /*0220*/  IMAD.MOV.U32 R14, RZ, RZ, R15 ;  /* 0x000000ffff0e7224 */ /* 0x000fe200078e000f */
[----:B------:R-:W-:Y:S02]  /*0230*/  SHF.R.U32.HI R19, RZ, 0x2, R7 ;  /* 0x00000002ff137819 */ /* 0x000fe40000011607 */
[----:B---3--:R-:W-:Y:S01]  /*0240*/  SHF.R.U32.HI R8, RZ, 0x4, R4 ;  /* 0x00000004ff087819 */ /* 0x008fe20000011604 */
[----:B------:R-:W-:Y:S01]  /*0250*/  IMAD R9, R9, R14, RZ ;  /* 0x0000000e09097224 */ /* 0x000fe200078e02ff */
[----:B--2---:R-:W-:-:S02]  /*0260*/  SHF.R.U32.HI R10, RZ, 0x4, R18 ;  /* 0x00000004ff0a7819 */ /* 0x004fc40000011612 */
[----:B------:R-:W-:Y:S02]  /*0270*/  LOP3.LUT R7, R7, 0x3, RZ, 0xc0, !PT ;  /* 0x0000000307077812 */ /* 0x000fe400078ec0ff */
[----:B------:R-:W-:Y:S02]  /*0280*/  LOP3.LUT R4, R4, 0xf, RZ, 0xc0, !PT ;  /* 0x0000000f04047812 */ /* 0x000fe400078ec0ff */
[----:B------:R-:W-:Y:S02]  /*0290*/  LOP3.LUT R19, R19, 0x3, RZ, 0xc0, !PT ;  /* 0x0000000313137812 */ /* 0x000fe400078ec0ff */
[----:B------:R-:W-:Y:S01]  /*02a0*/  LOP3.LUT R18, R18, 0xf, RZ, 0xc0, !PT ;  /* 0x0000000f12127812 */ /* 0x000fe200078ec0ff */
[----:B------:R-:W-:Y:S01]  /*02b0*/  IMAD R4, R4, R7, RZ ;  /* 0x0000000704047224 */ /* 0x000fe200078e02ff */
[----:B------:R-:W-:Y:S01]  /*02c0*/  LOP3.LUT R7, R9, 0xffff, RZ, 0xc0, !PT ;  /* 0x0000ffff09077812 */ /* 0x000fe200078ec0ff */
[----:B------:R-:W0:Y:S02]  /*02d0*/  I2F.F16 R10, R10 ;  /* 0x0000000a000a7306 */ /* 0x000e240000200c00 */
[----:B------:R-:W-:-:S06]  /*02e0*/  IMAD R18, R18, R19, RZ ;  /* 0x0000001312127224 */ /* 0x000fcc00078e02ff */
[----:B------:R-:W1:Y:S08]  /*02f0*/  I2F.F16 R6, R6 ;  /* 0x0000000600067306 */ /* 0x000e700000200c00 */
[----:B------:R-:W2:Y:S08]  /*0300*/  I2F.F16 R8, R8 ;  /* 0x0000000800087306 */ /* 0x000eb00000200c00 */
[----:B------:R-:W3:Y:S08]  /*0310*/  I2F.F16 R12, R16 ;  /* 0x00000010000c7306 */ /* 0x000ef00000200c00 */
[----:B------:R-:W4:Y:S08]  /*0320*/  I2F.F16 R18, R18 ;  /* 0x0000001200127306 */ /* 0x000f300000200c00 */
[----:B------:R-:W5:Y:S08]  /*0330*/  I2F.F16 R11, R11 ;  /* 0x0000000b000b7306 */ /* 0x000f700000200c00 */
[----:B------:R-:W5:Y:S08]  /*0340*/  I2F.F16 R4, R4 ;  /* 0x0000000400047306 */ /* 0x000f700000200c00 */
[----:B------:R-:W5:Y:S01]  /*0350*/  I2F.F16 R7, R7 ;  /* 0x0000000700077306 */ /* 0x000f620000200c00 */
[----:B0-----:R-:W-:-:S02]  /*0360*/  HMUL2 R9, R5.H1_H1, R10.H0_H0 ;  /* 0x2000000a05097232 */ /* 0x001fc40000000c00 */
[C---:B-1----:R-:W-:Y:S02]  /*0370*/  HMUL2 R6, R5.reuse.H1_H1, R6.H0_H0 ;  /* 0x2000000605067232 */ /* 0x042fe40000000c00 */
[C---:B--2---:R-:W-:Y:S02]  /*0380*/  HMUL2 R2, R5.reuse.H1_H1, R8.H0_H0 ;  /* 0x2000000805027232 */ /* 0x044fe40000000c00 */
[C---:B---3--:R-:W-:Y:S02]  /*0390*/  HMUL2 R12, R5.reuse.H1_H1, R12.H0_H0 ;  /* 0x2000000c050c7232 */ /* 0x048fe40000000c00 */
[C---:B----4-:R-:W-:Y:S02]  /*03a0*/  HFMA2 R9, R5.reuse.H0_H0, R18.H0_H0, -R9.H0_H0 ;  /* 0x2000001205097231 */ /* 0x050fe40000140809 */
[C---:B-----5:R-:W-:Y:S02]  /*03b0*/  HFMA2 R6, R5.reuse.H0_H0, R11.H0_H0, -R6.H0_H0 ;  /* 0x2000000b05067231 */ /* 0x060fe40000140806 */
[----:B------:R-:W-:-:S02]  /*03c0*/  HFMA2 R4, R5.H0_H0, R4.H0_H0, -R2.H0_H0 ;  /* 0x2000000405047231 */ /* 0x000fc40000140802 */
[----:B------:R-:W-:Y:S02]  /*03d0*/  HFMA2 R7, R5.H0_H0, R7.H0_H0, -R12.H0_H0 ;  /* 0x2000000705077231 */ /* 0x000fe4000014080c */
[----:B------:R-:W-:Y:S01]  /*03e0*/  HADD2.F32 R9, -RZ, R9.H0_H0 ;  /* 0x20000009ff097230 */ /* 0x000fe20000004100 */
[C---:B------:R-:W-:Y:S01]  /*03f0*/  LEA R2, P0, R0.reuse, UR6, 0x1 ;  /* 0x0000000600027c11 */ /* 0x040fe2000f8008ff */
[----:B------:R-:W-:Y:S02]  /*0400*/  HADD2.F32 R6, -RZ, R6.H0_H0 ;  /* 0x20000006ff067230 */ /* 0x000fe40000004100 */
[----:B------:R-:W-:Y:S02]  /*0410*/  HADD2.F32 R4, -RZ, R4.H0_H0 ;  /* 0x20000004ff047230 */ /* 0x000fe40000004100 */
[----:B------:R-:W-:Y:S01]  /*0420*/  HADD2.F32 R7, -RZ, R7.H0_H0 ;  /* 0x20000007ff077230 */ /* 0x000fe20000004100 */
[----:B------:R-:W-:Y:S02]  /*0430*/  LEA.HI.X R3, R0, UR7, R3, 0x1, P0 ;  /* 0x0000000700037c11 */ /* 0x000fe400080f0c03 */
[----:B------:R-:W-:-:S02]  /*0440*/  F2FP.BF16.F32.PACK_AB R9, RZ, R9 ;  /* 0x00000009ff09723e */ /* 0x000fc400000010ff */
        /* <DEDUP_REMOVED lines=8> */
.L_x_1084:
        /* <DEDUP_REMOVED lines=11> */
.L_x_1386:


//--------------------- .text._Z16dequantize_blockILi32ELi1EXadL_ZN45_INTERNAL_8d5cb472_14_gguf_kernel_cu_cd24131915dequantize_q8_0EPKviiR7__half2EEN3c108BFloat16EEvS2_PT2_i --------------------------
	.section	.text._Z16dequantize_blockILi32ELi1EXadL_ZN45_INTERNAL_8d5cb472_14_gguf_kernel_cu_cd24131915dequantize_q8_0EPKviiR7__half2EEN3c108BFloat16EEvS2_PT2_i,"ax",@progbits
	.align	128
.text._Z16dequantize_blockILi32ELi1EXadL_ZN45_INTERNAL_8d5cb472_14_gguf_kernel_cu_cd24131915dequantize_q8_0EPKviiR7__half2EEN3c108BFloat16EEvS2_PT2_i:
        .type           _Z16dequantize_blockILi32ELi1EXadL_ZN45_INTERNAL_8d5cb472_14_gguf_kernel_cu_cd24131915dequantize_q8_0EPKviiR7__half2EEN3c108BFloat16EEvS2_PT2_i,@function
        .size           _Z16dequantize_blockILi32ELi1EXadL_ZN45_INTERNAL_8d5cb472_14_gguf_kernel_cu_cd24131915dequantize_q8_0EPKviiR7__half2EEN3c108BFloat16EEvS2_PT2_i,(.L_x_1387 - _Z16dequantize_blockILi32ELi1EXadL_ZN45_INTERNAL_8d5cb472_14_gguf_kernel_cu_cd24131915dequantize_q8_0EPKviiR7__half2EEN3c108BFloat16EEvS2_PT2_i)
        .other          _Z16dequantize_blockILi32ELi1EXadL_ZN45_INTERNAL_8d5cb472_14_gguf_kernel_cu_cd24131915dequantize_q8_0EPKviiR7__half2EEN3c108BFloat16EEvS2_PT2_i,@"STO_CUDA_ENTRY STV_DEFAULT"
_Z16dequantize_blockILi32ELi1EXadL_ZN45_INTERNAL_8d5cb472_14_gguf_kernel_cu_cd24131915dequantize_q8_0EPKviiR7__half2EEN3c108BFloat16EEvS2_PT2_i:
[----:B------:R-:W-:Y:S01]  /*0000*/  LDC R1, c[0x0][0x37c] ;  /* 0x0000df00ff017b82 */ /* 0x000fe20000000800 */
[----:B------:R-:W0:Y:S01]  /*0010*/  S2R R0, SR_CTAID.X ;  /* 0x0000000000007919 */ /* 0x000e220000002500 */
[----:B------:R-:W0:Y:S01]  /*0020*/  LDCU UR4, c[0x0][0x360] ;  /* 0x00006c00ff0477ac */ /* 0x000e220008000800 */
[----:B------:R-:W0:Y:S01]  /*0030*/  S2R R3, SR_TID.X ;  /* 0x0000000000037919 */ /* 0x000e220000002100 */
[----:B------:R-:W1:Y:S01]  /*0040*/  LDCU UR5, c[0x0][0x390] ;  /* 0x00007200ff0577ac */ /* 0x000e620008000800 */
[----:B0-----:R-:W-:-:S04]  /*0050*/  IMAD R0, R0, UR4, R3 ;  /* 0x0000000400007c24 */ /* 0x001fc8000f8e0203 */
[----:B------:R-:W-:-:S05]  /*0060*/  IMAD.SHL.U32 R9, R0, 0x2, RZ ;  /* 0x0000000200097824 */ /* 0x000fca00078e00ff */
[----:B-1----:R-:W-:-:S13]  /*0070*/  ISETP.GE.AND P0, PT, R9, UR5, PT ;  /* 0x0000000509007c0c */ /* 0x002fda000bf06270 */
[----:B------:R-:W-:Y:S05]  /*0080*/  @P0 EXIT ;  /* 0x000000000000094d */ /* 0x000fea0003800000 */
[----:B------:R-:W0:Y:S01]  /*0090*/  LDC.64 R2, c[0x0][0x380] ;  /* 0x0000e000ff027b82 */ /* 0x000e220000000a00 */
[----:B------:R-:W-:Y:S01]  /*00a0*/  SHF.R.S32.HI R0, RZ, 0x1f, R9 ;  /* 0x0000001fff007819 */ /* 0x000fe20000011409 */
[----:B------:R-:W1:Y:S03]  /*00b0*/  LDCU.64 UR4, c[0x0][0x358] ;  /* 0x00006b00ff0477ac */ /* 0x000e660008000a00 */
[----:B------:R-:W-:-:S04]  /*00c0*/  LEA.HI R0, R0, R9, RZ, 0x5 ;  /* 0x0000000900007211 */ /* 0x000fc800078f28ff */
[----:B------:R-:W-:Y:S02]  /*00d0*/  SHF.R.S32.HI R5, RZ, 0x5, R0 ;  /* 0x00000005ff057819 */ /* 0x000fe40000011400 */
[----:B------:R-:W-:-:S03]  /*00e0*/  LOP3.LUT R0, R0, 0xffffffe0, RZ, 0xc0, !PT ;  /* 0xffffffe000007812 */ /* 0x000fc600078ec0ff */
[----:B0-----:R-:W-:Y:S01]  /*00f0*/  IMAD.WIDE R2, R5, 0x22, R2 ;  /* 0x0000002205027825 */ /* 0x001fe200078e0202 */
[----:B------:R-:W-:-:S04]  /*0100*/  IADD3 R5, PT, PT, R9, 0x2, -R0 ;  /* 0x0000000209057810 */ /* 0x000fc80007ffe800 */
[----:B------:R-:W-:Y:S02]  /*0110*/  IADD3 R4, P0, PT, R2, R5, RZ ;  /* 0x0000000502047210 */ /* 0x000fe40007f1e0ff */
[----:B-1----:R0:W2:Y:S02]  /*0120*/  LDG.E.U16.CONSTANT R2, desc[UR4][R2.64] ;  /* 0x0000000402027981 */ /* 0x0020a4000c1e9500 */
[----:B------:R-:W-:-:S05]  /*0130*/  LEA.HI.X.SX32 R5, R5, R3, 0x1, P0 ;  /* 0x0000000305057211 */ /* 0x000fca00000f0eff */
[----:B------:R-:W3:Y:S04]  /*0140*/  LDG.E.U8.CONSTANT R0, desc[UR4][R4.64] ;  /* 0x0000000404007981 */ /* 0x000ee8000c1e9100 */
[----:B------:R-:W4:Y:S01]  /*0150*/  LDG.E.U8.CONSTANT R6, desc[UR4][R4.64+0x1] ;  /* 0x0000010404067981 */ /* 0x000f22000c1e9100 */
[----:B---3--:R-:W-:Y:S02]  /*0160*/  PRMT R0, R0, 0x8880, RZ ;  /* 0x0000888000007816 */ /* 0x008fe400000000ff */
[----:B----4-:R-:W-:-:S04]  /*0170*/  PRMT R8, R6, 0x8880, RZ ;  /* 0x0000888006087816 */ /* 0x010fc800000000ff */
[----:B------:R-:W-:Y:S01]  /*0180*/  I2F.F16 R0, R0 ;  /* 0x0000000000007306 */ /* 0x000fe20000200c00 */
[----:B------:R-:W1:Y:S07]  /*0190*/  LDC.64 R6, c[0x0][0x388] ;  /* 0x0000e200ff067b82 */ /* 0x000e6e0000000a00 */
[----:B------:R-:W0:Y:S02]  /*01a0*/  I2F.F16 R11, R8 ;  /* 0x00000008000b7306 */ /* 0x000e240000200c00 */
[----:B0-----:R-:W-:-:S05]  /*01b0*/  PRMT R3, R0, 0x5410, R11 ;  /* 0x0000541000037816 */ /* 0x001fca000000000b */
[----:B--2---:R-:W-:-:S05]  /*01c0*/  HMUL2 R3, R3, R2.H0_H0 ;  /* 0x2000000203037232 */ /* 0x004fca0000000000 */
[--C-:B------:R-:W-:Y:S02]  /*01d0*/  HADD2.F32 R4, -RZ, R3.reuse.H0_H0 ;  /* 0x20000003ff047230 */ /* 0x100fe40000004100 */
[----:B------:R-:W-:-:S03]  /*01e0*/  HADD2.F32 R3, -RZ, R3.H1_H1 ;  /* 0x30000003ff037230 */ /* 0x000fc60000004100 */
[----:B------:R-:W-:Y:S02]  /*01f0*/  F2FP.BF16.F32.PACK_AB R4, RZ, R4 ;  /* 0x00000004ff04723e */ /* 0x000fe400000010ff */
[----:B------:R-:W-:Y:S01]  /*0200*/  F2FP.BF16.F32.PACK_AB R5, RZ, R3 ;  /* 0x00000003ff05723e */ /* 0x000fe200000010ff */
[----:B-1----:R-:W-:-:S05]  /*0210*/  IMAD.WIDE R2, R9, 0x2, R6 ;  /* 0x0000000209027825 */ /* 0x002fca00078e0206 */
[----:B------:R-:W-:Y:S04]  /*0220*/  STG.E.U16 desc[UR4][R2.64], R4 ;  /* 0x0000000402007986 */ /* 0x000fe8000c101504 */
[----:B------:R-:W-:Y:S01]  /*0230*/  STG.E.U16 desc[UR4][R2.64+0x2], R5 ;  /* 0x0000020502007986 */ /* 0x000fe2000c101504 */
[----:B------:R-:W-:Y:S05]  /*0240*/  EXIT ;  /* 0x000000000000794d */ /* 0x000fea0003800000 */
.L_x_1085:
        /* <DEDUP_REMOVED lines=11> */
.L_x_1387:


//--------------------- .text._Z16dequantize_blockILi32ELi2EXadL_ZN45_INTERNAL_8d5cb472_14_gguf_kernel_cu_cd24131915dequantize_q5_1EPKviiR7__half2EEN3c108BFloat16EEvS2_PT2_i --------------------------
	.section	.text._Z16dequantize_blockILi32ELi2EXadL_ZN45_INTERNAL_8d5cb472_14_gguf_kernel_cu_cd24131915dequantize_q5_1EPKviiR7__half2EEN3c108BFloat16EEvS2_PT2_i,"ax",@progbits
	.align	128
.text._Z16dequantize_blockILi32ELi2EXadL_ZN45_INTERNAL_8d5cb472_14_gguf_kernel_cu_cd24131915dequantize_q5_1EPKviiR7__half2EEN3c108BFloat16EEvS2_PT2_i:
        .type           _Z16dequantize_blockILi32ELi2EXadL_ZN45_INTERNAL_8d5cb472_14_gguf_kernel_cu_cd24131915dequantize_q5_1EPKviiR7__half2EEN3c108BFloat16EEvS2_PT2_i,@function
        .size           _Z16dequantize_blockILi32ELi2EXadL_ZN45_INTERNAL_8d5cb472_14_gguf_kernel_cu_cd24131915dequantize_q5_1EPKviiR7__half2EEN3c108BFloat16EEvS2_PT2_i,(.L_x_1388 - _Z16dequantize_blockILi32ELi2EXadL_ZN45_INTERNAL_8d5cb472_14_gguf_kernel_cu_cd24131915dequantize_q5_1EPKviiR7__half2EEN3c108BFloat16EEvS2_PT2_i)
        .other          _Z16dequantize_blockILi32ELi2EXadL_ZN45_INTERNAL_8d5cb472_14_gguf_kernel_cu_cd24131915dequantize_q5_1EPKviiR7__half2EEN3c108BFloat16EEvS2_PT2_i,@"STO_CUDA_ENTRY STV_DEFAULT"
_Z16dequantize_blockILi32ELi2EXadL_ZN45_INTERNAL_8d5cb472_14_gguf_kernel_cu_cd24131915dequantize_q5_1EPKviiR7__half2EEN3c108BFloat16EEvS2_PT2_i:
        /* <DEDUP_REMOVED lines=13> */
[----:B------:R-:W-:Y:S02]  /*00d0*/  LOP3.LUT R0, R4, 0xffffffe0, RZ, 0xc0, !PT ;  /* 0xffffffe004007812 */ /* 0x000fe400078ec0ff */
[----:B------:R-:W-:-:S03]  /*00e0*/  SHF.R.S32.HI R7, RZ, 0x5, R4 ;  /* 0x00000005ff077819 */ /* 0x000fc60000011404 */
[----:B------:R-:W-:-:S05]  /*00f0*/  IMAD.IADD R5, R5, 0x1, -R0 ;  /* 0x0000000105057824 */ /* 0x000fca00078e0a00 */
[----:B------:R-:W-:Y:S01]  /*0100*/  SHF.R.S32.HI R9, RZ, 0x1, R5 ;  /* 0x00000001ff097819 */ /* 0x000fe20000011405 */
[----:B0-----:R-:W-:-:S04]  /*0110*/  IMAD.WIDE R2, R7, 0x18, R2 ;  /* 0x0000001807027825 */ /* 0x001fc800078e0202 */
[----:B------:R-:W-:Y:S01]  /*0120*/  VIADD R5, R9, 0x8 ;  /* 0x0000000809057836 */ /* 0x000fe20000000000 */
[----:B-1----:R-:W2:Y:S04]  /*0130*/  LDG.E.CONSTANT R8, desc[UR4][R2.64+0x4] ;  /* 0x0000040402087981 */ /* 0x002ea8000c1e9900 */
[----:B------:R-:W-:Y:S01]  /*0140*/  IADD3 R4, P0, PT, R2, R5, RZ ;  /* 0x0000000502047210 */ /* 0x000fe20007f1e0ff */
[----:B------:R0:W3:Y:S03]  /*0150*/  LDG.E.CONSTANT R6, desc[UR4][R2.64] ;  /* 0x0000000402067981 */ /* 0x0000e6000c1e9900 */
[----:B------:R-:W-:-:S05]  /*0160*/  LEA.HI.X.SX32 R5, R5, R3, 0x1, P0 ;  /* 0x0000000305057211 */ /* 0x000fca00000f0eff */
[----:B------:R-:W4:Y:S01]  /*0170*/  LDG.E.U8.CONSTANT R4, desc[UR4][R4.64] ;  /* 0x0000000404047981 */ /* 0x000f22000c1e9100 */
[----:B------:R-:W-:Y:S01]  /*0180*/  VIADD R11, R9, 0xc ;  /* 0x0000000c090b7836 */ /* 0x000fe20000000000 */
[----:B0-----:R-:W0:Y:S01]  /*0190*/  LDC.64 R2, c[0x0][0x388] ;  /* 0x0000e200ff027b82 */ /* 0x001e220000000a00 */
[----:B--2---:R-:W-:-:S05]  /*01a0*/  SHF.R.U32.HI R7, RZ, R9, R8 ;  /* 0x00000009ff077219 */ /* 0x004fca0000011608 */
[----:B------:R-:W-:Y:S01]  /*01b0*/  IMAD.SHL.U32 R7, R7, 0x10, RZ ;  /* 0x0000001007077824 */ /* 0x000fe200078e00ff */
[----:B------:R-:W-:-:S04]  /*01c0*/  SHF.R.U32.HI R11, RZ, R11, R8 ;  /* 0x0000000bff0b7219 */ /* 0x000fc80000011608 */
[----:B------:R-:W-:Y:S02]  /*01d0*/  LOP3.LUT R7, R7, 0x10, RZ, 0xc0, !PT ;  /* 0x0000001007077812 */ /* 0x000fe400078ec0ff */
[--C-:B----4-:R-:W-:Y:S02]  /*01e0*/  SHF.R.U32.HI R8, RZ, 0x4, R4.reuse ;  /* 0x00000004ff087819 */ /* 0x110fe40000011604 */
[----:B------:R-:W-:Y:S02]  /*01f0*/  LOP3.LUT R7, R7, 0xf, R4, 0xf8, !PT ;  /* 0x0000000f07077812 */ /* 0x000fe400078ef804 */
[----:B------:R-:W-:-:S04]  /*0200*/  LOP3.LUT R8, R8, 0x10, R11, 0xf8, !PT ;  /* 0x0000001008087812 */ /* 0x000fc800078ef80b */
[----:B------:R-:W-:Y:S08]  /*0210*/  I2F.F16 R7, R7 ;  /* 0x0000000700077306 */ /* 0x000ff00000200c00 */
[----:B------:R-:W1:Y:S01]  /*0220*/  I2F.F16 R8, R8 ;  /* 0x0000000800087306 */ /* 0x000e620000200c00 */
[----:B------:R-:W-:Y:S01]  /*0230*/  IMAD.IADD R9, R0, 0x1, R9 ;  /* 0x0000000100097824 */ /* 0x000fe200078e0209 */
[----:B-1----:R-:W-:-:S05]  /*0240*/  PRMT R7, R7, 0x5410, R8 ;  /* 0x0000541007077816 */ /* 0x002fca0000000008 */
[----:B---3--:R-:W-:-:S05]  /*0250*/  HFMA2 R6, R7, R6.H0_H0, R6.H1_H1 ;  /* 0x2000000607067231 */ /* 0x008fca0000060006 */
[--C-:B------:R-:W-:Y:S02]  /*0260*/  HADD2.F32 R4, -RZ, R6.reuse.H0_H0 ;  /* 0x20000006ff047230 */ /* 0x100fe40000004100 */
[----:B------:R-:W-:Y:S02]  /*0270*/  HADD2.F32 R6, -RZ, R6.H1_H1 ;  /* 0x30000006ff067230 */ /* 0x000fe40000004100 */
[----:B0-----:R-:W-:Y:S01]  /*0280*/  IMAD.WIDE R2, R9, 0x2, R2 ;  /* 0x0000000209027825 */ /* 0x001fe200078e0202 */
[----:B------:R-:W-:Y:S02]  /*0290*/  F2FP.BF16.F32.PACK_AB R4, RZ, R4 ;  /* 0x00000004ff04723e */ /* 0x000fe400000010ff */
[----:B------:R-:W-:-:S03]  /*02a0*/  F2FP.BF16.F32.PACK_AB R6, RZ, R6 ;  /* 0x00000006ff06723e */ /* 0x000fc600000010ff */
[----:B------:R-:W-:Y:S04]  /*02b0*/  STG.E.U16 desc[UR4][R2.64], R4 ;  /* 0x0000000402007986 */ /* 0x000fe8000c101504 */
[----:B------:R-:W-:Y:S01]  /*02c0*/  STG.E.U16 desc[UR4][R2.64+0x20], R6 ;  /* 0x0000200602007986 */ /* 0x000fe2000c101504 */
[----:B------:R-:W-:Y:S05]  /*02d0*/  EXIT ;  /* 0x000000000000794d */ /* 0x000fea0003800000 */
.L_x_1086:
        /* <DEDUP_REMOVED lines=10> */
.L_x_1388:


//--------------------- .text._Z16dequantize_blockILi32ELi2EXadL_ZN45_INTERNAL_8d5cb472_14_gguf_kernel_cu_cd24131915dequantize_q5_0EPKviiR7__half2EEN3c108BFloat16EEvS2_PT2_i --------------------------
	.section	.text._Z16dequantize_blockILi32ELi2EXadL_ZN45_INTERNAL_8d5cb472_14_gguf_kernel_cu_cd24131915dequantize_q5_0EPKviiR7__half2EEN3c108BFloat16EEvS2_PT2_i,"ax",@progbits
	.align	128
.text._Z16dequantize_blockILi32ELi2EXadL_ZN45_INTERNAL_8d5cb472_14_gguf_kernel_cu_cd24131915dequantize_q5_0EPKviiR7__half2EEN3c108BFloat16EEvS2_PT2_i:
        .type           _Z16dequantize_blockILi32ELi2EXadL_ZN45_INTERNAL_8d5cb472_14_gguf_kernel_cu_cd24131915dequantize_q5_0EPKviiR7__half2EEN3c108BFloat16EEvS2_PT2_i,@function
        .size           _Z16dequantize_blockILi32ELi2EXadL_ZN45_INTERNAL_8d5cb472_14_gguf_kernel_cu_cd24131915dequantize_q5_0EPKviiR7__half2EEN3c108BFloat16EEvS2_PT2_i,(.L_x_1389 - _Z16dequantize_blockILi32ELi2EXadL_ZN45_INTERNAL_8d5cb472_14_gguf_kernel_cu_cd24131915dequantize_q5_0EPKviiR7__half2EEN3c108BFloat16EEvS2_PT2_i)
        .other          _Z16dequantize_blockILi32ELi2EXadL_ZN45_INTERNAL_8d5cb472_14_gguf_kernel_cu_cd24131915dequantize_q5_0EPKviiR7__half2EEN3c108BFloat16EEvS2_PT2_i,@"STO_CUDA_ENTRY STV_DEFAULT"
_Z16dequantize_blockILi32ELi2EXadL_ZN45_INTERNAL_8d5cb472_14_gguf_kernel_cu_cd24131915dequantize_q5_0EPKviiR7__half2EEN3c108BFloat16EEvS2_PT2_i:
        /* <DEDUP_REMOVED lines=10> */
[----:B------:R-:W1:Y:S01]  /*00a0*/  LDCU.64 UR4, c[0x0][0x358] ;  /* 0x00006b00ff0477ac */ /* 0x000e620008000a00 */
[----:B------:R-:W-:-:S04]  /*00b0*/  SHF.R.S32.HI R0, RZ, 0x1f, R3 ;  /* 0x0000001fff007819 */ /* 0x000fc80000011403 */
[----:B------:R-:W-:-:S04]  /*00c0*/  LEA.HI R0, R0, R3, RZ, 0x5 ;  /* 0x0000000300007211 */ /* 0x000fc800078f28ff */
[----:B------:R-:W-:Y:S02]  /*00d0*/  SHF.R.S32.HI R7, RZ, 0x5, R0 ;  /* 0x00000005ff077819 */ /* 0x000fe40000011400 */
[----:B------:R-:W-:-:S05]  /*00e0*/  LOP3.LUT R0, R0, 0xffffffe0, RZ, 0xc0, !PT ;  /* 0xffffffe000007812 */ /* 0x000fca00078ec0ff */
[----:B------:R-:W-:Y:S02]  /*00f0*/  IMAD.IADD R3, R3, 0x1, -R0 ;  /* 0x0000000103037824 */ /* 0x000fe400078e0a00 */
[----:B0-----:R-:W-:-:S03]  /*0100*/  IMAD.WIDE R4, R7, 0x16, R4 ;  /* 0x0000001607047825 */ /* 0x001fc600078e0204 */
[----:B------:R-:W-:Y:S02]  /*0110*/  SHF.R.S32.HI R3, RZ, 0x1, R3 ;  /* 0x00000001ff037819 */ /* 0x000fe40000011403 */
[----:B-1----:R-:W2:Y:S04]  /*0120*/  LDG.E.U8.CONSTANT R8, desc[UR4][R4.64+0x2] ;  /* 0x0000020404087981 */ /* 0x002ea8000c1e9100 */
[----:B------:R-:W2:Y:S04]  /*0130*/  LDG.E.U8.CONSTANT R9, desc[UR4][R4.64+0x3] ;  /* 0x0000030404097981 */ /* 0x000ea8000c1e9100 */
[----:B------:R-:W3:Y:S04]  /*0140*/  LDG.E.U8.CONSTANT R10, desc[UR4][R4.64+0x4] ;  /* 0x00000404040a7981 */ /* 0x000ee8000c1e9100 */
[----:B------:R-:W3:Y:S01]  /*0150*/  LDG.E.U8.CONSTANT R11, desc[UR4][R4.64+0x5] ;  /* 0x00000504040b7981 */ /* 0x000ee2000c1e9100 */
[----:B------:R-:W-:-:S03]  /*0160*/  VIADD R7, R3, 0x6 ;  /* 0x0000000603077836 */ /* 0x000fc60000000000 */
[----:B------:R0:W4:Y:S02]  /*0170*/  LDG.E.U16.CONSTANT R2, desc[UR4][R4.64] ;  /* 0x0000000404027981 */ /* 0x000124000c1e9500 */
[----:B------:R-:W-:-:S04]  /*0180*/  IADD3 R6, P0, PT, R4, R7, RZ ;  /* 0x0000000704067210 */ /* 0x000fc80007f1e0ff */
[----:B------:R-:W-:Y:S02]  /*0190*/  LEA.HI.X.SX32 R7, R7, R5, 0x1, P0 ;  /* 0x0000000507077211 */ /* 0x000fe400000f0eff */
[----:B0-----:R-:W0:Y:S03]  /*01a0*/  LDC.64 R4, c[0x0][0x388] ;  /* 0x0000e200ff047b82 */ /* 0x001e260000000a00 */
[----:B------:R-:W5:Y:S01]  /*01b0*/  LDG.E.U8.CONSTANT R6, desc[UR4][R6.64] ;  /* 0x0000000406067981 */ /* 0x000f62000c1e9100 */
[----:B--2---:R-:W-:Y:S02]  /*01c0*/  IMAD R8, R9, 0x100, R8 ;  /* 0x0000010009087824 */ /* 0x004fe400078e0208 */
[----:B---3--:R-:W-:-:S04]  /*01d0*/  IMAD R11, R11, 0x100, R10 ;  /* 0x000001000b0b7824 */ /* 0x008fc800078e020a */
[----:B------:R-:W-:-:S05]  /*01e0*/  IMAD.U32 R8, R11, 0x10000, R8 ;  /* 0x000100000b087824 */ /* 0x000fca00078e0008 */
[----:B------:R-:W-:-:S05]  /*01f0*/  SHF.R.U32.HI R9, RZ, R3, R8 ;  /* 0x00000003ff097219 */ /* 0x000fca0000011608 */
[----:B------:R-:W-:Y:S02]  /*0200*/  IMAD.SHL.U32 R9, R9, 0x10, RZ ;  /* 0x0000001009097824 */ /* 0x000fe400078e00ff */
[----:B------:R-:W-:-:S03]  /*0210*/  VIADD R11, R3, 0xc ;  /* 0x0000000c030b7836 */ /* 0x000fc60000000000 */
[----:B------:R-:W-:Y:S02]  /*0220*/  LOP3.LUT R9, R9, 0x10, RZ, 0xc0, !PT ;  /* 0x0000001009097812 */ /* 0x000fe400078ec0ff */
[----:B------:R-:W-:Y:S02]  /*0230*/  SHF.R.U32.HI R11, RZ, R11, R8 ;  /* 0x0000000bff0b7219 */ /* 0x000fe40000011608 */
[--C-:B-----5:R-:W-:Y:S02]  /*0240*/  LOP3.LUT R9, R9, 0xf, R6.reuse, 0xf8, !PT ;  /* 0x0000000f09097812 */ /* 0x120fe400078ef806 */
[----:B------:R-:W-:-:S04]  /*0250*/  SHF.R.U32.HI R6, RZ, 0x4, R6 ;  /* 0x00000004ff067819 */ /* 0x000fc80000011606 */
[----:B------:R-:W-:Y:S01]  /*0260*/  LOP3.LUT R6, R6, 0x10, R11, 0xf8, !PT ;  /* 0x0000001006067812 */ /* 0x000fe200078ef80b */
[----:B------:R-:W-:Y:S08]  /*0270*/  I2F.F16 R9, R9 ;  /* 0x0000000900097306 */ /* 0x000ff00000200c00 */
[----:B------:R-:W1:Y:S02]  /*0280*/  I2F.F16 R6, R6 ;  /* 0x0000000600067306 */ /* 0x000e640000200c00 */
[----:B-1----:R-:W-:-:S05]  /*0290*/  PRMT R6, R9, 0x5410, R6 ;  /* 0x0000541009067816 */ /* 0x002fca0000000006 */
[----:B------:R-:W-:-:S04]  /*02a0*/  HADD2 R7, R6, -16, -16 ;  /* 0xcc00cc0006077430 */ /* 0x000fc80000000000 */
[----:B----4-:R-:W-:Y:S02]  /*02b0*/  HMUL2 R2, R7, R2.H0_H0 ;  /* 0x2000000207027232 */ /* 0x010fe40000000000 */
[----:B------:R-:W-:-:S03]  /*02c0*/  IMAD.IADD R3, R0, 0x1, R3 ;  /* 0x0000000100037824 */ /* 0x000fc600078e0203 */
[--C-:B------:R-:W-:Y:S02]  /*02d0*/  HADD2.F32 R7, -RZ, R2.reuse.H0_H0 ;  /* 0x20000002ff077230 */ /* 0x100fe40000004100 */
[----:B------:R-:W-:-:S03]  /*02e0*/  HADD2.F32 R2, -RZ, R2.H1_H1 ;  /* 0x30000002ff027230 */ /* 0x000fc60000004100 */
[----:B------:R-:W-:Y:S02]  /*02f0*/  F2FP.BF16.F32.PACK_AB R7, RZ, R7 ;  /* 0x00000007ff07723e */ /* 0x000fe400000010ff */
[----:B------:R-:W-:Y:S01]  /*0300*/  F2FP.BF16.F32.PACK_AB R0, RZ, R2 ;  /* 0x00000002ff00723e */ /* 0x000fe200000010ff */
[----:B0-----:R-:W-:-:S05]  /*0310*/  IMAD.WIDE R2, R3, 0x2, R4 ;  /* 0x0000000203027825 */ /* 0x001fca00078e0204 */
[----:B------:R-:W-:Y:S04]  /*0320*/  STG.E.U16 desc[UR4][R2.64], R7 ;  /* 0x0000000702007986 */ /* 0x000fe8000c101504 */
[----:B------:R-:W-:Y:S01]  /*0330*/  STG.E.U16 desc[UR4][R2.64+0x20], R0 ;  /* 0x0000200002007986 */ /* 0x000fe2000c101504 */
[----:B------:R-:W-:Y:S05]  /*0340*/  EXIT ;  /* 0x000000000000794d */ /* 0x000fea0003800000 */
.L_x_1087:
        /* <DEDUP_REMOVED lines=11> */
.L_x_1389:


//--------------------- .text._Z16dequantize_blockILi32ELi2EXadL_ZN45_INTERNAL_8d5cb472_14_gguf_kernel_cu_cd24131915dequantize_q4_1EPKviiR7__half2EEN3c108BFloat16EEvS2_PT2_i --------------------------
	.section	.text._Z16dequantize_blockILi32ELi2EXadL_ZN45_INTERNAL_8d5cb472_14_gguf_kernel_cu_cd24131915dequantize_q4_1EPKviiR7__half2EEN3c108BFloat16EEvS2_PT2_i,"ax",@progbits
	.align	128
.text._Z16dequantize_blockILi32ELi2EXadL_ZN45_INTERNAL_8d5cb472_14_gguf_kernel_cu_cd24131915dequantize_q4_1EPKviiR7__half2EEN3c108BFloat16EEvS2_PT2_i:
        .type           _Z16dequantize_blockILi32ELi2EXadL_ZN45_INTERNAL_8d5cb472_14_gguf_kernel_cu_cd24131915dequantize_q4_1EPKviiR7__half2EEN3c108BFloat16EEvS2_PT2_i,@function
        .size           _Z16dequantize_blockILi32ELi2EXadL_ZN45_INTERNAL_8d5cb472_14_gguf_kernel_cu_cd24131915dequantize_q4_1EPKviiR7__half2EEN3c108BFloat16EEvS2_PT2_i,(.L_x_1390 - _Z16dequantize_blockILi32ELi2EXadL_ZN45_INTERNAL_8d5cb472_14_gguf_kernel_cu_cd24131915dequantize_q4_1EPKviiR7__half2EEN3c108BFloat16EEvS2_PT2_i)
        .other          _Z16dequantize_blockILi32ELi2EXadL_ZN45_INTERNAL_8d5cb472_14_gguf_kernel_cu_cd24131915dequantize_q4_1EPKviiR7__half2EEN3c108BFloat16EEvS2_PT2_i,@"STO_CUDA_ENTRY STV_DEFAULT"
_Z16dequantize_blockILi32ELi2EXadL_ZN45_INTERNAL_8d5cb472_14_gguf_kernel_cu_cd24131915dequantize_q4_1EPKviiR7__half2EEN3c108BFloat16EEvS2_PT2_i:
        /* <DEDUP_REMOVED lines=12> */
[----:B------:R-:W-:-:S03]  /*00c0*/  LEA.HI R5, R5, R0, RZ, 0x5 ;  /* 0x0000000005057211 */ /* 0x000fc600078f28ff */
[----:B------:R-:W2:Y:S01]  /*00d0*/  LDC.64 R6, c[0x0][0x388] ;  /* 0x0000e200ff067b82 */ /* 0x000ea20000000a00 */
[----:B------:R-:W-:Y:S02]  /*00e0*/  LOP3.LUT R9, R5, 0xffffffe0, RZ, 0xc0, !PT ;  /* 0xffffffe005097812 */ /* 0x000fe400078ec0ff */
[----:B------:R-:W-:-:S03]  /*00f0*/  SHF.R.S32.HI R5, RZ, 0x5, R5 ;  /* 0x00000005ff057819 */ /* 0x000fc60000011405 */
[----:B------:R-:W-:-:S05]  /*0100*/  IMAD.IADD R0, R0, 0x1, -R9 ;  /* 0x0000000100007824 */ /* 0x000fca00078e0a09 */
[----:B------:R-:W-:Y:S01]  /*0110*/  SHF.R.S32.HI R0, RZ, 0x1, R0 ;  /* 0x00000001ff007819 */ /* 0x000fe20000011400 */
[----:B0-----:R-:W-:-:S04]  /*0120*/  IMAD.WIDE R2, R5, 0x14, R2 ;  /* 0x0000001405027825 */ /* 0x001fc800078e0202 */
[----:B------:R-:W-:-:S05]  /*0130*/  VIADD R5, R0, 0x4 ;  /* 0x0000000400057836 */ /* 0x000fca0000000000 */
[----:B------:R-:W-:Y:S02]  /*0140*/  IADD3 R4, P0, PT, R2, R5, RZ ;  /* 0x0000000502047210 */ /* 0x000fe40007f1e0ff */
[----:B-1----:R0:W3:Y:S02]  /*0150*/  LDG.E.CONSTANT R2, desc[UR4][R2.64] ;  /* 0x0000000402027981 */ /* 0x0020e4000c1e9900 */
[----:B------:R-:W-:-:S05]  /*0160*/  LEA.HI.X.SX32 R5, R5, R3, 0x1, P0 ;  /* 0x0000000305057211 */ /* 0x000fca00000f0eff */
[----:B------:R-:W4:Y:S01]  /*0170*/  LDG.E.U8.CONSTANT R4, desc[UR4][R4.64] ;  /* 0x0000000404047981 */ /* 0x000f22000c1e9100 */
[----:B------:R-:W-:Y:S01]  /*0180*/  IMAD.IADD R9, R9, 0x1, R0 ;  /* 0x0000000109097824 */ /* 0x000fe200078e0200 */
[----:B----4-:R-:W-:Y:S02]  /*0190*/  LOP3.LUT R8, R4, 0xf, RZ, 0xc0, !PT ;  /* 0x0000000f04087812 */ /* 0x010fe400078ec0ff */
[----:B------:R-:W-:-:S04]  /*01a0*/  SHF.R.U32.HI R10, RZ, 0x4, R4 ;  /* 0x00000004ff0a7819 */ /* 0x000fc80000011604 */
[----:B------:R-:W-:Y:S08]  /*01b0*/  I2F.F16 R8, R8 ;  /* 0x0000000800087306 */ /* 0x000ff00000200c00 */
[----:B------:R-:W0:Y:S02]  /*01c0*/  I2F.F16 R11, R10 ;  /* 0x0000000a000b7306 */ /* 0x000e240000200c00 */
[----:B0-----:R-:W-:-:S05]  /*01d0*/  PRMT R3, R8, 0x5410, R11 ;  /* 0x0000541008037816 */ /* 0x001fca000000000b */
[----:B---3--:R-:W-:-:S05]  /*01e0*/  HFMA2 R3, R3, R2.H0_H0, R2.H1_H1 ;  /* 0x2000000203037231 */ /* 0x008fca0000060002 */
[--C-:B------:R-:W-:Y:S02]  /*01f0*/  HADD2.F32 R11, -RZ, R3.reuse.H0_H0 ;  /* 0x20000003ff0b7230 */ /* 0x100fe40000004100 */
[----:B------:R-:W-:Y:S02]  /*0200*/  HADD2.F32 R12, -RZ, R3.H1_H1 ;  /* 0x30000003ff0c7230 */ /* 0x000fe40000004100 */
[----:B--2---:R-:W-:Y:S01]  /*0210*/  IMAD.WIDE R2, R9, 0x2, R6 ;  /* 0x0000000209027825 */ /* 0x004fe200078e0206 */
[----:B------:R-:W-:Y:S02]  /*0220*/  F2FP.BF16.F32.PACK_AB R11, RZ, R11 ;  /* 0x0000000bff0b723e */ /* 0x000fe400000010ff */
[----:B------:R-:W-:-:S03]  /*0230*/  F2FP.BF16.F32.PACK_AB R12, RZ, R12 ;  /* 0x0000000cff0c723e */ /* 0x000fc600000010ff */
[----:B------:R-:W-:Y:S04]  /*0240*/  STG.E.U16 desc[UR4][R2.64], R11 ;  /* 0x0000000b02007986 */ /* 0x000fe8000c101504 */
[----:B------:R-:W-:Y:S01]  /*0250*/  STG.E.U16 desc[UR4][R2.64+0x20], R12 ;  /* 0x0000200c02007986 */ /* 0x000fe2000c101504 */
[----:B------:R-:W-:Y:S05]  /*0260*/  EXIT ;  /* 0x000000000000794d */ /* 0x000fea0003800000 */
.L_x_1088:
        /* <DEDUP_REMOVED lines=9> */
.L_x_1390:


//--------------------- .text._Z16dequantize_blockILi32ELi2EXadL_ZN45_INTERNAL_8d5cb472_14_gguf_kernel_cu_cd24131915dequantize_q4_0EPKviiR7__half2EEN3c108BFloat16EEvS2_PT2_i --------------------------
	.section	.text._Z16dequantize_blockILi32ELi2EXadL_ZN45_INTERNAL_8d5cb472_14_gguf_kernel_cu_cd24131915dequantize_q4_0EPKviiR7__half2EEN3c108BFloat16EEvS2_PT2_i,"ax",@progbits
	.align	128
.text._Z16dequantize_blockILi32ELi2EXadL_ZN45_INTERNAL_8d5cb472_14_gguf_kernel_cu_cd24131915dequantize_q4_0EPKviiR7__half2EEN3c108BFloat16EEvS2_PT2_i:
        .type           _Z16dequantize_blockILi32ELi2EXadL_ZN45_INTERNAL_8d5cb472_14_gguf_kernel_cu_cd24131915dequantize_q4_0EPKviiR7__half2EEN3c108BFloat16EEvS2_PT2_i,@function
        .size           _Z16dequantize_blockILi32ELi2EXadL_ZN45_INTERNAL_8d5cb472_14_gguf_kernel_cu_cd24131915dequantize_q4_0EPKviiR7__half2EEN3c108BFloat16EEvS2_PT2_i,(.L_x_1391 - _Z16dequantize_blockILi32ELi2EXadL_ZN45_INTERNAL_8d5cb472_14_gguf_kernel_cu_cd24131915dequantize_q4_0EPKviiR7__half2EEN3c108BFloat16EEvS2_PT2_i)
        .other          _Z16dequantize_blockILi32ELi2EXadL_ZN45_INTERNAL_8d5cb472_14_gguf_kernel_cu_cd24131915dequantize_q4_0EPKviiR7__half2EEN3c108BFloat16EEvS2_PT2_i,@"STO_CUDA_ENTRY STV_DEFAULT"
_Z16dequantize_blockILi32ELi2EXadL_ZN45_INTERNAL_8d5cb472_14_gguf_kernel_cu_cd24131915dequantize_q4_0EPKviiR7__half2EEN3c108BFloat16EEvS2_PT2_i:
        /* <DEDUP_REMOVED lines=21> */
[----:B-1----:R0:W3:Y:S02]  /*0150*/  LDG.E.U16.CONSTANT R2, desc[UR4][R2.64] ;  /* 0x0000000402027981 */ /* 0x0020e4000c1e9500 */
[----:B------:R-:W-:-:S05]  /*0160*/  LEA.HI.X.SX32 R5, R5, R3, 0x1, P0 ;  /* 0x0000000305057211 */ /* 0x000fca00000f0eff */
[----:B------:R-:W4:Y:S02]  /*0170*/  LDG.E.U8.CONSTANT R4, desc[UR4][R4.64] ;  /* 0x0000000404047981 */ /* 0x000f24000c1e9100 */
[----:B----4-:R-:W-:Y:S02]  /*0180*/  LOP3.LUT R8, R4, 0xf, RZ, 0xc0, !PT ;  /* 0x0000000f04087812 */ /* 0x010fe400078ec0ff */
[----:B------:R-:W-:-:S04]  /*0190*/  SHF.R.U32.HI R10, RZ, 0x4, R4 ;  /* 0x00000004ff0a7819 */ /* 0x000fc80000011604 */
[----:B------:R-:W-:Y:S08]  /*01a0*/  I2F.F16 R8, R8 ;  /* 0x0000000800087306 */ /* 0x000ff00000200c00 */
[----:B------:R-:W0:Y:S02]  /*01b0*/  I2F.F16 R11, R10 ;  /* 0x0000000a000b7306 */ /* 0x000e240000200c00 */
[----:B0-----:R-:W-:-:S05]  /*01c0*/  PRMT R3, R8, 0x5410, R11 ;  /* 0x0000541008037816 */ /* 0x001fca000000000b */
[----:B------:R-:W-:-:S04]  /*01d0*/  HADD2 R3, R3, -8, -8 ;  /* 0xc800c80003037430 */ /* 0x000fc80000000000 */
[----:B---3--:R-:W-:-:S05]  /*01e0*/  HMUL2 R3, R3, R2.H0_H0 ;  /* 0x2000000203037232 */ /* 0x008fca0000000000 */
[--C-:B------:R-:W-:Y:S02]  /*01f0*/  HADD2.F32 R11, -RZ, R3.reuse.H0_H0 ;  /* 0x20000003ff0b7230 */ /* 0x100fe40000004100 */
[----:B------:R-:W-:Y:S02]  /*0200*/  HADD2.F32 R4, -RZ, R3.H1_H1 ;  /* 0x30000003ff047230 */ /* 0x000fe40000004100 */
[----:B------:R-:W-:Y:S01]  /*0210*/  IMAD.IADD R3, R9, 0x1, R0 ;  /* 0x0000000109037824 */ /* 0x000fe200078e0200 */
[----:B------:R-:W-:Y:S02]  /*0220*/  F2FP.BF16.F32.PACK_AB R11, RZ, R11 ;  /* 0x0000000bff0b723e */ /* 0x000fe400000010ff */
[----:B------:R-:W-:Y:S01]  /*0230*/  F2FP.BF16.F32.PACK_AB R4, RZ, R4 ;  /* 0x00000004ff04723e */ /* 0x000fe200000010ff */
[----:B--2---:R-:W-:-:S05]  /*0240*/  IMAD.WIDE R2, R3, 0x2, R6 ;  /* 0x0000000203027825 */ /* 0x004fca00078e0206 */
[----:B------:R-:W-:Y:S04]  /*0250*/  STG.E.U16 desc[UR4][R2.64], R11 ;  /* 0x0000000b02007986 */ /* 0x000fe8000c101504 */
[----:B------:R-:W-:Y:S01]  /*0260*/  STG.E.U16 desc[UR4][R2.64+0x20], R4 ;  /* 0x0000200402007986 */ /* 0x000fe2000c101504 */
[----:B------:R-:W-:Y:S05]  /*0270*/  EXIT ;  /* 0x000000000000794d */ /* 0x000fea0003800000 */
.L_x_1089:
        /* <DEDUP_REMOVED lines=16> */
.L_x_1391:


//--------------------- .text._Z22dequantize_block_iq1_mIN3c104HalfEEvPKvPT_ --------------------------
	.section	.text._Z22dequantize_block_iq1_mIN3c104HalfEEvPKvPT_,"ax",@progbits
	.align	128
.text._Z22dequantize_block_iq1_mIN3c104HalfEEvPKvPT_:
        .type           _Z22dequantize_block_iq1_mIN3c104HalfEEvPKvPT_,@function
        .size           _Z22dequantize_block_iq1_mIN3c104HalfEEvPKvPT_,(.L_x_1392 - _Z22dequantize_block_iq1_mIN3c104HalfEEvPKvPT_)
        .other          _Z22dequantize_block_iq1_mIN3c104HalfEEvPKvPT_,@"STO_CUDA_ENTRY STV_DEFAULT"
_Z22dequantize_block_iq1_mIN3c104HalfEEvPKvPT_:
        /* <DEDUP_REMOVED lines=104> */
[----:B------:R-:W-:-:S02]  /*0680*/  F2FP.F16.F32.PACK_AB R0, RZ, R0 ;  /* 0x00000000ff00723e */ /* 0x000fc400000000ff */
[----:B------:R-:W-:Y:S02]  /*0690*/  F2FP.F16.F32.PACK_AB R10, RZ, R10 ;  /* 0x0000000aff0a723e */ /* 0x000fe400000000ff */
[----:B------:R-:W-:Y:S02]  /*06a0*/  F2FP.F16.F32.PACK_AB R6, RZ, R6 ;  /* 0x00000006ff06723e */ /* 0x000fe400000000ff */
[----:B------:R-:W-:Y:S02]  /*06b0*/  F2FP.F16.F32.PACK_AB R4, RZ, R4 ;  /* 0x00000004ff04723e */ /* 0x000fe400000000ff */
[----:B------:R-:W-:Y:S02]  /*06c0*/  F2FP.F16.F32.PACK_AB R16, RZ, R16 ;  /* 0x00000010ff10723e */ /* 0x000fe400000000ff */
[----:B------:R-:W-:Y:S02]  /*06d0*/  F2FP.F16.F32.PACK_AB R8, RZ, R8 ;  /* 0x00000008ff08723e */ /* 0x000fe400000000ff */
[----:B------:R-:W-:-:S02]  /*06e0*/  F2FP.F16.F32.PACK_AB R14, RZ, R14 ;  /* 0x0000000eff0e723e */ /* 0x000fc400000000ff */
[----:B------:R-:W-:Y:S01]  /*06f0*/  F2FP.F16.F32.PACK_AB R12, RZ, R12 ;  /* 0x0000000cff0c723e */ /* 0x000fe200000000ff */
        /* <DEDUP_REMOVED lines=9> */
.L_x_1090:
        /* <DEDUP_REMOVED lines=15> */
.L_x_1392:


//--------------------- .text._Z23dequantize_block_iq4_xsIN3c104HalfEEvPKvPT_ --------------------------
	.section	.text._Z23dequantize_block_iq4_xsIN3c104HalfEEvPKvPT_,"ax",@progbits
	.align	128
.text._Z23dequantize_block_iq4_xsIN3c104HalfEEvPKvPT_:
        .type           _Z23dequantize_block_iq4_xsIN3c104HalfEEvPKvPT_,@function
        .size           _Z23dequantize_block_iq4_xsIN3c104HalfEEvPKvPT_,(.L_x_1393 - _Z23dequantize_block_iq4_xsIN3c104HalfEEvPKvPT_)
        .other          _Z23dequantize_block_iq4_xsIN3c104HalfEEvPKvPT_,@"STO_CUDA_ENTRY STV_DEFAULT"
_Z23dequantize_block_iq4_xsIN3c104HalfEEvPKvPT_:
        /* <DEDUP_REMOVED lines=97> */
[----:B------:R-:W-:Y:S02]  /*0610*/  F2FP.F16.F32.PACK_AB R10, RZ, R10 ;  /* 0x0000000aff0a723e */ /* 0x000fe400000000ff */
[----:B------:R-:W-:-:S02]  /*0620*/  F2FP.F16.F32.PACK_AB R6, RZ, R6 ;  /* 0x00000006ff06723e */ /* 0x000fc400000000ff */
[----:B------:R-:W-:Y:S02]  /*0630*/  F2FP.F16.F32.PACK_AB R11, RZ, R11 ;  /* 0x0000000bff0b723e */ /* 0x000fe400000000ff */
[----:B------:R-:W-:Y:S02]  /*0640*/  LEA.HI.X R3, R13, UR7, R0, 0x1, P0 ;  /* 0x000000070d037c11 */ /* 0x000fe400080f0c00 */
        /* <DEDUP_REMOVED lines=14> */
.L_x_1091:
        /* <DEDUP_REMOVED lines=13> */
.L_x_1393:


//--------------------- .text._Z22dequantize_block_iq2_sIN3c104HalfEEvPKvPT_ --------------------------
	.section	.text._Z22dequantize_block_iq2_sIN3c104HalfEEvPKvPT_,"ax",@progbits
	.align	128
.text._Z22dequantize_block_iq2_sIN3c104HalfEEvPKvPT_:
        .type           _Z22dequantize_block_iq2_sIN3c104HalfEEvPKvPT_,@function
        .size           _Z22dequantize_block_iq2_sIN3c104HalfEEvPKvPT_,(.L_x_1394 - _Z22dequantize_block_iq2_sIN3c104HalfEEvPKvPT_)
        .other          _Z22dequantize_block_iq2_sIN3c104HalfEEvPKvPT_,@"STO_CUDA_ENTRY STV_DEFAULT"
_Z22dequantize_block_iq2_sIN3c104HalfEEvPKvPT_:
        /* <DEDUP_REMOVED lines=101> */
.L_x_1092:
        /* <DEDUP_REMOVED lines=11> */
.L_x_1394:


//--------------------- .text._Z22dequantize_block_iq3_sIN3c104HalfEEvPKvPT_ --------------------------
	.section	.text._Z22dequantize_block_iq3_sIN3c104HalfEEvPKvPT_,"ax",@progbits
	.align	128
.text._Z22dequantize_block_iq3_sIN3c104HalfEEvPKvPT_:
        .type           _Z22dequantize_block_iq3_sIN3c104HalfEEvPKvPT_,@function
        .size           _Z22dequantize_block_iq3_sIN3c104HalfEEvPKvPT_,(.L_x_1395 - _Z22dequantize_block_iq3_sIN3c104HalfEEvPKvPT_)
        .other          _Z22dequantize_block_iq3_sIN3c104HalfEEvPKvPT_,@"STO_CUDA_ENTRY STV_DEFAULT"
_Z22dequantize_block_iq3_sIN3c104HalfEEvPKvPT_:
        /* <DEDUP_REMOVED lines=75> */
[----:B------:R-:W-:Y:S02]  /*04b0*/  F2FP.F16.F32.PACK_AB R5, RZ, R5 ;  /* 0x00000005ff05723e */ /* 0x000fe400000000ff */
[----:B------:R-:W-:Y:S02]  /*04c0*/  F2FP.F16.F32.PACK_AB R6, RZ, R6 ;  /* 0x00000006ff06723e */ /* 0x000fe400000000ff */
[--C-:B------:R-:W-:Y:S02]  /*04d0*/  LEA.HI.X R3, R11, UR7, R12.reuse, 0x1, P0 ;  /* 0x000000070b037c11 */ /* 0x100fe400080f0c0c */
[----:B------:R-:W-:Y:S02]  /*04e0*/  F2FP.F16.F32.PACK_AB R9, RZ, R9 ;  /* 0x00000009ff09723e */ /* 0x000fe400000000ff */
        /* <DEDUP_REMOVED lines=38> */
.L_x_1093:
        /* <DEDUP_REMOVED lines=11> */
.L_x_1395:


//--------------------- .text._Z23dequantize_block_iq4_nlIN3c104HalfEEvPKvPT_ --------------------------
	.section	.text._Z23dequantize_block_iq4_nlIN3c104HalfEEvPKvPT_,"ax",@progbits
	.align	128
.text._Z23dequantize_block_iq4_nlIN3c104HalfEEvPKvPT_:
        .type           _Z23dequantize_block_iq4_nlIN3c104HalfEEvPKvPT_,@function
        .size           _Z23dequantize_block_iq4_nlIN3c104HalfEEvPKvPT_,(.L_x_1396 - _Z23dequantize_block_iq4_nlIN3c104HalfEEvPKvPT_)
        .other          _Z23dequantize_block_iq4_nlIN3c104HalfEEvPKvPT_,@"STO_CUDA_ENTRY STV_DEFAULT"
_Z23dequantize_block_iq4_nlIN3c104HalfEEvPKvPT_:
        /* <DEDUP_REMOVED lines=78> */
[----:B------:R-:W-:-:S02]  /*04e0*/  F2FP.F16.F32.PACK_AB R11, RZ, R11 ;  /* 0x0000000bff0b723e */ /* 0x000fc400000000ff */
[----:B------:R-:W-:Y:S01]  /*04f0*/  F2FP.F16.F32.PACK_AB R13, RZ, R13 ;  /* 0x0000000dff0d723e */ /* 0x000fe200000000ff */
[----:B----4-:R-:W-:Y:S01]  /*0500*/  FMUL.FTZ R5, R4, R5 ;  /* 0x0000000504057220 */ /* 0x010fe20000410000 */
        /* <DEDUP_REMOVED lines=15> */
.L_x_1094:
        /* <DEDUP_REMOVED lines=16> */
.L_x_1396:


//--------------------- .text._Z22dequantize_block_iq1_sIN3c104HalfEEvPKvPT_ --------------------------
	.section	.text._Z22dequantize_block_iq1_sIN3c104HalfEEvPKvPT_,"ax",@progbits
	.align	128
.text._Z22dequantize_block_iq1_sIN3c104HalfEEvPKvPT_:
        .type           _Z22dequantize_block_iq1_sIN3c104HalfEEvPKvPT_,@function
        .size           _Z22dequantize_block_iq1_sIN3c104HalfEEvPKvPT_,(.L_x_1397 - _Z22dequantize_block_iq1_sIN3c104HalfEEvPKvPT_)
        .other          _Z22dequantize_block_iq1_sIN3c104HalfEEvPKvPT_,@"STO_CUDA_ENTRY STV_DEFAULT"
_Z22dequantize_block_iq1_sIN3c104HalfEEvPKvPT_:
        /* <DEDUP_REMOVED lines=100> */
.L_x_1095:
        /* <DEDUP_REMOVED lines=12> */
.L_x_1397:


//--------------------- .text._Z24dequantize_block_iq3_xxsIN3c104HalfEEvPKvPT_ --------------------------
	.section	.text._Z24dequantize_block_iq3_xxsIN3c104HalfEEvPKvPT_,"ax",@progbits
	.align	128
.text._Z24dequantize_block_iq3_xxsIN3c104HalfEEvPKvPT_:
        .type           _Z24dequantize_block_iq3_xxsIN3c104HalfEEvPKvPT_,@function
        .size           _Z24dequantize_block_iq3_xxsIN3c104HalfEEvPKvPT_,(.L_x_1398 - _Z24dequantize_block_iq3_xxsIN3c104HalfEEvPKvPT_)
        .other          _Z24dequantize_block_iq3_xxsIN3c104HalfEEvPKvPT_,@"STO_CUDA_ENTRY STV_DEFAULT"
_Z24dequantize_block_iq3_xxsIN3c104HalfEEvPKvPT_:
        /* <DEDUP_REMOVED lines=67> */
[----:B------:R-:W-:Y:S02]  /*0430*/  F2FP.F16.F32.PACK_AB R10, RZ, R5 ;  /* 0x00000005ff0a723e */ /* 0x000fe400000000ff */
[----:B------:R-:W-:Y:S02]  /*0440*/  F2FP.F16.F32.PACK_AB R12, RZ, R7 ;  /* 0x00000007ff0c723e */ /* 0x000fe400000000ff */
[----:B------:R-:W-:Y:S02]  /*0450*/  PRMT R9, R9, 0x7770, RZ ;  /* 0x0000777009097816 */ /* 0x000fe400000000ff */
[----:B------:R-:W-:-:S02]  /*0460*/  PRMT R4, R6, 0x7770, RZ ;  /* 0x0000777006047816 */ /* 0x000fc400000000ff */
[C---:B------:R-:W-:Y:S02]  /*0470*/  PRMT R5, R6.reuse, 0x7771, RZ ;  /* 0x0000777106057816 */ /* 0x040fe400000000ff */
[----:B------:R-:W-:Y:S02]  /*0480*/  PRMT R7, R6, 0x7772, RZ ;  /* 0x0000777206077816 */ /* 0x000fe400000000ff */
[----:B------:R-:W-:Y:S02]  /*0490*/  ISETP.GE.AND P1, PT, R8, RZ, PT ;  /* 0x000000ff0800720c */ /* 0x000fe40003f26270 */
[----:B------:R-:W-:Y:S02]  /*04a0*/  PRMT R6, R6, 0x7773, RZ ;  /* 0x0000777306067816 */ /* 0x000fe400000000ff */
[----:B------:R-:W-:Y:S02]  /*04b0*/  F2FP.F16.F32.PACK_AB R8, RZ, R11 ;  /* 0x0000000bff08723e */ /* 0x000fe400000000ff */
        /* <DEDUP_REMOVED lines=29> */
.L_x_1096:
        /* <DEDUP_REMOVED lines=15> */
.L_x_1398:


//--------------------- .text._Z23dequantize_block_iq2_xsIN3c104HalfEEvPKvPT_ --------------------------
	.section	.text._Z23dequantize_block_iq2_xsIN3c104HalfEEvPKvPT_,"ax",@progbits
	.align	128
.text._Z23dequantize_block_iq2_xsIN3c104HalfEEvPKvPT_:
        .type           _Z23dequantize_block_iq2_xsIN3c104HalfEEvPKvPT_,@function
        .size           _Z23dequantize_block_iq2_xsIN3c104HalfEEvPKvPT_,(.L_x_1399 - _Z23dequantize_block_iq2_xsIN3c104HalfEEvPKvPT_)
        .other          _Z23dequantize_block_iq2_xsIN3c104HalfEEvPKvPT_,@"STO_CUDA_ENTRY STV_DEFAULT"
_Z23dequantize_block_iq2_xsIN3c104HalfEEvPKvPT_:
        /* <DEDUP_REMOVED lines=70> */
[----:B------:R-:W-:Y:S02]  /*0460*/  F2FP.F16.F32.PACK_AB R10, RZ, R9 ;  /* 0x00000009ff0a723e */ /* 0x000fe400000000ff */
        /* <DEDUP_REMOVED lines=34> */
.L_x_1097:
        /* <DEDUP_REMOVED lines=15> */
.L_x_1399:


//--------------------- .text._Z24dequantize_block_iq2_xxsIN3c104HalfEEvPKvPT_ --------------------------
	.section	.text._Z24dequantize_block_iq2_xxsIN3c104HalfEEvPKvPT_,"ax",@progbits
	.align	128
.text._Z24dequantize_block_iq2_xxsIN3c104HalfEEvPKvPT_:
        .type           _Z24dequantize_block_iq2_xxsIN3c104HalfEEvPKvPT_,@function
        .size           _Z24dequantize_block_iq2_xxsIN3c104HalfEEvPKvPT_,(.L_x_1400 - _Z24dequantize_block_iq2_xxsIN3c104HalfEEvPKvPT_)
        .other          _Z24dequantize_block_iq2_xxsIN3c104HalfEEvPKvPT_,@"STO_CUDA_ENTRY STV_DEFAULT"
_Z24dequantize_block_iq2_xxsIN3c104HalfEEvPKvPT_:
        /* <DEDUP_REMOVED lines=62> */
[----:B------:R-:W-:-:S02]  /*03e0*/  F2FP.F16.F32.PACK_AB R10, RZ, R9 ;  /* 0x00000009ff0a723e */ /* 0x000fc400000000ff */
        /* <DEDUP_REMOVED lines=34> */
.L_x_1098:
        /* <DEDUP_REMOVED lines=15> */
.L_x_1400:


//--------------------- .text._Z21dequantize_block_q6_KIN3c104HalfEEvPKvPT_ --------------------------
	.section	.text._Z21dequantize_block_q6_KIN3c104HalfEEvPKvPT_,"ax",@progbits
	.align	128
.text._Z21dequantize_block_q6_KIN3c104HalfEEvPKvPT_:
        .type           _Z21dequantize_block_q6_KIN3c104HalfEEvPKvPT_,@function
        .size           _Z21dequantize_block_q6_KIN3c104HalfEEvPKvPT_,(.L_x_1401 - _Z21dequantize_block_q6_KIN3c104HalfEEvPKvPT_)
        .other          _Z21dequantize_block_q6_KIN3c104HalfEEvPKvPT_,@"STO_CUDA_ENTRY STV_DEFAULT"
_Z21dequantize_block_q6_KIN3c104HalfEEvPKvPT_:
        /* <DEDUP_REMOVED lines=31> */
[----:B----4-:R-:W-:Y:S02]  /*01f0*/  LOP3.LUT R18, R8, 0xf, RZ, 0xc0, !PT ;  /* 0x0000000f08127812 */ /* 0x010fe400078ec0ff */
[----:B------:R-:W-:Y:S02]  /*0200*/  SHF.R.U32.HI R7, RZ, 0x2, R7 ;  /* 0x00000002ff077819 */ /* 0x000fe40000011607 */
[----:B------:R-:W-:Y:S02]  /*0210*/  LOP3.LUT R18, R18, 0x30, R19, 0xf8, !PT ;  /* 0x0000003012127812 */ /* 0x000fe400078ef813 */
[----:B-----5:R-:W-:-:S02]  /*0220*/  LOP3.LUT R16, R6, 0xf, RZ, 0xc0, !PT ;  /* 0x0000000f06107812 */ /* 0x020fc400078ec0ff */
[----:B------:R-:W-:Y:S02]  /*0230*/  LOP3.LUT R15, R7, 0x30, RZ, 0xc0, !PT ;  /* 0x00000030070f7812 */ /* 0x000fe400078ec0ff */
[----:B---3--:R-:W-:Y:S02]  /*0240*/  PRMT R11, R11, 0x8880, RZ ;  /* 0x000088800b0b7816 */ /* 0x008fe400000000ff */
[----:B------:R-:W-:Y:S02]  /*0250*/  IADD3 R18, PT, PT, R18, -0x20, RZ ;  /* 0xffffffe012127810 */ /* 0x000fe40007ffe0ff */
[----:B------:R-:W-:Y:S02]  /*0260*/  LOP3.LUT R16, R16, 0x30, R17, 0xf8, !PT ;  /* 0x0000003010107812 */ /* 0x000fe400078ef811 */
[----:B------:R-:W-:Y:S02]  /*0270*/  PRMT R20, R20, 0x8880, RZ ;  /* 0x0000888014147816 */ /* 0x000fe400000000ff */
[----:B------:R-:W-:-:S02]  /*0280*/  LEA.HI R13, R8, R13, RZ, 0x1c ;  /* 0x0000000d080d7211 */ /* 0x000fc400078fe0ff */
[----:B------:R-:W-:Y:S02]  /*0290*/  PRMT R10, R10, 0x8880, RZ ;  /* 0x000088800a0a7816 */ /* 0x000fe400000000ff */
[----:B------:R-:W-:Y:S01]  /*02a0*/  LEA.HI R15, R6, R15, RZ, 0x1c ;  /* 0x0000000f060f7211 */ /* 0x000fe200078fe0ff */
[----:B-1----:R-:W-:Y:S01]  /*02b0*/  IMAD R3, R11, R18, RZ ;  /* 0x000000120b037224 */ /* 0x002fe200078e02ff */
[----:B------:R-:W-:Y:S01]  /*02c0*/  PRMT R6, R9, 0x8880, RZ ;  /* 0x0000888009067816 */ /* 0x000fe200000000ff */
[----:B------:R-:W-:Y:S01]  /*02d0*/  VIADD R16, R16, 0xffffffe0 ;  /* 0xffffffe010107836 */ /* 0x000fe20000000000 */
[----:B------:R-:W-:Y:S01]  /*02e0*/  IADD3 R15, PT, PT, R15, -0x20, RZ ;  /* 0xffffffe00f0f7810 */ /* 0x000fe20007ffe0ff */
[----:B------:R-:W-:Y:S02]  /*02f0*/  IMAD.MOV.U32 R11, RZ, RZ, R20 ;  /* 0x000000ffff0b7224 */ /* 0x000fe400078e0014 */
[----:B------:R-:W-:Y:S02]  /*0300*/  VIADD R8, R13, 0xffffffe0 ;  /* 0xffffffe00d087836 */ /* 0x000fe40000000000 */
[----:B------:R-:W-:-:S02]  /*0310*/  IMAD.MOV.U32 R7, RZ, RZ, R10 ;  /* 0x000000ffff077224 */ /* 0x000fc400078e000a */
[----:B------:R-:W-:Y:S02]  /*0320*/  IMAD R11, R11, R16, RZ ;  /* 0x000000100b0b7224 */ /* 0x000fe400078e02ff */
[----:B------:R-:W-:Y:S02]  /*0330*/  IMAD R7, R7, R8, RZ ;  /* 0x0000000807077224 */ /* 0x000fe400078e02ff */
[----:B------:R-:W-:Y:S01]  /*0340*/  IMAD R6, R6, R15, RZ ;  /* 0x0000000f06067224 */ /* 0x000fe200078e02ff */
[----:B------:R-:W0:Y:S08]  /*0350*/  I2F.F16 R3, R3 ;  /* 0x0000000300037306 */ /* 0x000e300000200c00 */
[----:B------:R-:W1:Y:S08]  /*0360*/  I2F.F16 R11, R11 ;  /* 0x0000000b000b7306 */ /* 0x000e700000200c00 */
[----:B------:R-:W2:Y:S08]  /*0370*/  I2F.F16 R7, R7 ;  /* 0x0000000700077306 */ /* 0x000eb00000200c00 */
[----:B------:R-:W3:Y:S01]  /*0380*/  I2F.F16 R9, R6 ;  /* 0x0000000600097306 */ /* 0x000ee20000200c00 */
[----:B------:R-:W-:Y:S01]  /*0390*/  IMAD.X R8, RZ, RZ, RZ, P0 ;  /* 0x000000ffff087224 */ /* 0x000fe200000e06ff */
[----:B------:R-:W-:Y:S01]  /*03a0*/  LEA R4, P0, R5, UR6, 0x1 ;  /* 0x0000000605047c11 */ /* 0x000fe2000f8008ff */
[----:B0-----:R-:W-:-:S02]  /*03b0*/  HMUL2 R3, R2.H0_H0, R3.H0_H0 ;  /* 0x2000000302037232 */ /* 0x001fc40000000800 */
[C---:B-1----:R-:W-:Y:S01]  /*03c0*/  HMUL2 R11, R2.reuse.H0_H0, R11.H0_H0 ;  /* 0x2000000b020b7232 */ /* 0x042fe20000000800 */
[----:B------:R-:W-:Y:S01]  /*03d0*/  LEA.HI.X R5, R5, UR7, R8, 0x1, P0 ;  /* 0x0000000705057c11 */ /* 0x000fe200080f0c08 */
[C---:B--2---:R-:W-:Y:S02]  /*03e0*/  HMUL2 R0, R2.reuse.H0_H0, R7.H0_H0 ;  /* 0x2000000702007232 */ /* 0x044fe40000000800 */
[----:B---3--:R-:W-:Y:S02]  /*03f0*/  HMUL2 R9, R2.H0_H0, R9.H0_H0 ;  /* 0x2000000902097232 */ /* 0x008fe40000000800 */
[----:B------:R-:W-:Y:S04]  /*0400*/  STG.E.U16 desc[UR4][R4.64], R3 ;  /* 0x0000000304007986 */ /* 0x000fe8000c101504 */
[----:B------:R-:W-:Y:S04]  /*0410*/  STG.E.U16 desc[UR4][R4.64+0x40], R11 ;  /* 0x0000400b04007986 */ /* 0x000fe8000c101504 */
[----:B------:R-:W-:Y:S04]  /*0420*/  STG.E.U16 desc[UR4][R4.64+0x80], R0 ;  /* 0x0000800004007986 */ /* 0x000fe8000c101504 */
[----:B------:R-:W-:Y:S01]  /*0430*/  STG.E.U16 desc[UR4][R4.64+0xc0], R9 ;  /* 0x0000c00904007986 */ /* 0x000fe2000c101504 */
[----:B------:R-:W-:Y:S05]  /*0440*/  EXIT ;  /* 0x000000000000794d */ /* 0x000fea0003800000 */
.L_x_1099:
        /* <DEDUP_REMOVED lines=11> */
.L_x_1401:


//--------------------- .text._Z21dequantize_block_q5_KIN3c104HalfEEvPKvPT_ --------------------------
	.section	.text._Z21dequantize_block_q5_KIN3c104HalfEEvPKvPT_,"ax",@progbits
	.align	128
.text._Z21dequantize_block_q5_KIN3c104HalfEEvPKvPT_:
        .type           _Z21dequantize_block_q5_KIN3c104HalfEEvPKvPT_,@function
        .size           _Z21dequantize_block_q5_KIN3c104HalfEEvPKvPT_,(.L_x_1402 - _Z21dequantize_block_q5_KIN3c104HalfEEvPKvPT_)
        .other          _Z21dequantize_block_q5_KIN3c104HalfEEvPKvPT_,@"STO_CUDA_ENTRY STV_DEFAULT"
_Z21dequantize_block_q5_KIN3c104HalfEEvPKvPT_:
        /* <DEDUP_REMOVED lines=10> */
[C---:B------:R-:W-:Y:S01]  /*00a0*/  LOP3.LUT R7, R4.reuse, 0x1e, RZ, 0xc0, !PT ;  /* 0x0000001e04077812 */ /* 0x040fe200078ec0ff */
[----:B------:R-:W-:-:S03]  /*00b0*/  VIADD R19, R4, 0x30 ;  /* 0x0000003004137836 */ /* 0x000fc60000000000 */
[----:B------:R-:W-:-:S05]  /*00c0*/  IADD3 R20, P0, PT, R2, R7, RZ ;  /* 0x0000000702147210 */ /* 0x000fca0007f1e0ff */
[----:B------:R-:W-:Y:S01]  /*00d0*/  IMAD.X R21, RZ, RZ, R3, P0 ;  /* 0x000000ffff157224 */ /* 0x000fe200000e0603 */
[----:B------:R-:W-:Y:S01]  /*00e0*/  IADD3 R18, P0, PT, R2, R19, RZ ;  /* 0x0000001302127210 */ /* 0x000fe20007f1e0ff */
[----:B------:R-:W-:-:S03]  /*00f0*/  IMAD.SHL.U32 R13, R6, 0x2, RZ ;  /* 0x00000002060d7824 */ /* 0x000fc600078e00ff */
[----:B--2---:R-:W2:Y:S01]  /*0100*/  LDG.E.U8.CONSTANT R22, desc[UR4][R20.64+0x10] ;  /* 0x0000100414167981 */ /* 0x004ea2000c1e9100 */
[--C-:B------:R-:W-:Y:S01]  /*0110*/  IMAD.X R19, RZ, RZ, R3.reuse, P0 ;  /* 0x000000ffff137224 */ /* 0x100fe200000e0603 */
[----:B------:R-:W-:Y:S02]  /*0120*/  ISETP.GT.U32.AND P0, PT, R5, 0x1f, PT ;  /* 0x0000001f0500780c */ /* 0x000fe40003f04070 */
[----:B------:R-:W-:Y:S01]  /*0130*/  IADD3 R4, P1, PT, R13, R2, RZ ;  /* 0x000000020d047210 */ /* 0x000fe20007f3e0ff */
[----:B------:R0:W4:Y:S04]  /*0140*/  LDG.E.U8.CONSTANT R8, desc[UR4][R20.64+0x11] ;  /* 0x0000110414087981 */ /* 0x000128000c1e9100 */
[----:B------:R-:W-:Y:S01]  /*0150*/  IMAD.X R5, RZ, RZ, R3, P1 ;  /* 0x000000ffff057224 */ /* 0x000fe200008e0603 */
[----:B------:R-:W5:Y:S04]  /*0160*/  LDG.E.U8.CONSTANT R16, desc[UR4][R18.64] ;  /* 0x0000000412107981 */ /* 0x000f68000c1e9100 */
[----:B------:R-:W3:Y:S04]  /*0170*/  LDG.E.U8.CONSTANT R15, desc[UR4][R4.64+0x4] ;  /* 0x00000404040f7981 */ /* 0x000ee8000c1e9100 */
[----:B------:R-:W4:Y:S04]  /*0180*/  @P0 LDG.E.U8.CONSTANT R17, desc[UR4][R4.64] ;  /* 0x0000000404110981 */ /* 0x000f28000c1e9100 */
[----:B------:R-:W5:Y:S04]  /*0190*/  LDG.E.U8.CONSTANT R14, desc[UR4][R4.64+0x8] ;  /* 0x00000804040e7981 */ /* 0x000f68000c1e9100 */
[----:B------:R-:W5:Y:S04]  /*01a0*/  LDG.E.U8.CONSTANT R9, desc[UR4][R4.64+0x5] ;  /* 0x0000050404097981 */ /* 0x000f68000c1e9100 */
[----:B------:R-:W5:Y:S04]  /*01b0*/  @P0 LDG.E.U8.CONSTANT R12, desc[UR4][R4.64+0x1] ;  /* 0x00000104040c0981 */ /* 0x000f68000c1e9100 */
[----:B------:R-:W5:Y:S04]  /*01c0*/  LDG.E.U8.CONSTANT R11, desc[UR4][R4.64+0x9] ;  /* 0x00000904040b7981 */ /* 0x000f68000c1e9100 */
[----:B------:R1:W5:Y:S04]  /*01d0*/  LDG.E.U8.CONSTANT R10, desc[UR4][R18.64+0x1] ;  /* 0x00000104120a7981 */ /* 0x000368000c1e9100 */
[----:B------:R5:W5:Y:S01]  /*01e0*/  LDG.E.CONSTANT R2, desc[UR4][R2.64] ;  /* 0x0000000402027981 */ /* 0x000b62000c1e9900 */
[----:B------:R-:W-:Y:S01]  /*01f0*/  SHF.L.U32 R23, R24, R13, RZ ;  /* 0x0000000d18177219 */ /* 0x000fe200000006ff */
[----:B0-----:R-:W-:-:S05]  /*0200*/  IMAD.MOV.U32 R20, RZ, RZ, 0x2 ;  /* 0x00000002ff147424 */ /* 0x001fca00078e00ff */
[----:B------:R-:W-:Y:S01]  /*0210*/  SHF.L.U32 R13, R20, R13, RZ ;  /* 0x0000000d140d7219 */ /* 0x000fe200000006ff */
[----:B------:R-:W-:Y:S02]  /*0220*/  IMAD.SHL.U32 R0, R0, 0x100, RZ ;  /* 0x0000010000007824 */ /* 0x000fe400078e00ff */
[----:B------:R-:W-:Y:S01]  /*0230*/  IMAD.SHL.U32 R6, R6, 0x40, RZ ;  /* 0x0000004006067824 */ /* 0x000fe200078e00ff */
[----:B--2---:R-:W-:-:S04]  /*0240*/  LOP3.LUT P1, RZ, R23, R22, RZ, 0xc0, !PT ;  /* 0x0000001617ff7212 */ /* 0x004fc8000782c0ff */
[----:B-1----:R-:W-:Y:S02]  /*0250*/  SEL R19, RZ, 0x10, !P1 ;  /* 0x00000010ff137807 */ /* 0x002fe40004800000 */
[----:B------:R-:W-:Y:S02]  /*0260*/  LOP3.LUT P1, RZ, R13, R22, RZ, 0xc0, !PT ;  /* 0x000000160dff7212 */ /* 0x000fe4000782c0ff */
[----:B----4-:R-:W-:Y:S02]  /*0270*/  @P0 SHF.R.U32.HI R17, RZ, 0x2, R17 ;  /* 0x00000002ff110819 */ /* 0x010fe40000011611 */
[----:B---3--:R-:W-:Y:S02]  /*0280*/  @P0 SHF.R.U32.HI R18, RZ, 0x2, R15 ;  /* 0x00000002ff120819 */ /* 0x008fe4000001160f */
[----:B------:R-:W-:Y:S02]  /*0290*/  @P0 LOP3.LUT R17, R17, 0x30, RZ, 0xc0, !PT ;  /* 0x0000003011110812 */ /* 0x000fe400078ec0ff */
[----:B------:R-:W-:-:S02]  /*02a0*/  @!P0 LOP3.LUT R4, R15, 0x3f, RZ, 0xc0, !PT ;  /* 0x0000003f0f048812 */ /* 0x000fc400078ec0ff */
[----:B-----5:R-:W-:Y:S02]  /*02b0*/  @P0 LOP3.LUT R4, R17, 0xf, R14, 0xf8, !PT ;  /* 0x0000000f11040812 */ /* 0x020fe400078ef80e */
[----:B------:R-:W-:Y:S02]  /*02c0*/  @P0 LOP3.LUT R17, R18, 0x30, RZ, 0xc0, !PT ;  /* 0x0000003012110812 */ /* 0x000fe400078ec0ff */
[----:B------:R-:W-:Y:S02]  /*02d0*/  SEL R21, RZ, 0x10, !P1 ;  /* 0x00000010ff157807 */ /* 0x000fe40004800000 */
[----:B------:R-:W-:Y:S02]  /*02e0*/  @P0 SHF.R.U32.HI R18, RZ, 0x2, R9 ;  /* 0x00000002ff120819 */ /* 0x000fe40000011609 */
[----:B------:R-:W-:Y:S02]  /*02f0*/  @P0 SHF.R.U32.HI R12, RZ, 0x2, R12 ;  /* 0x00000002ff0c0819 */ /* 0x000fe4000001160c */
[----:B------:R-:W-:-:S02]  /*0300*/  LOP3.LUT R19, R19, 0xf, R16, 0xf8, !PT ;  /* 0x0000000f13137812 */ /* 0x000fc400078ef810 */
[----:B------:R-:W-:Y:S02]  /*0310*/  LEA.HI R3, R16, R21, RZ, 0x1c ;  /* 0x0000001510037211 */ /* 0x000fe400078fe0ff */
[----:B------:R-:W-:Y:S02]  /*0320*/  @P0 LOP3.LUT R18, R18, 0x30, RZ, 0xc0, !PT ;  /* 0x0000003012120812 */ /* 0x000fe400078ec0ff */
[----:B------:R-:W-:Y:S02]  /*0330*/  @P0 LOP3.LUT R12, R12, 0x30, RZ, 0xc0, !PT ;  /* 0x000000300c0c0812 */ /* 0x000fe400078ec0ff */
[C---:B------:R-:W-:Y:S02]  /*0340*/  @!P0 LOP3.LUT R16, R14.reuse, 0x3f, RZ, 0xc0, !PT ;  /* 0x0000003f0e108812 */ /* 0x040fe400078ec0ff */
[----:B------:R-:W-:Y:S02]  /*0350*/  @P0 LEA.HI R16, R14, R17, RZ, 0x1c ;  /* 0x000000110e100211 */ /* 0x000fe400078fe0ff */
[----:B------:R-:W-:-:S02]  /*0360*/  @!P0 LOP3.LUT R14, R11, 0x3f, RZ, 0xc0, !PT ;  /* 0x0000003f0b0e8812 */ /* 0x000fc400078ec0ff */
[----:B------:R-:W-:Y:S02]  /*0370*/  @!P0 LOP3.LUT R9, R9, 0x3f, RZ, 0xc0, !PT ;  /* 0x0000003f09098812 */ /* 0x000fe400078ec0ff */
[----:B------:R-:W-:Y:S02]  /*0380*/  @P0 LEA.HI R14, R11, R18, RZ, 0x1c ;  /* 0x000000120b0e0211 */ /* 0x000fe400078fe0ff */
[----:B------:R-:W-:Y:S02]  /*0390*/  @P0 LOP3.LUT R9, R12, 0xf, R11, 0xf8, !PT ;  /* 0x0000000f0c090812 */ /* 0x000fe400078ef80b */
[----:B------:R-:W-:Y:S02]  /*03a0*/  LOP3.LUT R14, R14, 0xffff, RZ, 0xc0, !PT ;  /* 0x0000ffff0e0e7812 */ /* 0x000fe400078ec0ff */
[----:B------:R-:W-:Y:S02]  /*03b0*/  LOP3.LUT R9, R9, 0xffff, RZ, 0xc0, !PT ;  /* 0x0000ffff09097812 */ /* 0x000fe400078ec0ff */
[----:B------:R-:W-:-:S02]  /*03c0*/  LOP3.LUT P0, RZ, R13, R8, RZ, 0xc0, !PT ;  /* 0x000000080dff7212 */ /* 0x000fc4000780c0ff */
[----:B------:R-:W-:Y:S01]  /*03d0*/  LOP3.LUT P1, RZ, R23, R8, RZ, 0xc0, !PT ;  /* 0x0000000817ff7212 */ /* 0x000fe2000782c0ff */
[----:B------:R-:W-:Y:S01]  /*03e0*/  I2F.F16 R14, R14 ;  /* 0x0000000e000e7306 */ /* 0x000fe20000200c00 */
[----:B------:R-:W-:Y:S02]  /*03f0*/  SEL R11, RZ, 0x10, !P0 ;  /* 0x00000010ff0b7807 */ /* 0x000fe40004000000 */
[----:B------:R-:W-:Y:S02]  /*0400*/  LOP3.LUT R4, R4, 0xffff, RZ, 0xc0, !PT ;  /* 0x0000ffff04047812 */ /* 0x000fe400078ec0ff */
[----:B------:R-:W-:-:S03]  /*0410*/  LOP3.LUT R16, R16, 0xffff, RZ, 0xc0, !PT ;  /* 0x0000ffff10107812 */ /* 0x000fc600078ec0ff */
[----:B------:R-:W0:Y:S01]  /*0420*/  I2F.F16 R9, R9 ;  /* 0x0000000900097306 */ /* 0x000e220000200c00 */
[----:B------:R-:W-:Y:S02]  /*0430*/  SEL R21, RZ, 0x10, !P1 ;  /* 0x00000010ff157807 */ /* 0x000fe40004800000 */
[----:B------:R-:W-:Y:S02]  /*0440*/  LEA.HI R11, R10, R11, RZ, 0x1c ;  /* 0x0000000b0a0b7211 */ /* 0x000fe400078fe0ff */
[----:B------:R-:W-:-:S03]  /*0450*/  LOP3.LUT R21, R21, 0xf, R10, 0xf8, !PT ;  /* 0x0000000f15157812 */ /* 0x000fc600078ef80a */
[----:B------:R-:W-:Y:S08]  /*0460*/  I2F.F16 R5, R19 ;  /* 0x0000001300057306 */ /* 0x000ff00000200c00 */
[----:B------:R-:W1:Y:S08]  /*0470*/  I2F.F16 R17, R4 ;  /* 0x0000000400117306 */ /* 0x000e700000200c00 */
[----:B------:R-:W2:Y:S01]  /*0480*/  I2F.F16 R19, R16 ;  /* 0x0000001000137306 */ /* 0x000ea20000200c00 */
[----:B0-----:R-:W-:-:S07]  /*0490*/  PRMT R9, R9, 0x5410, R14 ;  /* 0x0000541009097816 */ /* 0x001fce000000000e */
[----:B------:R-:W0:Y:S01]  /*04a0*/  I2F.F16 R3, R3 ;  /* 0x0000000300037306 */ /* 0x000e220000200c00 */
[----:B------:R-:W-:-:S07]  /*04b0*/  IADD3 R6, P0, P1, R7, R6, R0 ;  /* 0x0000000607067210 */ /* 0x000fce000791e000 */
[----:B------:R-:W3:Y:S08]  /*04c0*/  I2F.F16 R15, R21 ;  /* 0x00000015000f7306 */ /* 0x000ef00000200c00 */
[----:B------:R-:W4:Y:S01]  /*04d0*/  I2F.F16 R11, R11 ;  /* 0x0000000b000b7306 */ /* 0x000f220000200c00 */
[C---:B-1----:R-:W-:Y:S02]  /*04e0*/  HMUL2 R17, R2.reuse.H0_H0, R17.H0_H0 ;  /* 0x2000001102117232 */ /* 0x042fe40000000800 */
[----:B------:R-:W-:-:S02]  /*04f0*/  HFMA2 R0, R2, R9, -RZ ;  /* 0x0000000902007231 */ /* 0x000fc400001000ff */
[----:B--2---:R-:W-:Y:S01]  /*0500*/  HMUL2 R19, R2.H1_H1, R19.H0_H0 ;  /* 0x2000001302137232 */ /* 0x004fe20000000c00 */
[----:B------:R-:W-:Y:S02]  /*0510*/  IADD3.X R7, PT, PT, RZ, RZ, RZ, P0, P1 ;  /* 0x000000ffff077210 */ /* 0x000fe400007e24ff */
[C---:B------:R-:W-:Y:S01]  /*0520*/  LEA R2, P0, R6.reuse, UR6, 0x1 ;  /* 0x0000000606027c11 */ /* 0x040fe2000f8008ff */
[C-C-:B0-----:R-:W-:Y:S02]  /*0530*/  HFMA2 R4, R0.reuse.H0_H0, R3.H0_H0, -R0.reuse.H1_H1 ;  /* 0x2000000300047231 */ /* 0x141fe40000160800 */
[C-C-:B------:R-:W-:Y:S01]  /*0540*/  HFMA2 R5, R17.reuse.H0_H0, R5.H0_H0, -R19.reuse.H0_H0 ;  /* 0x2000000511057231 */ /* 0x140fe20000140813 */
[----:B------:R-:W-:Y:S01]  /*0550*/  LEA.HI.X R3, R6, UR7, R7, 0x1, P0 ;  /* 0x0000000706037c11 */ /* 0x000fe200080f0c07 */
[----:B---3--:R-:W-:Y:S02]  /*0560*/  HFMA2 R15, R17.H0_H0, R15.H0_H0, -R19.H0_H0 ;  /* 0x2000000f110f7231 */ /* 0x008fe40000140813 */
[----:B----4-:R-:W-:-:S02]  /*0570*/  HFMA2 R11, R0.H0_H0, R11.H0_H0, -R0.H1_H1 ;  /* 0x2000000b000b7231 */ /* 0x010fc40000160800 */
[----:B------:R-:W-:Y:S04]  /*0580*/  STG.E.U16 desc[UR4][R2.64], R5 ;  /* 0x0000000502007986 */ /* 0x000fe8000c101504 */
[----:B------:R-:W-:Y:S04]  /*0590*/  STG.E.U16 desc[UR4][R2.64+0x40], R4 ;  /* 0x0000400402007986 */ /* 0x000fe8000c101504 */
[----:B------:R-:W-:Y:S04]  /*05a0*/  STG.E.U16 desc[UR4][R2.64+0x2], R15 ;  /* 0x0000020f02007986 */ /* 0x000fe8000c101504 */
[----:B------:R-:W-:Y:S01]  /*05b0*/  STG.E.U16 desc[UR4][R2.64+0x42], R11 ;  /* 0x0000420b02007986 */ /* 0x000fe2000c101504 */
[----:B------:R-:W-:Y:S05]  /*05c0*/  EXIT ;  /* 0x000000000000794d */ /* 0x000fea0003800000 */
.L_x_1100:
        /* <DEDUP_REMOVED lines=11> */
.L_x_1402:


//--------------------- .text._Z21dequantize_block_q4_KIN3c104HalfEEvPKvPT_ --------------------------
	.section	.text._Z21dequantize_block_q4_KIN3c104HalfEEvPKvPT_,"ax",@progbits
	.align	128
.text._Z21dequantize_block_q4_KIN3c104HalfEEvPKvPT_:
        .type           _Z21dequantize_block_q4_KIN3c104HalfEEvPKvPT_,@function
        .size           _Z21dequantize_block_q4_KIN3c104HalfEEvPKvPT_,(.L_x_1403 - _Z21dequantize_block_q4_KIN3c104HalfEEvPKvPT_)
        .other          _Z21dequantize_block_q4_KIN3c104HalfEEvPKvPT_,@"STO_CUDA_ENTRY STV_DEFAULT"
_Z21dequantize_block_q4_KIN3c104HalfEEvPKvPT_:
[----:B------:R-:W-:Y:S01]  /*0000*/  LDC R1, c[0x0][0x37c] ;  /* 0x0000df00ff017b82 */ /* 0x000fe20000000800 */
[----:B------:R-:W0:Y:S07]  /*0010*/  S2R R4, SR_TID.X ;  /* 0x0000000000047919 */ /* 0x000e2e0000002100 */
[----:B------:R-:W1:Y:S01]  /*0020*/  LDC.64 R16, c[0x0][0x380] ;  /* 0x0000e000ff107b82 */ /* 0x000e620000000a00 */
[----:B------:R-:W2:Y:S01]  /*0030*/  LDCU.64 UR4, c[0x0][0x358] ;  /* 0x00006b00ff0477ac */ /* 0x000ea20008000a00 */
[----:B------:R-:W1:Y:S01]  /*0040*/  S2R R2, SR_CTAID.X ;  /* 0x0000000000027919 */ /* 0x000e620000002500 */
[----:B------:R-:W3:Y:S01]  /*0050*/  LDCU.64 UR6, c[0x0][0x388] ;  /* 0x00007100ff0677ac */ /* 0x000ee20008000a00 */
[----:B0-----:R-:W-:-:S02]  /*0060*/  IMAD.SHL.U32 R0, R4, 0x4, RZ ;  /* 0x0000000404007824 */ /* 0x001fc400078e00ff */
[----:B-1----:R-:W-:-:S04]  /*0070*/  IMAD.WIDE.U32 R16, R2, 0x90, R16 ;  /* 0x0000009002107825 */ /* 0x002fc800078e0010 */
[----:B------:R-:W-:Y:S01]  /*0080*/  VIADD R19, R0, 0x10 ;  /* 0x0000001000137836 */ /* 0x000fe20000000000 */
[----:B--2---:R0:W2:Y:S04]  /*0090*/  LDG.E.CONSTANT R10, desc[UR4][R16.64] ;  /* 0x00000004100a7981 */ /* 0x0040a8000c1e9900 */
[----:B------:R-:W-:-:S05]  /*00a0*/  IADD3 R18, P0, PT, R16, R19, RZ ;  /* 0x0000001310127210 */ /* 0x000fca0007f1e0ff */
[--C-:B------:R-:W-:Y:S01]  /*00b0*/  IMAD.X R19, RZ, RZ, R17.reuse, P0 ;  /* 0x000000ffff137224 */ /* 0x100fe200000e0611 */
[----:B------:R-:W-:Y:S02]  /*00c0*/  ISETP.GT.U32.AND P0, PT, R4, 0xf, PT ;  /* 0x0000000f0400780c */ /* 0x000fe40003f04070 */
[----:B------:R-:W-:Y:S02]  /*00d0*/  SHF.R.U32.HI R4, RZ, 0x3, R4 ;  /* 0x00000003ff047819 */ /* 0x000fe40000011604 */
[----:B------:R-:W4:Y:S02]  /*00e0*/  LDG.E.U8.CONSTANT R9, desc[UR4][R18.64+0x2] ;  /* 0x0000020412097981 */ /* 0x000f24000c1e9100 */
[----:B------:R-:W-:Y:S02]  /*00f0*/  LEA R20, P1, R4, R16, 0x1 ;  /* 0x0000001004147211 */ /* 0x000fe400078208ff */
[----:B------:R-:W5:Y:S03]  /*0100*/  LDG.E.U8.CONSTANT R6, desc[UR4][R18.64] ;  /* 0x0000000412067981 */ /* 0x000f66000c1e9100 */
[----:B------:R-:W-:Y:S01]  /*0110*/  IMAD.X R21, RZ, RZ, R17, P1 ;  /* 0x000000ffff157224 */ /* 0x000fe200008e0611 */
[----:B------:R-:W3:Y:S04]  /*0120*/  LDG.E.U8.CONSTANT R23, desc[UR4][R18.64+0x1] ;  /* 0x0000010412177981 */ /* 0x000ee8000c1e9100 */
[----:B------:R-:W0:Y:S04]  /*0130*/  LDG.E.U8.CONSTANT R12, desc[UR4][R20.64+0x4] ;  /* 0x00000404140c7981 */ /* 0x000e28000c1e9100 */
[----:B------:R-:W2:Y:S04]  /*0140*/  LDG.E.U8.CONSTANT R14, desc[UR4][R20.64+0x8] ;  /* 0x00000804140e7981 */ /* 0x000ea8000c1e9100 */
[----:B------:R-:W4:Y:S04]  /*0150*/  @P0 LDG.E.U8.CONSTANT R5, desc[UR4][R20.64] ;  /* 0x0000000414050981 */ /* 0x000f28000c1e9100 */
[----:B------:R-:W5:Y:S04]  /*0160*/  @P0 LDG.E.U8.CONSTANT R13, desc[UR4][R20.64+0x1] ;  /* 0x00000104140d0981 */ /* 0x000f68000c1e9100 */
[----:B------:R-:W3:Y:S04]  /*0170*/  LDG.E.U8.CONSTANT R11, desc[UR4][R20.64+0x5] ;  /* 0x00000504140b7981 */ /* 0x000ee8000c1e9100 */
[----:B------:R1:W3:Y:S04]  /*0180*/  LDG.E.U8.CONSTANT R8, desc[UR4][R20.64+0x9] ;  /* 0x0000090414087981 */ /* 0x0002e8000c1e9100 */
[----:B------:R3:W3:Y:S01]  /*0190*/  LDG.E.U8.CONSTANT R3, desc[UR4][R18.64+0x3] ;  /* 0x0000030412037981 */ /* 0x0006e2000c1e9100 */
[----:B0-----:R-:W-:-:S04]  /*01a0*/  @P0 SHF.R.U32.HI R17, RZ, 0x2, R12 ;  /* 0x00000002ff110819 */ /* 0x001fc8000001160c */
[----:B------:R-:W-:Y:S02]  /*01b0*/  @P0 LOP3.LUT R17, R17, 0x30, RZ, 0xc0, !PT ;  /* 0x0000003011110812 */ /* 0x000fe400078ec0ff */
[C---:B--2---:R-:W-:Y:S02]  /*01c0*/  @!P0 LOP3.LUT R16, R14.reuse, 0x3f, RZ, 0xc0, !PT ;  /* 0x0000003f0e108812 */ /* 0x044fe400078ec0ff */
[----:B------:R-:W-:Y:S02]  /*01d0*/  @P0 LEA.HI R16, R14, R17, RZ, 0x1c ;  /* 0x000000110e100211 */ /* 0x000fe400078fe0ff */
[----:B----4-:R-:W-:Y:S02]  /*01e0*/  @P0 SHF.R.U32.HI R22, RZ, 0x2, R5 ;  /* 0x00000002ff160819 */ /* 0x010fe40000011605 */
[----:B-----5:R-:W-:Y:S02]  /*01f0*/  @P0 SHF.R.U32.HI R17, RZ, 0x2, R13 ;  /* 0x00000002ff110819 */ /* 0x020fe4000001160d */
[----:B-1----:R-:W-:-:S02]  /*0200*/  @P0 LOP3.LUT R21, R22, 0x30, RZ, 0xc0, !PT ;  /* 0x0000003016150812 */ /* 0x002fc400078ec0ff */
[----:B---3--:R-:W-:Y:S02]  /*0210*/  @P0 SHF.R.U32.HI R18, RZ, 0x2, R11 ;  /* 0x00000002ff120819 */ /* 0x008fe4000001160b */
[----:B------:R-:W-:Y:S02]  /*0220*/  @P0 LOP3.LUT R17, R17, 0x30, RZ, 0xc0, !PT ;  /* 0x0000003011110812 */ /* 0x000fe400078ec0ff */
[----:B------:R-:W-:Y:S02]  /*0230*/  @P0 LOP3.LUT R19, R18, 0x30, RZ, 0xc0, !PT ;  /* 0x0000003012130812 */ /* 0x000fe400078ec0ff */
[----:B------:R-:W-:Y:S02]  /*0240*/  @!P0 LOP3.LUT R15, R12, 0x3f, RZ, 0xc0, !PT ;  /* 0x0000003f0c0f8812 */ /* 0x000fe400078ec0ff */
[----:B------:R-:W-:Y:S02]  /*0250*/  @!P0 LOP3.LUT R11, R11, 0x3f, RZ, 0xc0, !PT ;  /* 0x0000003f0b0b8812 */ /* 0x000fe400078ec0ff */
[----:B------:R-:W-:-:S02]  /*0260*/  @P0 LOP3.LUT R15, R21, 0xf, R14, 0xf8, !PT ;  /* 0x0000000f150f0812 */ /* 0x000fc400078ef80e */
[----:B------:R-:W-:Y:S02]  /*0270*/  @P0 LOP3.LUT R11, R17, 0xf, R8, 0xf8, !PT ;  /* 0x0000000f110b0812 */ /* 0x000fe400078ef808 */
[C---:B------:R-:W-:Y:S02]  /*0280*/  @!P0 LOP3.LUT R14, R8.reuse, 0x3f, RZ, 0xc0, !PT ;  /* 0x0000003f080e8812 */ /* 0x040fe400078ec0ff */
[----:B------:R-:W-:Y:S02]  /*0290*/  @P0 LEA.HI R14, R8, R19, RZ, 0x1c ;  /* 0x00000013080e0211 */ /* 0x000fe400078fe0ff */
[----:B------:R-:W-:Y:S02]  /*02a0*/  LOP3.LUT R8, R11, 0xffff, RZ, 0xc0, !PT ;  /* 0x0000ffff0b087812 */ /* 0x000fe400078ec0ff */
[----:B------:R-:W-:Y:S02]  /*02b0*/  LOP3.LUT R14, R14, 0xffff, RZ, 0xc0, !PT ;  /* 0x0000ffff0e0e7812 */ /* 0x000fe400078ec0ff */
[----:B------:R-:W-:-:S02]  /*02c0*/  LOP3.LUT R15, R15, 0xffff, RZ, 0xc0, !PT ;  /* 0x0000ffff0f0f7812 */ /* 0x000fc400078ec0ff */
[----:B------:R-:W-:Y:S01]  /*02d0*/  LOP3.LUT R16, R16, 0xffff, RZ, 0xc0, !PT ;  /* 0x0000ffff10107812 */ /* 0x000fe200078ec0ff */
[----:B------:R-:W-:Y:S01]  /*02e0*/  I2F.F16 R17, R14 ;  /* 0x0000000e00117306 */ /* 0x000fe20000200c00 */
[----:B------:R-:W-:-:S07]  /*02f0*/  LOP3.LUT R11, R9, 0xf, RZ, 0xc0, !PT ;  /* 0x0000000f090b7812 */ /* 0x000fce00078ec0ff */
[----:B------:R-:W0:Y:S01]  /*0300*/  I2F.F16 R8, R8 ;  /* 0x0000000800087306 */ /* 0x000e220000200c00 */
[----:B------:R-:W-:Y:S01]  /*0310*/  SHF.R.U32.HI R18, RZ, 0x4, R9 ;  /* 0x00000004ff127819 */ /* 0x000fe20000011609 */
[----:B------:R-:W-:-:S06]  /*0320*/  IMAD.SHL.U32 R9, R4, 0x40, RZ ;  /* 0x0000004004097824 */ /* 0x000fcc00078e00ff */
[----:B------:R-:W1:Y:S08]  /*0330*/  I2F.F16 R15, R15 ;  /* 0x0000000f000f7306 */ /* 0x000e700000200c00 */
[----:B------:R-:W2:Y:S01]  /*0340*/  I2F.F16 R13, R16 ;  /* 0x00000010000d7306 */ /* 0x000ea20000200c00 */
[----:B------:R-:W-:Y:S02]  /*0350*/  LEA R19, P0, R2, R9, 0x8 ;  /* 0x0000000902137211 */ /* 0x000fe400078040ff */
[----:B------:R-:W-:-:S02]  /*0360*/  LOP3.LUT R7, R6, 0xf, RZ, 0xc0, !PT ;  /* 0x0000000f06077812 */ /* 0x000fc400078ec0ff */
[----:B------:R-:W-:Y:S02]  /*0370*/  SHF.R.U32.HI R6, RZ, 0x4, R6 ;  /* 0x00000004ff067819 */ /* 0x000fe40000011606 */
[----:B0-----:R-:W-:Y:S02]  /*0380*/  PRMT R17, R8, 0x5410, R17 ;  /* 0x0000541008117816 */ /* 0x001fe40000000011 */
[----:B------:R-:W-:Y:S02]  /*0390*/  LOP3.LUT R24, R23, 0xf, RZ, 0xc0, !PT ;  /* 0x0000000f17187812 */ /* 0x000fe400078ec0ff */
[----:B------:R-:W-:Y:S02]  /*03a0*/  LOP3.LUT R14, R19, 0x1c, R0, 0xf8, !PT ;  /* 0x0000001c130e7812 */ /* 0x000fe400078ef800 */
[----:B------:R-:W-:Y:S02]  /*03b0*/  SHF.R.U32.HI R23, RZ, 0x4, R23 ;  /* 0x00000004ff177819 */ /* 0x000fe40000011617 */
[----:B------:R-:W-:-:S02]  /*03c0*/  LOP3.LUT R9, R3, 0xf, RZ, 0xc0, !PT ;  /* 0x0000000f03097812 */ /* 0x000fc400078ec0ff */
[----:B------:R-:W-:Y:S01]  /*03d0*/  SHF.R.U32.HI R0, RZ, 0x4, R3 ;  /* 0x00000004ff007819 */ /* 0x000fe20000011603 */
[C---:B-1----:R-:W-:Y:S02]  /*03e0*/  HMUL2 R15, R10.reuse.H0_H0, R15.H0_H0 ;  /* 0x2000000f0a0f7232 */ /* 0x042fe40000000800 */
[C---:B--2---:R-:W-:Y:S02]  /*03f0*/  HMUL2 R13, R10.reuse.H1_H1, R13.H0_H0 ;  /* 0x2000000d0a0d7232 */ /* 0x044fe40000000c00 */
[----:B------:R-:W-:Y:S01]  /*0400*/  HFMA2 R10, R10, R17, -RZ ;  /* 0x000000110a0a7231 */ /* 0x000fe200001000ff */
[----:B------:R-:W0:Y:S08]  /*0410*/  I2F.F16 R7, R7 ;  /* 0x0000000700077306 */ /* 0x000e300000200c00 */
[----:B------:R-:W1:Y:S08]  /*0420*/  I2F.F16 R6, R6 ;  /* 0x0000000600067306 */ /* 0x000e700000200c00 */
[----:B------:R-:W2:Y:S08]  /*0430*/  I2F.F16 R5, R24 ;  /* 0x0000001800057306 */ /* 0x000eb00000200c00 */
[----:B------:R-:W3:Y:S08]  /*0440*/  I2F.F16 R12, R23 ;  /* 0x00000017000c7306 */ /* 0x000ef00000200c00 */
[----:B------:R-:W4:Y:S08]  /*0450*/  I2F.F16 R11, R11 ;  /* 0x0000000b000b7306 */ /* 0x000f300000200c00 */
[----:B------:R-:W5:Y:S08]  /*0460*/  I2F.F16 R4, R18 ;  /* 0x0000001200047306 */ /* 0x000f700000200c00 */
[----:B------:R-:W5:Y:S08]  /*0470*/  I2F.F16 R8, R9 ;  /* 0x0000000900087306 */ /* 0x000f700000200c00 */
[----:B------:R-:W5:Y:S01]  /*0480*/  I2F.F16 R17, R0 ;  /* 0x0000000000117306 */ /* 0x000f620000200c00 */
[----:B------:R-:W-:Y:S01]  /*0490*/  IMAD.X R3, RZ, RZ, RZ, P0 ;  /* 0x000000ffff037224 */ /* 0x000fe200000e06ff */
[----:B------:R-:W-:Y:S01]  /*04a0*/  LEA R2, P0, R14, UR6, 0x1 ;  /* 0x000000060e027c11 */ /* 0x000fe2000f8008ff */
[----:B0-----:R-:W-:-:S02]  /*04b0*/  HFMA2 R7, R15.H0_H0, R7.H0_H0, -R13.H0_H0 ;  /* 0x200000070f077231 */ /* 0x001fc4000014080d */
[C-C-:B-1----:R-:W-:Y:S01]  /*04c0*/  HFMA2 R6, R10.reuse.H0_H0, R6.H0_H0, -R10.reuse.H1_H1 ;  /* 0x200000060a067231 */ /* 0x142fe2000016080a */
[----:B------:R-:W-:Y:S01]  /*04d0*/  LEA.HI.X R3, R14, UR7, R3, 0x1, P0 ;  /* 0x000000070e037c11 */ /* 0x000fe200080f0c03 */
[C-C-:B--2---:R-:W-:Y:S02]  /*04e0*/  HFMA2 R5, R15.reuse.H0_H0, R5.H0_H0, -R13.reuse.H0_H0 ;  /* 0x200000050f057231 */ /* 0x144fe4000014080d */
[C-C-:B---3--:R-:W-:Y:S02]  /*04f0*/  HFMA2 R12, R10.reuse.H0_H0, R12.H0_H0, -R10.reuse.H1_H1 ;  /* 0x2000000c0a0c7231 */ /* 0x148fe4000016080a */
[C-C-:B----4-:R-:W-:Y:S02]  /*0500*/  HFMA2 R11, R15.reuse.H0_H0, R11.H0_H0, -R13.reuse.H0_H0 ;  /* 0x2000000b0f0b7231 */ /* 0x150fe4000014080d */
[----:B-----5:R-:W-:Y:S02]  /*0510*/  HFMA2 R4, R10.H0_H0, R4.H0_H0, -R10.H1_H1 ;  /* 0x200000040a047231 */ /* 0x020fe4000016080a */
[----:B------:R-:W-:-:S02]  /*0520*/  HFMA2 R8, R15.H0_H0, R8.H0_H0, -R13.H0_H0 ;  /* 0x200000080f087231 */ /* 0x000fc4000014080d */
[----:B------:R-:W-:Y:S01]  /*0530*/  HFMA2 R17, R10.H0_H0, R17.H0_H0, -R10.H1_H1 ;  /* 0x200000110a117231 */ /* 0x000fe2000016080a */
        /* <DEDUP_REMOVED lines=9> */
.L_x_1101:
        /* <DEDUP_REMOVED lines=11> */
.L_x_1403:


//--------------------- .text._Z21dequantize_block_q3_KIN3c104HalfEEvPKvPT_ --------------------------
	.section	.text._Z21dequantize_block_q3_KIN3c104HalfEEvPKvPT_,"ax",@progbits
	.align	128
.text._Z21dequantize_block_q3_KIN3c104HalfEEvPKvPT_:
        .type           _Z21dequantize_block_q3_KIN3c104HalfEEvPKvPT_,@function
        .size           _Z21dequantize_block_q3_KIN3c104HalfEEvPKvPT_,(.L_x_1404 - _Z21dequantize_block_q3_KIN3c104HalfEEvPKvPT_)
        .other          _Z21dequantize_block_q3_KIN3c104HalfEEvPKvPT_,@"STO_CUDA_ENTRY STV_DEFAULT"
_Z21dequantize_block_q3_KIN3c104HalfEEvPKvPT_:
        /* <DEDUP_REMOVED lines=27> */
.L_x_1103:
        /* <DEDUP_REMOVED lines=10> */
.L_x_1105:
        /* <DEDUP_REMOVED lines=19> */
.L_x_1104:
[----:B------:R-:W-:Y:S05]  /*0380*/  BSYNC.RECONVERGENT B0 ;  /* 0x0000000000007941 */ /* 0x000fea0003800200 */
.L_x_1102:
        /* <DEDUP_REMOVED lines=14> */
[----:B------:R1:W2:Y:S04]  /*0470*/  LDG.E.U8.CONSTANT R16, desc[UR4][R12.64+0x3] ;  /* 0x000003040c107981 */ /* 0x0002a8000c1e9100 */
[----:B------:R-:W2:Y:S04]  /*0480*/  LDG.E.U8.CONSTANT R23, desc[UR4][R4.64+0x21] ;  /* 0x0000210404177981 */ /* 0x000ea8000c1e9100 */
[----:B------:R-:W2:Y:S04]  /*0490*/  LDG.E.U8.CONSTANT R19, desc[UR4][R4.64+0x20] ;  /* 0x0000200404137981 */ /* 0x000ea8000c1e9100 */
[----:B------:R-:W2:Y:S04]  /*04a0*/  LDG.E.U8.CONSTANT R15, desc[UR4][R4.64+0x22] ;  /* 0x00002204040f7981 */ /* 0x000ea8000c1e9100 */
[----:B------:R0:W2:Y:S01]  /*04b0*/  LDG.E.U8.CONSTANT R17, desc[UR4][R4.64+0x23] ;  /* 0x0000230404117981 */ /* 0x0000a2000c1e9100 */
[----:B------:R-:W-:Y:S01]  /*04c0*/  VIADD R14, R14, 0xffffffe0 ;  /* 0xffffffe00e0e7836 */ /* 0x000fe20000000000 */
[----:B------:R-:W-:-:S04]  /*04d0*/  SHF.L.U32 R21, R22, R9, RZ ;  /* 0x0000000916157219 */ /* 0x000fc800000006ff */
[----:B------:R-:W-:-:S05]  /*04e0*/  PRMT R14, R14, 0x9910, RZ ;  /* 0x000099100e0e7816 */ /* 0x000fca00000000ff */
[----:B------:R-:W-:Y:S02]  /*04f0*/  IMAD.MOV.U32 R9, RZ, RZ, R14 ;  /* 0x000000ffff097224 */ /* 0x000fe400078e000e */
[----:B------:R-:W-:Y:S02]  /*0500*/  IMAD.SHL.U32 R0, R0, 0x100, RZ ;  /* 0x0000010000007824 */ /* 0x000fe400078e00ff */
[----:B-1----:R-:W-:Y:S02]  /*0510*/  IMAD.SHL.U32 R13, R6, 0x80, RZ ;  /* 0x00000080060d7824 */ /* 0x002fe400078e00ff */
[----:B------:R-:W1:Y:S01]  /*0520*/  I2F.F16 R9, R9 ;  /* 0x0000000900097306 */ /* 0x000e620000200c00 */
[----:B------:R-:W-:Y:S01]  /*0530*/  IMAD.SHL.U32 R7, R7, 0x20, RZ ;  /* 0x0000002007077824 */ /* 0x000fe200078e00ff */
[----:B---3--:R-:W-:-:S04]  /*0540*/  LOP3.LUT P0, RZ, R21, R20, RZ, 0xc0, !PT ;  /* 0x0000001415ff7212 */ /* 0x008fc8000780c0ff */
[----:B------:R-:W-:Y:S02]  /*0550*/  SEL R14, RZ, 0xfffffffc, P0 ;  /* 0xfffffffcff0e7807 */ /* 0x000fe40000000000 */
[----:B----4-:R-:W-:-:S04]  /*0560*/  LOP3.LUT P0, RZ, R21, R18, RZ, 0xc0, !PT ;  /* 0x0000001215ff7212 */ /* 0x010fc8000780c0ff */
[----:B0-----:R-:W-:Y:S02]  /*0570*/  SEL R4, RZ, 0xfffffffc, P0 ;  /* 0xfffffffcff047807 */ /* 0x001fe40000000000 */
        /* <DEDUP_REMOVED lines=12> */
[----:B------:R-:W0:Y:S01]  /*0640*/  I2F.F16 R3, R3 ;  /* 0x0000000300037306 */ /* 0x000e220000200c00 */
[----:B------:R-:W-:-:S02]  /*0650*/  IADD3 R0, P0, P1, R7, R13, R0 ;  /* 0x0000000d07007210 */ /* 0x000fc4000791e000 */
[----:B------:R-:W-:-:S05]  /*0660*/  SHF.R.S32.HI R7, RZ, 0x1f, R7 ;  /* 0x0000001fff077819 */ /* 0x000fca0000011407 */
[----:B------:R2:W3:Y:S01]  /*0670*/  I2F.F16 R5, R4 ;  /* 0x0000000400057306 */ /* 0x0004e20000200c00 */
[----:B------:R-:W-:-:S07]  /*0680*/  IADD3 R11, P2, PT, R11, R0, RZ ;  /* 0x000000000b0b7210 */ /* 0x000fce0007f5e0ff */
[----:B------:R-:W4:Y:S01]  /*0690*/  I2F.F16 R10, R10 ;  /* 0x0000000a000a7306 */ /* 0x000f220000200c00 */
[----:B--2---:R-:W-:-:S07]  /*06a0*/  IADD3.X R4, PT, PT, R7, RZ, RZ, P0, P1 ;  /* 0x000000ff07047210 */ /* 0x004fce00007e24ff */
[----:B------:R-:W2:Y:S01]  /*06b0*/  I2F.F16 R8, R8 ;  /* 0x0000000800087306 */ /* 0x000ea20000200c00 */
[----:B-1----:R-:W-:Y:S02]  /*06c0*/  HMUL2 R9, R2.H0_H0, R9.H0_H0 ;  /* 0x2000000902097232 */ /* 0x002fe40000000800 */
[----:B------:R-:W-:Y:S01]  /*06d0*/  IMAD.X R4, RZ, RZ, R4, P2 ;  /* 0x000000ffff047224 */ /* 0x000fe200010e0604 */
[C---:B------:R-:W-:Y:S01]  /*06e0*/  LEA R2, P0, R11.reuse, UR6, 0x1 ;  /* 0x000000060b027c11 */ /* 0x040fe2000f8008ff */
[C---:B0-----:R-:W-:Y:S02]  /*06f0*/  HMUL2 R0, R9.reuse.H0_H0, R3.H0_H0 ;  /* 0x2000000309007232 */ /* 0x041fe40000000800 */
[C---:B---3--:R-:W-:Y:S01]  /*0700*/  HMUL2 R5, R9.reuse.H0_H0, R5.H0_H0 ;  /* 0x2000000509057232 */ /* 0x048fe20000000800 */
[----:B------:R-:W-:Y:S01]  /*0710*/  LEA.HI.X R3, R11, UR7, R4, 0x1, P0 ;  /* 0x000000070b037c11 */ /* 0x000fe200080f0c04 */
[C---:B----4-:R-:W-:Y:S02]  /*0720*/  HMUL2 R10, R9.reuse.H0_H0, R10.H0_H0 ;  /* 0x2000000a090a7232 */ /* 0x050fe40000000800 */
[----:B--2---:R-:W-:-:S02]  /*0730*/  HMUL2 R8, R9.H0_H0, R8.H0_H0 ;  /* 0x2000000809087232 */ /* 0x004fc40000000800 */
[----:B------:R-:W-:Y:S04]  /*0740*/  STG.E.U16 desc[UR4][R2.64+0x2], R0 ;  /* 0x0000020002007986 */ /* 0x000fe8000c101504 */
[----:B------:R-:W-:Y:S04]  /*0750*/  STG.E.U16 desc[UR4][R2.64], R5 ;  /* 0x0000000502007986 */ /* 0x000fe8000c101504 */
[----:B------:R-:W-:Y:S04]  /*0760*/  STG.E.U16 desc[UR4][R2.64+0x4], R10 ;  /* 0x0000040a02007986 */ /* 0x000fe8000c101504 */
[----:B------:R-:W-:Y:S01]  /*0770*/  STG.E.U16 desc[UR4][R2.64+0x6], R8 ;  /* 0x0000060802007986 */ /* 0x000fe2000c101504 */
[----:B------:R-:W-:Y:S05]  /*0780*/  EXIT ;  /* 0x000000000000794d */ /* 0x000fea0003800000 */
.L_x_1106:
        /* <DEDUP_REMOVED lines=15> */
.L_x_1404:


//--------------------- .text._Z21dequantize_block_q2_KIN3c104HalfEEvPKvPT_ --------------------------
	.section	.text._Z21dequantize_block_q2_KIN3c104HalfEEvPKvPT_,"ax",@progbits
	.align	128
.text._Z21dequantize_block_q2_KIN3c104HalfEEvPKvPT_:
        .type           _Z21dequantize_block_q2_KIN3c104HalfEEvPKvPT_,@function
        .size           _Z21dequantize_block_q2_KIN3c104HalfEEvPKvPT_,(.L_x_1405 - _Z21dequantize_block_q2_KIN3c104HalfEEvPKvPT_)
        .other          _Z21dequantize_block_q2_KIN3c104HalfEEvPKvPT_,@"STO_CUDA_ENTRY STV_DEFAULT"
_Z21dequantize_block_q2_KIN3c104HalfEEvPKvPT_:
        /* <DEDUP_REMOVED lines=19> */
[----:B------:R-:W2:Y:S04]  /*0130*/  LDG.E.U8.CONSTANT R4, desc[UR4][R14.64] ;  /* 0x000000040e047981 */ /* 0x000ea8000c1e9100 */
[----:B------:R1:W2:Y:S01]  /*0140*/  LDG.E.U8.CONSTANT R18, desc[UR4][R14.64+0x2] ;  /* 0x000002040e127981 */ /* 0x0002a2000c1e9100 */
[----:B------:R-:W-:-:S05]  /*0150*/  IMAD.SHL.U32 R3, R3, 0x80, RZ ;  /* 0x0000008003037824 */ /* 0x000fca00078e00ff */
[----:B------:R-:W-:-:S04]  /*0160*/  LEA R3, P0, R2, R3, 0x8 ;  /* 0x0000000302037211 */ /* 0x000fc800078040ff */
[----:B------:R-:W-:Y:S01]  /*0170*/  LOP3.LUT R0, R3, 0x1f, R0, 0xf8, !PT ;  /* 0x0000001f03007812 */ /* 0x000fe200078ef800 */
[----:B------:R-:W-:-:S03]  /*0180*/  IMAD.X R3, RZ, RZ, RZ, P0 ;  /* 0x000000ffff037224 */ /* 0x000fc600000e06ff */
[----:B---3--:R-:W-:-:S04]  /*0190*/  LEA R2, P0, R0, UR6, 0x1 ;  /* 0x0000000600027c11 */ /* 0x008fc8000f8008ff */
[----:B------:R-:W-:Y:S02]  /*01a0*/  LEA.HI.X R3, R0, UR7, R3, 0x1, P0 ;  /* 0x0000000700037c11 */ /* 0x000fe400080f0c03 */
[--C-:B0-----:R-:W-:Y:S02]  /*01b0*/  SHF.R.U32.HI R13, RZ, 0x4, R9.reuse ;  /* 0x00000004ff0d7819 */ /* 0x101fe40000011609 */
[----:B-1----:R-:W-:Y:S02]  /*01c0*/  SHF.R.U32.HI R15, RZ, 0x6, R9 ;  /* 0x00000006ff0f7819 */ /* 0x002fe40000011609 */
[----:B------:R-:W-:Y:S02]  /*01d0*/  LOP3.LUT R14, R13, 0x3, RZ, 0xc0, !PT ;  /* 0x000000030d0e7812 */ /* 0x000fe400078ec0ff */
[----:B----4-:R-:W-:Y:S02]  /*01e0*/  LOP3.LUT R13, R11, 0xf, RZ, 0xc0, !PT ;  /* 0x0000000f0b0d7812 */ /* 0x010fe400078ec0ff */
[----:B-----5:R-:W-:-:S02]  /*01f0*/  SHF.R.U32.HI R20, RZ, 0x4, R7 ;  /* 0x00000004ff147819 */ /* 0x020fc40000011607 */
[----:B------:R-:W-:Y:S02]  /*0200*/  PRMT R16, R15, 0x9910, RZ ;  /* 0x000099100f107816 */ /* 0x000fe400000000ff */
[----:B------:R-:W-:Y:S01]  /*0210*/  LOP3.LUT R7, R7, 0xf, RZ, 0xc0, !PT ;  /* 0x0000000f07077812 */ /* 0x000fe200078ec0ff */
[----:B------:R-:W-:Y:S01]  /*0220*/  IMAD R13, R13, R14, RZ ;  /* 0x0000000e0d0d7224 */ /* 0x000fe200078e02ff */
[----:B------:R-:W-:Y:S02]  /*0230*/  SHF.R.U32.HI R19, RZ, 0x2, R9 ;  /* 0x00000002ff137819 */ /* 0x000fe40000011609 */
[----:B------:R-:W-:Y:S01]  /*0240*/  LOP3.LUT R14, R9, 0x3, RZ, 0xc0, !PT ;  /* 0x00000003090e7812 */ /* 0x000fe200078ec0ff */
[----:B------:R-:W-:Y:S01]  /*0250*/  IMAD R7, R7, R16, RZ ;  /* 0x0000001007077224 */ /* 0x000fe200078e02ff */
[----:B--2---:R-:W-:Y:S02]  /*0260*/  LOP3.LUT R9, R4, 0xf, RZ, 0xc0, !PT ;  /* 0x0000000f04097812 */ /* 0x004fe400078ec0ff */
[----:B------:R-:W-:-:S02]  /*0270*/  SHF.R.U32.HI R10, RZ, 0x4, R18 ;  /* 0x00000004ff0a7819 */ /* 0x000fc40000011612 */
[----:B------:R-:W-:Y:S02]  /*0280*/  SHF.R.U32.HI R6, RZ, 0x4, R11 ;  /* 0x00000004ff067819 */ /* 0x000fe4000001160b */
[----:B------:R-:W-:Y:S02]  /*0290*/  SHF.R.U32.HI R8, RZ, 0x4, R4 ;  /* 0x00000004ff087819 */ /* 0x000fe40000011604 */
        /* <DEDUP_REMOVED lines=20> */
[----:B------:R-:W-:Y:S01]  /*03e0*/  HFMA2 R7, R5.H0_H0, R7.H0_H0, -R12.H0_H0 ;  /* 0x2000000705077231 */ /* 0x000fe2000014080c */
[----:B------:R-:W-:Y:S04]  /*03f0*/  STG.E.U16 desc[UR4][R2.64+0x40], R10 ;  /* 0x0000400a02007986 */ /* 0x000fe8000c101504 */
[----:B------:R-:W-:Y:S04]  /*0400*/  STG.E.U16 desc[UR4][R2.64+0x80], R4 ;  /* 0x0000800402007986 */ /* 0x000fe8000c101504 */
[----:B------:R-:W-:Y:S04]  /*0410*/  STG.E.U16 desc[UR4][R2.64], R8 ;  /* 0x0000000802007986 */ /* 0x000fe8000c101504 */
[----:B------:R-:W-:Y:S01]  /*0420*/  STG.E.U16 desc[UR4][R2.64+0xc0], R7 ;  /* 0x0000c00702007986 */ /* 0x000fe2000c101504 */
[----:B------:R-:W-:Y:S05]  /*0430*/  EXIT ;  /* 0x000000000000794d */ /* 0x000fea0003800000 */
.L_x_1107:
        /* <DEDUP_REMOVED lines=12> */
.L_x_1405:


//--------------------- .text._Z16dequantize_blockILi32ELi1EXadL_ZN45_INTERNAL_8d5cb472_14_gguf_kernel_cu_cd24131915dequantize_q8_0EPKviiR7__half2EEN3c104HalfEEvS2_PT2_i --------------------------
	.section	.text._Z16dequantize_blockILi32ELi1EXadL_ZN45_INTERNAL_8d5cb472_14_gguf_kernel_cu_cd24131915dequantize_q8_0EPKviiR7__half2EEN3c104HalfEEvS2_PT2_i,"ax",@progbits
	.align	128
.text._Z16dequantize_blockILi32ELi1EXadL_ZN45_INTERNAL_8d5cb472_14_gguf_kernel_cu_cd24131915dequantize_q8_0EPKviiR7__half2EEN3c104HalfEEvS2_PT2_i:
        .type           _Z16dequantize_blockILi32ELi1EXadL_ZN45_INTERNAL_8d5cb472_14_gguf_kernel_cu_cd24131915dequantize_q8_0EPKviiR7__half2EEN3c104HalfEEvS2_PT2_i,@function
        .size           _Z16dequantize_blockILi32ELi1EXadL_ZN45_INTERNAL_8d5cb472_14_gguf_kernel_cu_cd24131915dequantize_q8_0EPKviiR7__half2EEN3c104HalfEEvS2_PT2_i,(.L_x_1406 - _Z16dequantize_blockILi32ELi1EXadL_ZN45_INTERNAL_8d5cb472_14_gguf_kernel_cu_cd24131915dequantize_q8_0EPKviiR7__half2EEN3c104HalfEEvS2_PT2_i)
        .other          _Z16dequantize_blockILi32ELi1EXadL_ZN45_INTERNAL_8d5cb472_14_gguf_kernel_cu_cd24131915dequantize_q8_0EPKviiR7__half2EEN3c104HalfEEvS2_PT2_i,@"STO_CUDA_ENTRY STV_DEFAULT"
_Z16dequantize_blockILi32ELi1EXadL_ZN45_INTERNAL_8d5cb472_14_gguf_kernel_cu_cd24131915dequantize_q8_0EPKviiR7__half2EEN3c104HalfEEvS2_PT2_i:
        /* <DEDUP_REMOVED lines=28> */
[----:B--2---:R-:W-:Y:S02]  /*01c0*/  HMUL2 R3, R3, R2.H0_H0 ;  /* 0x2000000203037232 */ /* 0x004fe40000000000 */
[----:B-1----:R-:W-:-:S03]  /*01d0*/  IMAD.WIDE R4, R9, 0x2, R6 ;  /* 0x0000000209047825 */ /* 0x002fc600078e0206 */
[----:B------:R-:W-:Y:S02]  /*01e0*/  PRMT R2, R3, 0x7632, R2 ;  /* 0x0000763203027816 */ /* 0x000fe40000000002 */
[----:B------:R-:W-:Y:S04]  /*01f0*/  STG.E.U16 desc[UR4][R4.64], R3 ;  /* 0x0000000304007986 */ /* 0x000fe8000c101504 */
[----:B------:R-:W-:Y:S01]  /*0200*/  STG.E.U16 desc[UR4][R4.64+0x2], R2 ;  /* 0x0000020204007986 */ /* 0x000fe2000c101504 */
[----:B------:R-:W-:Y:S05]  /*0210*/  EXIT ;  /* 0x000000000000794d */ /* 0x000fea0003800000 */
.L_x_1108:
        /* <DEDUP_REMOVED lines=14> */
.L_x_1406:


//--------------------- .text._Z16dequantize_blockILi32ELi2EXadL_ZN45_INTERNAL_8d5cb472_14_gguf_kernel_cu_cd24131915dequantize_q5_1EPKviiR7__half2EEN3c104HalfEEvS2_PT2_i --------------------------
	.section	.text._Z16dequantize_blockILi32ELi2EXadL_ZN45_INTERNAL_8d5cb472_14_gguf_kernel_cu_cd24131915dequantize_q5_1EPKviiR7__half2EEN3c104HalfEEvS2_PT2_i,"ax",@progbits
	.align	128
.text._Z16dequantize_blockILi32ELi2EXadL_ZN45_INTERNAL_8d5cb472_14_gguf_kernel_cu_cd24131915dequantize_q5_1EPKviiR7__half2EEN3c104HalfEEvS2_PT2_i:
        .type           _Z16dequantize_blockILi32ELi2EXadL_ZN45_INTERNAL_8d5cb472_14_gguf_kernel_cu_cd24131915dequantize_q5_1EPKviiR7__half2EEN3c104HalfEEvS2_PT2_i,@function
        .size           _Z16dequantize_blockILi32ELi2EXadL_ZN45_INTERNAL_8d5cb472_14_gguf_kernel_cu_cd24131915dequantize_q5_1EPKviiR7__half2EEN3c104HalfEEvS2_PT2_i,(.L_x_1407 - _Z16dequantize_blockILi32ELi2EXadL_ZN45_INTERNAL_8d5cb472_14_gguf_kernel_cu_cd24131915dequantize_q5_1EPKviiR7__half2EEN3c104HalfEEvS2_PT2_i)
        .other          _Z16dequantize_blockILi32ELi2EXadL_ZN45_INTERNAL_8d5cb472_14_gguf_kernel_cu_cd24131915dequantize_q5_1EPKviiR7__half2EEN3c104HalfEEvS2_PT2_i,@"STO_CUDA_ENTRY STV_DEFAULT"
_Z16dequantize_blockILi32ELi2EXadL_ZN45_INTERNAL_8d5cb472_14_gguf_kernel_cu_cd24131915dequantize_q5_1EPKviiR7__half2EEN3c104HalfEEvS2_PT2_i:
        /* <DEDUP_REMOVED lines=22> */
[----:B------:R-:W-:-:S06]  /*0160*/  LEA.HI.X.SX32 R5, R5, R3, 0x1, P0 ;  /* 0x0000000305057211 */ /* 0x000fcc00000f0eff */
[----:B------:R-:W4:Y:S01]  /*0170*/  LDG.E.U8.CONSTANT R5, desc[UR4][R4.64] ;  /* 0x0000000404057981 */ /* 0x000f22000c1e9100 */
[----:B------:R-:W-:Y:S02]  /*0180*/  VIADD R10, R0, 0xc ;  /* 0x0000000c000a7836 */ /* 0x000fe40000000000 */
[----:B0-----:R-:W-:Y:S01]  /*0190*/  IMAD.IADD R3, R7, 0x1, R0 ;  /* 0x0000000107037824 */ /* 0x001fe200078e0200 */
[----:B--2---:R-:W-:-:S05]  /*01a0*/  SHF.R.U32.HI R8, RZ, R0, R9 ;  /* 0x00000000ff087219 */ /* 0x004fca0000011609 */
[----:B------:R-:W-:Y:S01]  /*01b0*/  IMAD.SHL.U32 R8, R8, 0x10, RZ ;  /* 0x0000001008087824 */ /* 0x000fe200078e00ff */
[----:B------:R-:W-:-:S04]  /*01c0*/  SHF.R.U32.HI R10, RZ, R10, R9 ;  /* 0x0000000aff0a7219 */ /* 0x000fc80000011609 */
[----:B------:R-:W-:Y:S02]  /*01d0*/  LOP3.LUT R8, R8, 0x10, RZ, 0xc0, !PT ;  /* 0x0000001008087812 */ /* 0x000fe400078ec0ff */
[--C-:B----4-:R-:W-:Y:S02]  /*01e0*/  SHF.R.U32.HI R9, RZ, 0x4, R5.reuse ;  /* 0x00000004ff097819 */ /* 0x110fe40000011605 */
[----:B------:R-:W-:Y:S02]  /*01f0*/  LOP3.LUT R8, R8, 0xf, R5, 0xf8, !PT ;  /* 0x0000000f08087812 */ /* 0x000fe400078ef805 */
[----:B------:R-:W-:Y:S01]  /*0200*/  LOP3.LUT R9, R9, 0x10, R10, 0xf8, !PT ;  /* 0x0000001009097812 */ /* 0x000fe200078ef80a */
[----:B------:R-:W0:Y:S03]  /*0210*/  LDC.64 R4, c[0x0][0x388] ;  /* 0x0000e200ff047b82 */ /* 0x000e260000000a00 */
[----:B------:R-:W-:Y:S08]  /*0220*/  I2F.F16 R8, R8 ;  /* 0x0000000800087306 */ /* 0x000ff00000200c00 */
[----:B------:R-:W1:Y:S02]  /*0230*/  I2F.F16 R9, R9 ;  /* 0x0000000900097306 */ /* 0x000e640000200c00 */
[----:B-1----:R-:W-:-:S05]  /*0240*/  PRMT R9, R8, 0x5410, R9 ;  /* 0x0000541008097816 */ /* 0x002fca0000000009 */
[----:B---3--:R-:W-:Y:S02]  /*0250*/  HFMA2 R6, R9, R6.H0_H0, R6.H1_H1 ;  /* 0x2000000609067231 */ /* 0x008fe40000060006 */
[----:B0-----:R-:W-:-:S03]  /*0260*/  IMAD.WIDE R2, R3, 0x2, R4 ;  /* 0x0000000203027825 */ /* 0x001fc600078e0204 */
[----:B------:R-:W-:Y:S02]  /*0270*/  PRMT R0, R6, 0x7632, R0 ;  /* 0x0000763206007816 */ /* 0x000fe40000000000 */
[----:B------:R-:W-:Y:S04]  /*0280*/  STG.E.U16 desc[UR4][R2.64], R6 ;  /* 0x0000000602007986 */ /* 0x000fe8000c101504 */
[----:B------:R-:W-:Y:S01]  /*0290*/  STG.E.U16 desc[UR4][R2.64+0x20], R0 ;  /* 0x0000200002007986 */ /* 0x000fe2000c101504 */
[----:B------:R-:W-:Y:S05]  /*02a0*/  EXIT ;  /* 0x000000000000794d */ /* 0x000fea0003800000 */
.L_x_1109:
        /* <DEDUP_REMOVED lines=13> */
.L_x_1407:


//--------------------- .text._Z16dequantize_blockILi32ELi2EXadL_ZN45_INTERNAL_8d5cb472_14_gguf_kernel_cu_cd24131915dequantize_q5_0EPKviiR7__half2EEN3c104HalfEEvS2_PT2_i --------------------------
	.section	.text._Z16dequantize_blockILi32ELi2EXadL_ZN45_INTERNAL_8d5cb472_14_gguf_kernel_cu_cd24131915dequantize_q5_0EPKviiR7__half2EEN3c104HalfEEvS2_PT2_i,"ax",@progbits
	.align	128
.text._Z16dequantize_blockILi32ELi2EXadL_ZN45_INTERNAL_8d5cb472_14_gguf_kernel_cu_cd24131915dequantize_q5_0EPKviiR7__half2EEN3c104HalfEEvS2_PT2_i:
        .type           _Z16dequantize_blockILi32ELi2EXadL_ZN45_INTERNAL_8d5cb472_14_gguf_kernel_cu_cd24131915dequantize_q5_0EPKviiR7__half2EEN3c104HalfEEvS2_PT2_i,@function
        .size           _Z16dequantize_blockILi32ELi2EXadL_ZN45_INTERNAL_8d5cb472_14_gguf_kernel_cu_cd24131915dequantize_q5_0EPKviiR7__half2EEN3c104HalfEEvS2_PT2_i,(.L_x_1408 - _Z16dequantize_blockILi32ELi2EXadL_ZN45_INTERNAL_8d5cb472_14_gguf_kernel_cu_cd24131915dequantize_q5_0EPKviiR7__half2EEN3c104HalfEEvS2_PT2_i)
        .other          _Z16dequantize_blockILi32ELi2EXadL_ZN45_INTERNAL_8d5cb472_14_gguf_kernel_cu_cd24131915dequantize_q5_0EPKviiR7__half2EEN3c104HalfEEvS2_PT2_i,@"STO_CUDA_ENTRY STV_DEFAULT"
_Z16dequantize_blockILi32ELi2EXadL_ZN45_INTERNAL_8d5cb472_14_gguf_kernel_cu_cd24131915dequantize_q5_0EPKviiR7__half2EEN3c104HalfEEvS2_PT2_i:
        /* <DEDUP_REMOVED lines=40> */
[----:B------:R-:W1:Y:S01]  /*0280*/  I2F.F16 R6, R6 ;  /* 0x0000000600067306 */ /* 0x000e620000200c00 */
[----:B------:R-:W-:Y:S01]  /*0290*/  IMAD.IADD R3, R0, 0x1, R3 ;  /* 0x0000000100037824 */ /* 0x000fe200078e0203 */
[----:B-1----:R-:W-:-:S05]  /*02a0*/  PRMT R6, R9, 0x5410, R6 ;  /* 0x0000541009067816 */ /* 0x002fca0000000006 */
[----:B------:R-:W-:-:S04]  /*02b0*/  HADD2 R7, R6, -16, -16 ;  /* 0xcc00cc0006077430 */ /* 0x000fc80000000000 */
[----:B----4-:R-:W-:Y:S02]  /*02c0*/  HMUL2 R7, R7, R2.H0_H0 ;  /* 0x2000000207077232 */ /* 0x010fe40000000000 */
[----:B0-----:R-:W-:-:S03]  /*02d0*/  IMAD.WIDE R2, R3, 0x2, R4 ;  /* 0x0000000203027825 */ /* 0x001fc600078e0204 */
[----:B------:R-:W-:Y:S02]  /*02e0*/  PRMT R0, R7, 0x7632, R0 ;  /* 0x0000763207007816 */ /* 0x000fe40000000000 */
[----:B------:R-:W-:Y:S04]  /*02f0*/  STG.E.U16 desc[UR4][R2.64], R7 ;  /* 0x0000000702007986 */ /* 0x000fe8000c101504 */
[----:B------:R-:W-:Y:S01]  /*0300*/  STG.E.U16 desc[UR4][R2.64+0x20], R0 ;  /* 0x0000200002007986 */ /* 0x000fe2000c101504 */
[----:B------:R-:W-:Y:S05]  /*0310*/  EXIT ;  /* 0x000000000000794d */ /* 0x000fea0003800000 */
.L_x_1110:
        /* <DEDUP_REMOVED lines=14> */
.L_x_1408:


//--------------------- .text._Z16dequantize_blockILi32ELi2EXadL_ZN45_INTERNAL_8d5cb472_14_gguf_kernel_cu_cd24131915dequantize_q4_1EPKviiR7__half2EEN3c104HalfEEvS2_PT2_i --------------------------
	.section	.text._Z16dequantize_blockILi32ELi2EXadL_ZN45_INTERNAL_8d5cb472_14_gguf_kernel_cu_cd24131915dequantize_q4_1EPKviiR7__half2EEN3c104HalfEEvS2_PT2_i,"ax",@progbits
	.align	128
.text._Z16dequantize_blockILi32ELi2EXadL_ZN45_INTERNAL_8d5cb472_14_gguf_kernel_cu_cd24131915dequantize_q4_1EPKviiR7__half2EEN3c104HalfEEvS2_PT2_i:
        .type           _Z16dequantize_blockILi32ELi2EXadL_ZN45_INTERNAL_8d5cb472_14_gguf_kernel_cu_cd24131915dequantize_q4_1EPKviiR7__half2EEN3c104HalfEEvS2_PT2_i,@function
        .size           _Z16dequantize_blockILi32ELi2EXadL_ZN45_INTERNAL_8d5cb472_14_gguf_kernel_cu_cd24131915dequantize_q4_1EPKviiR7__half2EEN3c104HalfEEvS2_PT2_i,(.L_x_1409 - _Z16dequantize_blockILi32ELi2EXadL_ZN45_INTERNAL_8d5cb472_14_gguf_kernel_cu_cd24131915dequantize_q4_1EPKviiR7__half2EEN3c104HalfEEvS2_PT2_i)
        .other          _Z16dequantize_blockILi32ELi2EXadL_ZN45_INTERNAL_8d5cb472_14_gguf_kernel_cu_cd24131915dequantize_q4_1EPKviiR7__half2EEN3c104HalfEEvS2_PT2_i,@"STO_CUDA_ENTRY STV_DEFAULT"
_Z16dequantize_blockILi32ELi2EXadL_ZN45_INTERNAL_8d5cb472_14_gguf_kernel_cu_cd24131915dequantize_q4_1EPKviiR7__half2EEN3c104HalfEEvS2_PT2_i:
        /* <DEDUP_REMOVED lines=18> */
[----:B------:R-:W-:-:S05]  /*0120*/  VIADD R5, R0, 0x4 ;  /* 0x0000000400057836 */ /* 0x000fca0000000000 */
[----:B------:R-:W-:Y:S02]  /*0130*/  IADD3 R6, P0, PT, R2, R5, RZ ;  /* 0x0000000502067210 */ /* 0x000fe40007f1e0ff */
[----:B-1----:R-:W2:Y:S02]  /*0140*/  LDG.E.CONSTANT R2, desc[UR4][R2.64] ;  /* 0x0000000402027981 */ /* 0x002ea4000c1e9900 */
[----:B------:R-:W-:Y:S02]  /*0150*/  LEA.HI.X.SX32 R7, R5, R3, 0x1, P0 ;  /* 0x0000000305077211 */ /* 0x000fe400000f0eff */
[----:B------:R-:W0:Y:S03]  /*0160*/  LDC.64 R4, c[0x0][0x388] ;  /* 0x0000e200ff047b82 */ /* 0x000e260000000a00 */
[----:B------:R-:W3:Y:S01]  /*0170*/  LDG.E.U8.CONSTANT R6, desc[UR4][R6.64] ;  /* 0x0000000406067981 */ /* 0x000ee2000c1e9100 */
[----:B------:R-:W-:-:S04]  /*0180*/  IMAD.IADD R9, R9, 0x1, R0 ;  /* 0x0000000109097824 */ /* 0x000fc800078e0200 */
[----:B0-----:R-:W-:Y:S01]  /*0190*/  IMAD.WIDE R4, R9, 0x2, R4 ;  /* 0x0000000209047825 */ /* 0x001fe200078e0204 */
[----:B---3--:R-:W-:Y:S02]  /*01a0*/  LOP3.LUT R8, R6, 0xf, RZ, 0xc0, !PT ;  /* 0x0000000f06087812 */ /* 0x008fe400078ec0ff */
[----:B------:R-:W-:-:S04]  /*01b0*/  SHF.R.U32.HI R10, RZ, 0x4, R6 ;  /* 0x00000004ff0a7819 */ /* 0x000fc80000011606 */
[----:B------:R-:W-:Y:S08]  /*01c0*/  I2F.F16 R8, R8 ;  /* 0x0000000800087306 */ /* 0x000ff00000200c00 */
[----:B------:R-:W0:Y:S02]  /*01d0*/  I2F.F16 R11, R10 ;  /* 0x0000000a000b7306 */ /* 0x000e240000200c00 */
[----:B0-----:R-:W-:-:S05]  /*01e0*/  PRMT R11, R8, 0x5410, R11 ;  /* 0x00005410080b7816 */ /* 0x001fca000000000b */
[----:B--2---:R-:W-:-:S05]  /*01f0*/  HFMA2 R0, R11, R2.H0_H0, R2.H1_H1 ;  /* 0x200000020b007231 */ /* 0x004fca0000060002 */
[----:B------:R-:W-:Y:S01]  /*0200*/  PRMT R2, R0, 0x7632, R2 ;  /* 0x0000763200027816 */ /* 0x000fe20000000002 */
[----:B------:R-:W-:Y:S04]  /*0210*/  STG.E.U16 desc[UR4][R4.64], R0 ;  /* 0x0000000004007986 */ /* 0x000fe8000c101504 */
[----:B------:R-:W-:Y:S01]  /*0220*/  STG.E.U16 desc[UR4][R4.64+0x20], R2 ;  /* 0x0000200204007986 */ /* 0x000fe2000c101504 */
[----:B------:R-:W-:Y:S05]  /*0230*/  EXIT ;  /* 0x000000000000794d */ /* 0x000fea0003800000 */
.L_x_1111:
        /* <DEDUP_REMOVED lines=12> */
.L_x_1409:


//--------------------- .text._Z16dequantize_blockILi32ELi2EXadL_ZN45_INTERNAL_8d5cb472_14_gguf_kernel_cu_cd24131915dequantize_q4_0EPKviiR7__half2EEN3c104HalfEEvS2_PT2_i --------------------------
	.section	.text._Z16dequantize_blockILi32ELi2EXadL_ZN45_INTERNAL_8d5cb472_14_gguf_kernel_cu_cd24131915dequantize_q4_0EPKviiR7__half2EEN3c104HalfEEvS2_PT2_i,"ax",@progbits
	.align	128
.text._Z16dequantize_blockILi32ELi2EXadL_ZN45_INTERNAL_8d5cb472_14_gguf_kernel_cu_cd24131915dequantize_q4_0EPKviiR7__half2EEN3c104HalfEEvS2_PT2_i:
        .type           _Z16dequantize_blockILi32ELi2EXadL_ZN45_INTERNAL_8d5cb472_14_gguf_kernel_cu_cd24131915dequantize_q4_0EPKviiR7__half2EEN3c104HalfEEvS2_PT2_i,@function
        .size           _Z16dequantize_blockILi32ELi2EXadL_ZN45_INTERNAL_8d5cb472_14_gguf_kernel_cu_cd24131915dequantize_q4_0EPKviiR7__half2EEN3c104HalfEEvS2_PT2_i,(.L_x_1410 - _Z16dequantize_blockILi32ELi2EXadL_ZN45_INTERNAL_8d5cb472_14_gguf_kernel_cu_cd24131915dequantize_q4_0EPKviiR7__half2EEN3c104HalfEEvS2_PT2_i)
        .other          _Z16dequantize_blockILi32ELi2EXadL_ZN45_INTERNAL_8d5cb472_14_gguf_kernel_cu_cd24131915dequantize_q4_0EPKviiR7__half2EEN3c104HalfEEvS2_PT2_i,@"STO_CUDA_ENTRY STV_DEFAULT"
_Z16dequantize_blockILi32ELi2EXadL_ZN45_INTERNAL_8d5cb472_14_gguf_kernel_cu_cd24131915dequantize_q4_0EPKviiR7__half2EEN3c104HalfEEvS2_PT2_i:
        /* <DEDUP_REMOVED lines=23> */
[----:B------:R-:W4:Y:S01]  /*0170*/  LDG.E.U8.CONSTANT R4, desc[UR4][R4.64] ;  /* 0x0000000404047981 */ /* 0x000f22000c1e9100 */
[----:B------:R-:W-:Y:S01]  /*0180*/  IMAD.IADD R9, R9, 0x1, R0 ;  /* 0x0000000109097824 */ /* 0x000fe200078e0200 */
[----:B----4-:R-:W-:Y:S02]  /*0190*/  LOP3.LUT R8, R4, 0xf, RZ, 0xc0, !PT ;  /* 0x0000000f04087812 */ /* 0x010fe400078ec0ff */
[----:B------:R-:W-:-:S04]  /*01a0*/  SHF.R.U32.HI R10, RZ, 0x4, R4 ;  /* 0x00000004ff0a7819 */ /* 0x000fc80000011604 */
[----:B------:R-:W-:Y:S08]  /*01b0*/  I2F.F16 R8, R8 ;  /* 0x0000000800087306 */ /* 0x000ff00000200c00 */
[----:B------:R-:W0:Y:S01]  /*01c0*/  I2F.F16 R11, R10 ;  /* 0x0000000a000b7306 */ /* 0x000e220000200c00 */
[----:B--2---:R-:W-:Y:S01]  /*01d0*/  IMAD.WIDE R4, R9, 0x2, R6 ;  /* 0x0000000209047825 */ /* 0x004fe200078e0206 */
[----:B0-----:R-:W-:-:S05]  /*01e0*/  PRMT R3, R8, 0x5410, R11 ;  /* 0x0000541008037816 */ /* 0x001fca000000000b */
[----:B------:R-:W-:-:S04]  /*01f0*/  HADD2 R3, R3, -8, -8 ;  /* 0xc800c80003037430 */ /* 0x000fc80000000000 */
[----:B---3--:R-:W-:-:S05]  /*0200*/  HMUL2 R3, R3, R2.H0_H0 ;  /* 0x2000000203037232 */ /* 0x008fca0000000000 */
[----:B------:R-:W-:Y:S01]  /*0210*/  PRMT R2, R3, 0x7632, R2 ;  /* 0x0000763203027816 */ /* 0x000fe20000000002 */
[----:B------:R-:W-:Y:S04]  /*0220*/  STG.E.U16 desc[UR4][R4.64], R3 ;  /* 0x0000000304007986 */ /* 0x000fe8000c101504 */
[----:B------:R-:W-:Y:S01]  /*0230*/  STG.E.U16 desc[UR4][R4.64+0x20], R2 ;  /* 0x0000200204007986 */ /* 0x000fe2000c101504 */
[----:B------:R-:W-:Y:S05]  /*0240*/  EXIT ;  /* 0x000000000000794d */ /* 0x000fea0003800000 */
.L_x_1112:
        /* <DEDUP_REMOVED lines=11> */
.L_x_1410:


//--------------------- .text._Z22dequantize_block_iq1_mIfEvPKvPT_ --------------------------
	.section	.text._Z22dequantize_block_iq1_mIfEvPKvPT_,"ax",@progbits
	.align	128
.text._Z22dequantize_block_iq1_mIfEvPKvPT_:
        .type           _Z22dequantize_block_iq1_mIfEvPKvPT_,@function
        .size           _Z22dequantize_block_iq1_mIfEvPKvPT_,(.L_x_1411 - _Z22dequantize_block_iq1_mIfEvPKvPT_)
        .other          _Z22dequantize_block_iq1_mIfEvPKvPT_,@"STO_CUDA_ENTRY STV_DEFAULT"
_Z22dequantize_block_iq1_mIfEvPKvPT_:
        /* <DEDUP_REMOVED lines=12> */
[----:B------:R-:W-:Y:S02]  /*00c0*/  SHF.R.U64 R0, R5, 0x3, RZ ;  /* 0x0000000305007819 */ /* 0x000fe400000012ff */
[----:B------:R-:W-:Y:S01]  /*00d0*/  IADD3 R15, P1, PT, R2, 0x30, RZ ;  /* 0x00000030020f7810 */ /* 0x000fe20007f3e0ff */
[----:B--2---:R-:W2:Y:S01]  /*00e0*/  LDG.E.U8.CONSTANT R18, desc[UR4][R2.64+0x33] ;  /* 0x0000330402127981 */ /* 0x004ea2000c1e9100 */
[----:B------:R-:W-:Y:S02]  /*00f0*/  IADD3 R7, P0, PT, R16, R17, RZ ;  /* 0x0000001110077210 */ /* 0x000fe40007f1e0ff */
[----:B------:R-:W-:Y:S01]  /*0100*/  LOP3.LUT R14, R8, 0x1c, RZ, 0xc0, !PT ;  /* 0x0000001c080e7812 */ /* 0x000fe200078ec0ff */
[----:B------:R-:W-:Y:S01]  /*0110*/  IMAD.X R6, RZ, RZ, R3, P1 ;  /* 0x000000ffff067224 */ /* 0x000fe200008e0603 */
[----:B------:R-:W-:-:S04]  /*0120*/  IADD3 R12, P1, PT, R7, R15, RZ ;  /* 0x0000000f070c7210 */ /* 0x000fc80007f3e0ff */
[----:B------:R-:W-:Y:S02]  /*0130*/  IADD3.X R13, PT, PT, R6, RZ, RZ, P1, P0 ;  /* 0x000000ff060d7210 */ /* 0x000fe40000fe04ff */
[----:B------:R-:W-:-:S03]  /*0140*/  IADD3 R14, P0, P1, R15, R14, R0 ;  /* 0x0000000e0f0e7210 */ /* 0x000fc6000791e000 */
[----:B------:R-:W5:Y:S01]  /*0150*/  LDG.E.U8.CONSTANT R0, desc[UR4][R12.64+-0x10] ;  /* 0xfffff0040c007981 */ /* 0x000f62000c1e9100 */
[----:B------:R-:W-:-:S05]  /*0160*/  IADD3.X R15, PT, PT, R6, RZ, RZ, P0, P1 ;  /* 0x000000ff060f7210 */ /* 0x000fca00007e24ff */
[----:B------:R0:W3:Y:S01]  /*0170*/  LDG.E.U8.CONSTANT R14, desc[UR4][R14.64+-0x30] ;  /* 0xffffd0040e0e7981 */ /* 0x0000e2000c1e9100 */
[----:B------:R-:W-:-:S04]  /*0180*/  SHF.R.U32.HI R6, RZ, 0x1, R5 ;  /* 0x00000001ff067819 */ /* 0x000fc80000011605 */
[----:B------:R-:W-:Y:S01]  /*0190*/  LOP3.LUT R9, R6, 0x4, RZ, 0xc0, !PT ;  /* 0x0000000406097812 */ /* 0x000fe200078ec0ff */
[----:B------:R-:W-:Y:S02]  /*01a0*/  IMAD.IADD R6, R16, 0x1, R17 ;  /* 0x0000000110067824 */ /* 0x000fe400078e0211 */
[----:B------:R-:W2:Y:S03]  /*01b0*/  LDG.E.U16.CONSTANT R16, desc[UR4][R2.64+0x30] ;  /* 0x0000300402107981 */ /* 0x000ea6000c1e9500 */
[----:B------:R-:W-:-:S04]  /*01c0*/  LOP3.LUT R6, R6, 0xffff, RZ, 0xc0, !PT ;  /* 0x0000ffff06067812 */ /* 0x000fc800078ec0ff */
[----:B------:R-:W-:-:S04]  /*01d0*/  SHF.R.U32.HI R6, RZ, 0x1, R6 ;  /* 0x00000001ff067819 */ /* 0x000fc80000011606 */
[----:B0-----:R-:W-:Y:S02]  /*01e0*/  LOP3.LUT R15, R6, 0x3e, RZ, 0xc0, !PT ;  /* 0x0000003e060f7812 */ /* 0x001fe400078ec0ff */
[----:B-----5:R-:W-:-:S05]  /*01f0*/  SHF.R.U32.HI R0, RZ, R9, R0 ;  /* 0x00000009ff007219 */ /* 0x020fca0000011600 */
[----:B------:R-:W-:-:S05]  /*0200*/  IMAD.SHL.U32 R9, R0, 0x100, RZ ;  /* 0x0000010000097824 */ /* 0x000fca00078e00ff */
[----:B---3--:R-:W-:Y:S02]  /*0210*/  LOP3.LUT R9, R14, 0x700, R9, 0xf8, !PT ;  /* 0x000007000e097812 */ /* 0x008fe400078ef809 */
[----:B------:R-:W-:-:S03]  /*0220*/  IADD3 R14, P0, PT, R2, R15, RZ ;  /* 0x0000000f020e7210 */ /* 0x000fc60007f1e0ff */
[----:B----4-:R-:W-:Y:S02]  /*0230*/  IMAD.WIDE.U32 R12, R9, 0x8, R10 ;  /* 0x00000008090c7825 */ /* 0x010fe400078e000a */
[----:B------:R-:W3:Y:S02]  /*0240*/  LDG.E.U16.CONSTANT R9, desc[UR4][R2.64+0x34] ;  /* 0x0000340402097981 */ /* 0x000ee4000c1e9500 */
[----:B------:R-:W-:Y:S02]  /*0250*/  IMAD.X R15, RZ, RZ, R3, P0 ;  /* 0x000000ffff0f7224 */ /* 0x000fe400000e0603 */
[----:B------:R2:W4:Y:S04]  /*0260*/  LDG.E.CONSTANT R6, desc[UR4][R12.64] ;  /* 0x000000040c067981 */ /* 0x000528000c1e9900 */
[----:B------:R-:W5:Y:S04]  /*0270*/  LDG.E.U16.CONSTANT R11, desc[UR4][R14.64+0x30] ;  /* 0x000030040e0b7981 */ /* 0x000f68000c1e9500 */
[----:B------:R0:W5:Y:S01]  /*0280*/  LDG.E.U16.CONSTANT R10, desc[UR4][R2.64+0x36] ;  /* 0x00003604020a7981 */ /* 0x000162000c1e9500 */
[----:B------:R-:W-:-:S02]  /*0290*/  LOP3.LUT R20, R8, 0xfe0, RZ, 0xc0, !PT ;  /* 0x00000fe008147812 */ /* 0x000fc400078ec0ff */
[----:B------:R-:W-:Y:S01]  /*02a0*/  LOP3.LUT R8, R7, 0x3, RZ, 0xc0, !PT ;  /* 0x0000000307087812 */ /* 0x000fe200078ec0ff */
[----:B------:R-:W-:Y:S02]  /*02b0*/  IMAD.SHL.U32 R17, R5, 0x80, RZ ;  /* 0x0000008005117824 */ /* 0x000fe400078e00ff */
[----:B------:R-:W-:Y:S01]  /*02c0*/  IMAD.WIDE.U32 R4, R4, 0x400, RZ ;  /* 0x0000040004047825 */ /* 0x000fe200078e00ff */
[----:B--2---:R-:W-:-:S03]  /*02d0*/  LOP3.LUT R13, R18, 0xf0, RZ, 0xc0, !PT ;  /* 0x000000f0120d7812 */ /* 0x004fc600078ec0ff */
[----:B------:R-:W-:Y:S01]  /*02e0*/  IMAD R8, R8, 0x3, RZ ;  /* 0x0000000308087824 */ /* 0x000fe200078e02ff */
[----:B------:R-:W-:Y:S02]  /*02f0*/  LOP3.LUT R17, R4, 0x380, R17, 0xf8, !PT ;  /* 0x0000038004117812 */ /* 0x000fe400078ef811 */
[----:B------:R-:W-:Y:S02]  /*0300*/  LEA.HI R13, R16, R13, RZ, 0x14 ;  /* 0x0000000d100d7211 */ /* 0x000fe400078fa0ff */
[----:B0-----:R-:W-:Y:S01]  /*0310*/  IADD3 R2, P0, P1, R20, UR6, R17 ;  /* 0x0000000614027c10 */ /* 0x001fe2000f91e011 */
[----:B------:R-:W-:Y:S01]  /*0320*/  IMAD.MOV.U32 R15, RZ, RZ, 0x3f600000 ;  /* 0x3f600000ff0f7424 */ /* 0x000fe200078e00ff */
[----:B---3--:R-:W-:Y:S02]  /*0330*/  SHF.R.U32.HI R3, RZ, 0x4, R9 ;  /* 0x00000004ff037819 */ /* 0x008fe40000011609 */
[----:B----4-:R-:W-:-:S04]  /*0340*/  PRMT R12, R6, 0x7632, R12 ;  /* 0x00007632060c7816 */ /* 0x010fc8000000000c */
[----:B------:R-:W-:Y:S02]  /*0350*/  LOP3.LUT R4, R12, 0xf, RZ, 0xc0, !PT ;  /* 0x0000000f0c047812 */ /* 0x000fe400078ec0ff */
[----:B-----5:R-:W-:Y:S02]  /*0360*/  SHF.R.U32.HI R12, RZ, R8, R11 ;  /* 0x00000008ff0c7219 */ /* 0x020fe4000001160b */
[----:B------:R-:W-:Y:S02]  /*0370*/  LOP3.LUT R11, R10, 0xf000, RZ, 0xc0, !PT ;  /* 0x0000f0000a0b7812 */ /* 0x000fe400078ec0ff */
[----:B------:R-:W-:Y:S02]  /*0380*/  SHF.R.U32.HI R14, RZ, 0x14, R6 ;  /* 0x00000014ff0e7819 */ /* 0x000fe40000011606 */
[----:B------:R-:W-:Y:S02]  /*0390*/  LOP3.LUT R10, R3, 0xf00, RZ, 0xc0, !PT ;  /* 0x00000f00030a7812 */ /* 0x000fe400078ec0ff */
[----:B------:R-:W-:Y:S01]  /*03a0*/  LOP3.LUT R9, R6, 0xffff, RZ, 0xc0, !PT ;  /* 0x0000ffff06097812 */ /* 0x000fe200078ec0ff */
[----:B------:R-:W-:Y:S01]  /*03b0*/  IMAD.SHL.U32 R12, R12, 0x2, RZ ;  /* 0x000000020c0c7824 */ /* 0x000fe200078e00ff */
[----:B------:R-:W-:-:S02]  /*03c0*/  LOP3.LUT R8, R14, 0xf, RZ, 0xc0, !PT ;  /* 0x0000000f0e087812 */ /* 0x000fc400078ec0ff */
[----:B------:R-:W-:Y:S02]  /*03d0*/  IADD3 R10, PT, PT, R11, R13, R10 ;  /* 0x0000000d0b0a7210 */ /* 0x000fe40007ffe00a */
[--C-:B------:R-:W-:Y:S02]  /*03e0*/  SHF.R.U32.HI R14, RZ, 0x8, R9.reuse ;  /* 0x00000008ff0e7819 */ /* 0x100fe40000011609 */
[----:B------:R-:W-:Y:S02]  /*03f0*/  SHF.R.U32.HI R11, RZ, 0x4, R9 ;  /* 0x00000004ff0b7819 */ /* 0x000fe40000011609 */
[----:B------:R-:W-:Y:S02]  /*0400*/  LOP3.LUT R19, R6, 0xf, RZ, 0xc0, !PT ;  /* 0x0000000f06137812 */ /* 0x000fe400078ec0ff */
[----:B------:R-:W-:Y:S02]  /*0410*/  LOP3.LUT R14, R14, 0xf, RZ, 0xc0, !PT ;  /* 0x0000000f0e0e7812 */ /* 0x000fe400078ec0ff */
[----:B------:R-:W-:-:S02]  /*0420*/  LOP3.LUT R13, R11, 0xf, RZ, 0xc0, !PT ;  /* 0x0000000f0b0d7812 */ /* 0x000fc400078ec0ff */
[----:B------:R-:W-:Y:S02]  /*0430*/  LOP3.LUT R12, R12, 0xe, RZ, 0xc0, !PT ;  /* 0x0000000e0c0c7812 */ /* 0x000fe400078ec0ff */
[----:B------:R-:W-:Y:S01]  /*0440*/  IADD3.X R3, PT, PT, RZ, UR7, R5, P0, P1 ;  /* 0x00000007ff037c10 */ /* 0x000fe200087e2405 */
[----:B------:R-:W0:Y:S01]  /*0450*/  I2F.U16 R7, R19 ;  /* 0x0000001300077306 */ /* 0x000e220000101000 */
[----:B------:R-:W-:Y:S01]  /*0460*/  LOP3.LUT P0, RZ, R0, 0x8, RZ, 0xc0, !PT ;  /* 0x0000000800ff7812 */ /* 0x000fe2000780c0ff */
[----:B------:R-:W-:Y:S01]  /*0470*/  HADD2.F32 R5, -RZ, R10.H0_H0 ;  /* 0x2000000aff057230 */ /* 0x000fe20000004100 */
[----:B------:R-:W-:Y:S02]  /*0480*/  LOP3.LUT R12, R12, 0x1, RZ, 0xfc, !PT ;  /* 0x000000010c0c7812 */ /* 0x000fe400078efcff */
[----:B------:R-:W-:-:S03]  /*0490*/  LOP3.LUT R10, R6, 0xf000000, RZ, 0xc0, !PT ;  /* 0x0f000000060a7812 */ /* 0x000fc600078ec0ff */
[----:B------:R-:W1:Y:S01]  /*04a0*/  I2F.U16 R4, R4 ;  /* 0x0000000400047306 */ /* 0x000e620000101000 */
[----:B------:R-:W-:Y:S02]  /*04b0*/  SHF.R.U32.HI R9, RZ, 0xc, R9 ;  /* 0x0000000cff097819 */ /* 0x000fe40000011609 */
[----:B------:R-:W-:-:S05]  /*04c0*/  I2FP.F32.U32 R12, R12 ;  /* 0x0000000c000c7245 */ /* 0x000fca0000201000 */
[----:B------:R-:W2:Y:S01]  /*04d0*/  I2F.U16 R8, R8 ;  /* 0x0000000800087306 */ /* 0x000ea20000101000 */
[----:B------:R-:W-:-:S07]  /*04e0*/  SHF.R.U32.HI R6, RZ, 0x1c, R6 ;  /* 0x0000001cff067819 */ /* 0x000fce0000011606 */
[----:B------:R3:W4:Y:S01]  /*04f0*/  I2F.U16 R0, R14 ;  /* 0x0000000e00007306 */ /* 0x0007220000101000 */
[----:B------:R-:W-:-:S07]  /*0500*/  SHF.R.U32.HI R10, RZ, 0x18, R10 ;  /* 0x00000018ff0a7819 */ /* 0x000fce000001160a */
[----:B------:R-:W5:Y:S01]  /*0510*/  I2F.U16 R16, R13 ;  /* 0x0000000d00107306 */ /* 0x000f620000101000 */
[----:B------:R-:W-:Y:S01]  /*0520*/  LOP3.LUT R9, R9, 0xffff, RZ, 0xc0, !PT ;  /* 0x0000ffff09097812 */ /* 0x000fe200078ec0ff */
[----:B------:R-:W-:Y:S01]  /*0530*/  FMUL.FTZ R5, R5, R12 ;  /* 0x0000000c05057220 */ /* 0x000fe20000410000 */
[----:B------:R-:W-:Y:S02]  /*0540*/  FSEL R11, -R15, -1.125, !P0 ;  /* 0xbf9000000f0b7808 */ /* 0x000fe40004000100 */
[----:B---3--:R-:W-:Y:S02]  /*0550*/  I2FP.F32.U32 R14, R6 ;  /* 0x00000006000e7245 */ /* 0x008fe40000201000 */
[----:B------:R-:W-:Y:S02]  /*0560*/  I2FP.F32.U32 R10, R10 ;  /* 0x0000000a000a7245 */ /* 0x000fe40000201000 */
[----:B------:R-:W-:Y:S01]  /*0570*/  I2FP.F32.U32 R12, R9 ;  /* 0x00000009000c7245 */ /* 0x000fe20000201000 */
[C---:B0-----:R-:W-:Y:S01]  /*0580*/  FADD.FTZ R6, R11.reuse, R7 ;  /* 0x000000070b067221 */ /* 0x041fe20000010000 */
[C---:B------:R-:W-:Y:S01]  /*0590*/  FADD.FTZ R14, R11.reuse, R14 ;  /* 0x0000000e0b0e7221 */ /* 0x040fe20000010000 */
[C---:B-1----:R-:W-:Y:S01]  /*05a0*/  FADD.FTZ R4, R11.reuse, R4 ;  /* 0x000000040b047221 */ /* 0x042fe20000010000 */
[C---:B------:R-:W-:Y:S01]  /*05b0*/  FADD.FTZ R10, R11.reuse, R10 ;  /* 0x0000000a0b0a7221 */ /* 0x040fe20000010000 */
[C---:B--2---:R-:W-:Y:S01]  /*05c0*/  FADD.FTZ R8, R11.reuse, R8 ;  /* 0x000000080b087221 */ /* 0x044fe20000010000 */
        /* <DEDUP_REMOVED lines=11> */
[----:B------:R-:W-:Y:S04]  /*0680*/  STG.E desc[UR4][R2.64], R7 ;  /* 0x0000000702007986 */ /* 0x000fe8000c101904 */
[----:B------:R-:W-:Y:S04]  /*0690*/  STG.E desc[UR4][R2.64+0x8], R11 ;  /* 0x0000080b02007986 */ /* 0x000fe8000c101904 */
[----:B------:R-:W-:Y:S04]  /*06a0*/  STG.E desc[UR4][R2.64+0xc], R13 ;  /* 0x00000c0d02007986 */ /* 0x000fe8000c101904 */
[----:B------:R-:W-:Y:S04]  /*06b0*/  STG.E desc[UR4][R2.64+0x18], R17 ;  /* 0x0000181102007986 */ /* 0x000fe8000c101904 */
[----:B------:R-:W-:Y:S04]  /*06c0*/  STG.E desc[UR4][R2.64+0x1c], R19 ;  /* 0x00001c1302007986 */ /* 0x000fe8000c101904 */
[----:B------:R-:W-:Y:S04]  /*06d0*/  STG.E desc[UR4][R2.64+0x4], R9 ;  /* 0x0000040902007986 */ /* 0x000fe8000c101904 */
[----:B------:R-:W-:Y:S04]  /*06e0*/  STG.E desc[UR4][R2.64+0x10], R15 ;  /* 0x0000100f02007986 */ /* 0x000fe8000c101904 */
[----:B------:R-:W-:Y:S01]  /*06f0*/  STG.E desc[UR4][R2.64+0x14], R5 ;  /* 0x0000140502007986 */ /* 0x000fe2000c101904 */
[----:B------:R-:W-:Y:S05]  /*0700*/  EXIT ;  /* 0x000000000000794d */ /* 0x000fea0003800000 */
.L_x_1113:
        /* <DEDUP_REMOVED lines=15> */
.L_x_1411:


//--------------------- .text._Z23dequantize_block_iq4_xsIfEvPKvPT_ --------------------------
	.section	.text._Z23dequantize_block_iq4_xsIfEvPKvPT_,"ax",@progbits
	.align	128
.text._Z23dequantize_block_iq4_xsIfEvPKvPT_:
        .type           _Z23dequantize_block_iq4_xsIfEvPKvPT_,@function
        .size           _Z23dequantize_block_iq4_xsIfEvPKvPT_,(.L_x_1412 - _Z23dequantize_block_iq4_xsIfEvPKvPT_)
        .other          _Z23dequantize_block_iq4_xsIfEvPKvPT_,@"STO_CUDA_ENTRY STV_DEFAULT"
_Z23dequantize_block_iq4_xsIfEvPKvPT_:
        /* <DEDUP_REMOVED lines=10> */
[----:B------:R-:W-:-:S05]  /*00a0*/  LOP3.LUT R5, R4, 0x70, RZ, 0xc0, !PT ;  /* 0x0000007004057812 */ /* 0x000fca00078ec0ff */
[----:B------:R-:W-:-:S05]  /*00b0*/  IMAD.IADD R5, R0, 0x1, R5 ;  /* 0x0000000100057824 */ /* 0x000fca00078e0205 */
[----:B------:R-:W-:-:S05]  /*00c0*/  IADD3 R10, P0, PT, R2, R5, RZ ;  /* 0x00000005020a7210 */ /* 0x000fca0007f1e0ff */
[----:B------:R-:W-:-:S05]  /*00d0*/  IMAD.X R11, RZ, RZ, R3, P0 ;  /* 0x000000ffff0b7224 */ /* 0x000fca00000e0603 */
[----:B--2---:R-:W2:Y:S04]  /*00e0*/  LDG.E.U8.CONSTANT R13, desc[UR4][R10.64+0x8] ;  /* 0x000008040a0d7981 */ /* 0x004ea8000c1e9100 */
[----:B------:R-:W4:Y:S04]  /*00f0*/  LDG.E.U8.CONSTANT R5, desc[UR4][R10.64+0x9] ;  /* 0x000009040a057981 */ /* 0x000f28000c1e9100 */
[----:B------:R-:W5:Y:S04]  /*0100*/  LDG.E.U8.CONSTANT R12, desc[UR4][R10.64+0xb] ;  /* 0x00000b040a0c7981 */ /* 0x000f68000c1e9100 */
[----:B------:R0:W5:Y:S01]  /*0110*/  LDG.E.U8.CONSTANT R4, desc[UR4][R10.64+0xa] ;  /* 0x00000a040a047981 */ /* 0x000162000c1e9100 */
[----:B------:R-:W-:-:S04]  /*0120*/  LOP3.LUT R8, R7, 0x6, RZ, 0xc0, !PT ;  /* 0x0000000607087812 */ /* 0x000fc800078ec0ff */
[----:B------:R-:W-:Y:S02]  /*0130*/  SHF.R.U32.HI R19, RZ, 0x1, R8 ;  /* 0x00000001ff137819 */ /* 0x000fe40000011608 */
[----:B--2---:R-:W-:-:S04]  /*0140*/  LOP3.LUT R14, R13, 0xf, RZ, 0xc0, !PT ;  /* 0x0000000f0d0e7812 */ /* 0x004fc800078ec0ff */
[----:B---3--:R-:W-:Y:S02]  /*0150*/  IADD3 R14, P0, PT, R14, UR6, RZ ;  /* 0x000000060e0e7c10 */ /* 0x008fe4000ff1e0ff */
[----:B----4-:R-:W-:-:S03]  /*0160*/  LOP3.LUT R22, R5, 0xf, RZ, 0xc0, !PT ;  /* 0x0000000f05167812 */ /* 0x010fc600078ec0ff */
[----:B------:R-:W-:Y:S01]  /*0170*/  IMAD.X R15, RZ, RZ, UR7, P0 ;  /* 0x00000007ff0f7e24 */ /* 0x000fe200080e06ff */
[----:B------:R-:W-:Y:S02]  /*0180*/  IADD3 R22, P0, PT, R22, UR6, RZ ;  /* 0x0000000616167c10 */ /* 0x000fe4000ff1e0ff */
[----:B-----5:R-:W-:Y:S02]  /*0190*/  LOP3.LUT R16, R12, 0xf, RZ, 0xc0, !PT ;  /* 0x0000000f0c107812 */ /* 0x020fe400078ec0ff */
[----:B------:R-:W-:Y:S01]  /*01a0*/  SHF.R.U32.HI R13, RZ, 0x4, R13 ;  /* 0x00000004ff0d7819 */ /* 0x000fe2000001160d */
[----:B------:R-:W-:Y:S01]  /*01b0*/  IMAD.X R23, RZ, RZ, UR7, P0 ;  /* 0x00000007ff177e24 */ /* 0x000fe200080e06ff */
[----:B0-----:R-:W-:Y:S01]  /*01c0*/  IADD3 R10, P0, PT, R16, UR6, RZ ;  /* 0x00000006100a7c10 */ /* 0x001fe2000ff1e0ff */
[----:B------:R-:W2:Y:S01]  /*01d0*/  LDG.E.U8.CONSTANT R6, desc[UR4][R14.64] ;  /* 0x000000040e067981 */ /* 0x000ea2000c1e9100 */
[----:B------:R-:W-:Y:S02]  /*01e0*/  LOP3.LUT R20, R4, 0xf, RZ, 0xc0, !PT ;  /* 0x0000000f04147812 */ /* 0x000fe400078ec0ff */
[----:B------:R-:W-:Y:S01]  /*01f0*/  LOP3.LUT R13, R13, 0xffff, RZ, 0xc0, !PT ;  /* 0x0000ffff0d0d7812 */ /* 0x000fe200078ec0ff */
[----:B------:R-:W-:Y:S01]  /*0200*/  IMAD.X R11, RZ, RZ, UR7, P0 ;  /* 0x00000007ff0b7e24 */ /* 0x000fe200080e06ff */
[----:B------:R-:W-:Y:S01]  /*0210*/  SHF.R.U32.HI R5, RZ, 0x4, R5 ;  /* 0x00000004ff057819 */ /* 0x000fe20000011605 */
[----:B------:R-:W3:Y:S01]  /*0220*/  LDG.E.U8.CONSTANT R8, desc[UR4][R22.64] ;  /* 0x0000000416087981 */ /* 0x000ee2000c1e9100 */
[----:B------:R-:W-:-:S02]  /*0230*/  IADD3 R20, P1, PT, R20, UR6, RZ ;  /* 0x0000000614147c10 */ /* 0x000fc4000ff3e0ff */
[----:B------:R-:W-:Y:S01]  /*0240*/  IADD3 R16, P0, PT, R13, UR6, RZ ;  /* 0x000000060d107c10 */ /* 0x000fe2000ff1e0ff */
[----:B------:R0:W4:Y:S01]  /*0250*/  LDG.E.U8.CONSTANT R15, desc[UR4][R10.64] ;  /* 0x000000040a0f7981 */ /* 0x000122000c1e9100 */
[----:B------:R-:W-:Y:S01]  /*0260*/  LOP3.LUT R13, R5, 0xffff, RZ, 0xc0, !PT ;  /* 0x0000ffff050d7812 */ /* 0x000fe200078ec0ff */
[----:B------:R-:W-:Y:S01]  /*0270*/  IMAD.X R21, RZ, RZ, UR7, P1 ;  /* 0x00000007ff157e24 */ /* 0x000fe200088e06ff */
[----:B------:R-:W-:Y:S01]  /*0280*/  SHF.R.U32.HI R5, RZ, 0x4, R4 ;  /* 0x00000004ff057819 */ /* 0x000fe20000011604 */
[----:B------:R-:W-:Y:S01]  /*0290*/  IMAD.X R17, RZ, RZ, UR7, P0 ;  /* 0x00000007ff117e24 */ /* 0x000fe200080e06ff */
[----:B------:R-:W-:Y:S02]  /*02a0*/  IADD3 R18, P1, PT, R2, R19, RZ ;  /* 0x0000001302127210 */ /* 0x000fe40007f3e0ff */
[----:B------:R-:W-:Y:S01]  /*02b0*/  IADD3 R4, P0, PT, R13, UR6, RZ ;  /* 0x000000060d047c10 */ /* 0x000fe2000ff1e0ff */
[----:B------:R-:W5:Y:S01]  /*02c0*/  LDG.E.U8.CONSTANT R14, desc[UR4][R20.64] ;  /* 0x00000004140e7981 */ /* 0x000f62000c1e9100 */
[----:B------:R-:W-:Y:S01]  /*02d0*/  LOP3.LUT R13, R5, 0xffff, RZ, 0xc0, !PT ;  /* 0x0000ffff050d7812 */ /* 0x000fe200078ec0ff */
[----:B------:R-:W-:Y:S01]  /*02e0*/  IMAD.X R19, RZ, RZ, R3, P1 ;  /* 0x000000ffff137224 */ /* 0x000fe200008e0603 */
[----:B------:R-:W-:Y:S01]  /*02f0*/  SHF.R.U32.HI R12, RZ, 0x4, R12 ;  /* 0x00000004ff0c7819 */ /* 0x000fe2000001160c */
[----:B------:R-:W-:Y:S01]  /*0300*/  IMAD.X R5, RZ, RZ, UR7, P0 ;  /* 0x00000007ff057e24 */ /* 0x000fe200080e06ff */
[----:B0-----:R-:W-:Y:S01]  /*0310*/  IADD3 R10, P0, PT, R13, UR6, RZ ;  /* 0x000000060d0a7c10 */ /* 0x001fe2000ff1e0ff */
[----:B------:R-:W4:Y:S01]  /*0320*/  LDG.E.U8.CONSTANT R16, desc[UR4][R16.64] ;  /* 0x0000000410107981 */ /* 0x000f22000c1e9100 */
[----:B------:R-:W-:-:S03]  /*0330*/  LOP3.LUT R12, R12, 0xffff, RZ, 0xc0, !PT ;  /* 0x0000ffff0c0c7812 */ /* 0x000fc600078ec0ff */
[----:B------:R-:W5:Y:S01]  /*0340*/  LDG.E.U16.CONSTANT R20, desc[UR4][R2.64+0x2] ;  /* 0x0000020402147981 */ /* 0x000f62000c1e9500 */
[----:B------:R-:W-:-:S03]  /*0350*/  IMAD.X R11, RZ, RZ, UR7, P0 ;  /* 0x00000007ff0b7e24 */ /* 0x000fc600080e06ff */
[----:B------:R0:W4:Y:S01]  /*0360*/  LDG.E.U8.CONSTANT R18, desc[UR4][R18.64+0x4] ;  /* 0x0000040412127981 */ /* 0x000122000c1e9100 */
[----:B------:R-:W-:-:S03]  /*0370*/  IADD3 R12, P0, PT, R12, UR6, RZ ;  /* 0x000000060c0c7c10 */ /* 0x000fc6000ff1e0ff */
[----:B------:R1:W4:Y:S02]  /*0380*/  LDG.E.U8.CONSTANT R4, desc[UR4][R4.64] ;  /* 0x0000000404047981 */ /* 0x000324000c1e9100 */
[----:B------:R-:W-:Y:S01]  /*0390*/  IMAD.X R13, RZ, RZ, UR7, P0 ;  /* 0x00000007ff0d7e24 */ /* 0x000fe200080e06ff */
[----:B------:R-:W4:Y:S01]  /*03a0*/  LDCU.64 UR6, c[0x0][0x388] ;  /* 0x00007100ff0677ac */ /* 0x000f220008000a00 */
[----:B------:R-:W4:Y:S04]  /*03b0*/  LDG.E.U8.CONSTANT R10, desc[UR4][R10.64] ;  /* 0x000000040a0a7981 */ /* 0x000f28000c1e9100 */
[----:B------:R-:W4:Y:S04]  /*03c0*/  LDG.E.U8.CONSTANT R12, desc[UR4][R12.64] ;  /* 0x000000040c0c7981 */ /* 0x000f28000c1e9100 */
[----:B------:R1:W4:Y:S01]  /*03d0*/  LDG.E.U16.CONSTANT R17, desc[UR4][R2.64] ;  /* 0x0000000402117981 */ /* 0x000322000c1e9500 */
[----:B0-----:R-:W-:-:S02]  /*03e0*/  IMAD.SHL.U32 R19, R7, 0x2, RZ ;  /* 0x0000000207137824 */ /* 0x001fc400078e00ff */
[----:B-1----:R-:W-:-:S03]  /*03f0*/  IMAD.SHL.U32 R5, R7, 0x4, RZ ;  /* 0x0000000407057824 */ /* 0x002fc600078e00ff */
[----:B------:R-:W-:Y:S02]  /*0400*/  LOP3.LUT R19, R19, 0xe, RZ, 0xc0, !PT ;  /* 0x0000000e13137812 */ /* 0x000fe400078ec0ff */
[----:B------:R-:W-:Y:S01]  /*0410*/  LOP3.LUT R5, R5, 0x4, RZ, 0xc0, !PT ;  /* 0x0000000405057812 */ /* 0x000fe200078ec0ff */
[----:B------:R-:W-:-:S05]  /*0420*/  IMAD.SHL.U32 R7, R7, 0x20, RZ ;  /* 0x0000002007077824 */ /* 0x000fca00078e00ff */
[----:B------:R-:W-:-:S05]  /*0430*/  LOP3.LUT R2, R7, 0xe0, RZ, 0xc0, !PT ;  /* 0x000000e007027812 */ /* 0x000fca00078ec0ff */
[----:B------:R-:W-:-:S05]  /*0440*/  IMAD R9, R9, 0x100, R2 ;  /* 0x0000010009097824 */ /* 0x000fca00078e0202 */
[----:B------:R-:W-:Y:S01]  /*0450*/  IADD3 R9, P0, PT, R9, R0, RZ ;  /* 0x0000000009097210 */ /* 0x000fe20007f1e0ff */
[----:B--2---:R-:W0:Y:S08]  /*0460*/  I2F.S8 R6, R6 ;  /* 0x0000000600067306 */ /* 0x004e300000001400 */
[----:B---3--:R-:W-:Y:S01]  /*0470*/  I2F.S8 R8, R8 ;  /* 0x0000000800087306 */ /* 0x008fe20000001400 */
[----:B-----5:R-:W-:-:S02]  /*0480*/  SHF.R.U32.HI R19, RZ, R19, R20 ;  /* 0x00000013ff137219 */ /* 0x020fc40000011614 */
[----:B----4-:R-:W-:-:S03]  /*0490*/  SHF.R.U32.HI R5, RZ, R5, R18 ;  /* 0x00000005ff057219 */ /* 0x010fc60000011612 */
[----:B------:R-:W-:Y:S01]  /*04a0*/  IMAD.SHL.U32 R18, R19, 0x10, RZ ;  /* 0x0000001013127824 */ /* 0x000fe200078e00ff */
[----:B------:R-:W-:-:S04]  /*04b0*/  LOP3.LUT R5, R5, 0xf, RZ, 0xc0, !PT ;  /* 0x0000000f05057812 */ /* 0x000fc800078ec0ff */
[----:B------:R-:W-:Y:S01]  /*04c0*/  LOP3.LUT R5, R5, 0x30, R18, 0xf8, !PT ;  /* 0x0000003005057812 */ /* 0x000fe200078ef812 */
[----:B------:R-:W-:Y:S04]  /*04d0*/  I2F.S8 R14, R14 ;  /* 0x0000000e000e7306 */ /* 0x000fe80000001400 */
[----:B------:R-:W-:-:S04]  /*04e0*/  VIADD R5, R5, 0xffffffe0 ;  /* 0xffffffe005057836 */ /* 0x000fc80000000000 */
[----:B------:R-:W-:Y:S01]  /*04f0*/  I2F.S8 R15, R15 ;  /* 0x0000000f000f7306 */ /* 0x000fe20000001400 */
[----:B------:R-:W-:Y:S01]  /*0500*/  HADD2.F32 R17, -RZ, R17.H0_H0 ;  /* 0x20000011ff117230 */ /* 0x000fe20000004100 */
[----:B------:R-:W-:-:S06]  /*0510*/  I2FP.F32.S32 R0, R5 ;  /* 0x0000000500007245 */ /* 0x000fcc0000201400 */
[----:B------:R-:W1:Y:S08]  /*0520*/  I2F.S8 R16, R16 ;  /* 0x0000001000107306 */ /* 0x000e700000001400 */
[----:B------:R-:W2:Y:S08]  /*0530*/  I2F.S8 R4, R4 ;  /* 0x0000000400047306 */ /* 0x000eb00000001400 */
[----:B------:R-:W3:Y:S08]  /*0540*/  I2F.S8 R10, R10 ;  /* 0x0000000a000a7306 */ /* 0x000ef00000001400 */
[----:B------:R-:W4:Y:S01]  /*0550*/  I2F.S8 R12, R12 ;  /* 0x0000000c000c7306 */ /* 0x000f220000001400 */
[----:B------:R-:W-:Y:S01]  /*0560*/  IMAD.X R18, RZ, RZ, RZ, P0 ;  /* 0x000000ffff127224 */ /* 0x000fe200000e06ff */
[----:B------:R-:W-:Y:S01]  /*0570*/  LEA R2, P0, R9, UR6, 0x2 ;  /* 0x0000000609027c11 */ /* 0x000fe2000f8010ff */
[----:B------:R-:W-:-:S03]  /*0580*/  FMUL.FTZ R17, R17, R0 ;  /* 0x0000000011117220 */ /* 0x000fc60000410000 */
[----:B------:R-:W-:Y:S01]  /*0590*/  LEA.HI.X R3, R9, UR7, R18, 0x2, P0 ;  /* 0x0000000709037c11 */ /* 0x000fe200080f1412 */
[C---:B0-----:R-:W-:Y:S01]  /*05a0*/  FMUL.FTZ R5, R17.reuse, R6 ;  /* 0x0000000611057220 */ /* 0x041fe20000410000 */
[C---:B-1----:R-:W-:Y:S01]  /*05b0*/  FMUL.FTZ R7, R17.reuse, R16 ;  /* 0x0000001011077220 */ /* 0x042fe20000410000 */
[C---:B------:R-:W-:Y:S01]  /*05c0*/  FMUL.FTZ R9, R17.reuse, R8 ;  /* 0x0000000811097220 */ /* 0x040fe20000410000 */
[C---:B--2---:R-:W-:Y:S01]  /*05d0*/  FMUL.FTZ R11, R17.reuse, R4 ;  /* 0x00000004110b7220 */ /* 0x044fe20000410000 */
[C---:B------:R-:W-:Y:S01]  /*05e0*/  FMUL.FTZ R13, R17.reuse, R14 ;  /* 0x0000000e110d7220 */ /* 0x040fe20000410000 */
[C---:B---3--:R-:W-:Y:S01]  /*05f0*/  FMUL.FTZ R19, R17.reuse, R10 ;  /* 0x0000000a11137220 */ /* 0x048fe20000410000 */
[C---:B------:R-:W-:Y:S01]  /*0600*/  FMUL.FTZ R15, R17.reuse, R15 ;  /* 0x0000000f110f7220 */ /* 0x040fe20000410000 */
[----:B----4-:R-:W-:Y:S01]  /*0610*/  FMUL.FTZ R17, R17, R12 ;  /* 0x0000000c11117220 */ /* 0x010fe20000410000 */
        /* <DEDUP_REMOVED lines=9> */
.L_x_1114:
        /* <DEDUP_REMOVED lines=13> */
.L_x_1412:


//--------------------- .text._Z22dequantize_block_iq2_sIfEvPKvPT_ --------------------------
	.section	.text._Z22dequantize_block_iq2_sIfEvPKvPT_,"ax",@progbits
	.align	128
.text._Z22dequantize_block_iq2_sIfEvPKvPT_:
        .type           _Z22dequantize_block_iq2_sIfEvPKvPT_,@function
        .size           _Z22dequantize_block_iq2_sIfEvPKvPT_,(.L_x_1413 - _Z22dequantize_block_iq2_sIfEvPKvPT_)
        .other          _Z22dequantize_block_iq2_sIfEvPKvPT_,@"STO_CUDA_ENTRY STV_DEFAULT"
_Z22dequantize_block_iq2_sIfEvPKvPT_:
        /* <DEDUP_REMOVED lines=23> */
[----:B------:R1:W3:Y:S04]  /*0170*/  LDG.E.U8.CONSTANT R5, desc[UR4][R8.64+0x22] ;  /* 0x0000220408057981 */ /* 0x0002e8000c1e9100 */
[----:B------:R-:W2:Y:S01]  /*0180*/  LDG.E.U8.CONSTANT R15, desc[UR4][R10.64+0xa] ;  /* 0x00000a040a0f7981 */ /* 0x000ea2000c1e9100 */
[----:B----4-:R-:W-:-:S04]  /*0190*/  SHF.L.U32 R13, R13, R14, RZ ;  /* 0x0000000e0d0d7219 */ /* 0x010fc800000006ff */
[----:B-----5:R-:W-:-:S05]  /*01a0*/  LOP3.LUT R13, R12, 0x300, R13, 0xf8, !PT ;  /* 0x000003000c0d7812 */ /* 0x020fca00078ef80d */
[----:B0-----:R-:W-:-:S06]  /*01b0*/  IMAD.WIDE.U32 R6, R13, 0x8, R6 ;  /* 0x000000080d067825 */ /* 0x001fcc00078e0006 */
[----:B------:R-:W4:Y:S01]  /*01c0*/  LDG.E.64.CONSTANT R6, desc[UR4][R6.64] ;  /* 0x0000000406067981 */ /* 0x000f22000c1e9b00 */
[----:B------:R-:W-:-:S04]  /*01d0*/  SHF.R.U32.HI R12, RZ, 0x2, R0 ;  /* 0x00000002ff0c7819 */ /* 0x000fc80000011600 */
[----:B------:R-:W-:Y:S01]  /*01e0*/  LOP3.LUT R12, R12, 0xfc, RZ, 0xc0, !PT ;  /* 0x000000fc0c0c7812 */ /* 0x000fe200078ec0ff */
[----:B-1----:R-:W-:Y:S01]  /*01f0*/  IMAD.SHL.U32 R8, R0, 0x20, RZ ;  /* 0x0000002000087824 */ /* 0x002fe200078e00ff */
[----:B---3--:R-:W-:Y:S02]  /*0200*/  PRMT R13, R5, 0x8880, RZ ;  /* 0x00008880050d7816 */ /* 0x008fe400000000ff */
[----:B--2---:R-:W-:Y:S02]  /*0210*/  SHF.R.U32.HI R12, RZ, R12, R15 ;  /* 0x0000000cff0c7219 */ /* 0x004fe4000001160f */
[----:B------:R-:W-:Y:S02]  /*0220*/  PRMT R10, R13, 0x7710, RZ ;  /* 0x000077100d0a7816 */ /* 0x000fe400000000ff */
[----:B------:R-:W-:Y:S02]  /*0230*/  LOP3.LUT R12, R12, 0xf, RZ, 0xc0, !PT ;  /* 0x0000000f0c0c7812 */ /* 0x000fe400078ec0ff */
[----:B------:R-:W-:-:S02]  /*0240*/  LOP3.LUT R9, R8, 0xe0, RZ, 0xc0, !PT ;  /* 0x000000e008097812 */ /* 0x000fc400078ec0ff */
[----:B------:R-:W-:Y:S02]  /*0250*/  LOP3.LUT R3, R10, 0x1, RZ, 0xc0, !PT ;  /* 0x000000010a037812 */ /* 0x000fe400078ec0ff */
[----:B------:R-:W-:Y:S01]  /*0260*/  I2FP.F32.U32 R12, R12 ;  /* 0x0000000c000c7245 */ /* 0x000fe20000201000 */
[----:B------:R-:W-:Y:S01]  /*0270*/  IMAD R9, R4, 0x100, R9 ;  /* 0x0000010004097824 */ /* 0x000fe200078e0209 */
[----:B------:R-:W-:Y:S01]  /*0280*/  ISETP.NE.U32.AND P0, PT, R3, 0x1, PT ;  /* 0x000000010300780c */ /* 0x000fe20003f05070 */
[----:B------:R-:W-:Y:S01]  /*0290*/  HADD2.F32 R2, -RZ, R2.H0_H0 ;  /* 0x20000002ff027230 */ /* 0x000fe20000004100 */
[----:B------:R-:W-:Y:S01]  /*02a0*/  LOP3.LUT R0, R0, 0x3f8, RZ, 0xc0, !PT ;  /* 0x000003f800007812 */ /* 0x000fe200078ec0ff */
[----:B------:R-:W-:-:S03]  /*02b0*/  FADD.FTZ R3, R12, 0.5 ;  /* 0x3f0000000c037421 */ /* 0x000fc60000010000 */
[----:B------:R-:W-:Y:S01]  /*02c0*/  IADD3 R9, P1, PT, R9, R0, RZ ;  /* 0x0000000009097210 */ /* 0x000fe20007f3e0ff */
[----:B------:R-:W-:-:S04]  /*02d0*/  FMUL.FTZ.D4 R0, R2, R3 ;  /* 0x0000000302007220 */ /* 0x000fc80000210000 */
[----:B------:R-:W-:Y:S01]  /*02e0*/  IMAD.X R8, RZ, RZ, RZ, P1 ;  /* 0x000000ffff087224 */ /* 0x000fe200008e06ff */
[----:B------:R-:W-:Y:S02]  /*02f0*/  LEA R2, P1, R9, UR6, 0x2 ;  /* 0x0000000609027c11 */ /* 0x000fe4000f8210ff */
[----:B----4-:R-:W-:-:S04]  /*0300*/  PRMT R4, R6, 0x7770, RZ ;  /* 0x0000777006047816 */ /* 0x010fc800000000ff */
[----:B------:R-:W-:Y:S02]  /*0310*/  I2FP.F32.U32 R3, R4 ;  /* 0x0000000400037245 */ /* 0x000fe40000201000 */
[----:B------:R-:W-:-:S03]  /*0320*/  PRMT R4, R5, 0x8880, RZ ;  /* 0x0000888005047816 */ /* 0x000fc600000000ff */
[----:B------:R-:W-:Y:S01]  /*0330*/  FMUL.FTZ R5, R0, R3 ;  /* 0x0000000300057220 */ /* 0x000fe20000410000 */
[----:B------:R-:W-:Y:S02]  /*0340*/  LEA.HI.X R3, R9, UR7, R8, 0x2, P1 ;  /* 0x0000000709037c11 */ /* 0x000fe400088f1408 */
[----:B------:R-:W-:Y:S01]  /*0350*/  R2P PR, R10, 0x7e ;  /* 0x0000007e0a007804 */ /* 0x000fe20000000000 */
[----:B------:R-:W-:Y:S01]  /*0360*/  @!P0 FADD.FTZ R5, -R5, -RZ ;  /* 0x800000ff05058221 */ /* 0x000fe20000010100 */
[----:B------:R-:W-:Y:S02]  /*0370*/  ISETP.GE.AND P0, PT, R4, RZ, PT ;  /* 0x000000ff0400720c */ /* 0x000fe40003f06270 */
[C---:B------:R-:W-:Y:S02]  /*0380*/  PRMT R9, R6.reuse, 0x7773, RZ ;  /* 0x0000777306097816 */ /* 0x040fe400000000ff */
[C---:B------:R-:W-:Y:S02]  /*0390*/  PRMT R10, R6.reuse, 0x7772, RZ ;  /* 0x00007772060a7816 */ /* 0x040fe400000000ff */
[----:B------:R-:W-:-:S02]  /*03a0*/  PRMT R11, R6, 0x7771, RZ ;  /* 0x00007771060b7816 */ /* 0x000fc400000000ff */
[C---:B------:R-:W-:Y:S02]  /*03b0*/  PRMT R8, R7.reuse, 0x7771, RZ ;  /* 0x0000777107087816 */ /* 0x040fe400000000ff */
[C---:B------:R-:W-:Y:S02]  /*03c0*/  PRMT R6, R7.reuse, 0x7772, RZ ;  /* 0x0000777207067816 */ /* 0x040fe400000000ff */
[C---:B------:R-:W-:Y:S02]  /*03d0*/  PRMT R4, R7.reuse, 0x7773, RZ ;  /* 0x0000777307047816 */ /* 0x040fe400000000ff */
[----:B------:R-:W-:Y:S02]  /*03e0*/  PRMT R7, R7, 0x7770, RZ ;  /* 0x0000777007077816 */ /* 0x000fe400000000ff */
[----:B------:R-:W-:Y:S02]  /*03f0*/  I2FP.F32.U32 R13, R9 ;  /* 0x00000009000d7245 */ /* 0x000fe40000201000 */
[----:B------:R-:W-:-:S02]  /*0400*/  I2FP.F32.U32 R9, R10 ;  /* 0x0000000a00097245 */ /* 0x000fc40000201000 */
        /* <DEDUP_REMOVED lines=28> */
.L_x_1115:
        /* <DEDUP_REMOVED lines=11> */
.L_x_1413:


//--------------------- .text._Z22dequantize_block_iq3_sIfEvPKvPT_ --------------------------
	.section	.text._Z22dequantize_block_iq3_sIfEvPKvPT_,"ax",@progbits
	.align	128
.text._Z22dequantize_block_iq3_sIfEvPKvPT_:
        .type           _Z22dequantize_block_iq3_sIfEvPKvPT_,@function
        .size           _Z22dequantize_block_iq3_sIfEvPKvPT_,(.L_x_1414 - _Z22dequantize_block_iq3_sIfEvPKvPT_)
        .other          _Z22dequantize_block_iq3_sIfEvPKvPT_,@"STO_CUDA_ENTRY STV_DEFAULT"
_Z22dequantize_block_iq3_sIfEvPKvPT_:
[----:B------:R-:W-:Y:S01]  /*0000*/  LDC R1, c[0x0][0x37c] ;  /* 0x0000df00ff017b82 */ /* 0x000fe20000000800 */
[----:B------:R-:W0:Y:S07]  /*0010*/  S2R R6, SR_TID.X ;  /* 0x0000000000067919 */ /* 0x000e2e0000002100 */
[----:B------:R-:W1:Y:S01]  /*0020*/  LDC.64 R2, c[0x0][0x380] ;  /* 0x0000e000ff027b82 */ /* 0x000e620000000a00 */
[----:B------:R-:W2:Y:S01]  /*0030*/  LDCU.64 UR4, c[0x0][0x358] ;  /* 0x00006b00ff0477ac */ /* 0x000ea20008000a00 */
[----:B------:R-:W1:Y:S01]  /*0040*/  S2R R0, SR_CTAID.X ;  /* 0x0000000000007919 */ /* 0x000e620000002500 */
        /* <DEDUP_REMOVED lines=8> */
[----:B------:R-:W-:-:S04]  /*00d0*/  IADD3 R10, P1, PT, R2, R11, RZ ;  /* 0x0000000b020a7210 */ /* 0x000fc80007f3e0ff */
[----:B------:R-:W-:Y:S01]  /*00e0*/  IADD3 R14, P0, PT, R2, R5, RZ ;  /* 0x00000005020e7210 */ /* 0x000fe20007f1e0ff */
[----:B------:R-:W-:-:S04]  /*00f0*/  IMAD.X R11, RZ, RZ, R3, P1 ;  /* 0x000000ffff0b7224 */ /* 0x000fc800008e0603 */
[----:B------:R-:W-:Y:S02]  /*0100*/  IMAD.X R15, RZ, RZ, R3, P0 ;  /* 0x000000ffff0f7224 */ /* 0x000fe400000e0603 */
[----:B--2---:R-:W2:Y:S04]  /*0110*/  LDG.E.U8.CONSTANT R11, desc[UR4][R10.64+0x2] ;  /* 0x000002040a0b7981 */ /* 0x004ea8000c1e9100 */
[----:B------:R-:W4:Y:S04]  /*0120*/  LDG.E.U8.CONSTANT R13, desc[UR4][R14.64+0x2] ;  /* 0x000002040e0d7981 */ /* 0x000f28000c1e9100 */
[----:B------:R0:W5:Y:S01]  /*0130*/  LDG.E.U8.CONSTANT R12, desc[UR4][R14.64+0x3] ;  /* 0x000003040e0c7981 */ /* 0x000162000c1e9100 */
[----:B------:R-:W-:Y:S01]  /*0140*/  IMAD.SHL.U32 R7, R6, 0x4, RZ ;  /* 0x0000000406077824 */ /* 0x000fe200078e00ff */
[----:B------:R-:W-:-:S02]  /*0150*/  SHF.R.U32.HI R17, RZ, 0x1, R4 ;  /* 0x00000001ff117819 */ /* 0x000fc40000011604 */
[----:B------:R-:W0:Y:S02]  /*0160*/  LDC.64 R4, c[0x4][0x20] ;  /* 0x01000800ff047b82 */ /* 0x000e240000000a00 */
[----:B------:R-:W-:Y:S02]  /*0170*/  LOP3.LUT R9, R7, 0x1c, RZ, 0xc0, !PT ;  /* 0x0000001c07097812 */ /* 0x000fe400078ec0ff */
[----:B------:R-:W-:-:S03]  /*0180*/  IADD3 R16, P0, PT, R2, R17, RZ ;  /* 0x0000001102107210 */ /* 0x000fc60007f1e0ff */
[----:B------:R-:W-:Y:S02]  /*0190*/  IMAD.IADD R9, R8, 0x1, R9 ;  /* 0x0000000108097824 */ /* 0x000fe400078e0209 */
[----:B------:R-:W-:-:S03]  /*01a0*/  IMAD.X R17, RZ, RZ, R3, P0 ;  /* 0x000000ffff117224 */ /* 0x000fc600000e0603 */
[----:B------:R-:W-:Y:S01]  /*01b0*/  IADD3 R18, P1, PT, R2, R9, RZ ;  /* 0x0000000902127210 */ /* 0x000fe20007f3e0ff */
[----:B------:R-:W-:Y:S01]  /*01c0*/  IMAD.MOV.U32 R9, RZ, RZ, -0x2 ;  /* 0xfffffffeff097424 */ /* 0x000fe200078e00ff */
[----:B------:R1:W3:Y:S03]  /*01d0*/  LDG.E.U16.CONSTANT R2, desc[UR4][R2.64] ;  /* 0x0000000402027981 */ /* 0x0002e6000c1e9500 */
[----:B------:R-:W-:Y:S02]  /*01e0*/  IMAD R20, R8, R9, 0x8 ;  /* 0x0000000808147424 */ /* 0x000fe400078e0209 */
[----:B------:R-:W-:Y:S01]  /*01f0*/  IMAD.X R19, RZ, RZ, R3, P1 ;  /* 0x000000ffff137224 */ /* 0x000fe200008e0603 */
[----:B------:R-:W3:Y:S04]  /*0200*/  LDG.E.U8.CONSTANT R9, desc[UR4][R16.64+0x6a] ;  /* 0x00006a0410097981 */ /* 0x000ee8000c1e9100 */
[----:B------:R-:W3:Y:S01]  /*0210*/  LDG.E.U8.CONSTANT R8, desc[UR4][R18.64+0x4a] ;  /* 0x00004a0412087981 */ /* 0x000ee2000c1e9100 */
[----:B--2---:R-:W-:-:S04]  /*0220*/  SHF.L.U32 R10, R11, R20, RZ ;  /* 0x000000140b0a7219 */ /* 0x004fc800000006ff */
[----:B----4-:R-:W-:Y:S01]  /*0230*/  LOP3.LUT R13, R13, 0x100, R10, 0xf8, !PT ;  /* 0x000001000d0d7812 */ /* 0x010fe200078ef80a */
[----:B------:R-:W-:-:S04]  /*0240*/  VIADD R20, R20, 0xffffffff ;  /* 0xffffffff14147836 */ /* 0x000fc80000000000 */
[----:B0-----:R-:W-:Y:S01]  /*0250*/  IMAD.WIDE.U32 R14, R13, 0x4, R4 ;  /* 0x000000040d0e7825 */ /* 0x001fe200078e0004 */
[----:B------:R-:W-:-:S04]  /*0260*/  SHF.L.U32 R11, R11, R20, RZ ;  /* 0x000000140b0b7219 */ /* 0x000fc800000006ff */
[----:B------:R-:W2:Y:S01]  /*0270*/  LDG.E.CONSTANT R10, desc[UR4][R14.64] ;  /* 0x000000040e0a7981 */ /* 0x000ea2000c1e9900 */
[----:B-----5:R-:W-:-:S05]  /*0280*/  LOP3.LUT R11, R12, 0x100, R11, 0xf8, !PT ;  /* 0x000001000c0b7812 */ /* 0x020fca00078ef80b */
[----:B------:R-:W-:-:S05]  /*0290*/  IMAD.WIDE.U32 R4, R11, 0x4, R4 ;  /* 0x000000040b047825 */ /* 0x000fca00078e0004 */
[----:B------:R0:W4:Y:S01]  /*02a0*/  LDG.E.CONSTANT R11, desc[UR4][R4.64] ;  /* 0x00000004040b7981 */ /* 0x000122000c1e9900 */
[----:B------:R-:W-:-:S05]  /*02b0*/  IMAD.SHL.U32 R12, R6, 0x20, RZ ;  /* 0x00000020060c7824 */ /* 0x000fca00078e00ff */
[----:B------:R-:W-:Y:S02]  /*02c0*/  LOP3.LUT R13, R12, 0xe0, RZ, 0xc0, !PT ;  /* 0x000000e00c0d7812 */ /* 0x000fe400078ec0ff */
[----:B------:R-:W-:-:S03]  /*02d0*/  LOP3.LUT R6, R6, 0x3f8, RZ, 0xc0, !PT ;  /* 0x000003f806067812 */ /* 0x000fc600078ec0ff */
[----:B------:R-:W-:Y:S01]  /*02e0*/  IMAD R13, R0, 0x100, R13 ;  /* 0x00000100000d7824 */ /* 0x000fe200078e020d */
[----:B------:R-:W-:-:S04]  /*02f0*/  LOP3.LUT R0, R7, 0x4, RZ, 0xc0, !PT ;  /* 0x0000000407007812 */ /* 0x000fc800078ec0ff */
[----:B---3--:R-:W-:Y:S02]  /*0300*/  SHF.R.U32.HI R0, RZ, R0, R9 ;  /* 0x00000000ff007219 */ /* 0x008fe40000011609 */
[----:B------:R-:W-:Y:S02]  /*0310*/  IADD3 R13, P0, PT, R13, R6, RZ ;  /* 0x000000060d0d7210 */ /* 0x000fe40007f1e0ff */
[----:B------:R-:W-:Y:S02]  /*0320*/  PRMT R6, R8, 0x8880, RZ ;  /* 0x0000888008067816 */ /* 0x000fe400000000ff */
[----:B------:R-:W-:Y:S02]  /*0330*/  LOP3.LUT R0, R0, 0xf, RZ, 0xc0, !PT ;  /* 0x0000000f00007812 */ /* 0x000fe400078ec0ff */
[----:B------:R-:W-:Y:S01]  /*0340*/  PRMT R6, R6, 0x7710, RZ ;  /* 0x0000771006067816 */ /* 0x000fe200000000ff */
[----:B------:R-:W-:Y:S01]  /*0350*/  IMAD.X R12, RZ, RZ, RZ, P0 ;  /* 0x000000ffff0c7224 */ /* 0x000fe200000e06ff */
[----:B-1----:R-:W-:-:S02]  /*0360*/  I2FP.F32.U32 R3, R0 ;  /* 0x0000000000037245 */ /* 0x002fc40000201000 */
[C---:B0-----:R-:W-:Y:S02]  /*0370*/  LEA R4, P0, R13.reuse, UR6, 0x2 ;  /* 0x000000060d047c11 */ /* 0x041fe4000f8010ff */
[C---:B------:R-:W-:Y:S01]  /*0380*/  LOP3.LUT R7, R6.reuse, 0x1, RZ, 0xc0, !PT ;  /* 0x0000000106077812 */ /* 0x040fe200078ec0ff */
[----:B------:R-:W-:Y:S01]  /*0390*/  HADD2.F32 R0, -RZ, R2.H0_H0 ;  /* 0x20000002ff007230 */ /* 0x000fe20000004100 */
[----:B------:R-:W-:Y:S01]  /*03a0*/  LEA.HI.X R5, R13, UR7, R12, 0x2, P0 ;  /* 0x000000070d057c11 */ /* 0x000fe200080f140c */
[----:B------:R-:W-:Y:S01]  /*03b0*/  FADD.FTZ R3, R3, 0.5 ;  /* 0x3f00000003037421 */ /* 0x000fe20000010000 */
[----:B------:R-:W-:Y:S02]  /*03c0*/  R2P PR, R6, 0x7e ;  /* 0x0000007e06007804 */ /* 0x000fe40000000000 */
[----:B------:R-:W-:Y:S01]  /*03d0*/  ISETP.NE.U32.AND P0, PT, R7, 0x1, PT ;  /* 0x000000010700780c */ /* 0x000fe20003f05070 */
[----:B------:R-:W-:Y:S01]  /*03e0*/  FMUL.FTZ.D2 R0, R0, R3 ;  /* 0x0000000300007220 */ /* 0x000fe20000310000 */
[----:B--2---:R-:W-:-:S02]  /*03f0*/  PRMT R2, R10, 0x7770, RZ ;  /* 0x000077700a027816 */ /* 0x004fc400000000ff */
[C---:B------:R-:W-:Y:S02]  /*0400*/  PRMT R7, R10.reuse, 0x7772, RZ ;  /* 0x000077720a077816 */ /* 0x040fe400000000ff */
[----:B------:R-:W-:Y:S02]  /*0410*/  I2FP.F32.U32 R3, R2 ;  /* 0x0000000200037245 */ /* 0x000fe40000201000 */
[----:B------:R-:W-:Y:S02]  /*0420*/  I2FP.F32.U32 R7, R7 ;  /* 0x0000000700077245 */ /* 0x000fe40000201000 */
[----:B------:R-:W-:Y:S01]  /*0430*/  PRMT R6, R10, 0x7771, RZ ;  /* 0x000077710a067816 */ /* 0x000fe200000000ff */
[----:B------:R-:W-:Y:S01]  /*0440*/  FMUL.FTZ R3, R0, R3 ;  /* 0x0000000300037220 */ /* 0x000fe20000410000 */
[----:B------:R-:W-:Y:S01]  /*0450*/  PRMT R2, R8, 0x8880, RZ ;  /* 0x0000888008027816 */ /* 0x000fe200000000ff */
[----:B------:R-:W-:Y:S01]  /*0460*/  FMUL.FTZ R17, R0, R7 ;  /* 0x0000000700117220 */ /* 0x000fe20000410000 */
[----:B------:R-:W-:Y:S01]  /*0470*/  I2FP.F32.U32 R9, R6 ;  /* 0x0000000600097245 */ /* 0x000fe20000201000 */
[----:B------:R-:W-:Y:S01]  /*0480*/  @!P0 FADD.FTZ R3, -R3, -RZ ;  /* 0x800000ff03038221 */ /* 0x000fe20000010100 */
[----:B------:R-:W-:-:S02]  /*0490*/  ISETP.GE.AND P0, PT, R2, RZ, PT ;  /* 0x000000ff0200720c */ /* 0x000fc40003f06270 */
[C---:B----4-:R-:W-:Y:S02]  /*04a0*/  PRMT R2, R11.reuse, 0x7770, RZ ;  /* 0x000077700b027816 */ /* 0x050fe400000000ff */
[C---:B------:R-:W-:Y:S02]  /*04b0*/  PRMT R6, R11.reuse, 0x7771, RZ ;  /* 0x000077710b067816 */ /* 0x040fe400000000ff */
[C---:B------:R-:W-:Y:S02]  /*04c0*/  PRMT R7, R11.reuse, 0x7772, RZ ;  /* 0x000077720b077816 */ /* 0x040fe400000000ff */
[----:B------:R-:W-:Y:S02]  /*04d0*/  PRMT R10, R10, 0x7773, RZ ;  /* 0x000077730a0a7816 */ /* 0x000fe400000000ff */
[----:B------:R-:W-:Y:S01]  /*04e0*/  PRMT R11, R11, 0x7773, RZ ;  /* 0x000077730b0b7816 */ /* 0x000fe200000000ff */
[----:B------:R-:W-:Y:S01]  /*04f0*/  FMUL.FTZ R13, R0, R9 ;  /* 0x00000009000d7220 */ /* 0x000fe20000410000 */
        /* <DEDUP_REMOVED lines=26> */
.L_x_1116:
        /* <DEDUP_REMOVED lines=14> */
.L_x_1414:


//--------------------- .text._Z23dequantize_block_iq4_nlIfEvPKvPT_ --------------------------
	.section	.text._Z23dequantize_block_iq4_nlIfEvPKvPT_,"ax",@progbits
	.align	128
.text._Z23dequantize_block_iq4_nlIfEvPKvPT_:
        .type           _Z23dequantize_block_iq4_nlIfEvPKvPT_,@function
        .size           _Z23dequantize_block_iq4_nlIfEvPKvPT_,(.L_x_1415 - _Z23dequantize_block_iq4_nlIfEvPKvPT_)
        .other          _Z23dequantize_block_iq4_nlIfEvPKvPT_,@"STO_CUDA_ENTRY STV_DEFAULT"
_Z23dequantize_block_iq4_nlIfEvPKvPT_:
        /* <DEDUP_REMOVED lines=11> */
[----:B------:R-:W-:-:S05]  /*00b0*/  IADD3 R8, P0, PT, R5, R2, RZ ;  /* 0x0000000205087210 */ /* 0x000fca0007f1e0ff */
[----:B------:R-:W-:Y:S02]  /*00c0*/  IMAD.X R9, RZ, RZ, R3, P0 ;  /* 0x000000ffff097224 */ /* 0x000fe400000e0603 */
[----:B--2---:R-:W2:Y:S04]  /*00d0*/  LDG.E.U16.CONSTANT R3, desc[UR4][R2.64] ;  /* 0x0000000402037981 */ /* 0x004ea8000c1e9500 */
[----:B------:R-:W3:Y:S04]  /*00e0*/  LDG.E.U8.CONSTANT R6, desc[UR4][R8.64+0x2] ;  /* 0x0000020408067981 */ /* 0x000ee8000c1e9100 */
[----:B------:R-:W5:Y:S04]  /*00f0*/  LDG.E.U8.CONSTANT R12, desc[UR4][R8.64+0x3] ;  /* 0x00000304080c7981 */ /* 0x000f68000c1e9100 */
[----:B------:R-:W2:Y:S04]  /*0100*/  LDG.E.U8.CONSTANT R14, desc[UR4][R8.64+0x4] ;  /* 0x00000404080e7981 */ /* 0x000ea8000c1e9100 */
[----:B------:R-:W2:Y:S01]  /*0110*/  LDG.E.U8.CONSTANT R10, desc[UR4][R8.64+0x5] ;  /* 0x00000504080a7981 */ /* 0x000ea2000c1e9100 */
[----:B---3--:R-:W-:-:S02]  /*0120*/  LOP3.LUT R18, R6, 0xf, RZ, 0xc0, !PT ;  /* 0x0000000f06127812 */ /* 0x008fc400078ec0ff */
[----:B------:R-:W-:Y:S02]  /*0130*/  SHF.R.U32.HI R7, RZ, 0x4, R6 ;  /* 0x00000004ff077819 */ /* 0x000fe40000011606 */
[----:B-----5:R-:W-:Y:S02]  /*0140*/  LOP3.LUT R16, R12, 0xf, RZ, 0xc0, !PT ;  /* 0x0000000f0c107812 */ /* 0x020fe400078ec0ff */
[----:B----4-:R-:W-:Y:S02]  /*0150*/  IADD3 R18, P0, PT, R18, UR6, RZ ;  /* 0x0000000612127c10 */ /* 0x010fe4000ff1e0ff */
[----:B--2---:R-:W-:Y:S02]  /*0160*/  LOP3.LUT R11, R14, 0xf, RZ, 0xc0, !PT ;  /* 0x0000000f0e0b7812 */ /* 0x004fe400078ec0ff */
[----:B------:R-:W-:Y:S01]  /*0170*/  IADD3 R16, P1, PT, R16, UR6, RZ ;  /* 0x0000000610107c10 */ /* 0x000fe2000ff3e0ff */
[----:B------:R-:W-:Y:S01]  /*0180*/  IMAD.X R19, RZ, RZ, UR7, P0 ;  /* 0x00000007ff137e24 */ /* 0x000fe200080e06ff */
[----:B------:R-:W-:-:S02]  /*0190*/  LOP3.LUT R13, R10, 0xf, RZ, 0xc0, !PT ;  /* 0x0000000f0a0d7812 */ /* 0x000fc400078ec0ff */
[----:B------:R-:W-:Y:S01]  /*01a0*/  IADD3 R6, P0, PT, R11, UR6, RZ ;  /* 0x000000060b067c10 */ /* 0x000fe2000ff1e0ff */
[----:B------:R-:W-:Y:S01]  /*01b0*/  IMAD.X R17, RZ, RZ, UR7, P1 ;  /* 0x00000007ff117e24 */ /* 0x000fe200088e06ff */
[----:B------:R-:W-:Y:S01]  /*01c0*/  LOP3.LUT R9, R7, 0xffff, RZ, 0xc0, !PT ;  /* 0x0000ffff07097812 */ /* 0x000fe200078ec0ff */
[----:B------:R0:W2:Y:S01]  /*01d0*/  LDG.E.U8.CONSTANT R11, desc[UR4][R18.64] ;  /* 0x00000004120b7981 */ /* 0x0000a2000c1e9100 */
[----:B------:R-:W-:Y:S01]  /*01e0*/  IADD3 R8, P1, PT, R13, UR6, RZ ;  /* 0x000000060d087c10 */ /* 0x000fe2000ff3e0ff */
[----:B------:R-:W-:Y:S01]  /*01f0*/  IMAD.X R7, RZ, RZ, UR7, P0 ;  /* 0x00000007ff077e24 */ /* 0x000fe200080e06ff */
[----:B------:R-:W-:Y:S01]  /*0200*/  SHF.R.U32.HI R13, RZ, 0x4, R12 ;  /* 0x00000004ff0d7819 */ /* 0x000fe2000001160c */
[----:B------:R-:W3:Y:S01]  /*0210*/  LDG.E.U8.CONSTANT R16, desc[UR4][R16.64] ;  /* 0x0000000410107981 */ /* 0x000ee2000c1e9100 */
[----:B------:R-:W-:Y:S01]  /*0220*/  IADD3 R12, P0, PT, R9, UR6, RZ ;  /* 0x00000006090c7c10 */ /* 0x000fe2000ff1e0ff */
[----:B------:R-:W-:Y:S01]  /*0230*/  IMAD.X R9, RZ, RZ, UR7, P1 ;  /* 0x00000007ff097e24 */ /* 0x000fe200088e06ff */
[----:B------:R-:W-:Y:S01]  /*0240*/  LOP3.LUT R20, R13, 0xffff, RZ, 0xc0, !PT ;  /* 0x0000ffff0d147812 */ /* 0x000fe200078ec0ff */
[----:B------:R1:W4:Y:S01]  /*0250*/  LDG.E.U8.CONSTANT R6, desc[UR4][R6.64] ;  /* 0x0000000406067981 */ /* 0x000322000c1e9100 */
[----:B------:R-:W-:Y:S01]  /*0260*/  SHF.R.U32.HI R15, RZ, 0x4, R14 ;  /* 0x00000004ff0f7819 */ /* 0x000fe2000001160e */
[----:B------:R-:W-:Y:S01]  /*0270*/  IMAD.X R13, RZ, RZ, UR7, P0 ;  /* 0x00000007ff0d7e24 */ /* 0x000fe200080e06ff */
[----:B------:R-:W-:Y:S01]  /*0280*/  SHF.R.U32.HI R10, RZ, 0x4, R10 ;  /* 0x00000004ff0a7819 */ /* 0x000fe2000001160a */
[----:B------:R-:W5:Y:S01]  /*0290*/  LDG.E.U8.CONSTANT R8, desc[UR4][R8.64] ;  /* 0x0000000408087981 */ /* 0x000f62000c1e9100 */
[----:B------:R-:W-:-:S02]  /*02a0*/  IADD3 R14, P0, PT, R20, UR6, RZ ;  /* 0x00000006140e7c10 */ /* 0x000fc4000ff1e0ff */
[----:B0-----:R-:W-:Y:S01]  /*02b0*/  LOP3.LUT R18, R15, 0xffff, RZ, 0xc0, !PT ;  /* 0x0000ffff0f127812 */ /* 0x001fe200078ec0ff */
[----:B------:R-:W5:Y:S01]  /*02c0*/  LDG.E.U8.CONSTANT R12, desc[UR4][R12.64] ;  /* 0x000000040c0c7981 */ /* 0x000f62000c1e9100 */
[----:B------:R-:W-:Y:S01]  /*02d0*/  LOP3.LUT R10, R10, 0xffff, RZ, 0xc0, !PT ;  /* 0x0000ffff0a0a7812 */ /* 0x000fe200078ec0ff */
[----:B------:R-:W-:Y:S01]  /*02e0*/  IMAD.X R15, RZ, RZ, UR7, P0 ;  /* 0x00000007ff0f7e24 */ /* 0x000fe200080e06ff */
[----:B------:R-:W-:Y:S02]  /*02f0*/  IADD3 R18, P0, PT, R18, UR6, RZ ;  /* 0x0000000612127c10 */ /* 0x000fe4000ff1e0ff */
[----:B------:R-:W-:Y:S02]  /*0300*/  IADD3 R20, P1, PT, R10, UR6, RZ ;  /* 0x000000060a147c10 */ /* 0x000fe4000ff3e0ff */
[----:B------:R-:W5:Y:S01]  /*0310*/  LDG.E.U8.CONSTANT R14, desc[UR4][R14.64] ;  /* 0x000000040e0e7981 */ /* 0x000f62000c1e9100 */
[----:B------:R-:W-:Y:S02]  /*0320*/  IMAD.X R19, RZ, RZ, UR7, P0 ;  /* 0x00000007ff137e24 */ /* 0x000fe400080e06ff */
[----:B------:R-:W-:Y:S01]  /*0330*/  IMAD.X R21, RZ, RZ, UR7, P1 ;  /* 0x00000007ff157e24 */ /* 0x000fe200088e06ff */
[----:B------:R-:W0:Y:S02]  /*0340*/  LDCU.64 UR6, c[0x0][0x388] ;  /* 0x00007100ff0677ac */ /* 0x000e240008000a00 */
[----:B------:R-:W5:Y:S04]  /*0350*/  LDG.E.U8.CONSTANT R18, desc[UR4][R18.64] ;  /* 0x0000000412127981 */ /* 0x000f68000c1e9100 */
[----:B------:R-:W5:Y:S01]  /*0360*/  LDG.E.U8.CONSTANT R20, desc[UR4][R20.64] ;  /* 0x0000000414147981 */ /* 0x000f62000c1e9100 */
[----:B------:R-:W-:-:S05]  /*0370*/  IMAD.SHL.U32 R0, R0, 0x20, RZ ;  /* 0x0000002000007824 */ /* 0x000fca00078e00ff */
[----:B-1----:R-:W-:-:S05]  /*0380*/  LOP3.LUT R7, R0, 0xe0, RZ, 0xc0, !PT ;  /* 0x000000e000077812 */ /* 0x002fca00078ec0ff */
[----:B------:R-:W-:-:S05]  /*0390*/  IMAD R4, R4, 0x100, R7 ;  /* 0x0000010004047824 */ /* 0x000fca00078e0207 */
[----:B------:R-:W-:Y:S01]  /*03a0*/  IADD3 R4, P0, PT, R4, R5, RZ ;  /* 0x0000000504047210 */ /* 0x000fe20007f1e0ff */
[----:B------:R-:W-:-:S04]  /*03b0*/  HADD2.F32 R5, -RZ, R3.H0_H0 ;  /* 0x20000003ff057230 */ /* 0x000fc80000004100 */
[----:B------:R-:W-:Y:S01]  /*03c0*/  IMAD.X R7, RZ, RZ, RZ, P0 ;  /* 0x000000ffff077224 */ /* 0x000fe200000e06ff */
[----:B0-----:R-:W-:-:S04]  /*03d0*/  LEA R2, P0, R4, UR6, 0x2 ;  /* 0x0000000604027c11 */ /* 0x001fc8000f8010ff */
[----:B------:R-:W-:Y:S01]  /*03e0*/  LEA.HI.X R3, R4, UR7, R7, 0x2, P0 ;  /* 0x0000000704037c11 */ /* 0x000fe200080f1407 */
[----:B--2---:R-:W0:Y:S08]  /*03f0*/  I2F.S8 R10, R11 ;  /* 0x0000000b000a7306 */ /* 0x004e300000001400 */
[----:B---3--:R-:W-:Y:S08]  /*0400*/  I2F.S8 R16, R16 ;  /* 0x0000001000107306 */ /* 0x008ff00000001400 */
[----:B----4-:R-:W-:Y:S08]  /*0410*/  I2F.S8 R6, R6 ;  /* 0x0000000600067306 */ /* 0x010ff00000001400 */
[----:B-----5:R-:W-:Y:S08]  /*0420*/  I2F.S8 R8, R8 ;  /* 0x0000000800087306 */ /* 0x020ff00000001400 */
[----:B------:R-:W1:Y:S08]  /*0430*/  I2F.S8 R12, R12 ;  /* 0x0000000c000c7306 */ /* 0x000e700000001400 */
[----:B------:R-:W2:Y:S08]  /*0440*/  I2F.S8 R14, R14 ;  /* 0x0000000e000e7306 */ /* 0x000eb00000001400 */
[----:B------:R-:W3:Y:S08]  /*0450*/  I2F.S8 R18, R18 ;  /* 0x0000001200127306 */ /* 0x000ef00000001400 */
[----:B------:R-:W4:Y:S01]  /*0460*/  I2F.S8 R20, R20 ;  /* 0x0000001400147306 */ /* 0x000f220000001400 */
[C---:B0-----:R-:W-:Y:S01]  /*0470*/  FMUL.FTZ R7, R5.reuse, R10 ;  /* 0x0000000a05077220 */ /* 0x041fe20000410000 */
[C---:B-1----:R-:W-:Y:S01]  /*0480*/  FMUL.FTZ R9, R5.reuse, R12 ;  /* 0x0000000c05097220 */ /* 0x042fe20000410000 */
[C---:B------:R-:W-:Y:S01]  /*0490*/  FMUL.FTZ R11, R5.reuse, R16 ;  /* 0x00000010050b7220 */ /* 0x040fe20000410000 */
[C---:B--2---:R-:W-:Y:S01]  /*04a0*/  FMUL.FTZ R13, R5.reuse, R14 ;  /* 0x0000000e050d7220 */ /* 0x044fe20000410000 */
[C---:B------:R-:W-:Y:S01]  /*04b0*/  FMUL.FTZ R15, R5.reuse, R6 ;  /* 0x00000006050f7220 */ /* 0x040fe20000410000 */
[C---:B------:R-:W-:Y:S01]  /*04c0*/  FMUL.FTZ R19, R5.reuse, R8 ;  /* 0x0000000805137220 */ /* 0x040fe20000410000 */
[C---:B---3--:R-:W-:Y:S01]  /*04d0*/  FMUL.FTZ R17, R5.reuse, R18 ;  /* 0x0000001205117220 */ /* 0x048fe20000410000 */
[----:B------:R-:W-:Y:S01]  /*04e0*/  STG.E desc[UR4][R2.64], R7 ;  /* 0x0000000702007986 */ /* 0x000fe2000c101904 */
[----:B----4-:R-:W-:-:S03]  /*04f0*/  FMUL.FTZ R5, R5, R20 ;  /* 0x0000001405057220 */ /* 0x010fc60000410000 */
        /* <DEDUP_REMOVED lines=8> */
.L_x_1117:
        /* <DEDUP_REMOVED lines=16> */
.L_x_1415:


//--------------------- .text._Z22dequantize_block_iq1_sIfEvPKvPT_ --------------------------
	.section	.text._Z22dequantize_block_iq1_sIfEvPKvPT_,"ax",@progbits
	.align	128
.text._Z22dequantize_block_iq1_sIfEvPKvPT_:
        .type           _Z22dequantize_block_iq1_sIfEvPKvPT_,@function
        .size           _Z22dequantize_block_iq1_sIfEvPKvPT_,(.L_x_1416 - _Z22dequantize_block_iq1_sIfEvPKvPT_)
        .other          _Z22dequantize_block_iq1_sIfEvPKvPT_,@"STO_CUDA_ENTRY STV_DEFAULT"
_Z22dequantize_block_iq1_sIfEvPKvPT_:
        /* <DEDUP_REMOVED lines=8> */
[----:B------:R-:W-:Y:S01]  /*0080*/  SHF.R.U64 R6, R4, 0x3, RZ ;  /* 0x0000000304067819 */ /* 0x000fe200000012ff */
[----:B-1----:R-:W-:-:S03]  /*0090*/  IMAD.WIDE.U32 R2, R0, 0x32, R2 ;  /* 0x0000003200027825 */ /* 0x002fc600078e0002 */
[----:B------:R-:W-:Y:S01]  /*00a0*/  LOP3.LUT R9, R5, 0xe, RZ, 0xc0, !PT ;  /* 0x0000000e05097812 */ /* 0x000fe200078ec0ff */
[----:B------:R-:W-:-:S03]  /*00b0*/  IMAD.SHL.U32 R5, R4, 0x4, RZ ;  /* 0x0000000404057824 */ /* 0x000fc600078e00ff */
[C---:B------:R-:W-:Y:S02]  /*00c0*/  IADD3 R8, P1, PT, R2.reuse, R9, RZ ;  /* 0x0000000902087210 */ /* 0x040fe40007f3e0ff */
[----:B------:R-:W-:Y:S02]  /*00d0*/  IADD3 R13, P0, PT, R2, 0x22, RZ ;  /* 0x00000022020d7810 */ /* 0x000fe40007f1e0ff */
[----:B------:R-:W-:Y:S01]  /*00e0*/  LOP3.LUT R12, R5, 0x1c, RZ, 0xc0, !PT ;  /* 0x0000001c050c7812 */ /* 0x000fe200078ec0ff */
[--C-:B------:R-:W-:Y:S02]  /*00f0*/  IMAD.X R9, RZ, RZ, R3.reuse, P1 ;  /* 0x000000ffff097224 */ /* 0x100fe400008e0603 */
[----:B------:R-:W-:Y:S01]  /*0100*/  IMAD.X R10, RZ, RZ, R3, P0 ;  /* 0x000000ffff0a7224 */ /* 0x000fe200000e0603 */
[----:B------:R-:W-:Y:S02]  /*0110*/  IADD3 R12, P1, P2, R13, R12, R6 ;  /* 0x0000000c0d0c7210 */ /* 0x000fe40007a3e006 */
[----:B--2---:R-:W2:Y:S02]  /*0120*/  LDG.E.U16.CONSTANT R7, desc[UR4][R8.64+0x22] ;  /* 0x0000220408077981 */ /* 0x004ea4000c1e9500 */
[----:B------:R-:W-:Y:S01]  /*0130*/  IADD3.X R13, PT, PT, R10, RZ, RZ, P1, P2 ;  /* 0x000000ff0a0d7210 */ /* 0x000fe20000fe44ff */
[----:B------:R-:W-:Y:S01]  /*0140*/  IMAD R6, R6, 0x3, RZ ;  /* 0x0000000306067824 */ /* 0x000fe200078e02ff */
[----:B------:R0:W5:Y:S04]  /*0150*/  LDG.E.U16.CONSTANT R10, desc[UR4][R2.64] ;  /* 0x00000004020a7981 */ /* 0x000168000c1e9500 */
[----:B------:R-:W3:Y:S01]  /*0160*/  LDG.E.U8.CONSTANT R12, desc[UR4][R12.64+-0x20] ;  /* 0xffffe0040c0c7981 */ /* 0x000ee2000c1e9100 */
[----:B--2---:R-:W-:-:S05]  /*0170*/  SHF.R.U32.HI R6, RZ, R6, R7 ;  /* 0x00000006ff067219 */ /* 0x004fca0000011607 */
[----:B------:R-:W-:-:S05]  /*0180*/  IMAD.SHL.U32 R11, R6, 0x100, RZ ;  /* 0x00000100060b7824 */ /* 0x000fca00078e00ff */
[----:B---3--:R-:W-:-:S05]  /*0190*/  LOP3.LUT R11, R12, 0x700, R11, 0xf8, !PT ;  /* 0x000007000c0b7812 */ /* 0x008fca00078ef80b */
[----:B----4-:R-:W-:-:S05]  /*01a0*/  IMAD.WIDE.U32 R14, R11, 0x8, R14 ;  /* 0x000000080b0e7825 */ /* 0x010fca00078e000e */
[----:B------:R1:W2:Y:S01]  /*01b0*/  LDG.E.CONSTANT R6, desc[UR4][R14.64] ;  /* 0x000000040e067981 */ /* 0x0002a2000c1e9900 */
[----:B------:R-:W-:-:S04]  /*01c0*/  SHF.R.U32.HI R8, RZ, 0xb, R7 ;  /* 0x0000000bff087819 */ /* 0x000fc80000011607 */
[----:B------:R-:W-:Y:S01]  /*01d0*/  LOP3.LUT R8, R8, 0xe, RZ, 0xc0, !PT ;  /* 0x0000000e08087812 */ /* 0x000fe200078ec0ff */
[----:B------:R-:W-:Y:S02]  /*01e0*/  IMAD.SHL.U32 R11, R4, 0x80, RZ ;  /* 0x00000080040b7824 */ /* 0x000fe400078e00ff */
[----:B0-----:R-:W-:Y:S01]  /*01f0*/  IMAD.WIDE.U32 R2, R0, 0x400, RZ ;  /* 0x0000040000027825 */ /* 0x001fe200078e00ff */
[----:B------:R-:W-:Y:S02]  /*0200*/  LOP3.LUT R8, R8, 0x1, RZ, 0xfc, !PT ;  /* 0x0000000108087812 */ /* 0x000fe400078efcff */
[----:B-1----:R-:W-:Y:S02]  /*0210*/  PRMT R14, R7, 0x9910, RZ ;  /* 0x00009910070e7816 */ /* 0x002fe400000000ff */
[----:B------:R0:W-:Y:S01]  /*0220*/  I2F.U16 R9, R8 ;  /* 0x0000000800097306 */ /* 0x0001e20000101000 */
[----:B------:R-:W-:Y:S02]  /*0230*/  LOP3.LUT R5, R5, 0xfe0, RZ, 0xc0, !PT ;  /* 0x00000fe005057812 */ /* 0x000fe400078ec0ff */
[----:B------:R-:W-:Y:S01]  /*0240*/  LOP3.LUT R2, R2, 0x380, R11, 0xf8, !PT ;  /* 0x0000038002027812 */ /* 0x000fe200078ef80b */
[----:B------:R-:W-:-:S03]  /*0250*/  IMAD.MOV.U32 R11, RZ, RZ, 0x3f600000 ;  /* 0x3f600000ff0b7424 */ /* 0x000fc600078e00ff */
[----:B------:R-:W-:-:S04]  /*0260*/  IADD3 R2, P1, P2, R5, UR6, R2 ;  /* 0x0000000605027c10 */ /* 0x000fc8000fa3e002 */
[----:B------:R-:W-:Y:S02]  /*0270*/  IADD3.X R3, PT, PT, RZ, UR7, R3, P1, P2 ;  /* 0x00000007ff037c10 */ /* 0x000fe40008fe4403 */
[C---:B--2---:R-:W-:Y:S02]  /*0280*/  LOP3.LUT R12, R6.reuse, 0xf, RZ, 0xc0, !PT ;  /* 0x0000000f060c7812 */ /* 0x044fe400078ec0ff */
[----:B------:R-:W-:Y:S02]  /*0290*/  SHF.R.U32.HI R4, RZ, 0x14, R6 ;  /* 0x00000014ff047819 */ /* 0x000fe40000011606 */
[----:B------:R-:W-:Y:S02]  /*02a0*/  LOP3.LUT R7, R6, 0xffff, RZ, 0xc0, !PT ;  /* 0x0000ffff06077812 */ /* 0x000fe400078ec0ff */
[----:B------:R-:W1:Y:S01]  /*02b0*/  I2F.U16 R12, R12 ;  /* 0x0000000c000c7306 */ /* 0x000e620000101000 */
[----:B0-----:R-:W-:Y:S01]  /*02c0*/  LOP3.LUT R8, R4, 0xf, RZ, 0xc0, !PT ;  /* 0x0000000f04087812 */ /* 0x001fe200078ec0ff */
[----:B------:R-:W-:Y:S01]  /*02d0*/  IMAD.MOV.U32 R4, RZ, RZ, R14 ;  /* 0x000000ffff047224 */ /* 0x000fe200078e000e */
[----:B------:R-:W-:-:S02]  /*02e0*/  PRMT R13, R6, 0x7632, R13 ;  /* 0x00007632060d7816 */ /* 0x000fc4000000000d */
[--C-:B------:R-:W-:Y:S02]  /*02f0*/  SHF.R.U32.HI R5, RZ, 0x8, R7.reuse ;  /* 0x00000008ff057819 */ /* 0x100fe40000011607 */
[----:B------:R-:W-:Y:S01]  /*0300*/  ISETP.GT.AND P0, PT, R4, -0x1, PT ;  /* 0xffffffff0400780c */ /* 0x000fe20003f04270 */
[----:B-----5:R-:W-:Y:S01]  /*0310*/  HADD2.F32 R4, -RZ, R10.H0_H0 ;  /* 0x2000000aff047230 */ /* 0x020fe20000004100 */
[----:B------:R-:W-:Y:S02]  /*0320*/  LOP3.LUT R13, R13, 0xf, RZ, 0xc0, !PT ;  /* 0x0000000f0d0d7812 */ /* 0x000fe400078ec0ff */
[----:B------:R-:W-:Y:S02]  /*0330*/  LOP3.LUT R10, R5, 0xf, RZ, 0xc0, !PT ;  /* 0x0000000f050a7812 */ /* 0x000fe400078ec0ff */
[----:B------:R-:W-:Y:S01]  /*0340*/  FSEL R5, -R11, -1.125, P0 ;  /* 0xbf9000000b057808 */ /* 0x000fe20000000100 */
[----:B------:R0:W2:Y:S04]  /*0350*/  I2F.U16 R0, R13 ;  /* 0x0000000d00007306 */ /* 0x0000a80000101000 */
[----:B-1----:R-:W-:Y:S01]  /*0360*/  FADD.FTZ R11, R5, R12 ;  /* 0x0000000c050b7221 */ /* 0x002fe20000010000 */
[----:B0-----:R-:W-:-:S04]  /*0370*/  SHF.R.U32.HI R13, RZ, 0x4, R7 ;  /* 0x00000004ff0d7819 */ /* 0x001fc80000011607 */
[----:B------:R-:W-:Y:S01]  /*0380*/  LOP3.LUT R12, R13, 0xf, RZ, 0xc0, !PT ;  /* 0x0000000f0d0c7812 */ /* 0x000fe200078ec0ff */
[----:B------:R-:W-:Y:S01]  /*0390*/  FMUL.FTZ R4, R4, R9 ;  /* 0x0000000904047220 */ /* 0x000fe20000410000 */
[----:B------:R-:W-:Y:S01]  /*03a0*/  LOP3.LUT R9, R6, 0xf000000, RZ, 0xc0, !PT ;  /* 0x0f00000006097812 */ /* 0x000fe200078ec0ff */
[----:B------:R-:W0:Y:S01]  /*03b0*/  I2F.U16 R8, R8 ;  /* 0x0000000800087306 */ /* 0x000e220000101000 */
[----:B------:R-:W-:Y:S02]  /*03c0*/  SHF.R.U32.HI R6, RZ, 0x1c, R6 ;  /* 0x0000001cff067819 */ /* 0x000fe40000011606 */
[----:B------:R-:W-:-:S05]  /*03d0*/  SHF.R.U32.HI R7, RZ, 0xc, R7 ;  /* 0x0000000cff077819 */ /* 0x000fca0000011607 */
[----:B------:R-:W1:Y:S01]  /*03e0*/  I2F.U16 R10, R10 ;  /* 0x0000000a000a7306 */ /* 0x000e620000101000 */
[----:B------:R-:W-:Y:S02]  /*03f0*/  SHF.R.U32.HI R9, RZ, 0x18, R9 ;  /* 0x00000018ff097819 */ /* 0x000fe40000011609 */
[----:B------:R-:W-:-:S05]  /*0400*/  I2FP.F32.U32 R14, R6 ;  /* 0x00000006000e7245 */ /* 0x000fca0000201000 */
[----:B------:R-:W3:Y:S01]  /*0410*/  I2F.U16 R12, R12 ;  /* 0x0000000c000c7306 */ /* 0x000ee20000101000 */
[----:B------:R-:W-:Y:S02]  /*0420*/  LOP3.LUT R15, R7, 0xffff, RZ, 0xc0, !PT ;  /* 0x0000ffff070f7812 */ /* 0x000fe400078ec0ff */
[----:B------:R-:W-:Y:S01]  /*0430*/  I2FP.F32.U32 R6, R9 ;  /* 0x0000000900067245 */ /* 0x000fe20000201000 */
[C---:B------:R-:W-:Y:S01]  /*0440*/  FADD.FTZ R9, R5.reuse, R14 ;  /* 0x0000000e05097221 */ /* 0x040fe20000010000 */
[C---:B--2---:R-:W-:Y:S01]  /*0450*/  FADD.FTZ R7, R5.reuse, R0 ;  /* 0x0000000005077221 */ /* 0x044fe20000010000 */
[----:B------:R-:W-:Y:S02]  /*0460*/  I2FP.F32.U32 R0, R15 ;  /* 0x0000000f00007245 */ /* 0x000fe40000201000 */
[C---:B------:R-:W-:Y:S01]  /*0470*/  FMUL.FTZ R19, R4.reuse, R9 ;  /* 0x0000000904137220 */ /* 0x040fe20000410000 */
[C---:B------:R-:W-:Y:S01]  /*0480*/  FMUL.FTZ R9, R4.reuse, R7 ;  /* 0x0000000704097220 */ /* 0x040fe20000410000 */
[C---:B------:R-:W-:Y:S01]  /*0490*/  FADD.FTZ R13, R5.reuse, R6 ;  /* 0x00000006050d7221 */ /* 0x040fe20000010000 */
[C---:B0-----:R-:W-:Y:S01]  /*04a0*/  FADD.FTZ R17, R5.reuse, R8 ;  /* 0x0000000805117221 */ /* 0x041fe20000010000 */
[C---:B-1----:R-:W-:Y:S01]  /*04b0*/  FADD.FTZ R7, R5.reuse, R10 ;  /* 0x0000000a05077221 */ /* 0x042fe20000010000 */
[C---:B---3--:R-:W-:Y:S01]  /*04c0*/  FADD.FTZ R15, R5.reuse, R12 ;  /* 0x0000000c050f7221 */ /* 0x048fe20000010000 */
[----:B------:R-:W-:Y:S01]  /*04d0*/  FADD.FTZ R5, R5, R0 ;  /* 0x0000000005057221 */ /* 0x000fe20000010000 */
        /* <DEDUP_REMOVED lines=15> */
.L_x_1118:
        /* <DEDUP_REMOVED lines=11> */
.L_x_1416:


//--------------------- .text._Z24dequantize_block_iq3_xxsIfEvPKvPT_ --------------------------
	.section	.text._Z24dequantize_block_iq3_xxsIfEvPKvPT_,"ax",@progbits
	.align	128
.text._Z24dequantize_block_iq3_xxsIfEvPKvPT_:
        .type           _Z24dequantize_block_iq3_xxsIfEvPKvPT_,@function
        .size           _Z24dequantize_block_iq3_xxsIfEvPKvPT_,(.L_x_1417 - _Z24dequantize_block_iq3_xxsIfEvPKvPT_)
        .other          _Z24dequantize_block_iq3_xxsIfEvPKvPT_,@"STO_CUDA_ENTRY STV_DEFAULT"
_Z24dequantize_block_iq3_xxsIfEvPKvPT_:
        /* <DEDUP_REMOVED lines=24> */
[----:B------:R-:W5:Y:S01]  /*0180*/  LDG.E.U8.CONSTANT R17, desc[UR4][R12.64+0x3] ;  /* 0x000003040c117981 */ /* 0x000f62000c1e9100 */
        /* <DEDUP_REMOVED lines=8> */
[----:B------:R-:W3:Y:S01]  /*0210*/  LDG.E.CONSTANT R8, desc[UR4][R10.64] ;  /* 0x000000040a087981 */ /* 0x000ee2000c1e9900 */
        /* <DEDUP_REMOVED lines=9> */
[----:B------:R-:W-:Y:S01]  /*02b0*/  FADD.FTZ R3, R3, 0.5 ;  /* 0x3f00000003037421 */ /* 0x000fe20000010000 */
[----:B--2---:R-:W-:-:S04]  /*02c0*/  PRMT R12, R9, 0x8880, RZ ;  /* 0x00008880090c7816 */ /* 0x004fc800000000ff */
[----:B------:R-:W-:Y:S02]  /*02d0*/  PRMT R12, R12, 0x7710, RZ ;  /* 0x000077100c0c7816 */ /* 0x000fe400000000ff */
[----:B---3--:R-:W-:Y:S02]  /*02e0*/  PRMT R2, R8, 0x7771, RZ ;  /* 0x0000777108027816 */ /* 0x008fe400000000ff */
[----:B------:R-:W-:Y:S02]  /*02f0*/  R2P PR, R12, 0x7e ;  /* 0x0000007e0c007804 */ /* 0x000fe40000000000 */
[----:B------:R-:W-:Y:S01]  /*0300*/  IADD3 R13, P0, PT, R13, R0, RZ ;  /* 0x000000000d0d7210 */ /* 0x000fe20007f1e0ff */
[----:B------:R-:W-:Y:S01]  /*0310*/  FMUL.FTZ.D2 R0, R4, R3 ;  /* 0x0000000304007220 */ /* 0x000fe20000310000 */
[----:B------:R-:W-:Y:S02]  /*0320*/  I2FP.F32.U32 R5, R2 ;  /* 0x0000000200057245 */ /* 0x000fe40000201000 */
[----:B------:R-:W-:Y:S01]  /*0330*/  PRMT R9, R9, 0x8880, RZ ;  /* 0x0000888009097816 */ /* 0x000fe200000000ff */
[----:B------:R-:W-:Y:S01]  /*0340*/  IMAD.X R10, RZ, RZ, RZ, P0 ;  /* 0x000000ffff0a7224 */ /* 0x000fe200000e06ff */
[C---:B-1----:R-:W-:Y:S01]  /*0350*/  LEA R2, P0, R13.reuse, UR6, 0x2 ;  /* 0x000000060d027c11 */ /* 0x042fe2000f8010ff */
[----:B------:R-:W-:Y:S01]  /*0360*/  FMUL.FTZ R5, R0, R5 ;  /* 0x0000000500057220 */ /* 0x000fe20000410000 */
[----:B------:R-:W-:Y:S01]  /*0370*/  LOP3.LUT R12, R12, 0x1, RZ, 0xc0, !PT ;  /* 0x000000010c0c7812 */ /* 0x000fe200078ec0ff */
[----:B------:R-:W-:Y:S01]  /*0380*/  IMAD.MOV.U32 R4, RZ, RZ, R9 ;  /* 0x000000ffff047224 */ /* 0x000fe200078e0009 */
[----:B------:R-:W-:Y:S01]  /*0390*/  LEA.HI.X R3, R13, UR7, R10, 0x2, P0 ;  /* 0x000000070d037c11 */ /* 0x000fe200080f140a */
[----:B------:R-:W-:Y:S01]  /*03a0*/  @P1 FADD.FTZ R5, -R5, -RZ ;  /* 0x800000ff05051221 */ /* 0x000fe20000010100 */
[----:B------:R-:W-:-:S02]  /*03b0*/  ISETP.NE.U32.AND P1, PT, R12, 0x1, PT ;  /* 0x000000010c00780c */ /* 0x000fc40003f25070 */
[----:B------:R-:W-:Y:S02]  /*03c0*/  ISETP.GE.AND P0, PT, R4, RZ, PT ;  /* 0x000000ff0400720c */ /* 0x000fe40003f06270 */
[C---:B------:R-:W-:Y:S02]  /*03d0*/  PRMT R4, R8.reuse, 0x7770, RZ ;  /* 0x0000777008047816 */ /* 0x040fe400000000ff */
[----:B0-----:R-:W-:Y:S02]  /*03e0*/  PRMT R7, R8, 0x7772, RZ ;  /* 0x0000777208077816 */ /* 0x001fe400000000ff */
[C---:B-----5:R-:W-:Y:S02]  /*03f0*/  PRMT R10, R6.reuse, 0x7770, RZ ;  /* 0x00007770060a7816 */ /* 0x060fe400000000ff */
[C---:B------:R-:W-:Y:S02]  /*0400*/  PRMT R11, R6.reuse, 0x7771, RZ ;  /* 0x00007771060b7816 */ /* 0x040fe400000000ff */
[----:B------:R-:W-:-:S02]  /*0410*/  PRMT R12, R6, 0x7772, RZ ;  /* 0x00007772060c7816 */ /* 0x000fc400000000ff */
[----:B------:R-:W-:Y:S02]  /*0420*/  PRMT R8, R8, 0x7773, RZ ;  /* 0x0000777308087816 */ /* 0x000fe400000000ff */
[----:B------:R-:W-:Y:S02]  /*0430*/  PRMT R6, R6, 0x7773, RZ ;  /* 0x0000777306067816 */ /* 0x000fe400000000ff */
[----:B------:R-:W-:Y:S02]  /*0440*/  I2FP.F32.U32 R13, R7 ;  /* 0x00000007000d7245 */ /* 0x000fe40000201000 */
[----:B------:R-:W-:Y:S02]  /*0450*/  I2FP.F32.U32 R9, R4 ;  /* 0x0000000400097245 */ /* 0x000fe40000201000 */
[----:B------:R-:W-:Y:S02]  /*0460*/  I2FP.F32.U32 R17, R8 ;  /* 0x0000000800117245 */ /* 0x000fe40000201000 */
[----:B------:R-:W-:-:S02]  /*0470*/  I2FP.F32.U32 R7, R10 ;  /* 0x0000000a00077245 */ /* 0x000fc40000201000 */
        /* <DEDUP_REMOVED lines=26> */
.L_x_1119:
        /* <DEDUP_REMOVED lines=14> */
.L_x_1417:


//--------------------- .text._Z23dequantize_block_iq2_xsIfEvPKvPT_ --------------------------
	.section	.text._Z23dequantize_block_iq2_xsIfEvPKvPT_,"ax",@progbits
	.align	128
.text._Z23dequantize_block_iq2_xsIfEvPKvPT_:
        .type           _Z23dequantize_block_iq2_xsIfEvPKvPT_,@function
        .size           _Z23dequantize_block_iq2_xsIfEvPKvPT_,(.L_x_1418 - _Z23dequantize_block_iq2_xsIfEvPKvPT_)
        .other          _Z23dequantize_block_iq2_xsIfEvPKvPT_,@"STO_CUDA_ENTRY STV_DEFAULT"
_Z23dequantize_block_iq2_xsIfEvPKvPT_:
        /* <DEDUP_REMOVED lines=18> */
[----:B------:R-:W5:Y:S01]  /*0120*/  LDG.E.U16.CONSTANT R2, desc[UR4][R2.64] ;  /* 0x0000000402027981 */ /* 0x000f62000c1e9500 */
        /* <DEDUP_REMOVED lines=9> */
[----:B------:R-:W0:Y:S03]  /*01c0*/  LDCU.64 UR6, c[0x0][0x388] ;  /* 0x00007100ff0677ac */ /* 0x000e260008000a00 */
[----:B------:R-:W3:Y:S01]  /*01d0*/  LDG.E.U8.CONSTANT R10, desc[UR4][R10.64] ;  /* 0x000000040a0a7981 */ /* 0x000ee2000c1e9100 */
[----:B------:R-:W-:-:S06]  /*01e0*/  IMAD.X R5, RZ, RZ, UR9, P0 ;  /* 0x00000009ff057e24 */ /* 0x000fcc00080e06ff */
[----:B------:R-:W4:Y:S01]  /*01f0*/  LDG.E.64.CONSTANT R4, desc[UR4][R4.64] ;  /* 0x0000000404047981 */ /* 0x000f22000c1e9b00 */
[----:B------:R-:W-:-:S04]  /*0200*/  SHF.R.U32.HI R7, RZ, 0x2, R0 ;  /* 0x00000002ff077819 */ /* 0x000fc80000011600 */
[----:B------:R-:W-:Y:S01]  /*0210*/  LOP3.LUT R13, R7, 0xfc, RZ, 0xc0, !PT ;  /* 0x000000fc070d7812 */ /* 0x000fe200078ec0ff */
[----:B------:R-:W-:-:S05]  /*0220*/  IMAD.SHL.U32 R7, R0, 0x20, RZ ;  /* 0x0000002000077824 */ /* 0x000fca00078e00ff */
[----:B------:R-:W-:Y:S01]  /*0230*/  LOP3.LUT R7, R7, 0xe0, RZ, 0xc0, !PT ;  /* 0x000000e007077812 */ /* 0x000fe200078ec0ff */
[----:B-----5:R-:W-:Y:S01]  /*0240*/  HADD2.F32 R2, -RZ, R2.H0_H0 ;  /* 0x20000002ff027230 */ /* 0x020fe20000004100 */
[----:B------:R-:W-:-:S03]  /*0250*/  LOP3.LUT R0, R0, 0x3f8, RZ, 0xc0, !PT ;  /* 0x000003f800007812 */ /* 0x000fc600078ec0ff */
[----:B------:R-:W-:Y:S01]  /*0260*/  IMAD R7, R6, 0x100, R7 ;  /* 0x0000010006077824 */ /* 0x000fe200078e0207 */
[----:B--2---:R-:W-:-:S04]  /*0270*/  SHF.R.U32.HI R13, RZ, R13, R8 ;  /* 0x0000000dff0d7219 */ /* 0x004fc80000011608 */
[----:B------:R-:W-:Y:S02]  /*0280*/  LOP3.LUT R13, R13, 0xf, RZ, 0xc0, !PT ;  /* 0x0000000f0d0d7812 */ /* 0x000fe400078ec0ff */
[----:B---3--:R-:W-:Y:S02]  /*0290*/  PRMT R8, R10, 0x8880, RZ ;  /* 0x000088800a087816 */ /* 0x008fe400000000ff */
[----:B------:R-:W-:Y:S02]  /*02a0*/  I2FP.F32.U32 R13, R13 ;  /* 0x0000000d000d7245 */ /* 0x000fe40000201000 */
[----:B------:R-:W-:Y:S02]  /*02b0*/  PRMT R3, R8, 0x7710, RZ ;  /* 0x0000771008037816 */ /* 0x000fe400000000ff */
[----:B----4-:R-:W-:Y:S01]  /*02c0*/  PRMT R6, R4, 0x7771, RZ ;  /* 0x0000777104067816 */ /* 0x010fe200000000ff */
[----:B------:R-:W-:Y:S01]  /*02d0*/  FADD.FTZ R13, R13, 0.5 ;  /* 0x3f0000000d0d7421 */ /* 0x000fe20000010000 */
[----:B------:R-:W-:-:S02]  /*02e0*/  R2P PR, R3, 0x7e ;  /* 0x0000007e03007804 */ /* 0x000fc40000000000 */
[----:B------:R-:W-:Y:S01]  /*02f0*/  IADD3 R9, P0, PT, R7, R0, RZ ;  /* 0x0000000007097210 */ /* 0x000fe20007f1e0ff */
[----:B------:R-:W-:Y:S01]  /*0300*/  FMUL.FTZ.D4 R0, R2, R13 ;  /* 0x0000000d02007220 */ /* 0x000fe20000210000 */
[----:B------:R-:W-:-:S03]  /*0310*/  I2FP.F32.U32 R7, R6 ;  /* 0x0000000600077245 */ /* 0x000fc60000201000 */
[----:B------:R-:W-:Y:S01]  /*0320*/  IMAD.X R10, RZ, RZ, RZ, P0 ;  /* 0x000000ffff0a7224 */ /* 0x000fe200000e06ff */
[----:B0-----:R-:W-:Y:S01]  /*0330*/  LEA R2, P0, R9, UR6, 0x2 ;  /* 0x0000000609027c11 */ /* 0x001fe2000f8010ff */
[----:B------:R-:W-:Y:S01]  /*0340*/  FMUL.FTZ R7, R0, R7 ;  /* 0x0000000700077220 */ /* 0x000fe20000410000 */
[----:B------:R-:W-:Y:S02]  /*0350*/  LOP3.LUT R6, R3, 0x1, RZ, 0xc0, !PT ;  /* 0x0000000103067812 */ /* 0x000fe400078ec0ff */
[----:B------:R-:W-:Y:S01]  /*0360*/  LEA.HI.X R3, R9, UR7, R10, 0x2, P0 ;  /* 0x0000000709037c11 */ /* 0x000fe200080f140a */
[----:B------:R-:W-:Y:S01]  /*0370*/  @P1 FADD.FTZ R7, -R7, -RZ ;  /* 0x800000ff07071221 */ /* 0x000fe20000010100 */
[----:B------:R-:W-:Y:S02]  /*0380*/  ISETP.GE.AND P0, PT, R8, RZ, PT ;  /* 0x000000ff0800720c */ /* 0x000fe40003f06270 */
[----:B------:R-:W-:Y:S02]  /*0390*/  ISETP.NE.U32.AND P1, PT, R6, 0x1, PT ;  /* 0x000000010600780c */ /* 0x000fe40003f25070 */
[----:B------:R-:W-:-:S02]  /*03a0*/  PRMT R9, R4, 0x7773, RZ ;  /* 0x0000777304097816 */ /* 0x000fc400000000ff */
[C---:B------:R-:W-:Y:S02]  /*03b0*/  PRMT R10, R4.reuse, 0x7772, RZ ;  /* 0x00007772040a7816 */ /* 0x040fe400000000ff */
[----:B------:R-:W-:Y:S02]  /*03c0*/  PRMT R11, R4, 0x7770, RZ ;  /* 0x00007770040b7816 */ /* 0x000fe400000000ff */
[C---:B------:R-:W-:Y:S02]  /*03d0*/  PRMT R6, R5.reuse, 0x7772, RZ ;  /* 0x0000777205067816 */ /* 0x040fe400000000ff */
[C---:B------:R-:W-:Y:S02]  /*03e0*/  PRMT R8, R5.reuse, 0x7771, RZ ;  /* 0x0000777105087816 */ /* 0x040fe400000000ff */
[C---:B------:R-:W-:Y:S02]  /*03f0*/  PRMT R4, R5.reuse, 0x7773, RZ ;  /* 0x0000777305047816 */ /* 0x040fe400000000ff */
[----:B------:R-:W-:-:S02]  /*0400*/  PRMT R5, R5, 0x7770, RZ ;  /* 0x0000777005057816 */ /* 0x000fc400000000ff */
[----:B------:R-:W-:Y:S02]  /*0410*/  I2FP.F32.U32 R13, R9 ;  /* 0x00000009000d7245 */ /* 0x000fe40000201000 */
[----:B------:R-:W-:Y:S02]  /*0420*/  I2FP.F32.U32 R9, R10 ;  /* 0x0000000a00097245 */ /* 0x000fe40000201000 */
[----:B------:R-:W-:Y:S02]  /*0430*/  I2FP.F32.U32 R11, R11 ;  /* 0x0000000b000b7245 */ /* 0x000fe40000201000 */
[----:B------:R-:W-:Y:S02]  /*0440*/  I2FP.F32.U32 R17, R6 ;  /* 0x0000000600117245 */ /* 0x000fe40000201000 */
[----:B------:R-:W-:Y:S02]  /*0450*/  I2FP.F32.U32 R15, R8 ;  /* 0x00000008000f7245 */ /* 0x000fe40000201000 */
[----:B------:R-:W-:-:S02]  /*0460*/  I2FP.F32.U32 R5, R5 ;  /* 0x0000000500057245 */ /* 0x000fc40000201000 */
        /* <DEDUP_REMOVED lines=24> */
.L_x_1120:
        /* <DEDUP_REMOVED lines=9> */
.L_x_1418:


//--------------------- .text._Z24dequantize_block_iq2_xxsIfEvPKvPT_ --------------------------
	.section	.text._Z24dequantize_block_iq2_xxsIfEvPKvPT_,"ax",@progbits
	.align	128
.text._Z24dequantize_block_iq2_xxsIfEvPKvPT_:
        .type           _Z24dequantize_block_iq2_xxsIfEvPKvPT_,@function
        .size           _Z24dequantize_block_iq2_xxsIfEvPKvPT_,(.L_x_1419 - _Z24dequantize_block_iq2_xxsIfEvPKvPT_)
        .other          _Z24dequantize_block_iq2_xxsIfEvPKvPT_,@"STO_CUDA_ENTRY STV_DEFAULT"
_Z24dequantize_block_iq2_xxsIfEvPKvPT_:
[----:B------:R-:W-:Y:S01]  /*0000*/  LDC R1, c[0x0][0x37c] ;  /* 0x0000df00ff017b82 */ /* 0x000fe20000000800 */
[----:B------:R-:W0:Y:S07]  /*0010*/  S2R R0, SR_TID.X ;  /* 0x0000000000007919 */ /* 0x000e2e0000002100 */
[----:B------:R-:W1:Y:S01]  /*0020*/  LDC.64 R2, c[0x0][0x380] ;  /* 0x0000e000ff027b82 */ /* 0x000e620000000a00 */
[----:B------:R-:W2:Y:S01]  /*0030*/  LDCU.64 UR4, c[0x0][0x358] ;  /* 0x00006b00ff0477ac */ /* 0x000ea20008000a00 */
[----:B------:R-:W1:Y:S01]  /*0040*/  S2R R6, SR_CTAID.X ;  /* 0x0000000000067919 */ /* 0x000e620000002500 */
[----:B------:R-:W3:Y:S05]  /*0050*/  LDCU.64 UR6, c[0x4][0x30] ;  /* 0x01000600ff0677ac */ /* 0x000eea0008000a00 */
[----:B------:R-:W4:Y:S01]  /*0060*/  LDC.64 R12, c[0x4][RZ] ;  /* 0x01000000ff0c7b82 */ /* 0x000f220000000a00 */
[----:B0-----:R-:W-:-:S02]  /*0070*/  IMAD.SHL.U32 R4, R0, 0x4, RZ ;  /* 0x0000000400047824 */ /* 0x001fc400078e00ff */
[----:B-1----:R-:W-:-:S03]  /*0080*/  IMAD.WIDE.U32 R2, R6, 0x42, R2 ;  /* 0x0000004206027825 */ /* 0x002fc600078e0002 */
[----:B------:R-:W-:-:S05]  /*0090*/  LOP3.LUT R5, R4, 0x1c, RZ, 0xc0, !PT ;  /* 0x0000001c04057812 */ /* 0x000fca00078ec0ff */
[----:B------:R-:W-:Y:S01]  /*00a0*/  IMAD.WIDE.U32 R4, R5, 0x2, R2 ;  /* 0x0000000205047825 */ /* 0x000fe200078e0002 */
[----:B------:R-:W-:Y:S01]  /*00b0*/  SHF.R.U32.HI R7, RZ, 0x3, R0 ;  /* 0x00000003ff077819 */ /* 0x000fe20000011600 */
[----:B--2---:R-:W2:Y:S04]  /*00c0*/  LDG.E.U16.CONSTANT R2, desc[UR4][R2.64] ;  /* 0x0000000402027981 */ /* 0x004ea8000c1e9500 */
[----:B------:R-:W5:Y:S04]  /*00d0*/  LDG.E.U16.CONSTANT R10, desc[UR4][R4.64+0x6] ;  /* 0x00000604040a7981 */ /* 0x000f68000c1e9500 */
[----:B------:R-:W5:Y:S01]  /*00e0*/  LDG.E.U16.CONSTANT R15, desc[UR4][R4.64+0x8] ;  /* 0x00000804040f7981 */ /* 0x000f62000c1e9500 */
[----:B------:R-:W-:-:S05]  /*00f0*/  IADD3 R8, P0, PT, R7, R4, RZ ;  /* 0x0000000407087210 */ /* 0x000fca0007f1e0ff */
[----:B------:R-:W-:-:S06]  /*0100*/  IMAD.X R9, RZ, RZ, R5, P0 ;  /* 0x000000ffff097224 */ /* 0x000fcc00000e0605 */
[----:B------:R-:W4:Y:S01]  /*0110*/  LDG.E.U8.CONSTANT R9, desc[UR4][R8.64+0x2] ;  /* 0x0000020408097981 */ /* 0x000f22000c1e9100 */
[----:B------:R-:W-:Y:S02]  /*0120*/  IMAD R7, R7, 0x7, RZ ;  /* 0x0000000707077824 */ /* 0x000fe400078e02ff */
[----:B-----5:R-:W-:-:S05]  /*0130*/  IMAD R10, R15, 0x10000, R10 ;  /* 0x000100000f0a7824 */ /* 0x020fca00078e020a */
[----:B------:R-:W-:-:S04]  /*0140*/  SHF.R.U32.HI R7, RZ, R7, R10 ;  /* 0x00000007ff077219 */ /* 0x000fc8000001160a */
[----:B------:R-:W-:-:S04]  /*0150*/  LOP3.LUT R7, R7, 0x7f, RZ, 0xc0, !PT ;  /* 0x0000007f07077812 */ /* 0x000fc800078ec0ff */
[----:B---3--:R-:W-:-:S05]  /*0160*/  IADD3 R10, P0, PT, R7, UR6, RZ ;  /* 0x00000006070a7c10 */ /* 0x008fca000ff1e0ff */
[----:B------:R-:W-:Y:S01]  /*0170*/  IMAD.X R11, RZ, RZ, UR7, P0 ;  /* 0x00000007ff0b7e24 */ /* 0x000fe200080e06ff */
[----:B------:R-:W0:Y:S01]  /*0180*/  LDCU.64 UR6, c[0x0][0x388] ;  /* 0x00007100ff0677ac */ /* 0x000e220008000a00 */
[----:B----4-:R-:W-:-:S03]  /*0190*/  IMAD.WIDE.U32 R4, R9, 0x8, R12 ;  /* 0x0000000809047825 */ /* 0x010fc600078e000c */
[----:B------:R-:W3:Y:S04]  /*01a0*/  LDG.E.U8.CONSTANT R10, desc[UR4][R10.64] ;  /* 0x000000040a0a7981 */ /* 0x000ee8000c1e9100 */
[----:B------:R-:W4:Y:S01]  /*01b0*/  LDG.E.64.CONSTANT R4, desc[UR4][R4.64] ;  /* 0x0000000404047981 */ /* 0x000f22000c1e9b00 */
[----:B------:R-:W-:Y:S01]  /*01c0*/  IMAD.SHL.U32 R7, R0, 0x20, RZ ;  /* 0x0000002000077824 */ /* 0x000fe200078e00ff */
[----:B------:R-:W-:-:S04]  /*01d0*/  SHF.R.U32.HI R15, RZ, 0xc, R15 ;  /* 0x0000000cff0f7819 */ /* 0x000fc8000001160f */
[----:B------:R-:W-:Y:S02]  /*01e0*/  LOP3.LUT R7, R7, 0xe0, RZ, 0xc0, !PT ;  /* 0x000000e007077812 */ /* 0x000fe400078ec0ff */
[----:B------:R-:W-:-:S03]  /*01f0*/  I2FP.F32.U32 R15, R15 ;  /* 0x0000000f000f7245 */ /* 0x000fc60000201000 */
[----:B------:R-:W-:Y:S01]  /*0200*/  IMAD R7, R6, 0x100, R7 ;  /* 0x0000010006077824 */ /* 0x000fe200078e0207 */
[----:B------:R-:W-:Y:S01]  /*0210*/  LOP3.LUT R0, R0, 0x3f8, RZ, 0xc0, !PT ;  /* 0x000003f800007812 */ /* 0x000fe200078ec0ff */
[----:B--2---:R-:W-:Y:S02]  /*0220*/  HADD2.F32 R2, -RZ, R2.H0_H0 ;  /* 0x20000002ff027230 */ /* 0x004fe40000004100 */
[----:B------:R-:W-:Y:S01]  /*0230*/  FADD.FTZ R15, R15, 0.5 ;  /* 0x3f0000000f0f7421 */ /* 0x000fe20000010000 */
[----:B---3--:R-:W-:-:S04]  /*0240*/  PRMT R8, R10, 0x8880, RZ ;  /* 0x000088800a087816 */ /* 0x008fc800000000ff */
[----:B------:R-:W-:Y:S02]  /*0250*/  PRMT R6, R8, 0x7710, RZ ;  /* 0x0000771008067816 */ /* 0x000fe400000000ff */
[----:B----4-:R-:W-:Y:S02]  /*0260*/  PRMT R3, R4, 0x7771, RZ ;  /* 0x0000777104037816 */ /* 0x010fe400000000ff */
[----:B------:R-:W-:Y:S02]  /*0270*/  R2P PR, R6, 0x7e ;  /* 0x0000007e06007804 */ /* 0x000fe40000000000 */
[----:B------:R-:W-:Y:S01]  /*0280*/  IADD3 R9, P0, PT, R7, R0, RZ ;  /* 0x0000000007097210 */ /* 0x000fe20007f1e0ff */
[----:B------:R-:W-:Y:S01]  /*0290*/  FMUL.FTZ.D4 R0, R2, R15 ;  /* 0x0000000f02007220 */ /* 0x000fe20000210000 */
[----:B------:R-:W-:-:S03]  /*02a0*/  I2FP.F32.U32 R3, R3 ;  /* 0x0000000300037245 */ /* 0x000fc60000201000 */
[----:B------:R-:W-:Y:S01]  /*02b0*/  IMAD.X R10, RZ, RZ, RZ, P0 ;  /* 0x000000ffff0a7224 */ /* 0x000fe200000e06ff */
[C---:B0-----:R-:W-:Y:S01]  /*02c0*/  LEA R2, P0, R9.reuse, UR6, 0x2 ;  /* 0x0000000609027c11 */ /* 0x041fe2000f8010ff */
        /* <DEDUP_REMOVED lines=43> */
.L_x_1121:
        /* <DEDUP_REMOVED lines=16> */
.L_x_1419:


//--------------------- .text._Z21dequantize_block_q6_KIfEvPKvPT_ --------------------------
	.section	.text._Z21dequantize_block_q6_KIfEvPKvPT_,"ax",@progbits
	.align	128
.text._Z21dequantize_block_q6_KIfEvPKvPT_:
        .type           _Z21dequantize_block_q6_KIfEvPKvPT_,@function
        .size           _Z21dequantize_block_q6_KIfEvPKvPT_,(.L_x_1420 - _Z21dequantize_block_q6_KIfEvPKvPT_)
        .other          _Z21dequantize_block_q6_KIfEvPKvPT_,@"STO_CUDA_ENTRY STV_DEFAULT"
_Z21dequantize_block_q6_KIfEvPKvPT_:
        /* <DEDUP_REMOVED lines=14> */
[----:B------:R-:W-:-:S03]  /*00e0*/  IMAD.X R17, RZ, RZ, R3, P1 ;  /* 0x000000ffff117224 */ /* 0x000fc600008e0603 */
[----:B------:R-:W-:Y:S02]  /*00f0*/  IADD3.X R15, PT, PT, RZ, R3, RZ, P0, !PT ;  /* 0x00000003ff0f7210 */ /* 0x000fe400007fe4ff */
        /* <DEDUP_REMOVED lines=10> */
[----:B------:R-:W-:-:S04]  /*01a0*/  LEA R5, R4, R5, 0x8 ;  /* 0x0000000504057211 */ /* 0x000fc800078e40ff */
        /* <DEDUP_REMOVED lines=17> */
[----:B------:R-:W-:Y:S01]  /*02c0*/  IADD3 R8, PT, PT, R13, -0x20, RZ ;  /* 0xffffffe00d087810 */ /* 0x000fe20007ffe0ff */
[----:B------:R-:W-:Y:S01]  /*02d0*/  VIADD R16, R16, 0xffffffe0 ;  /* 0xffffffe010107836 */ /* 0x000fe20000000000 */
[----:B------:R-:W-:Y:S01]  /*02e0*/  PRMT R6, R9, 0x8880, RZ ;  /* 0x0000888009067816 */ /* 0x000fe200000000ff */
[----:B------:R-:W-:Y:S02]  /*02f0*/  IMAD.MOV.U32 R11, RZ, RZ, R20 ;  /* 0x000000ffff0b7224 */ /* 0x000fe400078e0014 */
[----:B------:R-:W-:Y:S02]  /*0300*/  IMAD.MOV.U32 R7, RZ, RZ, R10 ;  /* 0x000000ffff077224 */ /* 0x000fe400078e000a */
[----:B------:R-:W-:-:S02]  /*0310*/  VIADD R15, R15, 0xffffffe0 ;  /* 0xffffffe00f0f7836 */ /* 0x000fc40000000000 */
        /* <DEDUP_REMOVED lines=8> */
[----:B------:R-:W-:Y:S02]  /*03a0*/  IMAD.X R8, RZ, RZ, RZ, P0 ;  /* 0x000000ffff087224 */ /* 0x000fe400000e06ff */
[C---:B-1----:R-:W-:Y:S01]  /*03b0*/  HMUL2 R11, R2.reuse.H0_H0, R11.H0_H0 ;  /* 0x2000000b020b7232 */ /* 0x042fe20000000800 */
[----:B------:R-:W-:Y:S01]  /*03c0*/  LEA R4, P0, R5, UR6, 0x2 ;  /* 0x0000000605047c11 */ /* 0x000fe2000f8010ff */
[----:B--2---:R-:W-:-:S03]  /*03d0*/  HMUL2 R0, R2.H0_H0, R7.H0_H0 ;  /* 0x2000000702007232 */ /* 0x004fc60000000800 */
[----:B------:R-:W-:Y:S01]  /*03e0*/  LEA.HI.X R5, R5, UR7, R8, 0x2, P0 ;  /* 0x0000000705057c11 */ /* 0x000fe200080f1408 */
[----:B------:R-:W-:Y:S02]  /*03f0*/  HADD2.F32 R3, -RZ, R3.H0_H0 ;  /* 0x20000003ff037230 */ /* 0x000fe40000004100 */
[----:B---3--:R-:W-:Y:S02]  /*0400*/  HMUL2 R9, R2.H0_H0, R9.H0_H0 ;  /* 0x2000000902097232 */ /* 0x008fe40000000800 */
[----:B------:R-:W-:Y:S02]  /*0410*/  HADD2.F32 R11, -RZ, R11.H0_H0 ;  /* 0x2000000bff0b7230 */ /* 0x000fe40000004100 */
[----:B------:R-:W-:Y:S02]  /*0420*/  HADD2.F32 R7, -RZ, R0.H0_H0 ;  /* 0x20000000ff077230 */ /* 0x000fe40000004100 */
[----:B------:R-:W-:Y:S01]  /*0430*/  HADD2.F32 R9, -RZ, R9.H0_H0 ;  /* 0x20000009ff097230 */ /* 0x000fe20000004100 */
[----:B------:R-:W-:Y:S04]  /*0440*/  STG.E desc[UR4][R4.64], R3 ;  /* 0x0000000304007986 */ /* 0x000fe8000c101904 */
[----:B------:R-:W-:Y:S04]  /*0450*/  STG.E desc[UR4][R4.64+0x80], R11 ;  /* 0x0000800b04007986 */ /* 0x000fe8000c101904 */
[----:B------:R-:W-:Y:S04]  /*0460*/  STG.E desc[UR4][R4.64+0x100], R7 ;  /* 0x0001000704007986 */ /* 0x000fe8000c101904 */
[----:B------:R-:W-:Y:S01]  /*0470*/  STG.E desc[UR4][R4.64+0x180], R9 ;  /* 0x0001800904007986 */ /* 0x000fe2000c101904 */
[----:B------:R-:W-:Y:S05]  /*0480*/  EXIT ;  /* 0x000000000000794d */ /* 0x000fea0003800000 */
.L_x_1122:
        /* <DEDUP_REMOVED lines=15> */
.L_x_1420:


//--------------------- .text._Z21dequantize_block_q5_KIfEvPKvPT_ --------------------------
	.section	.text._Z21dequantize_block_q5_KIfEvPKvPT_,"ax",@progbits
	.align	128
.text._Z21dequantize_block_q5_KIfEvPKvPT_:
        .type           _Z21dequantize_block_q5_KIfEvPKvPT_,@function
        .size           _Z21dequantize_block_q5_KIfEvPKvPT_,(.L_x_1421 - _Z21dequantize_block_q5_KIfEvPKvPT_)
        .other          _Z21dequantize_block_q5_KIfEvPKvPT_,@"STO_CUDA_ENTRY STV_DEFAULT"
_Z21dequantize_block_q5_KIfEvPKvPT_:
        /* <DEDUP_REMOVED lines=64> */
[----:B------:R-:W-:Y:S02]  /*0400*/  SEL R21, RZ, 0x10, !P1 ;  /* 0x00000010ff157807 */ /* 0x000fe40004800000 */
[----:B------:R-:W-:Y:S02]  /*0410*/  LOP3.LUT R4, R4, 0xffff, RZ, 0xc0, !PT ;  /* 0x0000ffff04047812 */ /* 0x000fe400078ec0ff */
[----:B------:R-:W-:Y:S01]  /*0420*/  LOP3.LUT R16, R16, 0xffff, RZ, 0xc0, !PT ;  /* 0x0000ffff10107812 */ /* 0x000fe200078ec0ff */
[----:B------:R-:W0:Y:S01]  /*0430*/  I2F.F16 R9, R9 ;  /* 0x0000000900097306 */ /* 0x000e220000200c00 */
[----:B------:R-:W-:-:S02]  /*0440*/  LEA.HI R11, R10, R11, RZ, 0x1c ;  /* 0x0000000b0a0b7211 */ /* 0x000fc400078fe0ff */
[----:B------:R-:W-:-:S05]  /*0450*/  LOP3.LUT R21, R21, 0xf, R10, 0xf8, !PT ;  /* 0x0000000f15157812 */ /* 0x000fca00078ef80a */
[----:B------:R-:W-:Y:S08]  /*0460*/  I2F.F16 R5, R19 ;  /* 0x0000001300057306 */ /* 0x000ff00000200c00 */
[----:B------:R-:W1:Y:S08]  /*0470*/  I2F.F16 R17, R4 ;  /* 0x0000000400117306 */ /* 0x000e700000200c00 */
[----:B------:R-:W2:Y:S01]  /*0480*/  I2F.F16 R19, R16 ;  /* 0x0000001000137306 */ /* 0x000ea20000200c00 */
[----:B0-----:R-:W-:-:S07]  /*0490*/  PRMT R9, R9, 0x5410, R14 ;  /* 0x0000541009097816 */ /* 0x001fce000000000e */
[----:B------:R-:W0:Y:S08]  /*04a0*/  I2F.F16 R3, R3 ;  /* 0x0000000300037306 */ /* 0x000e300000200c00 */
[----:B------:R-:W3:Y:S08]  /*04b0*/  I2F.F16 R15, R21 ;  /* 0x00000015000f7306 */ /* 0x000ef00000200c00 */
[----:B------:R-:W4:Y:S01]  /*04c0*/  I2F.F16 R11, R11 ;  /* 0x0000000b000b7306 */ /* 0x000f220000200c00 */
[----:B------:R-:W-:Y:S01]  /*04d0*/  IADD3 R6, P0, P1, R7, R6, R0 ;  /* 0x0000000607067210 */ /* 0x000fe2000791e000 */
[----:B-1----:R-:W-:-:S02]  /*04e0*/  HMUL2 R17, R2.H0_H0, R17.H0_H0 ;  /* 0x2000001102117232 */ /* 0x002fc40000000800 */
[C---:B------:R-:W-:Y:S02]  /*04f0*/  HFMA2 R0, R2.reuse, R9, -RZ ;  /* 0x0000000902007231 */ /* 0x040fe400001000ff */
[----:B--2---:R-:W-:Y:S01]  /*0500*/  HMUL2 R19, R2.H1_H1, R19.H0_H0 ;  /* 0x2000001302137232 */ /* 0x004fe20000000c00 */
[----:B------:R-:W-:Y:S02]  /*0510*/  IADD3.X R7, PT, PT, RZ, RZ, RZ, P0, P1 ;  /* 0x000000ffff077210 */ /* 0x000fe400007e24ff */
[----:B------:R-:W-:Y:S01]  /*0520*/  LEA R2, P0, R6, UR6, 0x2 ;  /* 0x0000000606027c11 */ /* 0x000fe2000f8010ff */
[C-C-:B------:R-:W-:Y:S02]  /*0530*/  HFMA2 R5, R17.reuse.H0_H0, R5.H0_H0, -R19.reuse.H0_H0 ;  /* 0x2000000511057231 */ /* 0x140fe40000140813 */
[----:B0-----:R-:W-:Y:S02]  /*0540*/  HFMA2 R4, R0.H0_H0, R3.H0_H0, -R0.H1_H1 ;  /* 0x2000000300047231 */ /* 0x001fe40000160800 */
[----:B---3--:R-:W-:-:S02]  /*0550*/  HFMA2 R15, R17.H0_H0, R15.H0_H0, -R19.H0_H0 ;  /* 0x2000000f110f7231 */ /* 0x008fc40000140813 */
[----:B----4-:R-:W-:Y:S01]  /*0560*/  HFMA2 R11, R0.H0_H0, R11.H0_H0, -R0.H1_H1 ;  /* 0x2000000b000b7231 */ /* 0x010fe20000160800 */
[----:B------:R-:W-:Y:S01]  /*0570*/  LEA.HI.X R3, R6, UR7, R7, 0x2, P0 ;  /* 0x0000000706037c11 */ /* 0x000fe200080f1407 */
[----:B------:R-:W-:Y:S02]  /*0580*/  HADD2.F32 R5, -RZ, R5.H0_H0 ;  /* 0x20000005ff057230 */ /* 0x000fe40000004100 */
        /* <DEDUP_REMOVED lines=8> */
.L_x_1123:
        /* <DEDUP_REMOVED lines=15> */
.L_x_1421:


//--------------------- .text._Z21dequantize_block_q4_KIfEvPKvPT_ --------------------------
	.section	.text._Z21dequantize_block_q4_KIfEvPKvPT_,"ax",@progbits
	.align	128
.text._Z21dequantize_block_q4_KIfEvPKvPT_:
        .type           _Z21dequantize_block_q4_KIfEvPKvPT_,@function
        .size           _Z21dequantize_block_q4_KIfEvPKvPT_,(.L_x_1422 - _Z21dequantize_block_q4_KIfEvPKvPT_)
        .other          _Z21dequantize_block_q4_KIfEvPKvPT_,@"STO_CUDA_ENTRY STV_DEFAULT"
_Z21dequantize_block_q4_KIfEvPKvPT_:
        /* <DEDUP_REMOVED lines=46> */
[----:B------:R-:W-:Y:S08]  /*02e0*/  I2F.F16 R17, R14 ;  /* 0x0000000e00117306 */ /* 0x000ff00000200c00 */
[----:B------:R-:W0:Y:S01]  /*02f0*/  I2F.F16 R8, R8 ;  /* 0x0000000800087306 */ /* 0x000e220000200c00 */
[----:B------:R-:W-:-:S07]  /*0300*/  LOP3.LUT R7, R6, 0xf, RZ, 0xc0, !PT ;  /* 0x0000000f06077812 */ /* 0x000fce00078ec0ff */
[----:B------:R-:W1:Y:S01]  /*0310*/  I2F.F16 R15, R15 ;  /* 0x0000000f000f7306 */ /* 0x000e620000200c00 */
[----:B------:R-:W-:-:S07]  /*0320*/  LOP3.LUT R24, R23, 0xf, RZ, 0xc0, !PT ;  /* 0x0000000f17187812 */ /* 0x000fce00078ec0ff */
[----:B------:R-:W2:Y:S01]  /*0330*/  I2F.F16 R13, R16 ;  /* 0x00000010000d7306 */ /* 0x000ea20000200c00 */
[----:B------:R-:W-:Y:S02]  /*0340*/  LOP3.LUT R11, R9, 0xf, RZ, 0xc0, !PT ;  /* 0x0000000f090b7812 */ /* 0x000fe400078ec0ff */
[----:B------:R-:W-:Y:S01]  /*0350*/  SHF.R.U32.HI R18, RZ, 0x4, R9 ;  /* 0x00000004ff127819 */ /* 0x000fe20000011609 */
[----:B------:R-:W-:Y:S01]  /*0360*/  IMAD.SHL.U32 R9, R4, 0x40, RZ ;  /* 0x0000004004097824 */ /* 0x000fe200078e00ff */
[----:B------:R-:W-:Y:S02]  /*0370*/  SHF.R.U32.HI R6, RZ, 0x4, R6 ;  /* 0x00000004ff067819 */ /* 0x000fe40000011606 */
[----:B0-----:R-:W-:Y:S01]  /*0380*/  PRMT R17, R8, 0x5410, R17 ;  /* 0x0000541008117816 */ /* 0x001fe20000000011 */
[----:B------:R-:W0:Y:S01]  /*0390*/  I2F.F16 R5, R24 ;  /* 0x0000001800057306 */ /* 0x000e220000200c00 */
[----:B------:R-:W-:Y:S02]  /*03a0*/  LEA R19, P0, R2, R9, 0x8 ;  /* 0x0000000902137211 */ /* 0x000fe400078040ff */
[----:B------:R-:W-:-:S02]  /*03b0*/  SHF.R.U32.HI R23, RZ, 0x4, R23 ;  /* 0x00000004ff177819 */ /* 0x000fc40000011617 */
[----:B------:R-:W-:-:S03]  /*03c0*/  LOP3.LUT R9, R3, 0xf, RZ, 0xc0, !PT ;  /* 0x0000000f03097812 */ /* 0x000fc600078ec0ff */
[----:B------:R-:W3:Y:S01]  /*03d0*/  I2F.F16 R7, R7 ;  /* 0x0000000700077306 */ /* 0x000ee20000200c00 */
[----:B------:R-:W-:Y:S01]  /*03e0*/  SHF.R.U32.HI R14, RZ, 0x4, R3 ;  /* 0x00000004ff0e7819 */ /* 0x000fe20000011603 */
[C---:B-1----:R-:W-:Y:S02]  /*03f0*/  HMUL2 R15, R10.reuse.H0_H0, R15.H0_H0 ;  /* 0x2000000f0a0f7232 */ /* 0x042fe40000000800 */
[C---:B--2---:R-:W-:Y:S02]  /*0400*/  HMUL2 R8, R10.reuse.H1_H1, R13.H0_H0 ;  /* 0x2000000d0a087232 */ /* 0x044fe40000000c00 */
[----:B------:R-:W-:Y:S02]  /*0410*/  HFMA2 R10, R10, R17, -RZ ;  /* 0x000000110a0a7231 */ /* 0x000fe400001000ff */
[----:B------:R-:W1:Y:S01]  /*0420*/  I2F.F16 R11, R11 ;  /* 0x0000000b000b7306 */ /* 0x000e620000200c00 */
[----:B------:R-:W-:-:S07]  /*0430*/  LOP3.LUT R16, R19, 0x1c, R0, 0xf8, !PT ;  /* 0x0000001c13107812 */ /* 0x000fce00078ef800 */
[----:B------:R-:W2:Y:S08]  /*0440*/  I2F.F16 R6, R6 ;  /* 0x0000000600067306 */ /* 0x000eb00000200c00 */
[----:B------:R-:W4:Y:S08]  /*0450*/  I2F.F16 R12, R23 ;  /* 0x00000017000c7306 */ /* 0x000f300000200c00 */
[----:B------:R-:W5:Y:S08]  /*0460*/  I2F.F16 R4, R18 ;  /* 0x0000001200047306 */ /* 0x000f700000200c00 */
[----:B------:R1:W5:Y:S08]  /*0470*/  I2F.F16 R13, R9 ;  /* 0x00000009000d7306 */ /* 0x0003700000200c00 */
[----:B------:R-:W5:Y:S01]  /*0480*/  I2F.F16 R17, R14 ;  /* 0x0000000e00117306 */ /* 0x000f620000200c00 */
[----:B0-----:R-:W-:-:S02]  /*0490*/  HFMA2 R0, R15.H0_H0, R5.H0_H0, -R8.H0_H0 ;  /* 0x200000050f007231 */ /* 0x001fc40000140808 */
[----:B------:R-:W-:Y:S02]  /*04a0*/  IMAD.X R3, RZ, RZ, RZ, P0 ;  /* 0x000000ffff037224 */ /* 0x000fe400000e06ff */
[C---:B---3--:R-:W-:Y:S01]  /*04b0*/  HFMA2 R7, R15.reuse.H0_H0, R7.H0_H0, -R8.H0_H0 ;  /* 0x200000070f077231 */ /* 0x048fe20000140808 */
[C---:B------:R-:W-:Y:S01]  /*04c0*/  LEA R2, P0, R16.reuse, UR6, 0x2 ;  /* 0x0000000610027c11 */ /* 0x040fe2000f8010ff */
[----:B-1----:R-:W-:Y:S02]  /*04d0*/  HADD2.F32 R9, -RZ, R0.H0_H0 ;  /* 0x20000000ff097230 */ /* 0x002fe40000004100 */
[----:B------:R-:W-:Y:S01]  /*04e0*/  HFMA2 R0, R15.H0_H0, R11.H0_H0, -R8.H0_H0 ;  /* 0x2000000b0f007231 */ /* 0x000fe20000140808 */
[----:B------:R-:W-:Y:S01]  /*04f0*/  LEA.HI.X R3, R16, UR7, R3, 0x2, P0 ;  /* 0x0000000710037c11 */ /* 0x000fe200080f1403 */
[----:B------:R-:W-:Y:S02]  /*0500*/  HADD2.F32 R7, -RZ, R7.H0_H0 ;  /* 0x20000007ff077230 */ /* 0x000fe40000004100 */
[----:B--2---:R-:W-:-:S02]  /*0510*/  HFMA2 R6, R10.H0_H0, R6.H0_H0, -R10.H1_H1 ;  /* 0x200000060a067231 */ /* 0x004fc4000016080a */
[C-C-:B----4-:R-:W-:Y:S02]  /*0520*/  HFMA2 R12, R10.reuse.H0_H0, R12.H0_H0, -R10.reuse.H1_H1 ;  /* 0x2000000c0a0c7231 */ /* 0x150fe4000016080a */
[C---:B-----5:R-:W-:Y:S02]  /*0530*/  HFMA2 R4, R10.reuse.H0_H0, R4.H0_H0, -R10.H1_H1 ;  /* 0x200000040a047231 */ /* 0x060fe4000016080a */
[----:B------:R-:W-:Y:S02]  /*0540*/  HFMA2 R8, R15.H0_H0, R13.H0_H0, -R8.H0_H0 ;  /* 0x2000000d0f087231 */ /* 0x000fe40000140808 */
[----:B------:R-:W-:Y:S01]  /*0550*/  HFMA2 R17, R10.H0_H0, R17.H0_H0, -R10.H1_H1 ;  /* 0x200000110a117231 */ /* 0x000fe2000016080a */
[----:B------:R0:W-:Y:S01]  /*0560*/  STG.E desc[UR4][R2.64], R7 ;  /* 0x0000000702007986 */ /* 0x0001e2000c101904 */
[----:B------:R-:W-:Y:S02]  /*0570*/  HADD2.F32 R5, -RZ, R6.H0_H0 ;  /* 0x20000006ff057230 */ /* 0x000fe40000004100 */
[----:B------:R-:W-:-:S02]  /*0580*/  HADD2.F32 R11, -RZ, R12.H0_H0 ;  /* 0x2000000cff0b7230 */ /* 0x000fc40000004100 */
[----:B------:R-:W-:Y:S02]  /*0590*/  HADD2.F32 R13, -RZ, R0.H0_H0 ;  /* 0x20000000ff0d7230 */ /* 0x000fe40000004100 */
[----:B------:R-:W-:Y:S02]  /*05a0*/  HADD2.F32 R15, -RZ, R4.H0_H0 ;  /* 0x20000004ff0f7230 */ /* 0x000fe40000004100 */
[----:B------:R-:W-:Y:S02]  /*05b0*/  HADD2.F32 R17, -RZ, R17.H0_H0 ;  /* 0x20000011ff117230 */ /* 0x000fe40000004100 */
[----:B0-----:R-:W-:Y:S01]  /*05c0*/  HADD2.F32 R7, -RZ, R8.H0_H0 ;  /* 0x20000008ff077230 */ /* 0x001fe20000004100 */
        /* <DEDUP_REMOVED lines=8> */
.L_x_1124:
        /* <DEDUP_REMOVED lines=11> */
.L_x_1422:


//--------------------- .text._Z21dequantize_block_q3_KIfEvPKvPT_ --------------------------
	.section	.text._Z21dequantize_block_q3_KIfEvPKvPT_,"ax",@progbits
	.align	128
.text._Z21dequantize_block_q3_KIfEvPKvPT_:
        .type           _Z21dequantize_block_q3_KIfEvPKvPT_,@function
        .size           _Z21dequantize_block_q3_KIfEvPKvPT_,(.L_x_1423 - _Z21dequantize_block_q3_KIfEvPKvPT_)
        .other          _Z21dequantize_block_q3_KIfEvPKvPT_,@"STO_CUDA_ENTRY STV_DEFAULT"
_Z21dequantize_block_q3_KIfEvPKvPT_:
        /* <DEDUP_REMOVED lines=27> */
.L_x_1126:
        /* <DEDUP_REMOVED lines=10> */
.L_x_1128:
        /* <DEDUP_REMOVED lines=19> */
.L_x_1127:
[----:B------:R-:W-:Y:S05]  /*0380*/  BSYNC.RECONVERGENT B0 ;  /* 0x0000000000007941 */ /* 0x000fea0003800200 */
.L_x_1125:
        /* <DEDUP_REMOVED lines=23> */
[----:B------:R-:W-:-:S04]  /*0500*/  IMAD.SHL.U32 R0, R0, 0x100, RZ ;  /* 0x0000010000007824 */ /* 0x000fc800078e00ff */
[----:B------:R-:W2:Y:S01]  /*0510*/  I2F.F16 R9, R9 ;  /* 0x0000000900097306 */ /* 0x000ea20000200c00 */
[----:B-1----:R-:W-:Y:S02]  /*0520*/  IMAD.SHL.U32 R13, R6, 0x80, RZ ;  /* 0x00000080060d7824 */ /* 0x002fe400078e00ff */
        /* <DEDUP_REMOVED lines=20> */
[----:B------:R-:W1:Y:S08]  /*0670*/  I2F.F16 R5, R4 ;  /* 0x0000000400057306 */ /* 0x000e700000200c00 */
[----:B------:R-:W2:Y:S08]  /*0680*/  I2F.F16 R10, R10 ;  /* 0x0000000a000a7306 */ /* 0x000eb00000200c00 */
[----:B------:R-:W3:Y:S01]  /*0690*/  I2F.F16 R8, R8 ;  /* 0x0000000800087306 */ /* 0x000ee20000200c00 */
[----:B------:R-:W-:-:S02]  /*06a0*/  IADD3 R11, P2, PT, R11, R0, RZ ;  /* 0x000000000b0b7210 */ /* 0x000fc40007f5e0ff */
[----:B------:R-:W-:Y:S01]  /*06b0*/  IADD3.X R6, PT, PT, R7, RZ, RZ, P0, P1 ;  /* 0x000000ff07067210 */ /* 0x000fe200007e24ff */
[----:B------:R-:W-:Y:S01]  /*06c0*/  HMUL2 R9, R2.H0_H0, R9.H0_H0 ;  /* 0x2000000902097232 */ /* 0x000fe20000000800 */
[----:B------:R-:W-:-:S03]  /*06d0*/  LEA R2, P0, R11, UR6, 0x2 ;  /* 0x000000060b027c11 */ /* 0x000fc6000f8010ff */
[----:B------:R-:W-:Y:S02]  /*06e0*/  IMAD.X R6, RZ, RZ, R6, P2 ;  /* 0x000000ffff067224 */ /* 0x000fe400010e0606 */
[C---:B0-----:R-:W-:Y:S02]  /*06f0*/  HMUL2 R0, R9.reuse.H0_H0, R3.H0_H0 ;  /* 0x2000000309007232 */ /* 0x041fe40000000800 */
[C---:B-1----:R-:W-:Y:S02]  /*0700*/  HMUL2 R4, R9.reuse.H0_H0, R5.H0_H0 ;  /* 0x2000000509047232 */ /* 0x042fe40000000800 */
[C---:B--2---:R-:W-:Y:S02]  /*0710*/  HMUL2 R10, R9.reuse.H0_H0, R10.H0_H0 ;  /* 0x2000000a090a7232 */ /* 0x044fe40000000800 */
[----:B---3--:R-:W-:Y:S01]  /*0720*/  HMUL2 R8, R9.H0_H0, R8.H0_H0 ;  /* 0x2000000809087232 */ /* 0x008fe20000000800 */
[----:B------:R-:W-:Y:S01]  /*0730*/  LEA.HI.X R3, R11, UR7, R6, 0x2, P0 ;  /* 0x000000070b037c11 */ /* 0x000fe200080f1406 */
[----:B------:R-:W-:-:S02]  /*0740*/  HADD2.F32 R5, -RZ, R0.H0_H0 ;  /* 0x20000000ff057230 */ /* 0x000fc40000004100 */
        /* <DEDUP_REMOVED lines=8> */
.L_x_1129:
        /* <DEDUP_REMOVED lines=11> */
.L_x_1423:


//--------------------- .text._Z21dequantize_block_q2_KIfEvPKvPT_ --------------------------
	.section	.text._Z21dequantize_block_q2_KIfEvPKvPT_,"ax",@progbits
	.align	128
.text._Z21dequantize_block_q2_KIfEvPKvPT_:
        .type           _Z21dequantize_block_q2_KIfEvPKvPT_,@function
        .size           _Z21dequantize_block_q2_KIfEvPKvPT_,(.L_x_1424 - _Z21dequantize_block_q2_KIfEvPKvPT_)
        .other          _Z21dequantize_block_q2_KIfEvPKvPT_,@"STO_CUDA_ENTRY STV_DEFAULT"
_Z21dequantize_block_q2_KIfEvPKvPT_:
        /* <DEDUP_REMOVED lines=11> */
[----:B--2---:R-:W2:Y:S04]  /*00b0*/  LDG.E.CONSTANT R5, desc[UR4][R16.64+0x50] ;  /* 0x0000500410057981 */ /* 0x004ea8000c1e9900 */
[----:B------:R-:W-:-:S05]  /*00c0*/  IADD3 R10, P0, PT, R11, R16, RZ ;  /* 0x000000100b0a7210 */ /* 0x000fca0007f1e0ff */
[----:B------:R-:W-:Y:S01]  /*00d0*/  IMAD.X R11, RZ, RZ, R17, P0 ;  /* 0x000000ffff0b7224 */ /* 0x000fe200000e0611 */
[----:B------:R-:W-:-:S04]  /*00e0*/  IADD3 R18, P0, PT, R16, R2, RZ ;  /* 0x0000000210127210 */ /* 0x000fc80007f1e0ff */
[----:B------:R-:W4:Y:S01]  /*00f0*/  LDG.E.U8.CONSTANT R4, desc[UR4][R10.64+0x6] ;  /* 0x000006040a047981 */ /* 0x000f22000c1e9100 */
[----:B------:R-:W-:-:S03]  /*0100*/  IMAD.X R19, RZ, RZ, R17, P0 ;  /* 0x000000ffff137224 */ /* 0x000fc600000e0611 */
[----:B------:R-:W5:Y:S04]  /*0110*/  LDG.E.U8.CONSTANT R7, desc[UR4][R10.64] ;  /* 0x000000040a077981 */ /* 0x000f68000c1e9100 */
[----:B------:R-:W3:Y:S04]  /*0120*/  LDG.E.U8.CONSTANT R18, desc[UR4][R18.64+0x10] ;  /* 0x0000100412127981 */ /* 0x000ee8000c1e9100 */
[----:B------:R-:W2:Y:S04]  /*0130*/  LDG.E.U8.CONSTANT R6, desc[UR4][R10.64+0x4] ;  /* 0x000004040a067981 */ /* 0x000ea8000c1e9100 */
[----:B------:R0:W2:Y:S01]  /*0140*/  LDG.E.U8.CONSTANT R9, desc[UR4][R10.64+0x2] ;  /* 0x000002040a097981 */ /* 0x0000a2000c1e9100 */
[----:B------:R-:W-:-:S05]  /*0150*/  IMAD.SHL.U32 R3, R3, 0x80, RZ ;  /* 0x0000008003037824 */ /* 0x000fca00078e00ff */
[----:B------:R-:W-:-:S04]  /*0160*/  LEA R3, P0, R0, R3, 0x8 ;  /* 0x0000000300037211 */ /* 0x000fc800078040ff */
[----:B------:R-:W-:Y:S02]  /*0170*/  LOP3.LUT R0, R3, 0x1f, R2, 0xf8, !PT ;  /* 0x0000001f03007812 */ /* 0x000fe400078ef802 */
[----:B----4-:R-:W-:Y:S02]  /*0180*/  SHF.R.U32.HI R15, RZ, 0x4, R4 ;  /* 0x00000004ff0f7819 */ /* 0x010fe40000011604 */
[----:B------:R-:W-:Y:S02]  /*0190*/  LOP3.LUT R4, R4, 0xf, RZ, 0xc0, !PT ;  /* 0x0000000f04047812 */ /* 0x000fe400078ec0ff */
[--C-:B---3--:R-:W-:Y:S02]  /*01a0*/  SHF.R.U32.HI R13, RZ, 0x6, R18.reuse ;  /* 0x00000006ff0d7819 */ /* 0x108fe40000011612 */
[----:B------:R-:W-:Y:S02]  /*01b0*/  LOP3.LUT R20, R18, 0x3, RZ, 0xc0, !PT ;  /* 0x0000000312147812 */ /* 0x000fe400078ec0ff */
[----:B0-----:R-:W-:-:S02]  /*01c0*/  SHF.R.U32.HI R11, RZ, 0x2, R18 ;  /* 0x00000002ff0b7819 */ /* 0x001fc40000011612 */
[----:B------:R-:W-:Y:S02]  /*01d0*/  PRMT R13, R13, 0x9910, RZ ;  /* 0x000099100d0d7816 */ /* 0x000fe400000000ff */
[----:B------:R-:W-:Y:S02]  /*01e0*/  SHF.R.U32.HI R18, RZ, 0x4, R18 ;  /* 0x00000004ff127819 */ /* 0x000fe40000011612 */
[----:B-----5:R-:W-:Y:S01]  /*01f0*/  SHF.R.U32.HI R14, RZ, 0x4, R7 ;  /* 0x00000004ff0e7819 */ /* 0x020fe20000011607 */
[----:B------:R-:W-:Y:S01]  /*0200*/  IMAD R4, R4, R13, RZ ;  /* 0x0000000d04047224 */ /* 0x000fe200078e02ff */
[----:B------:R-:W-:Y:S02]  /*0210*/  LOP3.LUT R16, R11, 0x3, RZ, 0xc0, !PT ;  /* 0x000000030b107812 */ /* 0x000fe400078ec0ff */
[----:B------:R-:W-:Y:S02]  /*0220*/  LOP3.LUT R7, R7, 0xf, RZ, 0xc0, !PT ;  /* 0x0000000f07077812 */ /* 0x000fe400078ec0ff */
[----:B------:R-:W-:-:S02]  /*0230*/  LOP3.LUT R18, R18, 0x3, RZ, 0xc0, !PT ;  /* 0x0000000312127812 */ /* 0x000fc400078ec0ff */
[----:B--2---:R-:W-:Y:S02]  /*0240*/  LOP3.LUT R11, R6, 0xf, RZ, 0xc0, !PT ;  /* 0x0000000f060b7812 */ /* 0x004fe400078ec0ff */
[----:B------:R-:W-:Y:S02]  /*0250*/  SHF.R.U32.HI R12, RZ, 0x4, R9 ;  /* 0x00000004ff0c7819 */ /* 0x000fe40000011609 */
[----:B------:R-:W-:Y:S02]  /*0260*/  SHF.R.U32.HI R8, RZ, 0x4, R6 ;  /* 0x00000004ff087819 */ /* 0x000fe40000011606 */
[----:B------:R-:W-:Y:S01]  /*0270*/  LOP3.LUT R9, R9, 0xf, RZ, 0xc0, !PT ;  /* 0x0000000f09097812 */ /* 0x000fe200078ec0ff */
[----:B------:R-:W-:Y:S01]  /*0280*/  IMAD R7, R7, R20, RZ ;  /* 0x0000001407077224 */ /* 0x000fe200078e02ff */
[----:B------:R-:W-:Y:S01]  /*0290*/  LOP3.LUT R4, R4, 0xffff, RZ, 0xc0, !PT ;  /* 0x0000ffff04047812 */ /* 0x000fe200078ec0ff */
[----:B------:R-:W-:Y:S01]  /*02a0*/  IMAD R11, R11, R18, RZ ;  /* 0x000000120b0b7224 */ /* 0x000fe200078e02ff */
[----:B------:R-:W0:Y:S01]  /*02b0*/  I2F.F16 R14, R14 ;  /* 0x0000000e000e7306 */ /* 0x000e220000200c00 */
[----:B------:R-:W-:-:S07]  /*02c0*/  IMAD R9, R9, R16, RZ ;  /* 0x0000001009097224 */ /* 0x000fce00078e02ff */
[----:B------:R-:W1:Y:S08]  /*02d0*/  I2F.F16 R12, R12 ;  /* 0x0000000c000c7306 */ /* 0x000e700000200c00 */
[----:B------:R-:W2:Y:S08]  /*02e0*/  I2F.F16 R8, R8 ;  /* 0x0000000800087306 */ /* 0x000eb00000200c00 */
[----:B------:R-:W3:Y:S08]  /*02f0*/  I2F.F16 R10, R15 ;  /* 0x0000000f000a7306 */ /* 0x000ef00000200c00 */
[----:B------:R-:W4:Y:S08]  /*0300*/  I2F.F16 R7, R7 ;  /* 0x0000000700077306 */ /* 0x000f300000200c00 */
[----:B------:R5:W4:Y:S08]  /*0310*/  I2F.F16 R6, R9 ;  /* 0x0000000900067306 */ /* 0x000b300000200c00 */
[----:B------:R-:W4:Y:S08]  /*0320*/  I2F.F16 R11, R11 ;  /* 0x0000000b000b7306 */ /* 0x000f300000200c00 */
[----:B------:R-:W4:Y:S01]  /*0330*/  I2F.F16 R4, R4 ;  /* 0x0000000400047306 */ /* 0x000f220000200c00 */
[----:B0-----:R-:W-:-:S02]  /*0340*/  HMUL2 R14, R5.H1_H1, R14.H0_H0 ;  /* 0x2000000e050e7232 */ /* 0x001fc40000000c00 */
[C---:B-1----:R-:W-:Y:S02]  /*0350*/  HMUL2 R3, R5.reuse.H1_H1, R12.H0_H0 ;  /* 0x2000000c05037232 */ /* 0x042fe40000000c00 */
[C---:B--2---:R-:W-:Y:S02]  /*0360*/  HMUL2 R8, R5.reuse.H1_H1, R8.H0_H0 ;  /* 0x2000000805087232 */ /* 0x044fe40000000c00 */
[C---:B---3--:R-:W-:Y:S02]  /*0370*/  HMUL2 R10, R5.reuse.H1_H1, R10.H0_H0 ;  /* 0x2000000a050a7232 */ /* 0x048fe40000000c00 */
[----:B-----5:R-:W-:Y:S02]  /*0380*/  IMAD.X R9, RZ, RZ, RZ, P0 ;  /* 0x000000ffff097224 */ /* 0x020fe400000e06ff */
[C---:B----4-:R-:W-:Y:S01]  /*0390*/  HFMA2 R7, R5.reuse.H0_H0, R7.H0_H0, -R14.H0_H0 ;  /* 0x2000000705077231 */ /* 0x050fe2000014080e */
[----:B------:R-:W-:Y:S01]  /*03a0*/  LEA R2, P0, R0, UR6, 0x2 ;  /* 0x0000000600027c11 */ /* 0x000fe2000f8010ff */
[----:B------:R-:W-:-:S02]  /*03b0*/  HFMA2 R6, R5.H0_H0, R6.H0_H0, -R3.H0_H0 ;  /* 0x2000000605067231 */ /* 0x000fc40000140803 */
[C---:B------:R-:W-:Y:S02]  /*03c0*/  HFMA2 R8, R5.reuse.H0_H0, R11.H0_H0, -R8.H0_H0 ;  /* 0x2000000b05087231 */ /* 0x040fe40000140808 */
[----:B------:R-:W-:Y:S01]  /*03d0*/  HFMA2 R4, R5.H0_H0, R4.H0_H0, -R10.H0_H0 ;  /* 0x2000000405047231 */ /* 0x000fe2000014080a */
        /* <DEDUP_REMOVED lines=10> */
.L_x_1130:
        /* <DEDUP_REMOVED lines=16> */
.L_x_1424:


//--------------------- .text._Z16dequantize_blockILi32ELi1EXadL_ZN45_INTERNAL_8d5cb472_14_gguf_kernel_cu_cd24131915dequantize_q8_0EPKviiR7__half2EEfEvS2_PT2_i --------------------------
	.section	.text._Z16dequantize_blockILi32ELi1EXadL_ZN45_INTERNAL_8d5cb472_14_gguf_kernel_cu_cd24131915dequantize_q8_0EPKviiR7__half2EEfEvS2_PT2_i,"ax",@progbits
	.align	128
.text._Z16dequantize_blockILi32ELi1EXadL_ZN45_INTERNAL_8d5cb472_14_gguf_kernel_cu_cd24131915dequantize_q8_0EPKviiR7__half2EEfEvS2_PT2_i:
        .type           _Z16dequantize_blockILi32ELi1EXadL_ZN45_INTERNAL_8d5cb472_14_gguf_kernel_cu_cd24131915dequantize_q8_0EPKviiR7__half2EEfEvS2_PT2_i,@function
        .size           _Z16dequantize_blockILi32ELi1EXadL_ZN45_INTERNAL_8d5cb472_14_gguf_kernel_cu_cd24131915dequantize_q8_0EPKviiR7__half2EEfEvS2_PT2_i,(.L_x_1425 - _Z16dequantize_blockILi32ELi1EXadL_ZN45_INTERNAL_8d5cb472_14_gguf_kernel_cu_cd24131915dequantize_q8_0EPKviiR7__half2EEfEvS2_PT2_i)
        .other          _Z16dequantize_blockILi32ELi1EXadL_ZN45_INTERNAL_8d5cb472_14_gguf_kernel_cu_cd24131915dequantize_q8_0EPKviiR7__half2EEfEvS2_PT2_i,@"STO_CUDA_ENTRY STV_DEFAULT"
_Z16dequantize_blockILi32ELi1EXadL_ZN45_INTERNAL_8d5cb472_14_gguf_kernel_cu_cd24131915dequantize_q8_0EPKviiR7__half2EEfEvS2_PT2_i:
        /* <DEDUP_REMOVED lines=29> */
[----:B-1----:R-:W-:-:S04]  /*01d0*/  IMAD.WIDE R4, R9, 0x4, R6 ;  /* 0x0000000409047825 */ /* 0x002fc800078e0206 */
[--C-:B------:R-:W-:Y:S02]  /*01e0*/  HADD2.F32 R7, -RZ, R3.reuse.H0_H0 ;  /* 0x20000003ff077230 */ /* 0x100fe40000004100 */
[----:B------:R-:W-:-:S03]  /*01f0*/  HADD2.F32 R3, -RZ, R3.H1_H1 ;  /* 0x30000003ff037230 */ /* 0x000fc60000004100 */
[----:B------:R-:W-:Y:S04]  /*0200*/  STG.E desc[UR4][R4.64], R7 ;  /* 0x0000000704007986 */ /* 0x000fe8000c101904 */
[----:B------:R-:W-:Y:S01]  /*0210*/  STG.E desc[UR4][R4.64+0x4], R3 ;  /* 0x0000040304007986 */ /* 0x000fe2000c101904 */
[----:B------:R-:W-:Y:S05]  /*0220*/  EXIT ;  /* 0x000000000000794d */ /* 0x000fea0003800000 */
.L_x_1131:
        /* <DEDUP_REMOVED lines=13> */
.L_x_1425:


//--------------------- .text._Z16dequantize_blockILi32ELi2EXadL_ZN45_INTERNAL_8d5cb472_14_gguf_kernel_cu_cd24131915dequantize_q5_1EPKviiR7__half2EEfEvS2_PT2_i --------------------------
	.section	.text._Z16dequantize_blockILi32ELi2EXadL_ZN45_INTERNAL_8d5cb472_14_gguf_kernel_cu_cd24131915dequantize_q5_1EPKviiR7__half2EEfEvS2_PT2_i,"ax",@progbits
	.align	128
.text._Z16dequantize_blockILi32ELi2EXadL_ZN45_INTERNAL_8d5cb472_14_gguf_kernel_cu_cd24131915dequantize_q5_1EPKviiR7__half2EEfEvS2_PT2_i:
        .type           _Z16dequantize_blockILi32ELi2EXadL_ZN45_INTERNAL_8d5cb472_14_gguf_kernel_cu_cd24131915dequantize_q5_1EPKviiR7__half2EEfEvS2_PT2_i,@function
        .size           _Z16dequantize_blockILi32ELi2EXadL_ZN45_INTERNAL_8d5cb472_14_gguf_kernel_cu_cd24131915dequantize_q5_1EPKviiR7__half2EEfEvS2_PT2_i,(.L_x_1426 - _Z16dequantize_blockILi32ELi2EXadL_ZN45_INTERNAL_8d5cb472_14_gguf_kernel_cu_cd24131915dequantize_q5_1EPKviiR7__half2EEfEvS2_PT2_i)
        .other          _Z16dequantize_blockILi32ELi2EXadL_ZN45_INTERNAL_8d5cb472_14_gguf_kernel_cu_cd24131915dequantize_q5_1EPKviiR7__half2EEfEvS2_PT2_i,@"STO_CUDA_ENTRY STV_DEFAULT"
_Z16dequantize_blockILi32ELi2EXadL_ZN45_INTERNAL_8d5cb472_14_gguf_kernel_cu_cd24131915dequantize_q5_1EPKviiR7__half2EEfEvS2_PT2_i:
        /* <DEDUP_REMOVED lines=36> */
[----:B-1----:R-:W-:Y:S01]  /*0240*/  PRMT R9, R8, 0x5410, R9 ;  /* 0x0000541008097816 */ /* 0x002fe20000000009 */
[----:B0-----:R-:W-:-:S04]  /*0250*/  IMAD.WIDE R2, R3, 0x4, R4 ;  /* 0x0000000403027825 */ /* 0x001fc800078e0204 */
[----:B---3--:R-:W-:-:S05]  /*0260*/  HFMA2 R6, R9, R6.H0_H0, R6.H1_H1 ;  /* 0x2000000609067231 */ /* 0x008fca0000060006 */
[--C-:B------:R-:W-:Y:S02]  /*0270*/  HADD2.F32 R5, -RZ, R6.reuse.H0_H0 ;  /* 0x20000006ff057230 */ /* 0x100fe40000004100 */
[----:B------:R-:W-:-:S03]  /*0280*/  HADD2.F32 R7, -RZ, R6.H1_H1 ;  /* 0x30000006ff077230 */ /* 0x000fc60000004100 */
[----:B------:R-:W-:Y:S04]  /*0290*/  STG.E desc[UR4][R2.64], R5 ;  /* 0x0000000502007986 */ /* 0x000fe8000c101904 */
[----:B------:R-:W-:Y:S01]  /*02a0*/  STG.E desc[UR4][R2.64+0x40], R7 ;  /* 0x0000400702007986 */ /* 0x000fe2000c101904 */
[----:B------:R-:W-:Y:S05]  /*02b0*/  EXIT ;  /* 0x000000000000794d */ /* 0x000fea0003800000 */
.L_x_1132:
        /* <DEDUP_REMOVED lines=12> */
.L_x_1426:


//--------------------- .text._Z16dequantize_blockILi32ELi2EXadL_ZN45_INTERNAL_8d5cb472_14_gguf_kernel_cu_cd24131915dequantize_q5_0EPKviiR7__half2EEfEvS2_PT2_i --------------------------
	.section	.text._Z16dequantize_blockILi32ELi2EXadL_ZN45_INTERNAL_8d5cb472_14_gguf_kernel_cu_cd24131915dequantize_q5_0EPKviiR7__half2EEfEvS2_PT2_i,"ax",@progbits
	.align	128
.text._Z16dequantize_blockILi32ELi2EXadL_ZN45_INTERNAL_8d5cb472_14_gguf_kernel_cu_cd24131915dequantize_q5_0EPKviiR7__half2EEfEvS2_PT2_i:
        .type           _Z16dequantize_blockILi32ELi2EXadL_ZN45_INTERNAL_8d5cb472_14_gguf_kernel_cu_cd24131915dequantize_q5_0EPKviiR7__half2EEfEvS2_PT2_i,@function
        .size           _Z16dequantize_blockILi32ELi2EXadL_ZN45_INTERNAL_8d5cb472_14_gguf_kernel_cu_cd24131915dequantize_q5_0EPKviiR7__half2EEfEvS2_PT2_i,(.L_x_1427 - _Z16dequantize_blockILi32ELi2EXadL_ZN45_INTERNAL_8d5cb472_14_gguf_kernel_cu_cd24131915dequantize_q5_0EPKviiR7__half2EEfEvS2_PT2_i)
        .other          _Z16dequantize_blockILi32ELi2EXadL_ZN45_INTERNAL_8d5cb472_14_gguf_kernel_cu_cd24131915dequantize_q5_0EPKviiR7__half2EEfEvS2_PT2_i,@"STO_CUDA_ENTRY STV_DEFAULT"
_Z16dequantize_blockILi32ELi2EXadL_ZN45_INTERNAL_8d5cb472_14_gguf_kernel_cu_cd24131915dequantize_q5_0EPKviiR7__half2EEfEvS2_PT2_i:
        /* <DEDUP_REMOVED lines=16> */
[----:B0-----:R-:W-:-:S05]  /*0100*/  IMAD.WIDE R4, R7, 0x16, R4 ;  /* 0x0000001607047825 */ /* 0x001fca00078e0204 */
[----:B-1----:R-:W2:Y:S04]  /*0110*/  LDG.E.U8.CONSTANT R10, desc[UR4][R4.64+0x4] ;  /* 0x00000404040a7981 */ /* 0x002ea8000c1e9100 */
[----:B------:R-:W2:Y:S04]  /*0120*/  LDG.E.U8.CONSTANT R11, desc[UR4][R4.64+0x5] ;  /* 0x00000504040b7981 */ /* 0x000ea8000c1e9100 */
[----:B------:R-:W3:Y:S04]  /*0130*/  LDG.E.U8.CONSTANT R8, desc[UR4][R4.64+0x2] ;  /* 0x0000020404087981 */ /* 0x000ee8000c1e9100 */
[----:B------:R-:W3:Y:S01]  /*0140*/  LDG.E.U8.CONSTANT R9, desc[UR4][R4.64+0x3] ;  /* 0x0000030404097981 */ /* 0x000ee2000c1e9100 */
[----:B------:R-:W-:-:S03]  /*0150*/  SHF.R.S32.HI R3, RZ, 0x1, R3 ;  /* 0x00000001ff037819 */ /* 0x000fc60000011403 */
[----:B------:R0:W4:Y:S02]  /*0160*/  LDG.E.U16.CONSTANT R2, desc[UR4][R4.64] ;  /* 0x0000000404027981 */ /* 0x000124000c1e9500 */
[----:B------:R-:W-:-:S05]  /*0170*/  VIADD R7, R3, 0x6 ;  /* 0x0000000603077836 */ /* 0x000fca0000000000 */
[----:B------:R-:W-:-:S04]  /*0180*/  IADD3 R6, P0, PT, R4, R7, RZ ;  /* 0x0000000704067210 */ /* 0x000fc80007f1e0ff */
[----:B------:R-:W-:Y:S02]  /*0190*/  LEA.HI.X.SX32 R7, R7, R5, 0x1, P0 ;  /* 0x0000000507077211 */ /* 0x000fe400000f0eff */
[----:B0-----:R-:W0:Y:S03]  /*01a0*/  LDC.64 R4, c[0x0][0x388] ;  /* 0x0000e200ff047b82 */ /* 0x001e260000000a00 */
[----:B------:R-:W5:Y:S01]  /*01b0*/  LDG.E.U8.CONSTANT R6, desc[UR4][R6.64] ;  /* 0x0000000406067981 */ /* 0x000f62000c1e9100 */
[----:B--2---:R-:W-:Y:S01]  /*01c0*/  LEA R11, R11, R10, 0x8 ;  /* 0x0000000a0b0b7211 */ /* 0x004fe200078e40ff */
[----:B---3--:R-:W-:-:S04]  /*01d0*/  IMAD R8, R9, 0x100, R8 ;  /* 0x0000010009087824 */ /* 0x008fc800078e0208 */
[----:B------:R-:W-:-:S05]  /*01e0*/  IMAD.U32 R8, R11, 0x10000, R8 ;  /* 0x000100000b087824 */ /* 0x000fca00078e0008 */
[----:B------:R-:W-:-:S05]  /*01f0*/  SHF.R.U32.HI R9, RZ, R3, R8 ;  /* 0x00000003ff097219 */ /* 0x000fca0000011608 */
[----:B------:R-:W-:Y:S01]  /*0200*/  IMAD.SHL.U32 R9, R9, 0x10, RZ ;  /* 0x0000001009097824 */ /* 0x000fe200078e00ff */
[----:B------:R-:W-:-:S04]  /*0210*/  IADD3 R11, PT, PT, R3, 0xc, RZ ;  /* 0x0000000c030b7810 */ /* 0x000fc80007ffe0ff */
        /* <DEDUP_REMOVED lines=11> */
[----:B0-----:R-:W-:-:S04]  /*02d0*/  IMAD.WIDE R2, R3, 0x4, R4 ;  /* 0x0000000403027825 */ /* 0x001fc800078e0204 */
[--C-:B------:R-:W-:Y:S02]  /*02e0*/  HADD2.F32 R5, -RZ, R7.reuse.H0_H0 ;  /* 0x20000007ff057230 */ /* 0x100fe40000004100 */
[----:B------:R-:W-:-:S03]  /*02f0*/  HADD2.F32 R7, -RZ, R7.H1_H1 ;  /* 0x30000007ff077230 */ /* 0x000fc60000004100 */
[----:B------:R-:W-:Y:S04]  /*0300*/  STG.E desc[UR4][R2.64], R5 ;  /* 0x0000000502007986 */ /* 0x000fe8000c101904 */
[----:B------:R-:W-:Y:S01]  /*0310*/  STG.E desc[UR4][R2.64+0x40], R7 ;  /* 0x0000400702007986 */ /* 0x000fe2000c101904 */
[----:B------:R-:W-:Y:S05]  /*0320*/  EXIT ;  /* 0x000000000000794d */ /* 0x000fea0003800000 */
.L_x_1133:
        /* <DEDUP_REMOVED lines=13> */
.L_x_1427:


//--------------------- .text._Z16dequantize_blockILi32ELi2EXadL_ZN45_INTERNAL_8d5cb472_14_gguf_kernel_cu_cd24131915dequantize_q4_1EPKviiR7__half2EEfEvS2_PT2_i --------------------------
	.section	.text._Z16dequantize_blockILi32ELi2EXadL_ZN45_INTERNAL_8d5cb472_14_gguf_kernel_cu_cd24131915dequantize_q4_1EPKviiR7__half2EEfEvS2_PT2_i,"ax",@progbits
	.align	128
.text._Z16dequantize_blockILi32ELi2EXadL_ZN45_INTERNAL_8d5cb472_14_gguf_kernel_cu_cd24131915dequantize_q4_1EPKviiR7__half2EEfEvS2_PT2_i:
        .type           _Z16dequantize_blockILi32ELi2EXadL_ZN45_INTERNAL_8d5cb472_14_gguf_kernel_cu_cd24131915dequantize_q4_1EPKviiR7__half2EEfEvS2_PT2_i,@function
        .size           _Z16dequantize_blockILi32ELi2EXadL_ZN45_INTERNAL_8d5cb472_14_gguf_kernel_cu_cd24131915dequantize_q4_1EPKviiR7__half2EEfEvS2_PT2_i,(.L_x_1428 - _Z16dequantize_blockILi32ELi2EXadL_ZN45_INTERNAL_8d5cb472_14_gguf_kernel_cu_cd24131915dequantize_q4_1EPKviiR7__half2EEfEvS2_PT2_i)
        .other          _Z16dequantize_blockILi32ELi2EXadL_ZN45_INTERNAL_8d5cb472_14_gguf_kernel_cu_cd24131915dequantize_q4_1EPKviiR7__half2EEfEvS2_PT2_i,@"STO_CUDA_ENTRY STV_DEFAULT"
_Z16dequantize_blockILi32ELi2EXadL_ZN45_INTERNAL_8d5cb472_14_gguf_kernel_cu_cd24131915dequantize_q4_1EPKviiR7__half2EEfEvS2_PT2_i:
        /* <DEDUP_REMOVED lines=32> */
[--C-:B------:R-:W-:Y:S02]  /*0200*/  HADD2.F32 R7, -RZ, R0.reuse.H0_H0 ;  /* 0x20000000ff077230 */ /* 0x100fe40000004100 */
[----:B------:R-:W-:-:S03]  /*0210*/  HADD2.F32 R3, -RZ, R0.H1_H1 ;  /* 0x30000000ff037230 */ /* 0x000fc60000004100 */
[----:B------:R-:W-:Y:S04]  /*0220*/  STG.E desc[UR4][R4.64], R7 ;  /* 0x0000000704007986 */ /* 0x000fe8000c101904 */
[----:B------:R-:W-:Y:S01]  /*0230*/  STG.E desc[UR4][R4.64+0x40], R3 ;  /* 0x0000400304007986 */ /* 0x000fe2000c101904 */
[----:B------:R-:W-:Y:S05]  /*0240*/  EXIT ;  /* 0x000000000000794d */ /* 0x000fea0003800000 */
.L_x_1134:
        /* <DEDUP_REMOVED lines=11> */
.L_x_1428:


//--------------------- .text._Z16dequantize_blockILi32ELi2EXadL_ZN45_INTERNAL_8d5cb472_14_gguf_kernel_cu_cd24131915dequantize_q4_0EPKviiR7__half2EEfEvS2_PT2_i --------------------------
	.section	.text._Z16dequantize_blockILi32ELi2EXadL_ZN45_INTERNAL_8d5cb472_14_gguf_kernel_cu_cd24131915dequantize_q4_0EPKviiR7__half2EEfEvS2_PT2_i,"ax",@progbits
	.align	128
.text._Z16dequantize_blockILi32ELi2EXadL_ZN45_INTERNAL_8d5cb472_14_gguf_kernel_cu_cd24131915dequantize_q4_0EPKviiR7__half2EEfEvS2_PT2_i:
        .type           _Z16dequantize_blockILi32ELi2EXadL_ZN45_INTERNAL_8d5cb472_14_gguf_kernel_cu_cd24131915dequantize_q4_0EPKviiR7__half2EEfEvS2_PT2_i,@function
        .size           _Z16dequantize_blockILi32ELi2EXadL_ZN45_INTERNAL_8d5cb472_14_gguf_kernel_cu_cd24131915dequantize_q4_0EPKviiR7__half2EEfEvS2_PT2_i,(.L_x_1429 - _Z16dequantize_blockILi32ELi2EXadL_ZN45_INTERNAL_8d5cb472_14_gguf_kernel_cu_cd24131915dequantize_q4_0EPKviiR7__half2EEfEvS2_PT2_i)
        .other          _Z16dequantize_blockILi32ELi2EXadL_ZN45_INTERNAL_8d5cb472_14_gguf_kernel_cu_cd24131915dequantize_q4_0EPKviiR7__half2EEfEvS2_PT2_i,@"STO_CUDA_ENTRY STV_DEFAULT"
_Z16dequantize_blockILi32ELi2EXadL_ZN45_INTERNAL_8d5cb472_14_gguf_kernel_cu_cd24131915dequantize_q4_0EPKviiR7__half2EEfEvS2_PT2_i:
        /* <DEDUP_REMOVED lines=33> */
[--C-:B------:R-:W-:Y:S02]  /*0210*/  HADD2.F32 R7, -RZ, R3.reuse.H0_H0 ;  /* 0x20000003ff077230 */ /* 0x100fe40000004100 */
[----:B------:R-:W-:-:S03]  /*0220*/  HADD2.F32 R3, -RZ, R3.H1_H1 ;  /* 0x30000003ff037230 */ /* 0x000fc60000004100 */
[----:B------:R-:W-:Y:S04]  /*0230*/  STG.E desc[UR4][R4.64], R7 ;  /* 0x0000000704007986 */ /* 0x000fe8000c101904 */
[----:B------:R-:W-:Y:S01]  /*0240*/  STG.E desc[UR4][R4.64+0x40], R3 ;  /* 0x0000400304007986 */ /* 0x000fe2000c101904 */
[----:B------:R-:W-:Y:S05]  /*0250*/  EXIT ;  /* 0x000000000000794d */ /* 0x000fea0003800000 */
.L_x_1135:
        /* <DEDUP_REMOVED lines=10> */
.L_x_1429:


//--------------------- .nv.global.init           --------------------------
	.section	.nv.global.init,"aw",@progbits
	.align	8
.nv.global.init:
	.type		ksigns64,@object
	.size		ksigns64,(iq2xxs_grid - ksigns64)
ksigns64:
        /*0000*/ 	.byte	0x00, 0x00, 0x00, 0x00, 0x00, 0x00, 0x00, 0x00, 0xff, 0x00, 0x00, 0x00, 0x00, 0x00, 0x00, 0xff
        /* <DEDUP_REMOVED lines=63> */
	.type		iq2xxs_grid,@object
	.size		iq2xxs_grid,(iq2xs_grid - iq2xxs_grid)
iq2xxs_grid:
        /* <DEDUP_REMOVED lines=128> */
	.type		iq2xs_grid,@object
	.size		iq2xs_grid,(iq2s_grid - iq2xs_grid)
iq2xs_grid:
        /* <DEDUP_REMOVED lines=256> */
	.type		iq2s_grid,@object
	.size		iq2s_grid,(iq1s_grid_gpu - iq2s_grid)
iq2s_grid:
        /* <DEDUP_REMOVED lines=512> */
	.type		iq1s_grid_gpu,@object
	.size		iq1s_grid_gpu,(iq3xxs_grid - iq1s_grid_gpu)
iq1s_grid_gpu:
        /* <DEDUP_REMOVED lines=1024> */
	.type		iq3xxs_grid,@object
	.size		iq3xxs_grid,(iq3xs_grid - iq3xxs_grid)
iq3xxs_grid:
        /* <DEDUP_REMOVED lines=64> */
	.type		iq3xs_grid,@object
	.size		iq3xs_grid,(kmask_iq2xs - iq3xs_grid)
iq3xs_grid:
        /* <DEDUP_REMOVED lines=128> */
	.type		kmask_iq2xs,@object
	.size		kmask_iq2xs,(kvalues_iq4nl - kmask_iq2xs)
kmask_iq2xs:
        /*8800*/ 	.byte	0x01, 0x02, 0x04, 0x08, 0x10, 0x20, 0x40, 0x80
	.type		kvalues_iq4nl,@object
	.size		kvalues_iq4nl,(ksigns_iq2xs - kvalues_iq4nl)
kvalues_iq4nl:
        /*8808*/ 	.byte	0x81, 0x98, 0xad, 0xbf, 0xcf, 0xdd, 0xea, 0xf6, 0x01, 0x0d, 0x19, 0x26, 0x35, 0x45, 0x59, 0x71
	.type		ksigns_iq2xs,@object
	.size		ksigns_iq2xs,(.L_6 - ksigns_iq2xs)
ksigns_iq2xs:
        /* <DEDUP_REMOVED lines=8> */
.L_6:


//--------------------- .nv.shared.reserved.0     --------------------------
	.section	.nv.shared.reserved.0,"aw",@nobits
	.weak		__nv_reservedSMEM_offset_0_alias
	.size		__nv_reservedSMEM_offset_0_alias, 0, 64
	.other		__nv_reservedSMEM_offset_0_alias,@"STO_CUDA_RESERVED_SHARED STV_DEFAULT"
__nv_reservedSMEM_offset_0_alias:
	.zero		0
	.zero		64


//--------------------- .nv.global                --------------------------
	.section	.nv.global,"aw",@nobits
.nv.global:
	.type		_ZN45_INTERNAL_8d5cb472_14_gguf_kernel_cu_cd2413194cuda3std3__48in_placeE,@object
	.size		_ZN45_INTERNAL_8d5cb472_14_gguf_kernel_cu_cd2413194cuda3std3__48in_placeE,(_ZN45_INTERNAL_8d5cb472_14_gguf_kernel_cu_cd2413194cuda3std6ranges3__45__cpo8distanceE - _ZN45_INTERNAL_8d5cb472_14_gguf_kernel_cu_cd2413194cuda3std3__48in_placeE)
_ZN45_INTERNAL_8d5cb472_14_gguf_kernel_cu_cd2413194cuda3std3__48in_placeE:
	.zero		1
	.type		_ZN45_INTERNAL_8d5cb472_14_gguf_kernel_cu_cd2413194cuda3std6ranges3__45__cpo8distanceE,@object
	.size		_ZN45_INTERNAL_8d5cb472_14_gguf_kernel_cu_cd2413194cuda3std6ranges3__45__cpo8distanceE,(_ZN45_INTERNAL_8d5cb472_14_gguf_kernel_cu_cd2413194cuda3std3__45__cpo6cbeginE - _ZN45_INTERNAL_8d5cb472_14_gguf_kernel_cu_cd2413194cuda3std6ranges3__45__cpo8distanceE)
_ZN45_INTERNAL_8d5cb472_14_gguf_kernel_cu_cd2413194cuda3std6ranges3__45__cpo8distanceE:
	.zero		1
	.type		_ZN45_INTERNAL_8d5cb472_14_gguf_kernel_cu_cd2413194cuda3std3__45__cpo6cbeginE,@object
	.size		_ZN45_INTERNAL_8d5cb472_14_gguf_kernel_cu_cd2413194cuda3std3__45__cpo6cbeginE,(_ZN45_INTERNAL_8d5cb472_14_gguf_kernel_cu_cd2413194cuda3std6ranges3__45__cpo7advanceE - _ZN45_INTERNAL_8d5cb472_14_gguf_kernel_cu_cd2413194cuda3std3__45__cpo6cbeginE)
_ZN45_INTERNAL_8d5cb472_14_gguf_kernel_cu_cd2413194cuda3std3__45__cpo6cbeginE:
	.zero		1
	.type		_ZN45_INTERNAL_8d5cb472_14_gguf_kernel_cu_cd2413194cuda3std6ranges3__45__cpo7advanceE,@object
	.size		_ZN45_INTERNAL_8d5cb472_14_gguf_kernel_cu_cd2413194cuda3std6ranges3__45__cpo7advanceE,(_ZN45_INTERNAL_8d5cb472_14_gguf_kernel_cu_cd2413194cuda3std3__45__cpo7crbeginE - _ZN45_INTERNAL_8d5cb472_14_gguf_kernel_cu_cd2413194cuda3std6ranges3__45__cpo7advanceE)
_ZN45_INTERNAL_8d5cb472_14_gguf_kernel_cu_cd2413194cuda3std6ranges3__45__cpo7advanceE:
	.zero		1
	.type		_ZN45_INTERNAL_8d5cb472_14_gguf_kernel_cu_cd2413194cuda3std3__45__cpo7crbeginE,@object
	.size		_ZN45_INTERNAL_8d5cb472_14_gguf_kernel_cu_cd2413194cuda3std3__45__cpo7crbeginE,(_ZN45_INTERNAL_8d5cb472_14_gguf_kernel_cu_cd2413194cuda3std6ranges3__45__cpo4dataE - _ZN45_INTERNAL_8d5cb472_14_gguf_kernel_cu_cd2413194cuda3std3__45__cpo7crbeginE)
_ZN45_INTERNAL_8d5cb472_14_gguf_kernel_cu_cd2413194cuda3std3__45__cpo7crbeginE:
	.zero		1
	.type		_ZN45_INTERNAL_8d5cb472_14_gguf_kernel_cu_cd2413194cuda3std6ranges3__45__cpo4dataE,@object
	.size		_ZN45_INTERNAL_8d5cb472_14_gguf_kernel_cu_cd2413194cuda3std6ranges3__45__cpo4dataE,(_ZN45_INTERNAL_8d5cb472_14_gguf_kernel_cu_cd2413194cuda3std6ranges3__45__cpo5beginE - _ZN45_INTERNAL_8d5cb472_14_gguf_kernel_cu_cd2413194cuda3std6ranges3__45__cpo4dataE)
_ZN45_INTERNAL_8d5cb472_14_gguf_kernel_cu_cd2413194cuda3std6ranges3__45__cpo4dataE:
	.zero		1
	.type		_ZN45_INTERNAL_8d5cb472_14_gguf_kernel_cu_cd2413194cuda3std6ranges3__45__cpo5beginE,@object
	.size		_ZN45_INTERNAL_8d5cb472_14_gguf_kernel_cu_cd2413194cuda3std6ranges3__45__cpo5beginE,(_ZN45_INTERNAL_8d5cb472_14_gguf_kernel_cu_cd2413194cuda3std3__447_GLOBAL__N__8d5cb472_14_gguf_kernel_cu_cd2413196ignoreE - _ZN45_INTERNAL_8d5cb472_14_gguf_kernel_cu_cd2413194cuda3std6ranges3__45__cpo5beginE)
_ZN45_INTERNAL_8d5cb472_14_gguf_kernel_cu_cd2413194cuda3std6ranges3__45__cpo5beginE:
	.zero		1
	.type		_ZN45_INTERNAL_8d5cb472_14_gguf_kernel_cu_cd2413194cuda3std3__447_GLOBAL__N__8d5cb472_14_gguf_kernel_cu_cd2413196ignoreE,@object
	.size		_ZN45_INTERNAL_8d5cb472_14_gguf_kernel_cu_cd2413194cuda3std3__447_GLOBAL__N__8d5cb472_14_gguf_kernel_cu_cd2413196ignoreE,(_ZN45_INTERNAL_8d5cb472_14_gguf_kernel_cu_cd2413194cuda3std6ranges3__45__cpo4sizeE - _ZN45_INTERNAL_8d5cb472_14_gguf_kernel_cu_cd2413194cuda3std3__447_GLOBAL__N__8d5cb472_14_gguf_kernel_cu_cd2413196ignoreE)
_ZN45_INTERNAL_8d5cb472_14_gguf_kernel_cu_cd2413194cuda3std3__447_GLOBAL__N__8d5cb472_14_gguf_kernel_cu_cd2413196ignoreE:
	.zero		1
	.type		_ZN45_INTERNAL_8d5cb472_14_gguf_kernel_cu_cd2413194cuda3std6ranges3__45__cpo4sizeE,@object
	.size		_ZN45_INTERNAL_8d5cb472_14_gguf_kernel_cu_cd2413194cuda3std6ranges3__45__cpo4sizeE,(_ZN45_INTERNAL_8d5cb472_14_gguf_kernel_cu_cd2413194cuda3std3__45__cpo5beginE - _ZN45_INTERNAL_8d5cb472_14_gguf_kernel_cu_cd2413194cuda3std6ranges3__45__cpo4sizeE)
_ZN45_INTERNAL_8d5cb472_14_gguf_kernel_cu_cd2413194cuda3std6ranges3__45__cpo4sizeE:
	.zero		1
	.type		_ZN45_INTERNAL_8d5cb472_14_gguf_kernel_cu_cd2413194cuda3std3__45__cpo5beginE,@object
	.size		_ZN45_INTERNAL_8d5cb472_14_gguf_kernel_cu_cd2413194cuda3std3__45__cpo5beginE,(_ZN45_INTERNAL_8d5cb472_14_gguf_kernel_cu_cd2413194cuda3std6ranges3__45__cpo6cbeginE - _ZN45_INTERNAL_8d5cb472_14_gguf_kernel_cu_cd2413194cuda3std3__45__cpo5beginE)
_ZN45_INTERNAL_8d5cb472_14_gguf_kernel_cu_cd2413194cuda3std3__45__cpo5beginE:
	.zero		1
	.type		_ZN45_INTERNAL_8d5cb472_14_gguf_kernel_cu_cd2413194cuda3std6ranges3__45__cpo6cbeginE,@object
	.size		_ZN45_INTERNAL_8d5cb472_14_gguf_kernel_cu_cd2413194cuda3std6ranges3__45__cpo6cbeginE,(_ZN45_INTERNAL_8d5cb472_14_gguf_kernel_cu_cd2413194cuda3std3__45__cpo6rbeginE - _ZN45_INTERNAL_8d5cb472_14_gguf_kernel_cu_cd2413194cuda3std6ranges3__45__cpo6cbeginE)
_ZN45_INTERNAL_8d5cb472_14_gguf_kernel_cu_cd2413194cuda3std6ranges3__45__cpo6cbeginE:
	.zero		1
	.type		_ZN45_INTERNAL_8d5cb472_14_gguf_kernel_cu_cd2413194cuda3std3__45__cpo6rbeginE,@object
	.size		_ZN45_INTERNAL_8d5cb472_14_gguf_kernel_cu_cd2413194cuda3std3__45__cpo6rbeginE,(_ZN45_INTERNAL_8d5cb472_14_gguf_kernel_cu_cd2413194cuda3std6ranges3__45__cpo4nextE - _ZN45_INTERNAL_8d5cb472_14_gguf_kernel_cu_cd2413194cuda3std3__45__cpo6rbeginE)
_ZN45_INTERNAL_8d5cb472_14_gguf_kernel_cu_cd2413194cuda3std3__45__cpo6rbeginE:
	.zero		1
	.type		_ZN45_INTERNAL_8d5cb472_14_gguf_kernel_cu_cd2413194cuda3std6ranges3__45__cpo4nextE,@object
	.size		_ZN45_INTERNAL_8d5cb472_14_gguf_kernel_cu_cd2413194cuda3std6ranges3__45__cpo4nextE,(_ZN45_INTERNAL_8d5cb472_14_gguf_kernel_cu_cd2413194cuda3std6ranges3__45__cpo4swapE - _ZN45_INTERNAL_8d5cb472_14_gguf_kernel_cu_cd2413194cuda3std6ranges3__45__cpo4nextE)
_ZN45_INTERNAL_8d5cb472_14_gguf_kernel_cu_cd2413194cuda3std6ranges3__45__cpo4nextE:
	.zero		1
	.type		_ZN45_INTERNAL_8d5cb472_14_gguf_kernel_cu_cd2413194cuda3std6ranges3__45__cpo4swapE,@object
	.size		_ZN45_INTERNAL_8d5cb472_14_gguf_kernel_cu_cd2413194cuda3std6ranges3__45__cpo4swapE,(_ZN45_INTERNAL_8d5cb472_14_gguf_kernel_cu_cd2413194cuda3std3__420unreachable_sentinelE - _ZN45_INTERNAL_8d5cb472_14_gguf_kernel_cu_cd2413194cuda3std6ranges3__45__cpo4swapE)
_ZN45_INTERNAL_8d5cb472_14_gguf_kernel_cu_cd2413194cuda3std6ranges3__45__cpo4swapE:
	.zero		1
	.type		_ZN45_INTERNAL_8d5cb472_14_gguf_kernel_cu_cd2413194cuda3std3__420unreachable_sentinelE,@object
	.size		_ZN45_INTERNAL_8d5cb472_14_gguf_kernel_cu_cd2413194cuda3std3__420unreachable_sentinelE,(_ZN45_INTERNAL_8d5cb472_14_gguf_kernel_cu_cd2413196thrust24THRUST_300001_SM_1030_NS6system6detail10sequential3seqE - _ZN45_INTERNAL_8d5cb472_14_gguf_kernel_cu_cd2413194cuda3std3__420unreachable_sentinelE)
_ZN45_INTERNAL_8d5cb472_14_gguf_kernel_cu_cd2413194cuda3std3__420unreachable_sentinelE:
	.zero		1
	.type		_ZN45_INTERNAL_8d5cb472_14_gguf_kernel_cu_cd2413196thrust24THRUST_300001_SM_1030_NS6system6detail10sequential3seqE,@object
	.size		_ZN45_INTERNAL_8d5cb472_14_gguf_kernel_cu_cd2413196thrust24THRUST_300001_SM_1030_NS6system6detail10sequential3seqE,(_ZN45_INTERNAL_8d5cb472_14_gguf_kernel_cu_cd2413194cuda3std3__45__cpo4cendE - _ZN45_INTERNAL_8d5cb472_14_gguf_kernel_cu_cd2413196thrust24THRUST_300001_SM_1030_NS6system6detail10sequential3seqE)
_ZN45_INTERNAL_8d5cb472_14_gguf_kernel_cu_cd2413196thrust24THRUST_300001_SM_1030_NS6system6detail10sequential3seqE:
	.zero		1
	.type		_ZN45_INTERNAL_8d5cb472_14_gguf_kernel_cu_cd2413194cuda3std3__45__cpo4cendE,@object
	.size		_ZN45_INTERNAL_8d5cb472_14_gguf_kernel_cu_cd2413194cuda3std3__45__cpo4cendE,(_ZN45_INTERNAL_8d5cb472_14_gguf_kernel_cu_cd2413194cuda3std6ranges3__45__cpo9iter_swapE - _ZN45_INTERNAL_8d5cb472_14_gguf_kernel_cu_cd2413194cuda3std3__45__cpo4cendE)
_ZN45_INTERNAL_8d5cb472_14_gguf_kernel_cu_cd2413194cuda3std3__45__cpo4cendE:
	.zero		1
	.type		_ZN45_INTERNAL_8d5cb472_14_gguf_kernel_cu_cd2413194cuda3std6ranges3__45__cpo9iter_swapE,@object
	.size		_ZN45_INTERNAL_8d5cb472_14_gguf_kernel_cu_cd2413194cuda3std6ranges3__45__cpo9iter_swapE,(_ZN45_INTERNAL_8d5cb472_14_gguf_kernel_cu_cd2413194cuda3std3__45__cpo5crendE - _ZN45_INTERNAL_8d5cb472_14_gguf_kernel_cu_cd2413194cuda3std6ranges3__45__cpo9iter_swapE)
_ZN45_INTERNAL_8d5cb472_14_gguf_kernel_cu_cd2413194cuda3std6ranges3__45__cpo9iter_swapE:
	.zero		1
	.type		_ZN45_INTERNAL_8d5cb472_14_gguf_kernel_cu_cd2413194cuda3std3__45__cpo5crendE,@object
	.size		_ZN45_INTERNAL_8d5cb472_14_gguf_kernel_cu_cd2413194cuda3std3__45__cpo5crendE,(_ZN45_INTERNAL_8d5cb472_14_gguf_kernel_cu_cd2413194cuda3std6ranges3__45__cpo5cdataE - _ZN45_INTERNAL_8d5cb472_14_gguf_kernel_cu_cd2413194cuda3std3__45__cpo5crendE)
_ZN45_INTERNAL_8d5cb472_14_gguf_kernel_cu_cd2413194cuda3std3__45__cpo5crendE:
	.zero		1
	.type		_ZN45_INTERNAL_8d5cb472_14_gguf_kernel_cu_cd2413194cuda3std6ranges3__45__cpo5cdataE,@object
	.size		_ZN45_INTERNAL_8d5cb472_14_gguf_kernel_cu_cd2413194cuda3std6ranges3__45__cpo5cdataE,(_ZN45_INTERNAL_8d5cb472_14_gguf_kernel_cu_cd2413194cuda3std6ranges3__45__cpo3endE - _ZN45_INTERNAL_8d5cb472_14_gguf_kernel_cu_cd2413194cuda3std6ranges3__45__cpo5cdataE)
_ZN45_INTERNAL_8d5cb472_14_gguf_kernel_cu_cd2413194cuda3std6ranges3__45__cpo5cdataE:
	.zero		1
	.type		_ZN45_INTERNAL_8d5cb472_14_gguf_kernel_cu_cd2413194cuda3std6ranges3__45__cpo3endE,@object
	.size		_ZN45_INTERNAL_8d5cb472_14_gguf_kernel_cu_cd2413194cuda3std6ranges3__45__cpo3endE,(_ZN45_INTERNAL_8d5cb472_14_gguf_kernel_cu_cd2413194cuda3std3__419piecewise_constructE - _ZN45_INTERNAL_8d5cb472_14_gguf_kernel_cu_cd2413194cuda3std6ranges3__45__cpo3endE)
_ZN45_INTERNAL_8d5cb472_14_gguf_kernel_cu_cd2413194cuda3std6ranges3__45__cpo3endE:
	.zero		1
	.type		_ZN45_INTERNAL_8d5cb472_14_gguf_kernel_cu_cd2413194cuda3std3__419piecewise_constructE,@object
	.size		_ZN45_INTERNAL_8d5cb472_14_gguf_kernel_cu_cd2413194cuda3std3__419piecewise_constructE,(_ZN45_INTERNAL_8d5cb472_14_gguf_kernel_cu_cd2413194cuda3std6ranges3__45__cpo5ssizeE - _ZN45_INTERNAL_8d5cb472_14_gguf_kernel_cu_cd2413194cuda3std3__419piecewise_constructE)
_ZN45_INTERNAL_8d5cb472_14_gguf_kernel_cu_cd2413194cuda3std3__419piecewise_constructE:
	.zero		1
	.type		_ZN45_INTERNAL_8d5cb472_14_gguf_kernel_cu_cd2413194cuda3std6ranges3__45__cpo5ssizeE,@object
	.size		_ZN45_INTERNAL_8d5cb472_14_gguf_kernel_cu_cd2413194cuda3std6ranges3__45__cpo5ssizeE,(_ZN45_INTERNAL_8d5cb472_14_gguf_kernel_cu_cd2413194cuda3std3__45__cpo3endE - _ZN45_INTERNAL_8d5cb472_14_gguf_kernel_cu_cd2413194cuda3std6ranges3__45__cpo5ssizeE)
_ZN45_INTERNAL_8d5cb472_14_gguf_kernel_cu_cd2413194cuda3std6ranges3__45__cpo5ssizeE:
	.zero		1
	.type		_ZN45_INTERNAL_8d5cb472_14_gguf_kernel_cu_cd2413194cuda3std3__45__cpo3endE,@object
	.size		_ZN45_INTERNAL_8d5cb472_14_gguf_kernel_cu_cd2413194cuda3std3__45__cpo3endE,(_ZN45_INTERNAL_8d5cb472_14_gguf_kernel_cu_cd2413194cuda3std6ranges3__45__cpo4cendE - _ZN45_INTERNAL_8d5cb472_14_gguf_kernel_cu_cd2413194cuda3std3__45__cpo3endE)
_ZN45_INTERNAL_8d5cb472_14_gguf_kernel_cu_cd2413194cuda3std3__45__cpo3endE:
	.zero		1
	.type		_ZN45_INTERNAL_8d5cb472_14_gguf_kernel_cu_cd2413194cuda3std6ranges3__45__cpo4cendE,@object
	.size		_ZN45_INTERNAL_8d5cb472_14_gguf_kernel_cu_cd2413194cuda3std6ranges3__45__cpo4cendE,(_ZN45_INTERNAL_8d5cb472_14_gguf_kernel_cu_cd2413194cuda3std3__45__cpo4rendE - _ZN45_INTERNAL_8d5cb472_14_gguf_kernel_cu_cd2413194cuda3std6ranges3__45__cpo4cendE)
_ZN45_INTERNAL_8d5cb472_14_gguf_kernel_cu_cd2413194cuda3std6ranges3__45__cpo4cendE:
	.zero		1
	.type		_ZN45_INTERNAL_8d5cb472_14_gguf_kernel_cu_cd2413194cuda3std3__45__cpo4rendE,@object
	.size		_ZN45_INTERNAL_8d5cb472_14_gguf_kernel_cu_cd2413194cuda3std3__45__cpo4rendE,(_ZN45_INTERNAL_8d5cb472_14_gguf_kernel_cu_cd2413194cuda3std6ranges3__45__cpo4prevE - _ZN45_INTERNAL_8d5cb472_14_gguf_kernel_cu_cd2413194cuda3std3__45__cpo4rendE)
_ZN45_INTERNAL_8d5cb472_14_gguf_kernel_cu_cd2413194cuda3std3__45__cpo4rendE:
	.zero		1
	.type		_ZN45_INTERNAL_8d5cb472_14_gguf_kernel_cu_cd2413194cuda3std6ranges3__45__cpo4prevE,@object
	.size		_ZN45_INTERNAL_8d5cb472_14_gguf_kernel_cu_cd2413194cuda3std6ranges3__45__cpo4prevE,(_ZN45_INTERNAL_8d5cb472_14_gguf_kernel_cu_cd2413194cuda3std6ranges3__45__cpo9iter_moveE - _ZN45_INTERNAL_8d5cb472_14_gguf_kernel_cu_cd2413194cuda3std6ranges3__45__cpo4prevE)
_ZN45_INTERNAL_8d5cb472_14_gguf_kernel_cu_cd2413194cuda3std6ranges3__45__cpo4prevE:
	.zero		1
	.type		_ZN45_INTERNAL_8d5cb472_14_gguf_kernel_cu_cd2413194cuda3std6ranges3__45__cpo9iter_moveE,@object
	.size		_ZN45_INTERNAL_8d5cb472_14_gguf_kernel_cu_cd2413194cuda3std6ranges3__45__cpo9iter_moveE,(.L_23 - _ZN45_INTERNAL_8d5cb472_14_gguf_kernel_cu_cd2413194cuda3std6ranges3__45__cpo9iter_moveE)
_ZN45_INTERNAL_8d5cb472_14_gguf_kernel_cu_cd2413194cuda3std6ranges3__45__cpo9iter_moveE:
	.zero		1
.L_23:


//--------------------- .nv.shared._Z8moe_q6_KIN3c108BFloat16ELb1EEvPKvS3_PT_PKiS7_S7_iiiiiii --------------------------
	.section	.nv.shared._Z8moe_q6_KIN3c108BFloat16ELb1EEvPKvS3_PT_PKiS7_S7_iiiiiii,"aw",@nobits
	.sectionflags	@""
	.align	4
.nv.shared._Z8moe_q6_KIN3c108BFloat16ELb1EEvPKvS3_PT_PKiS7_S7_iiiiiii:
	.zero		10580


//--------------------- .nv.shared._Z8moe_q6_KIN3c108BFloat16ELb0EEvPKvS3_PT_PKiS7_S7_iiiiiii --------------------------
	.section	.nv.shared._Z8moe_q6_KIN3c108BFloat16ELb0EEvPKvS3_PT_PKiS7_S7_iiiiiii,"aw",@nobits
	.sectionflags	@""
	.align	4
.nv.shared._Z8moe_q6_KIN3c108BFloat16ELb0EEvPKvS3_PT_PKiS7_S7_iiiiiii:
	.zero		10580


//--------------------- .nv.shared._Z8moe_q5_KIN3c108BFloat16ELb1EEvPKvS3_PT_PKiS7_S7_iiiiiii --------------------------
	.section	.nv.shared._Z8moe_q5_KIN3c108BFloat16ELb1EEvPKvS3_PT_PKiS7_S7_iiiiiii,"aw",@nobits
	.sectionflags	@""
	.align	4
.nv.shared._Z8moe_q5_KIN3c108BFloat16ELb1EEvPKvS3_PT_PKiS7_S7_iiiiiii:
	.zero		10580


//--------------------- .nv.shared._Z8moe_q5_KIN3c108BFloat16ELb0EEvPKvS3_PT_PKiS7_S7_iiiiiii --------------------------
	.section	.nv.shared._Z8moe_q5_KIN3c108BFloat16ELb0EEvPKvS3_PT_PKiS7_S7_iiiiiii,"aw",@nobits
	.sectionflags	@""
	.align	4
.nv.shared._Z8moe_q5_KIN3c108BFloat16ELb0EEvPKvS3_PT_PKiS7_S7_iiiiiii:
	.zero		10580


//--------------------- .nv.shared._Z8moe_q4_KIN3c108BFloat16ELb1EEvPKvS3_PT_PKiS7_S7_iiiiiii --------------------------
	.section	.nv.shared._Z8moe_q4_KIN3c108BFloat16ELb1EEvPKvS3_PT_PKiS7_S7_iiiiiii,"aw",@nobits
	.sectionflags	@""
	.align	4
.nv.shared._Z8moe_q4_KIN3c108BFloat16ELb1EEvPKvS3_PT_PKiS7_S7_iiiiiii:
	.zero		6484


//--------------------- .nv.shared._Z8moe_q4_KIN3c108BFloat16ELb0EEvPKvS3_PT_PKiS7_S7_iiiiiii --------------------------
	.section	.nv.shared._Z8moe_q4_KIN3c108BFloat16ELb0EEvPKvS3_PT_PKiS7_S7_iiiiiii,"aw",@nobits
	.sectionflags	@""
	.align	4
.nv.shared._Z8moe_q4_KIN3c108BFloat16ELb0EEvPKvS3_PT_PKiS7_S7_iiiiiii:
	.zero		6484


//--------------------- .nv.shared._Z8moe_q3_KIN3c108BFloat16ELb1EEvPKvS3_PT_PKiS7_S7_iiiiiii --------------------------
	.section	.nv.shared._Z8moe_q3_KIN3c108BFloat16ELb1EEvPKvS3_PT_PKiS7_S7_iiiiiii,"aw",@nobits
	.sectionflags	@""
	.align	4
.nv.shared._Z8moe_q3_KIN3c108BFloat16ELb1EEvPKvS3_PT_PKiS7_S7_iiiiiii:
	.zero		9256


//--------------------- .nv.shared._Z8moe_q3_KIN3c108BFloat16ELb0EEvPKvS3_PT_PKiS7_S7_iiiiiii --------------------------
	.section	.nv.shared._Z8moe_q3_KIN3c108BFloat16ELb0EEvPKvS3_PT_PKiS7_S7_iiiiiii,"aw",@nobits
	.sectionflags	@""
	.align	4
.nv.shared._Z8moe_q3_KIN3c108BFloat16ELb0EEvPKvS3_PT_PKiS7_S7_iiiiiii:
	.zero		9256


//--------------------- .nv.shared._Z8moe_q2_KIN3c108BFloat16ELb1EEvPKvS3_PT_PKiS7_S7_iiiiiii --------------------------
	.section	.nv.shared._Z8moe_q2_KIN3c108BFloat16ELb1EEvPKvS3_PT_PKiS7_S7_iiiiiii,"aw",@nobits
	.sectionflags	@""
	.align	4
.nv.shared._Z8moe_q2_KIN3c108BFloat16ELb1EEvPKvS3_PT_PKiS7_S7_iiiiiii:
	.zero		7144


//--------------------- .nv.shared._Z8moe_q2_KIN3c108BFloat16ELb0EEvPKvS3_PT_PKiS7_S7_iiiiiii --------------------------
	.section	.nv.shared._Z8moe_q2_KIN3c108BFloat16ELb0EEvPKvS3_PT_PKiS7_S7_iiiiiii,"aw",@nobits
	.sectionflags	@""
	.align	4
.nv.shared._Z8moe_q2_KIN3c108BFloat16ELb0EEvPKvS3_PT_PKiS7_S7_iiiiiii:
	.zero		7144


//--------------------- .nv.shared._Z8moe_q8_0IN3c108BFloat16ELb1EEvPKvS3_PT_PKiS7_S7_iiiiiii --------------------------
	.section	.nv.shared._Z8moe_q8_0IN3c108BFloat16ELb1EEvPKvS3_PT_PKiS7_S7_iiiiiii,"aw",@nobits
	.sectionflags	@""
	.align	4
.nv.shared._Z8moe_q8_0IN3c108BFloat16ELb1EEvPKvS3_PT_PKiS7_S7_iiiiiii:
	.zero		6352


//--------------------- .nv.shared._Z8moe_q8_0IN3c108BFloat16ELb0EEvPKvS3_PT_PKiS7_S7_iiiiiii --------------------------
	.section	.nv.shared._Z8moe_q8_0IN3c108BFloat16ELb0EEvPKvS3_PT_PKiS7_S7_iiiiiii,"aw",@nobits
	.sectionflags	@""
	.align	4
.nv.shared._Z8moe_q8_0IN3c108BFloat16ELb0EEvPKvS3_PT_PKiS7_S7_iiiiiii:
	.zero		6352


//--------------------- .nv.shared._Z8moe_q5_1IN3c108BFloat16ELb1EEvPKvS3_PT_PKiS7_S7_iiiiiii --------------------------
	.section	.nv.shared._Z8moe_q5_1IN3c108BFloat16ELb1EEvPKvS3_PT_PKiS7_S7_iiiiiii,"aw",@nobits
	.sectionflags	@""
	.align	4
.nv.shared._Z8moe_q5_1IN3c108BFloat16ELb1EEvPKvS3_PT_PKiS7_S7_iiiiiii:
	.zero		10976


//--------------------- .nv.shared._Z8moe_q5_1IN3c108BFloat16ELb0EEvPKvS3_PT_PKiS7_S7_iiiiiii --------------------------
	.section	.nv.shared._Z8moe_q5_1IN3c108BFloat16ELb0EEvPKvS3_PT_PKiS7_S7_iiiiiii,"aw",@nobits
	.sectionflags	@""
	.align	4
.nv.shared._Z8moe_q5_1IN3c108BFloat16ELb0EEvPKvS3_PT_PKiS7_S7_iiiiiii:
	.zero		10976


//--------------------- .nv.shared._Z8moe_q5_0IN3c108BFloat16ELb1EEvPKvS3_PT_PKiS7_S7_iiiiiii --------------------------
	.section	.nv.shared._Z8moe_q5_0IN3c108BFloat16ELb1EEvPKvS3_PT_PKiS7_S7_iiiiiii,"aw",@nobits
	.sectionflags	@""
	.align	4
.nv.shared._Z8moe_q5_0IN3c108BFloat16ELb1EEvPKvS3_PT_PKiS7_S7_iiiiiii:
	.zero		10976


//--------------------- .nv.shared._Z8moe_q5_0IN3c108BFloat16ELb0EEvPKvS3_PT_PKiS7_S7_iiiiiii --------------------------
	.section	.nv.shared._Z8moe_q5_0IN3c108BFloat16ELb0EEvPKvS3_PT_PKiS7_S7_iiiiiii,"aw",@nobits
	.sectionflags	@""
	.align	4
.nv.shared._Z8moe_q5_0IN3c108BFloat16ELb0EEvPKvS3_PT_PKiS7_S7_iiiiiii:
	.zero		10976


//--------------------- .nv.shared._Z8moe_q4_1IN3c108BFloat16ELb1EEvPKvS3_PT_PKiS7_S7_iiiiiii --------------------------
	.section	.nv.shared._Z8moe_q4_1IN3c108BFloat16ELb1EEvPKvS3_PT_PKiS7_S7_iiiiiii,"aw",@nobits
	.sectionflags	@""
	.align	4
.nv.shared._Z8moe_q4_1IN3c108BFloat16ELb1EEvPKvS3_PT_PKiS7_S7_iiiiiii:
	.zero		6880


//--------------------- .nv.shared._Z8moe_q4_1IN3c108BFloat16ELb0EEvPKvS3_PT_PKiS7_S7_iiiiiii --------------------------
	.section	.nv.shared._Z8moe_q4_1IN3c108BFloat16ELb0EEvPKvS3_PT_PKiS7_S7_iiiiiii,"aw",@nobits
	.sectionflags	@""
	.align	4
.nv.shared._Z8moe_q4_1IN3c108BFloat16ELb0EEvPKvS3_PT_PKiS7_S7_iiiiiii:
	.zero		6880


//--------------------- .nv.shared._Z8moe_q4_0IN3c108BFloat16ELb1EEvPKvS3_PT_PKiS7_S7_iiiiiii --------------------------
	.section	.nv.shared._Z8moe_q4_0IN3c108BFloat16ELb1EEvPKvS3_PT_PKiS7_S7_iiiiiii,"aw",@nobits
	.sectionflags	@""
	.align	4
.nv.shared._Z8moe_q4_0IN3c108BFloat16ELb1EEvPKvS3_PT_PKiS7_S7_iiiiiii:
	.zero		6880


//--------------------- .nv.shared._Z8moe_q4_0IN3c108BFloat16ELb0EEvPKvS3_PT_PKiS7_S7_iiiiiii --------------------------
	.section	.nv.shared._Z8moe_q4_0IN3c108BFloat16ELb0EEvPKvS3_PT_PKiS7_S7_iiiiiii,"aw",@nobits
	.sectionflags	@""
	.align	4
.nv.shared._Z8moe_q4_0IN3c108BFloat16ELb0EEvPKvS3_PT_PKiS7_S7_iiiiiii:
	.zero		6880


//--------------------- .nv.shared._Z8moe_q6_KIN3c104HalfELb1EEvPKvS3_PT_PKiS7_S7_iiiiiii --------------------------
	.section	.nv.shared._Z8moe_q6_KIN3c104HalfELb1EEvPKvS3_PT_PKiS7_S7_iiiiiii,"aw",@nobits
	.sectionflags	@""
	.align	4
.nv.shared._Z8moe_q6_KIN3c104HalfELb1EEvPKvS3_PT_PKiS7_S7_iiiiiii:
	.zero		10580


//--------------------- .nv.shared._Z8moe_q6_KIN3c104HalfELb0EEvPKvS3_PT_PKiS7_S7_iiiiiii --------------------------
	.section	.nv.shared._Z8moe_q6_KIN3c104HalfELb0EEvPKvS3_PT_PKiS7_S7_iiiiiii,"aw",@nobits
	.sectionflags	@""
	.align	4
.nv.shared._Z8moe_q6_KIN3c104HalfELb0EEvPKvS3_PT_PKiS7_S7_iiiiiii:
	.zero		10580


//--------------------- .nv.shared._Z8moe_q5_KIN3c104HalfELb1EEvPKvS3_PT_PKiS7_S7_iiiiiii --------------------------
	.section	.nv.shared._Z8moe_q5_KIN3c104HalfELb1EEvPKvS3_PT_PKiS7_S7_iiiiiii,"aw",@nobits
	.sectionflags	@""
	.align	4
.nv.shared._Z8moe_q5_KIN3c104HalfELb1EEvPKvS3_PT_PKiS7_S7_iiiiiii:
	.zero		10580


//--------------------- .nv.shared._Z8moe_q5_KIN3c104HalfELb0EEvPKvS3_PT_PKiS7_S7_iiiiiii --------------------------
	.section	.nv.shared._Z8moe_q5_KIN3c104HalfELb0EEvPKvS3_PT_PKiS7_S7_iiiiiii,"aw",@nobits
	.sectionflags	@""
	.align	4
.nv.shared._Z8moe_q5_KIN3c104HalfELb0EEvPKvS3_PT_PKiS7_S7_iiiiiii:
	.zero		10580


//--------------------- .nv.shared._Z8moe_q4_KIN3c104HalfELb1EEvPKvS3_PT_PKiS7_S7_iiiiiii --------------------------
	.section	.nv.shared._Z8moe_q4_KIN3c104HalfELb1EEvPKvS3_PT_PKiS7_S7_iiiiiii,"aw",@nobits
	.sectionflags	@""
	.align	4
.nv.shared._Z8moe_q4_KIN3c104HalfELb1EEvPKvS3_PT_PKiS7_S7_iiiiiii:
	.zero		6484


//--------------------- .nv.shared._Z8moe_q4_KIN3c104HalfELb0EEvPKvS3_PT_PKiS7_S7_iiiiiii --------------------------
	.section	.nv.shared._Z8moe_q4_KIN3c104HalfELb0EEvPKvS3_PT_PKiS7_S7_iiiiiii,"aw",@nobits
	.sectionflags	@""
	.align	4
.nv.shared._Z8moe_q4_KIN3c104HalfELb0EEvPKvS3_PT_PKiS7_S7_iiiiiii:
	.zero		6484


//--------------------- .nv.shared._Z8moe_q3_KIN3c104HalfELb1EEvPKvS3_PT_PKiS7_S7_iiiiiii --------------------------
	.section	.nv.shared._Z8moe_q3_KIN3c104HalfELb1EEvPKvS3_PT_PKiS7_S7_iiiiiii,"aw",@nobits
	.sectionflags	@""
	.align	4
.nv.shared._Z8moe_q3_KIN3c104HalfELb1EEvPKvS3_PT_PKiS7_S7_iiiiiii:
	.zero		9256


//--------------------- .nv.shared._Z8moe_q3_KIN3c104HalfELb0EEvPKvS3_PT_PKiS7_S7_iiiiiii --------------------------
	.section	.nv.shared._Z8moe_q3_KIN3c104HalfELb0EEvPKvS3_PT_PKiS7_S7_iiiiiii,"aw",@nobits
	.sectionflags	@""
	.align	4
.nv.shared._Z8moe_q3_KIN3c104HalfELb0EEvPKvS3_PT_PKiS7_S7_iiiiiii:
	.zero		9256


//--------------------- .nv.shared._Z8moe_q2_KIN3c104HalfELb1EEvPKvS3_PT_PKiS7_S7_iiiiiii --------------------------
	.section	.nv.shared._Z8moe_q2_KIN3c104HalfELb1EEvPKvS3_PT_PKiS7_S7_iiiiiii,"aw",@nobits
	.sectionflags	@""
	.align	4
.nv.shared._Z8moe_q2_KIN3c104HalfELb1EEvPKvS3_PT_PKiS7_S7_iiiiiii:
	.zero		7144


//--------------------- .nv.shared._Z8moe_q2_KIN3c104HalfELb0EEvPKvS3_PT_PKiS7_S7_iiiiiii --------------------------
	.section	.nv.shared._Z8moe_q2_KIN3c104HalfELb0EEvPKvS3_PT_PKiS7_S7_iiiiiii,"aw",@nobits
	.sectionflags	@""
	.align	4
.nv.shared._Z8moe_q2_KIN3c104HalfELb0EEvPKvS3_PT_PKiS7_S7_iiiiiii:
	.zero		7144


//--------------------- .nv.shared._Z8moe_q8_0IN3c104HalfELb1EEvPKvS3_PT_PKiS7_S7_iiiiiii --------------------------
	.section	.nv.shared._Z8moe_q8_0IN3c104HalfELb1EEvPKvS3_PT_PKiS7_S7_iiiiiii,"aw",@nobits
	.sectionflags	@""
	.align	4
.nv.shared._Z8moe_q8_0IN3c104HalfELb1EEvPKvS3_PT_PKiS7_S7_iiiiiii:
	.zero		6352


//--------------------- .nv.shared._Z8moe_q8_0IN3c104HalfELb0EEvPKvS3_PT_PKiS7_S7_iiiiiii --------------------------
	.section	.nv.shared._Z8moe_q8_0IN3c104HalfELb0EEvPKvS3_PT_PKiS7_S7_iiiiiii,"aw",@nobits
	.sectionflags	@""
	.align	4
.nv.shared._Z8moe_q8_0IN3c104HalfELb0EEvPKvS3_PT_PKiS7_S7_iiiiiii:
	.zero		6352


//--------------------- .nv.shared._Z8moe_q5_1IN3c104HalfELb1EEvPKvS3_PT_PKiS7_S7_iiiiiii --------------------------
	.section	.nv.shared._Z8moe_q5_1IN3c104HalfELb1EEvPKvS3_PT_PKiS7_S7_iiiiiii,"aw",@nobits
	.sectionflags	@""
	.align	4
.nv.shared._Z8moe_q5_1IN3c104HalfELb1EEvPKvS3_PT_PKiS7_S7_iiiiiii:
	.zero		10976


//--------------------- .nv.shared._Z8moe_q5_1IN3c104HalfELb0EEvPKvS3_PT_PKiS7_S7_iiiiiii --------------------------
	.section	.nv.shared._Z8moe_q5_1IN3c104HalfELb0EEvPKvS3_PT_PKiS7_S7_iiiiiii,"aw",@nobits
	.sectionflags	@""
	.align	4
.nv.shared._Z8moe_q5_1IN3c104HalfELb0EEvPKvS3_PT_PKiS7_S7_iiiiiii:
	.zero		10976


//--------------------- .nv.shared._Z8moe_q5_0IN3c104HalfELb1EEvPKvS3_PT_PKiS7_S7_iiiiiii --------------------------
	.section	.nv.shared._Z8moe_q5_0IN3c104HalfELb1EEvPKvS3_PT_PKiS7_S7_iiiiiii,"aw",@nobits
	.sectionflags	@""
	.align	4
.nv.shared._Z8moe_q5_0IN3c104HalfELb1EEvPKvS3_PT_PKiS7_S7_iiiiiii:
	.zero		10976


//--------------------- .nv.shared._Z8moe_q5_0IN3c104HalfELb0EEvPKvS3_PT_PKiS7_S7_iiiiiii --------------------------
	.section	.nv.shared._Z8moe_q5_0IN3c104HalfELb0EEvPKvS3_PT_PKiS7_S7_iiiiiii,"aw",@nobits
	.sectionflags	@""
	.align	4
.nv.shared._Z8moe_q5_0IN3c104HalfELb0EEvPKvS3_PT_PKiS7_S7_iiiiiii:
	.zero		10976


//--------------------- .nv.shared._Z8moe_q4_1IN3c104HalfELb1EEvPKvS3_PT_PKiS7_S7_iiiiiii --------------------------
	.section	.nv.shared._Z8moe_q4_1IN3c104HalfELb1EEvPKvS3_PT_PKiS7_S7_iiiiiii,"aw",@nobits
	.sectionflags	@""
	.align	4
.nv.shared._Z8moe_q4_1IN3c104HalfELb1EEvPKvS3_PT_PKiS7_S7_iiiiiii:
	.zero		6880


//--------------------- .nv.shared._Z8moe_q4_1IN3c104HalfELb0EEvPKvS3_PT_PKiS7_S7_iiiiiii --------------------------
	.section	.nv.shared._Z8moe_q4_1IN3c104HalfELb0EEvPKvS3_PT_PKiS7_S7_iiiiiii,"aw",@nobits
	.sectionflags	@""
	.align	4
.nv.shared._Z8moe_q4_1IN3c104HalfELb0EEvPKvS3_PT_PKiS7_S7_iiiiiii:
	.zero		6880


//--------------------- .nv.shared._Z8moe_q4_0IN3c104HalfELb1EEvPKvS3_PT_PKiS7_S7_iiiiiii --------------------------
	.section	.nv.shared._Z8moe_q4_0IN3c104HalfELb1EEvPKvS3_PT_PKiS7_S7_iiiiiii,"aw",@nobits
	.sectionflags	@""
	.align	4
.nv.shared._Z8moe_q4_0IN3c104HalfELb1EEvPKvS3_PT_PKiS7_S7_iiiiiii:
	.zero		6880


//--------------------- .nv.shared._Z8moe_q4_0IN3c104HalfELb0EEvPKvS3_PT_PKiS7_S7_iiiiiii --------------------------
	.section	.nv.shared._Z8moe_q4_0IN3c104HalfELb0EEvPKvS3_PT_PKiS7_S7_iiiiiii,"aw",@nobits
	.sectionflags	@""
	.align	4
.nv.shared._Z8moe_q4_0IN3c104HalfELb0EEvPKvS3_PT_PKiS7_S7_iiiiiii:
	.zero		6880


//--------------------- .nv.shared._Z8moe_q6_KIfLb1EEvPKvS1_PT_PKiS5_S5_iiiiiii --------------------------
	.section	.nv.shared._Z8moe_q6_KIfLb1EEvPKvS1_PT_PKiS5_S5_iiiiiii,"aw",@nobits
	.sectionflags	@""
	.align	4
.nv.shared._Z8moe_q6_KIfLb1EEvPKvS1_PT_PKiS5_S5_iiiiiii:
	.zero		10580


//--------------------- .nv.shared._Z8moe_q6_KIfLb0EEvPKvS1_PT_PKiS5_S5_iiiiiii --------------------------
	.section	.nv.shared._Z8moe_q6_KIfLb0EEvPKvS1_PT_PKiS5_S5_iiiiiii,"aw",@nobits
	.sectionflags	@""
	.align	4
.nv.shared._Z8moe_q6_KIfLb0EEvPKvS1_PT_PKiS5_S5_iiiiiii:
	.zero		10580


//--------------------- .nv.shared._Z8moe_q5_KIfLb1EEvPKvS1_PT_PKiS5_S5_iiiiiii --------------------------
	.section	.nv.shared._Z8moe_q5_KIfLb1EEvPKvS1_PT_PKiS5_S5_iiiiiii,"aw",@nobits
	.sectionflags	@""
	.align	4
.nv.shared._Z8moe_q5_KIfLb1EEvPKvS1_PT_PKiS5_S5_iiiiiii:
	.zero		10580


//--------------------- .nv.shared._Z8moe_q5_KIfLb0EEvPKvS1_PT_PKiS5_S5_iiiiiii --------------------------
	.section	.nv.shared._Z8moe_q5_KIfLb0EEvPKvS1_PT_PKiS5_S5_iiiiiii,"aw",@nobits
	.sectionflags	@""
	.align	4
.nv.shared._Z8moe_q5_KIfLb0EEvPKvS1_PT_PKiS5_S5_iiiiiii:
	.zero		10580


//--------------------- .nv.shared._Z8moe_q4_KIfLb1EEvPKvS1_PT_PKiS5_S5_iiiiiii --------------------------
	.section	.nv.shared._Z8moe_q4_KIfLb1EEvPKvS1_PT_PKiS5_S5_iiiiiii,"aw",@nobits
	.sectionflags	@""
	.align	4
.nv.shared._Z8moe_q4_KIfLb1EEvPKvS1_PT_PKiS5_S5_iiiiiii:
	.zero		6484


//--------------------- .nv.shared._Z8moe_q4_KIfLb0EEvPKvS1_PT_PKiS5_S5_iiiiiii --------------------------
	.section	.nv.shared._Z8moe_q4_KIfLb0EEvPKvS1_PT_PKiS5_S5_iiiiiii,"aw",@nobits
	.sectionflags	@""
	.align	4
.nv.shared._Z8moe_q4_KIfLb0EEvPKvS1_PT_PKiS5_S5_iiiiiii:
	.zero		6484


//--------------------- .nv.shared._Z8moe_q3_KIfLb1EEvPKvS1_PT_PKiS5_S5_iiiiiii --------------------------
	.section	.nv.shared._Z8moe_q3_KIfLb1EEvPKvS1_PT_PKiS5_S5_iiiiiii,"aw",@nobits
	.sectionflags	@""
	.align	4
.nv.shared._Z8moe_q3_KIfLb1EEvPKvS1_PT_PKiS5_S5_iiiiiii:
	.zero		9256


//--------------------- .nv.shared._Z8moe_q3_KIfLb0EEvPKvS1_PT_PKiS5_S5_iiiiiii --------------------------
	.section	.nv.shared._Z8moe_q3_KIfLb0EEvPKvS1_PT_PKiS5_S5_iiiiiii,"aw",@nobits
	.sectionflags	@""
	.align	4
.nv.shared._Z8moe_q3_KIfLb0EEvPKvS1_PT_PKiS5_S5_iiiiiii:
	.zero		9256


//--------------------- .nv.shared._Z8moe_q2_KIfLb1EEvPKvS1_PT_PKiS5_S5_iiiiiii --------------------------
	.section	.nv.shared._Z8moe_q2_KIfLb1EEvPKvS1_PT_PKiS5_S5_iiiiiii,"aw",@nobits
	.sectionflags	@""
	.align	4
.nv.shared._Z8moe_q2_KIfLb1EEvPKvS1_PT_PKiS5_S5_iiiiiii:
	.zero		7144


//--------------------- .nv.shared._Z8moe_q2_KIfLb0EEvPKvS1_PT_PKiS5_S5_iiiiiii --------------------------
	.section	.nv.shared._Z8moe_q2_KIfLb0EEvPKvS1_PT_PKiS5_S5_iiiiiii,"aw",@nobits
	.sectionflags	@""
	.align	4
.nv.shared._Z8moe_q2_KIfLb0EEvPKvS1_PT_PKiS5_S5_iiiiiii:
	.zero		7144


//--------------------- .nv.shared._Z8moe_q8_0IfLb1EEvPKvS1_PT_PKiS5_S5_iiiiiii --------------------------
	.section	.nv.shared._Z8moe_q8_0IfLb1EEvPKvS1_PT_PKiS5_S5_iiiiiii,"aw",@nobits
	.sectionflags	@""
	.align	4
.nv.shared._Z8moe_q8_0IfLb1EEvPKvS1_PT_PKiS5_S5_iiiiiii:
	.zero		6352


//--------------------- .nv.shared._Z8moe_q8_0IfLb0EEvPKvS1_PT_PKiS5_S5_iiiiiii --------------------------
	.section	.nv.shared._Z8moe_q8_0IfLb0EEvPKvS1_PT_PKiS5_S5_iiiiiii,"aw",@nobits
	.sectionflags	@""
	.align	4
.nv.shared._Z8moe_q8_0IfLb0EEvPKvS1_PT_PKiS5_S5_iiiiiii:
	.zero		6352


//--------------------- .nv.shared._Z8moe_q5_1IfLb1EEvPKvS1_PT_PKiS5_S5_iiiiiii --------------------------
	.section	.nv.shared._Z8moe_q5_1IfLb1EEvPKvS1_PT_PKiS5_S5_iiiiiii,"aw",@nobits
	.sectionflags	@""
	.align	4
.nv.shared._Z8moe_q5_1IfLb1EEvPKvS1_PT_PKiS5_S5_iiiiiii:
	.zero		10976


//--------------------- .nv.shared._Z8moe_q5_1IfLb0EEvPKvS1_PT_PKiS5_S5_iiiiiii --------------------------
	.section	.nv.shared._Z8moe_q5_1IfLb0EEvPKvS1_PT_PKiS5_S5_iiiiiii,"aw",@nobits
	.sectionflags	@""
	.align	4
.nv.shared._Z8moe_q5_1IfLb0EEvPKvS1_PT_PKiS5_S5_iiiiiii:
	.zero		10976


//--------------------- .nv.shared._Z8moe_q5_0IfLb1EEvPKvS1_PT_PKiS5_S5_iiiiiii --------------------------
	.section	.nv.shared._Z8moe_q5_0IfLb1EEvPKvS1_PT_PKiS5_S5_iiiiiii,"aw",@nobits
	.sectionflags	@""
	.align	4
.nv.shared._Z8moe_q5_0IfLb1EEvPKvS1_PT_PKiS5_S5_iiiiiii:
	.zero		10976


//--------------------- .nv.shared._Z8moe_q5_0IfLb0EEvPKvS1_PT_PKiS5_S5_iiiiiii --------------------------
	.section	.nv.shared._Z8moe_q5_0IfLb0EEvPKvS1_PT_PKiS5_S5_iiiiiii,"aw",@nobits
	.sectionflags	@""
	.align	4
.nv.shared._Z8moe_q5_0IfLb0EEvPKvS1_PT_PKiS5_S5_iiiiiii:
	.zero		10976


//--------------------- .nv.shared._Z8moe_q4_1IfLb1EEvPKvS1_PT_PKiS5_S5_iiiiiii --------------------------
	.section	.nv.shared._Z8moe_q4_1IfLb1EEvPKvS1_PT_PKiS5_S5_iiiiiii,"aw",@nobits
	.sectionflags	@""
	.align	4
.nv.shared._Z8moe_q4_1IfLb1EEvPKvS1_PT_PKiS5_S5_iiiiiii:
	.zero		6880


//--------------------- .nv.shared._Z8moe_q4_1IfLb0EEvPKvS1_PT_PKiS5_S5_iiiiiii --------------------------
	.section	.nv.shared._Z8moe_q4_1IfLb0EEvPKvS1_PT_PKiS5_S5_iiiiiii,"aw",@nobits
	.sectionflags	@""
	.align	4
.nv.shared._Z8moe_q4_1IfLb0EEvPKvS1_PT_PKiS5_S5_iiiiiii:
	.zero		6880


//--------------------- .nv.shared._Z8moe_q4_0IfLb1EEvPKvS1_PT_PKiS5_S5_iiiiiii --------------------------
	.section	.nv.shared._Z8moe_q4_0IfLb1EEvPKvS1_PT_PKiS5_S5_iiiiiii,"aw",@nobits
	.sectionflags	@""
	.align	4
.nv.shared._Z8moe_q4_0IfLb1EEvPKvS1_PT_PKiS5_S5_iiiiiii:
	.zero		6880


//--------------------- .nv.shared._Z8moe_q4_0IfLb0EEvPKvS1_PT_PKiS5_S5_iiiiiii --------------------------
	.section	.nv.shared._Z8moe_q4_0IfLb0EEvPKvS1_PT_PKiS5_S5_iiiiiii,"aw",@nobits
	.sectionflags	@""
	.align	4
.nv.shared._Z8moe_q4_0IfLb0EEvPKvS1_PT_PKiS5_S5_iiiiiii:
	.zero		6880


//--------------------- .nv.shared._Z12mul_mat_q6_KIN3c108BFloat16ELb1EEvPKvS3_PT_iiiii --------------------------
	.section	.nv.shared._Z12mul_mat_q6_KIN3c108BFloat16ELb1EEvPKvS3_PT_iiiii,"aw",@nobits
	.sectionflags	@""
	.align	4
.nv.shared._Z12mul_mat_q6_KIN3c108BFloat16ELb1EEvPKvS3_PT_iiiii:
	.zero		10580


//--------------------- .nv.shared._Z12mul_mat_q6_KIN3c108BFloat16ELb0EEvPKvS3_PT_iiiii --------------------------
	.section	.nv.shared._Z12mul_mat_q6_KIN3c108BFloat16ELb0EEvPKvS3_PT_iiiii,"aw",@nobits
	.sectionflags	@""
	.align	4
.nv.shared._Z12mul_mat_q6_KIN3c108BFloat16ELb0EEvPKvS3_PT_iiiii:
	.zero		10580


//--------------------- .nv.shared._Z12mul_mat_q5_KIN3c108BFloat16ELb1EEvPKvS3_PT_iiiii --------------------------
	.section	.nv.shared._Z12mul_mat_q5_KIN3c108BFloat16ELb1EEvPKvS3_PT_iiiii,"aw",@nobits
	.sectionflags	@""
	.align	4
.nv.shared._Z12mul_mat_q5_KIN3c108BFloat16ELb1EEvPKvS3_PT_iiiii:
	.zero		10580


//--------------------- .nv.shared._Z12mul_mat_q5_KIN3c108BFloat16ELb0EEvPKvS3_PT_iiiii --------------------------
	.section	.nv.shared._Z12mul_mat_q5_KIN3c108BFloat16ELb0EEvPKvS3_PT_iiiii,"aw",@nobits
	.sectionflags	@""
	.align	4
.nv.shared._Z12mul_mat_q5_KIN3c108BFloat16ELb0EEvPKvS3_PT_iiiii:
	.zero		10580


//--------------------- .nv.shared._Z12mul_mat_q4_KIN3c108BFloat16ELb1EEvPKvS3_PT_iiiii --------------------------
	.section	.nv.shared._Z12mul_mat_q4_KIN3c108BFloat16ELb1EEvPKvS3_PT_iiiii,"aw",@nobits
	.sectionflags	@""
	.align	4
.nv.shared._Z12mul_mat_q4_KIN3c108BFloat16ELb1EEvPKvS3_PT_iiiii:
	.zero		6484


//--------------------- .nv.shared._Z12mul_mat_q4_KIN3c108BFloat16ELb0EEvPKvS3_PT_iiiii --------------------------
	.section	.nv.shared._Z12mul_mat_q4_KIN3c108BFloat16ELb0EEvPKvS3_PT_iiiii,"aw",@nobits
	.sectionflags	@""
	.align	4
.nv.shared._Z12mul_mat_q4_KIN3c108BFloat16ELb0EEvPKvS3_PT_iiiii:
	.zero		6484


//--------------------- .nv.shared._Z12mul_mat_q3_KIN3c108BFloat16ELb1EEvPKvS3_PT_iiiii --------------------------
	.section	.nv.shared._Z12mul_mat_q3_KIN3c108BFloat16ELb1EEvPKvS3_PT_iiiii,"aw",@nobits
	.sectionflags	@""
	.align	4
.nv.shared._Z12mul_mat_q3_KIN3c108BFloat16ELb1EEvPKvS3_PT_iiiii:
	.zero		9256


//--------------------- .nv.shared._Z12mul_mat_q3_KIN3c108BFloat16ELb0EEvPKvS3_PT_iiiii --------------------------
	.section	.nv.shared._Z12mul_mat_q3_KIN3c108BFloat16ELb0EEvPKvS3_PT_iiiii,"aw",@nobits
	.sectionflags	@""
	.align	4
.nv.shared._Z12mul_mat_q3_KIN3c108BFloat16ELb0EEvPKvS3_PT_iiiii:
	.zero		9256


//--------------------- .nv.shared._Z12mul_mat_q2_KIN3c108BFloat16ELb1EEvPKvS3_PT_iiiii --------------------------
	.section	.nv.shared._Z12mul_mat_q2_KIN3c108BFloat16ELb1EEvPKvS3_PT_iiiii,"aw",@nobits
	.sectionflags	@""
	.align	4
.nv.shared._Z12mul_mat_q2_KIN3c108BFloat16ELb1EEvPKvS3_PT_iiiii:
	.zero		7144


//--------------------- .nv.shared._Z12mul_mat_q2_KIN3c108BFloat16ELb0EEvPKvS3_PT_iiiii --------------------------
	.section	.nv.shared._Z12mul_mat_q2_KIN3c108BFloat16ELb0EEvPKvS3_PT_iiiii,"aw",@nobits
	.sectionflags	@""
	.align	4
.nv.shared._Z12mul_mat_q2_KIN3c108BFloat16ELb0EEvPKvS3_PT_iiiii:
	.zero		7144


//--------------------- .nv.shared._Z12mul_mat_q8_0IN3c108BFloat16ELb1EEvPKvS3_PT_iiiii --------------------------
	.section	.nv.shared._Z12mul_mat_q8_0IN3c108BFloat16ELb1EEvPKvS3_PT_iiiii,"aw",@nobits
	.sectionflags	@""
	.align	4
.nv.shared._Z12mul_mat_q8_0IN3c108BFloat16ELb1EEvPKvS3_PT_iiiii:
	.zero		6352


//--------------------- .nv.shared._Z12mul_mat_q8_0IN3c108BFloat16ELb0EEvPKvS3_PT_iiiii --------------------------
	.section	.nv.shared._Z12mul_mat_q8_0IN3c108BFloat16ELb0EEvPKvS3_PT_iiiii,"aw",@nobits
	.sectionflags	@""
	.align	4
.nv.shared._Z12mul_mat_q8_0IN3c108BFloat16ELb0EEvPKvS3_PT_iiiii:
	.zero		6352


//--------------------- .nv.shared._Z12mul_mat_q5_1IN3c108BFloat16ELb1EEvPKvS3_PT_iiiii --------------------------
	.section	.nv.shared._Z12mul_mat_q5_1IN3c108BFloat16ELb1EEvPKvS3_PT_iiiii,"aw",@nobits
	.sectionflags	@""
	.align	4
.nv.shared._Z12mul_mat_q5_1IN3c108BFloat16ELb1EEvPKvS3_PT_iiiii:
	.zero		10976


//--------------------- .nv.shared._Z12mul_mat_q5_1IN3c108BFloat16ELb0EEvPKvS3_PT_iiiii --------------------------
	.section	.nv.shared._Z12mul_mat_q5_1IN3c108BFloat16ELb0EEvPKvS3_PT_iiiii,"aw",@nobits
	.sectionflags	@""
	.align	4
.nv.shared._Z12mul_mat_q5_1IN3c108BFloat16ELb0EEvPKvS3_PT_iiiii:
	.zero		10976


//--------------------- .nv.shared._Z12mul_mat_q5_0IN3c108BFloat16ELb1EEvPKvS3_PT_iiiii --------------------------
	.section	.nv.shared._Z12mul_mat_q5_0IN3c108BFloat16ELb1EEvPKvS3_PT_iiiii,"aw",@nobits
	.sectionflags	@""
	.align	4
.nv.shared._Z12mul_mat_q5_0IN3c108BFloat16ELb1EEvPKvS3_PT_iiiii:
	.zero		10976


//--------------------- .nv.shared._Z12mul_mat_q5_0IN3c108BFloat16ELb0EEvPKvS3_PT_iiiii --------------------------
	.section	.nv.shared._Z12mul_mat_q5_0IN3c108BFloat16ELb0EEvPKvS3_PT_iiiii,"aw",@nobits
	.sectionflags	@""
	.align	4
.nv.shared._Z12mul_mat_q5_0IN3c108BFloat16ELb0EEvPKvS3_PT_iiiii:
	.zero		10976


//--------------------- .nv.shared._Z12mul_mat_q4_1IN3c108BFloat16ELb1EEvPKvS3_PT_iiiii --------------------------
	.section	.nv.shared._Z12mul_mat_q4_1IN3c108BFloat16ELb1EEvPKvS3_PT_iiiii,"aw",@nobits
	.sectionflags	@""
	.align	4
.nv.shared._Z12mul_mat_q4_1IN3c108BFloat16ELb1EEvPKvS3_PT_iiiii:
	.zero		6880


//--------------------- .nv.shared._Z12mul_mat_q4_1IN3c108BFloat16ELb0EEvPKvS3_PT_iiiii --------------------------
	.section	.nv.shared._Z12mul_mat_q4_1IN3c108BFloat16ELb0EEvPKvS3_PT_iiiii,"aw",@nobits
	.sectionflags	@""
	.align	4
.nv.shared._Z12mul_mat_q4_1IN3c108BFloat16ELb0EEvPKvS3_PT_iiiii:
	.zero		6880


//--------------------- .nv.shared._Z12mul_mat_q4_0IN3c108BFloat16ELb1EEvPKvS3_PT_iiiii --------------------------
	.section	.nv.shared._Z12mul_mat_q4_0IN3c108BFloat16ELb1EEvPKvS3_PT_iiiii,"aw",@nobits
	.sectionflags	@""
	.align	4
.nv.shared._Z12mul_mat_q4_0IN3c108BFloat16ELb1EEvPKvS3_PT_iiiii:
	.zero		6880


//--------------------- .nv.shared._Z12mul_mat_q4_0IN3c108BFloat16ELb0EEvPKvS3_PT_iiiii --------------------------
	.section	.nv.shared._Z12mul_mat_q4_0IN3c108BFloat16ELb0EEvPKvS3_PT_iiiii,"aw",@nobits
	.sectionflags	@""
	.align	4
.nv.shared._Z12mul_mat_q4_0IN3c108BFloat16ELb0EEvPKvS3_PT_iiiii:
	.zero		6880


//--------------------- .nv.shared._Z12mul_mat_q6_KIN3c104HalfELb1EEvPKvS3_PT_iiiii --------------------------
	.section	.nv.shared._Z12mul_mat_q6_KIN3c104HalfELb1EEvPKvS3_PT_iiiii,"aw",@nobits
	.sectionflags	@""
	.align	4
.nv.shared._Z12mul_mat_q6_KIN3c104HalfELb1EEvPKvS3_PT_iiiii:
	.zero		10580


//--------------------- .nv.shared._Z12mul_mat_q6_KIN3c104HalfELb0EEvPKvS3_PT_iiiii --------------------------
	.section	.nv.shared._Z12mul_mat_q6_KIN3c104HalfELb0EEvPKvS3_PT_iiiii,"aw",@nobits
	.sectionflags	@""
	.align	4
.nv.shared._Z12mul_mat_q6_KIN3c104HalfELb0EEvPKvS3_PT_iiiii:
	.zero		10580


//--------------------- .nv.shared._Z12mul_mat_q5_KIN3c104HalfELb1EEvPKvS3_PT_iiiii --------------------------
	.section	.nv.shared._Z12mul_mat_q5_KIN3c104HalfELb1EEvPKvS3_PT_iiiii,"aw",@nobits
	.sectionflags	@""
	.align	4
.nv.shared._Z12mul_mat_q5_KIN3c104HalfELb1EEvPKvS3_PT_iiiii:
	.zero		10580


//--------------------- .nv.shared._Z12mul_mat_q5_KIN3c104HalfELb0EEvPKvS3_PT_iiiii --------------------------
	.section	.nv.shared._Z12mul_mat_q5_KIN3c104HalfELb0EEvPKvS3_PT_iiiii,"aw",@nobits
	.sectionflags	@""
	.align	4
.nv.shared._Z12mul_mat_q5_KIN3c104HalfELb0EEvPKvS3_PT_iiiii:
	.zero		10580


//--------------------- .nv.shared._Z12mul_mat_q4_KIN3c104HalfELb1EEvPKvS3_PT_iiiii --------------------------
	.section	.nv.shared._Z12mul_mat_q4_KIN3c104HalfELb1EEvPKvS3_PT_iiiii,"aw",@nobits
	.sectionflags	@""
	.align	4
.nv.shared._Z12mul_mat_q4_KIN3c104HalfELb1EEvPKvS3_PT_iiiii:
	.zero		6484


//--------------------- .nv.shared._Z12mul_mat_q4_KIN3c104HalfELb0EEvPKvS3_PT_iiiii --------------------------
	.section	.nv.shared._Z12mul_mat_q4_KIN3c104HalfELb0EEvPKvS3_PT_iiiii,"aw",@nobits
	.sectionflags	@""
	.align	4
.nv.shared._Z12mul_mat_q4_KIN3c104HalfELb0EEvPKvS3_PT_iiiii:
	.zero		6484


//--------------------- .nv.shared._Z12mul_mat_q3_KIN3c104HalfELb1EEvPKvS3_PT_iiiii --------------------------
	.section	.nv.shared._Z12mul_mat_q3_KIN3c104HalfELb1EEvPKvS3_PT_iiiii,"aw",@nobits
	.sectionflags	@""
	.align	4
.nv.shared._Z12mul_mat_q3_KIN3c104HalfELb1EEvPKvS3_PT_iiiii:
	.zero		9256


//--------------------- .nv.shared._Z12mul_mat_q3_KIN3c104HalfELb0EEvPKvS3_PT_iiiii --------------------------
	.section	.nv.shared._Z12mul_mat_q3_KIN3c104HalfELb0EEvPKvS3_PT_iiiii,"aw",@nobits
	.sectionflags	@""
	.align	4
.nv.shared._Z12mul_mat_q3_KIN3c104HalfELb0EEvPKvS3_PT_iiiii:
	.zero		9256


//--------------------- .nv.shared._Z12mul_mat_q2_KIN3c104HalfELb1EEvPKvS3_PT_iiiii --------------------------
	.section	.nv.shared._Z12mul_mat_q2_KIN3c104HalfELb1EEvPKvS3_PT_iiiii,"aw",@nobits
	.sectionflags	@""
	.align	4
.nv.shared._Z12mul_mat_q2_KIN3c104HalfELb1EEvPKvS3_PT_iiiii:
	.zero		7144


//--------------------- .nv.shared._Z12mul_mat_q2_KIN3c104HalfELb0EEvPKvS3_PT_iiiii --------------------------
	.section	.nv.shared._Z12mul_mat_q2_KIN3c104HalfELb0EEvPKvS3_PT_iiiii,"aw",@nobits
	.sectionflags	@""
	.align	4
.nv.shared._Z12mul_mat_q2_KIN3c104HalfELb0EEvPKvS3_PT_iiiii:
	.zero		7144


//--------------------- .nv.shared._Z12mul_mat_q8_0IN3c104HalfELb1EEvPKvS3_PT_iiiii --------------------------
	.section	.nv.shared._Z12mul_mat_q8_0IN3c104HalfELb1EEvPKvS3_PT_iiiii,"aw",@nobits
	.sectionflags	@""
	.align	4
.nv.shared._Z12mul_mat_q8_0IN3c104HalfELb1EEvPKvS3_PT_iiiii:
	.zero		6352


//--------------------- .nv.shared._Z12mul_mat_q8_0IN3c104HalfELb0EEvPKvS3_PT_iiiii --------------------------
	.section	.nv.shared._Z12mul_mat_q8_0IN3c104HalfELb0EEvPKvS3_PT_iiiii,"aw",@nobits
	.sectionflags	@""
	.align	4
.nv.shared._Z12mul_mat_q8_0IN3c104HalfELb0EEvPKvS3_PT_iiiii:
	.zero		6352


//--------------------- .nv.shared._Z12mul_mat_q5_1IN3c104HalfELb1EEvPKvS3_PT_iiiii --------------------------
	.section	.nv.shared._Z12mul_mat_q5_1IN3c104HalfELb1EEvPKvS3_PT_iiiii,"aw",@nobits
	.sectionflags	@""
	.align	4
.nv.shared._Z12mul_mat_q5_1IN3c104HalfELb1EEvPKvS3_PT_iiiii:
	.zero		10976


//--------------------- .nv.shared._Z12mul_mat_q5_1IN3c104HalfELb0EEvPKvS3_PT_iiiii --------------------------
	.section	.nv.shared._Z12mul_mat_q5_1IN3c104HalfELb0EEvPKvS3_PT_iiiii,"aw",@nobits
	.sectionflags	@""
	.align	4
.nv.shared._Z12mul_mat_q5_1IN3c104HalfELb0EEvPKvS3_PT_iiiii:
	.zero		10976


//--------------------- .nv.shared._Z12mul_mat_q5_0IN3c104HalfELb1EEvPKvS3_PT_iiiii --------------------------
	.section	.nv.shared._Z12mul_mat_q5_0IN3c104HalfELb1EEvPKvS3_PT_iiiii,"aw",@nobits
	.sectionflags	@""
	.align	4
.nv.shared._Z12mul_mat_q5_0IN3c104HalfELb1EEvPKvS3_PT_iiiii:
	.zero		10976


//--------------------- .nv.shared._Z12mul_mat_q5_0IN3c104HalfELb0EEvPKvS3_PT_iiiii --------------------------
	.section	.nv.shared._Z12mul_mat_q5_0IN3c104HalfELb0EEvPKvS3_PT_iiiii,"aw",@nobits
	.sectionflags	@""
	.align	4
.nv.shared._Z12mul_mat_q5_0IN3c104HalfELb0EEvPKvS3_PT_iiiii:
	.zero		10976


//--------------------- .nv.shared._Z12mul_mat_q4_1IN3c104HalfELb1EEvPKvS3_PT_iiiii --------------------------
	.section	.nv.shared._Z12mul_mat_q4_1IN3c104HalfELb1EEvPKvS3_PT_iiiii,"aw",@nobits
	.sectionflags	@""
	.align	4
.nv.shared._Z12mul_mat_q4_1IN3c104HalfELb1EEvPKvS3_PT_iiiii:
	.zero		6880


//--------------------- .nv.shared._Z12mul_mat_q4_1IN3c104HalfELb0EEvPKvS3_PT_iiiii --------------------------
	.section	.nv.shared._Z12mul_mat_q4_1IN3c104HalfELb0EEvPKvS3_PT_iiiii,"aw",@nobits
	.sectionflags	@""
	.align	4
.nv.shared._Z12mul_mat_q4_1IN3c104HalfELb0EEvPKvS3_PT_iiiii:
	.zero		6880


//--------------------- .nv.shared._Z12mul_mat_q4_0IN3c104HalfELb1EEvPKvS3_PT_iiiii --------------------------
	.section	.nv.shared._Z12mul_mat_q4_0IN3c104HalfELb1EEvPKvS3_PT_iiiii,"aw",@nobits
	.sectionflags	@""
	.align	4
.nv.shared._Z12mul_mat_q4_0IN3c104HalfELb1EEvPKvS3_PT_iiiii:
	.zero		6880


//--------------------- .nv.shared._Z12mul_mat_q4_0IN3c104HalfELb0EEvPKvS3_PT_iiiii --------------------------
	.section	.nv.shared._Z12mul_mat_q4_0IN3c104HalfELb0EEvPKvS3_PT_iiiii,"aw",@nobits
	.sectionflags	@""
	.align	4
.nv.shared._Z12mul_mat_q4_0IN3c104HalfELb0EEvPKvS3_PT_iiiii:
	.zero		6880


//--------------------- .nv.shared._Z12mul_mat_q6_KIfLb1EEvPKvS1_PT_iiiii --------------------------
	.section	.nv.shared._Z12mul_mat_q6_KIfLb1EEvPKvS1_PT_iiiii,"aw",@nobits
	.sectionflags	@""
	.align	4
.nv.shared._Z12mul_mat_q6_KIfLb1EEvPKvS1_PT_iiiii:
	.zero		10580


//--------------------- .nv.shared._Z12mul_mat_q6_KIfLb0EEvPKvS1_PT_iiiii --------------------------
	.section	.nv.shared._Z12mul_mat_q6_KIfLb0EEvPKvS1_PT_iiiii,"aw",@nobits
	.sectionflags	@""
	.align	4
.nv.shared._Z12mul_mat_q6_KIfLb0EEvPKvS1_PT_iiiii:
	.zero		10580


//--------------------- .nv.shared._Z12mul_mat_q5_KIfLb1EEvPKvS1_PT_iiiii --------------------------
	.section	.nv.shared._Z12mul_mat_q5_KIfLb1EEvPKvS1_PT_iiiii,"aw",@nobits
	.sectionflags	@""
	.align	4
.nv.shared._Z12mul_mat_q5_KIfLb1EEvPKvS1_PT_iiiii:
	.zero		10580


//--------------------- .nv.shared._Z12mul_mat_q5_KIfLb0EEvPKvS1_PT_iiiii --------------------------
	.section	.nv.shared._Z12mul_mat_q5_KIfLb0EEvPKvS1_PT_iiiii,"aw",@nobits
	.sectionflags	@""
	.align	4
.nv.shared._Z12mul_mat_q5_KIfLb0EEvPKvS1_PT_iiiii:
	.zero		10580


//--------------------- .nv.shared._Z12mul_mat_q4_KIfLb1EEvPKvS1_PT_iiiii --------------------------
	.section	.nv.shared._Z12mul_mat_q4_KIfLb1EEvPKvS1_PT_iiiii,"aw",@nobits
	.sectionflags	@""
	.align	4
.nv.shared._Z12mul_mat_q4_KIfLb1EEvPKvS1_PT_iiiii:
	.zero		6484


//--------------------- .nv.shared._Z12mul_mat_q4_KIfLb0EEvPKvS1_PT_iiiii --------------------------
	.section	.nv.shared._Z12mul_mat_q4_KIfLb0EEvPKvS1_PT_iiiii,"aw",@nobits
	.sectionflags	@""
	.align	4
.nv.shared._Z12mul_mat_q4_KIfLb0EEvPKvS1_PT_iiiii:
	.zero		6484


//--------------------- .nv.shared._Z12mul_mat_q3_KIfLb1EEvPKvS1_PT_iiiii --------------------------
	.section	.nv.shared._Z12mul_mat_q3_KIfLb1EEvPKvS1_PT_iiiii,"aw",@nobits
	.sectionflags	@""
	.align	4
.nv.shared._Z12mul_mat_q3_KIfLb1EEvPKvS1_PT_iiiii:
	.zero		9256


//--------------------- .nv.shared._Z12mul_mat_q3_KIfLb0EEvPKvS1_PT_iiiii --------------------------
	.section	.nv.shared._Z12mul_mat_q3_KIfLb0EEvPKvS1_PT_iiiii,"aw",@nobits
	.sectionflags	@""
	.align	4
.nv.shared._Z12mul_mat_q3_KIfLb0EEvPKvS1_PT_iiiii:
	.zero		9256


//--------------------- .nv.shared._Z12mul_mat_q2_KIfLb1EEvPKvS1_PT_iiiii --------------------------
	.section	.nv.shared._Z12mul_mat_q2_KIfLb1EEvPKvS1_PT_iiiii,"aw",@nobits
	.sectionflags	@""
	.align	4
.nv.shared._Z12mul_mat_q2_KIfLb1EEvPKvS1_PT_iiiii:
	.zero		7144


//--------------------- .nv.shared._Z12mul_mat_q2_KIfLb0EEvPKvS1_PT_iiiii --------------------------
	.section	.nv.shared._Z12mul_mat_q2_KIfLb0EEvPKvS1_PT_iiiii,"aw",@nobits
	.sectionflags	@""
	.align	4
.nv.shared._Z12mul_mat_q2_KIfLb0EEvPKvS1_PT_iiiii:
	.zero		7144


//--------------------- .nv.shared._Z12mul_mat_q8_0IfLb1EEvPKvS1_PT_iiiii --------------------------
	.section	.nv.shared._Z12mul_mat_q8_0IfLb1EEvPKvS1_PT_iiiii,"aw",@nobits
	.sectionflags	@""
	.align	4
.nv.shared._Z12mul_mat_q8_0IfLb1EEvPKvS1_PT_iiiii:
	.zero		6352


//--------------------- .nv.shared._Z12mul_mat_q8_0IfLb0EEvPKvS1_PT_iiiii --------------------------
	.section	.nv.shared._Z12mul_mat_q8_0IfLb0EEvPKvS1_PT_iiiii,"aw",@nobits
	.sectionflags	@""
	.align	4
.nv.shared._Z12mul_mat_q8_0IfLb0EEvPKvS1_PT_iiiii:
	.zero		6352


//--------------------- .nv.shared._Z12mul_mat_q5_1IfLb1EEvPKvS1_PT_iiiii --------------------------
	.section	.nv.shared._Z12mul_mat_q5_1IfLb1EEvPKvS1_PT_iiiii,"aw",@nobits
	.sectionflags	@""
	.align	4
.nv.shared._Z12mul_mat_q5_1IfLb1EEvPKvS1_PT_iiiii:
	.zero		10976


//--------------------- .nv.shared._Z12mul_mat_q5_1IfLb0EEvPKvS1_PT_iiiii --------------------------
	.section	.nv.shared._Z12mul_mat_q5_1IfLb0EEvPKvS1_PT_iiiii,"aw",@nobits
	.sectionflags	@""
	.align	4
.nv.shared._Z12mul_mat_q5_1IfLb0EEvPKvS1_PT_iiiii:
	.zero		10976


//--------------------- .nv.shared._Z12mul_mat_q5_0IfLb1EEvPKvS1_PT_iiiii --------------------------
	.section	.nv.shared._Z12mul_mat_q5_0IfLb1EEvPKvS1_PT_iiiii,"aw",@nobits
	.sectionflags	@""
	.align	4
.nv.shared._Z12mul_mat_q5_0IfLb1EEvPKvS1_PT_iiiii:
	.zero		10976


//--------------------- .nv.shared._Z12mul_mat_q5_0IfLb0EEvPKvS1_PT_iiiii --------------------------
	.section	.nv.shared._Z12mul_mat_q5_0IfLb0EEvPKvS1_PT_iiiii,"aw",@nobits
	.sectionflags	@""
	.align	4
.nv.shared._Z12mul_mat_q5_0IfLb0EEvPKvS1_PT_iiiii:
	.zero		10976


//--------------------- .nv.shared._Z12mul_mat_q4_1IfLb1EEvPKvS1_PT_iiiii --------------------------
	.section	.nv.shared._Z12mul_mat_q4_1IfLb1EEvPKvS1_PT_iiiii,"aw",@nobits
	.sectionflags	@""
	.align	4
.nv.shared._Z12mul_mat_q4_1IfLb1EEvPKvS1_PT_iiiii:
	.zero		6880


//--------------------- .nv.shared._Z12mul_mat_q4_1IfLb0EEvPKvS1_PT_iiiii --------------------------
	.section	.nv.shared._Z12mul_mat_q4_1IfLb0EEvPKvS1_PT_iiiii,"aw",@nobits
	.sectionflags	@""
	.align	4
.nv.shared._Z12mul_mat_q4_1IfLb0EEvPKvS1_PT_iiiii:
	.zero		6880


//--------------------- .nv.shared._Z12mul_mat_q4_0IfLb1EEvPKvS1_PT_iiiii --------------------------
	.section	.nv.shared._Z12mul_mat_q4_0IfLb1EEvPKvS1_PT_iiiii,"aw",@nobits
	.sectionflags	@""
	.align	4
.nv.shared._Z12mul_mat_q4_0IfLb1EEvPKvS1_PT_iiiii:
	.zero		6880


//--------------------- .nv.shared._Z12mul_mat_q4_0IfLb0EEvPKvS1_PT_iiiii --------------------------
	.section	.nv.shared._Z12mul_mat_q4_0IfLb0EEvPKvS1_PT_iiiii,"aw",@nobits
	.sectionflags	@""
	.align	4
.nv.shared._Z12mul_mat_q4_0IfLb0EEvPKvS1_PT_iiiii:
	.zero		6880


//--------------------- .nv.constant0._Z9moe_vec_qIN3c108BFloat16ELi256ELi8E11block_iq1_mLi1EXadL_ZN45_INTERNAL_8d5cb472_14_gguf_kernel_cu_cd24131918vec_dot_iq1_m_q8_1EPKvPK10block_q8_1RKiEEEvS5_S5_PT_PS9_iiii --------------------------
	.section	.nv.constant0._Z9moe_vec_qIN3c108BFloat16ELi256ELi8E11block_iq1_mLi1EXadL_ZN45_INTERNAL_8d5cb472_14_gguf_kernel_cu_cd24131918vec_dot_iq1_m_q8_1EPKvPK10block_q8_1RKiEEEvS5_S5_PT_PS9_iiii,"a",@progbits
	.sectionflags	@""
	.align	4
.nv.constant0._Z9moe_vec_qIN3c108BFloat16ELi256ELi8E11block_iq1_mLi1EXadL_ZN45_INTERNAL_8d5cb472_14_gguf_kernel_cu_cd24131918vec_dot_iq1_m_q8_1EPKvPK10block_q8_1RKiEEEvS5_S5_PT_PS9_iiii:
	.zero		944


//--------------------- .nv.constant0._Z9moe_vec_qIN3c108BFloat16ELi256ELi8E12block_iq4_xsLi1EXadL_ZN45_INTERNAL_8d5cb472_14_gguf_kernel_cu_cd24131919vec_dot_iq4_xs_q8_1EPKvPK10block_q8_1RKiEEEvS5_S5_PT_PS9_iiii --------------------------
	.section	.nv.constant0._Z9moe_vec_qIN3c108BFloat16ELi256ELi8E12block_iq4_xsLi1EXadL_ZN45_INTERNAL_8d5cb472_14_gguf_kernel_cu_cd24131919vec_dot_iq4_xs_q8_1EPKvPK10block_q8_1RKiEEEvS5_S5_PT_PS9_iiii,"a",@progbits
	.sectionflags	@""
	.align	4
.nv.constant0._Z9moe_vec_qIN3c108BFloat16ELi256ELi8E12block_iq4_xsLi1EXadL_ZN45_INTERNAL_8d5cb472_14_gguf_kernel_cu_cd24131919vec_dot_iq4_xs_q8_1EPKvPK10block_q8_1RKiEEEvS5_S5_PT_PS9_iiii:
	.zero		944


//--------------------- .nv.constant0._Z9moe_vec_qIN3c108BFloat16ELi256ELi8E11block_iq2_sLi1EXadL_ZN45_INTERNAL_8d5cb472_14_gguf_kernel_cu_cd24131918vec_dot_iq2_s_q8_1EPKvPK10block_q8_1RKiEEEvS5_S5_PT_PS9_iiii --------------------------
	.section	.nv.constant0._Z9moe_vec_qIN3c108BFloat16ELi256ELi8E11block_iq2_sLi1EXadL_ZN45_INTERNAL_8d5cb472_14_gguf_kernel_cu_cd24131918vec_dot_iq2_s_q8_1EPKvPK10block_q8_1RKiEEEvS5_S5_PT_PS9_iiii,"a",@progbits
	.sectionflags	@""
	.align	4
.nv.constant0._Z9moe_vec_qIN3c108BFloat16ELi256ELi8E11block_iq2_sLi1EXadL_ZN45_INTERNAL_8d5cb472_14_gguf_kernel_cu_cd24131918vec_dot_iq2_s_q8_1EPKvPK10block_q8_1RKiEEEvS5_S5_PT_PS9_iiii:
	.zero		944


//--------------------- .nv.constant0._Z9moe_vec_qIN3c108BFloat16ELi256ELi8E11block_iq3_sLi1EXadL_ZN45_INTERNAL_8d5cb472_14_gguf_kernel_cu_cd24131918vec_dot_iq3_s_q8_1EPKvPK10block_q8_1RKiEEEvS5_S5_PT_PS9_iiii --------------------------
	.section	.nv.constant0._Z9moe_vec_qIN3c108BFloat16ELi256ELi8E11block_iq3_sLi1EXadL_ZN45_INTERNAL_8d5cb472_14_gguf_kernel_cu_cd24131918vec_dot_iq3_s_q8_1EPKvPK10block_q8_1RKiEEEvS5_S5_PT_PS9_iiii,"a",@progbits
	.sectionflags	@""
	.align	4
.nv.constant0._Z9moe_vec_qIN3c108BFloat16ELi256ELi8E11block_iq3_sLi1EXadL_ZN45_INTERNAL_8d5cb472_14_gguf_kernel_cu_cd24131918vec_dot_iq3_s_q8_1EPKvPK10block_q8_1RKiEEEvS5_S5_PT_PS9_iiii:
	.zero		944


//--------------------- .nv.constant0._Z9moe_vec_qIN3c108BFloat16ELi32ELi4E12block_iq4_nlLi2EXadL_ZN45_INTERNAL_8d5cb472_14_gguf_kernel_cu_cd24131919vec_dot_iq4_nl_q8_1EPKvPK10block_q8_1RKiEEEvS5_S5_PT_PS9_iiii --------------------------
	.section	.nv.constant0._Z9moe_vec_qIN3c108BFloat16ELi32ELi4E12block_iq4_nlLi2EXadL_ZN45_INTERNAL_8d5cb472_14_gguf_kernel_cu_cd24131919vec_dot_iq4_nl_q8_1EPKvPK10block_q8_1RKiEEEvS5_S5_PT_PS9_iiii,"a",@progbits
	.sectionflags	@""
	.align	4
.nv.constant0._Z9moe_vec_qIN3c108BFloat16ELi32ELi4E12block_iq4_nlLi2EXadL_ZN45_INTERNAL_8d5cb472_14_gguf_kernel_cu_cd24131919vec_dot_iq4_nl_q8_1EPKvPK10block_q8_1RKiEEEvS5_S5_PT_PS9_iiii:
	.zero		944


//--------------------- .nv.constant0._Z9moe_vec_qIN3c108BFloat16ELi256ELi8E11block_iq1_sLi1EXadL_ZN45_INTERNAL_8d5cb472_14_gguf_kernel_cu_cd24131918vec_dot_iq1_s_q8_1EPKvPK10block_q8_1RKiEEEvS5_S5_PT_PS9_iiii --------------------------
	.section	.nv.constant0._Z9moe_vec_qIN3c108BFloat16ELi256ELi8E11block_iq1_sLi1EXadL_ZN45_INTERNAL_8d5cb472_14_gguf_kernel_cu_cd24131918vec_dot_iq1_s_q8_1EPKvPK10block_q8_1RKiEEEvS5_S5_PT_PS9_iiii,"a",@progbits
	.sectionflags	@""
	.align	4
.nv.constant0._Z9moe_vec_qIN3c108BFloat16ELi256ELi8E11block_iq1_sLi1EXadL_ZN45_INTERNAL_8d5cb472_14_gguf_kernel_cu_cd24131918vec_dot_iq1_s_q8_1EPKvPK10block_q8_1RKiEEEvS5_S5_PT_PS9_iiii:
	.zero		944


//--------------------- .nv.constant0._Z9moe_vec_qIN3c108BFloat16ELi256ELi8E13block_iq3_xxsLi1EXadL_ZN45_INTERNAL_8d5cb472_14_gguf_kernel_cu_cd24131920vec_dot_iq3_xxs_q8_1EPKvPK10block_q8_1RKiEEEvS5_S5_PT_PS9_iiii --------------------------
	.section	.nv.constant0._Z9moe_vec_qIN3c108BFloat16ELi256ELi8E13block_iq3_xxsLi1EXadL_ZN45_INTERNAL_8d5cb472_14_gguf_kernel_cu_cd24131920vec_dot_iq3_xxs_q8_1EPKvPK10block_q8_1RKiEEEvS5_S5_PT_PS9_iiii,"a",@progbits
	.sectionflags	@""
	.align	4
.nv.constant0._Z9moe_vec_qIN3c108BFloat16ELi256ELi8E13block_iq3_xxsLi1EXadL_ZN45_INTERNAL_8d5cb472_14_gguf_kernel_cu_cd24131920vec_dot_iq3_xxs_q8_1EPKvPK10block_q8_1RKiEEEvS5_S5_PT_PS9_iiii:
	.zero		944


//--------------------- .nv.constant0._Z9moe_vec_qIN3c108BFloat16ELi256ELi8E12block_iq2_xsLi1EXadL_ZN45_INTERNAL_8d5cb472_14_gguf_kernel_cu_cd24131919vec_dot_iq2_xs_q8_1EPKvPK10block_q8_1RKiEEEvS5_S5_PT_PS9_iiii --------------------------
	.section	.nv.constant0._Z9moe_vec_qIN3c108BFloat16ELi256ELi8E12block_iq2_xsLi1EXadL_ZN45_INTERNAL_8d5cb472_14_gguf_kernel_cu_cd24131919vec_dot_iq2_xs_q8_1EPKvPK10block_q8_1RKiEEEvS5_S5_PT_PS9_iiii,"a",@progbits
	.sectionflags	@""
	.align	4
.nv.constant0._Z9moe_vec_qIN3c108BFloat16ELi256ELi8E12block_iq2_xsLi1EXadL_ZN45_INTERNAL_8d5cb472_14_gguf_kernel_cu_cd24131919vec_dot_iq2_xs_q8_1EPKvPK10block_q8_1RKiEEEvS5_S5_PT_PS9_iiii:
	.zero		944


//--------------------- .nv.constant0._Z9moe_vec_qIN3c108BFloat16ELi256ELi8E13block_iq2_xxsLi1EXadL_ZN45_INTERNAL_8d5cb472_14_gguf_kernel_cu_cd24131920vec_dot_iq2_xxs_q8_1EPKvPK10block_q8_1RKiEEEvS5_S5_PT_PS9_iiii --------------------------
	.section	.nv.constant0._Z9moe_vec_qIN3c108BFloat16ELi256ELi8E13block_iq2_xxsLi1EXadL_ZN45_INTERNAL_8d5cb472_14_gguf_kernel_cu_cd24131920vec_dot_iq2_xxs_q8_1EPKvPK10block_q8_1RKiEEEvS5_S5_PT_PS9_iiii,"a",@progbits
	.sectionflags	@""
	.align	4
.nv.constant0._Z9moe_vec_qIN3c108BFloat16ELi256ELi8E13block_iq2_xxsLi1EXadL_ZN45_INTERNAL_8d5cb472_14_gguf_kernel_cu_cd24131920vec_dot_iq2_xxs_q8_1EPKvPK10block_q8_1RKiEEEvS5_S5_PT_PS9_iiii:
	.zero		944


//--------------------- .nv.constant0._Z9moe_vec_qIN3c108BFloat16ELi256ELi32E10block_q6_KLi1EXadL_ZN45_INTERNAL_8d5cb472_14_gguf_kernel_cu_cd24131917vec_dot_q6_K_q8_1EPKvPK10block_q8_1RKiEEEvS5_S5_PT_PS9_iiii --------------------------
	.section	.nv.constant0._Z9moe_vec_qIN3c108BFloat16ELi256ELi32E10block_q6_KLi1EXadL_ZN45_INTERNAL_8d5cb472_14_gguf_kernel_cu_cd24131917vec_dot_q6_K_q8_1EPKvPK10block_q8_1RKiEEEvS5_S5_PT_PS9_iiii,"a",@progbits
	.sectionflags	@""
	.align	4
.nv.constant0._Z9moe_vec_qIN3c108BFloat16ELi256ELi32E10block_q6_KLi1EXadL_ZN45_INTERNAL_8d5cb472_14_gguf_kernel_cu_cd24131917vec_dot_q6_K_q8_1EPKvPK10block_q8_1RKiEEEvS5_S5_PT_PS9_iiii:
	.zero		944


//--------------------- .nv.constant0._Z9moe_vec_qIN3c108BFloat16ELi256ELi32E10block_q5_KLi2EXadL_ZN45_INTERNAL_8d5cb472_14_gguf_kernel_cu_cd24131917vec_dot_q5_K_q8_1EPKvPK10block_q8_1RKiEEEvS5_S5_PT_PS9_iiii --------------------------
	.section	.nv.constant0._Z9moe_vec_qIN3c108BFloat16ELi256ELi32E10block_q5_KLi2EXadL_ZN45_INTERNAL_8d5cb472_14_gguf_kernel_cu_cd24131917vec_dot_q5_K_q8_1EPKvPK10block_q8_1RKiEEEvS5_S5_PT_PS9_iiii,"a",@progbits
	.sectionflags	@""
	.align	4
.nv.constant0._Z9moe_vec_qIN3c108BFloat16ELi256ELi32E10block_q5_KLi2EXadL_ZN45_INTERNAL_8d5cb472_14_gguf_kernel_cu_cd24131917vec_dot_q5_K_q8_1EPKvPK10block_q8_1RKiEEEvS5_S5_PT_PS9_iiii:
	.zero		944


//--------------------- .nv.constant0._Z9moe_vec_qIN3c108BFloat16ELi256ELi32E10block_q4_KLi2EXadL_ZN45_INTERNAL_8d5cb472_14_gguf_kernel_cu_cd24131917vec_dot_q4_K_q8_1EPKvPK10block_q8_1RKiEEEvS5_S5_PT_PS9_iiii --------------------------
	.section	.nv.constant0._Z9moe_vec_qIN3c108BFloat16ELi256ELi32E10block_q4_KLi2EXadL_ZN45_INTERNAL_8d5cb472_14_gguf_kernel_cu_cd24131917vec_dot_q4_K_q8_1EPKvPK10block_q8_1RKiEEEvS5_S5_PT_PS9_iiii,"a",@progbits
	.sectionflags	@""
	.align	4
.nv.constant0._Z9moe_vec_qIN3c108BFloat16ELi256ELi32E10block_q4_KLi2EXadL_ZN45_INTERNAL_8d5cb472_14_gguf_kernel_cu_cd24131917vec_dot_q4_K_q8_1EPKvPK10block_q8_1RKiEEEvS5_S5_PT_PS9_iiii:
	.zero		944


//--------------------- .nv.constant0._Z9moe_vec_qIN3c108BFloat16ELi256ELi16E10block_q3_KLi1EXadL_ZN45_INTERNAL_8d5cb472_14_gguf_kernel_cu_cd24131917vec_dot_q3_K_q8_1EPKvPK10block_q8_1RKiEEEvS5_S5_PT_PS9_iiii --------------------------
	.section	.nv.constant0._Z9moe_vec_qIN3c108BFloat16ELi256ELi16E10block_q3_KLi1EXadL_ZN45_INTERNAL_8d5cb472_14_gguf_kernel_cu_cd24131917vec_dot_q3_K_q8_1EPKvPK10block_q8_1RKiEEEvS5_S5_PT_PS9_iiii,"a",@progbits
	.sectionflags	@""
	.align	4
.nv.constant0._Z9moe_vec_qIN3c108BFloat16ELi256ELi16E10block_q3_KLi1EXadL_ZN45_INTERNAL_8d5cb472_14_gguf_kernel_cu_cd24131917vec_dot_q3_K_q8_1EPKvPK10block_q8_1RKiEEEvS5_S5_PT_PS9_iiii:
	.zero		944


//--------------------- .nv.constant0._Z9moe_vec_qIN3c108BFloat16ELi256ELi16E10block_q2_KLi1EXadL_ZN45_INTERNAL_8d5cb472_14_gguf_kernel_cu_cd24131917vec_dot_q2_K_q8_1EPKvPK10block_q8_1RKiEEEvS5_S5_PT_PS9_iiii --------------------------
	.section	.nv.constant0._Z9moe_vec_qIN3c108BFloat16ELi256ELi16E10block_q2_KLi1EXadL_ZN45_INTERNAL_8d5cb472_14_gguf_kernel_cu_cd24131917vec_dot_q2_K_q8_1EPKvPK10block_q8_1RKiEEEvS5_S5_PT_PS9_iiii,"a",@progbits
	.sectionflags	@""
	.align	4
.nv.constant0._Z9moe_vec_qIN3c108BFloat16ELi256ELi16E10block_q2_KLi1EXadL_ZN45_INTERNAL_8d5cb472_14_gguf_kernel_cu_cd24131917vec_dot_q2_K_q8_1EPKvPK10block_q8_1RKiEEEvS5_S5_PT_PS9_iiii:
	.zero		944


//--------------------- .nv.constant0._Z9moe_vec_qIN3c108BFloat16ELi32ELi8E10block_q8_0Li2EXadL_ZN45_INTERNAL_8d5cb472_14_gguf_kernel_cu_cd24131917vec_dot_q8_0_q8_1EPKvPK10block_q8_1RKiEEEvS5_S5_PT_PS9_iiii --------------------------
	.section	.nv.constant0._Z9moe_vec_qIN3c108BFloat16ELi32ELi8E10block_q8_0Li2EXadL_ZN45_INTERNAL_8d5cb472_14_gguf_kernel_cu_cd24131917vec_dot_q8_0_q8_1EPKvPK10block_q8_1RKiEEEvS5_S5_PT_PS9_iiii,"a",@progbits
	.sectionflags	@""
	.align	4
.nv.constant0._Z9moe_vec_qIN3c108BFloat16ELi32ELi8E10block_q8_0Li2EXadL_ZN45_INTERNAL_8d5cb472_14_gguf_kernel_cu_cd24131917vec_dot_q8_0_q8_1EPKvPK10block_q8_1RKiEEEvS5_S5_PT_PS9_iiii:
	.zero		944


//--------------------- .nv.constant0._Z9moe_vec_qIN3c108BFloat16ELi32ELi4E10block_q5_1Li2EXadL_ZN45_INTERNAL_8d5cb472_14_gguf_kernel_cu_cd24131917vec_dot_q5_1_q8_1EPKvPK10block_q8_1RKiEEEvS5_S5_PT_PS9_iiii --------------------------
	.section	.nv.constant0._Z9moe_vec_qIN3c108BFloat16ELi32ELi4E10block_q5_1Li2EXadL_ZN45_INTERNAL_8d5cb472_14_gguf_kernel_cu_cd24131917vec_dot_q5_1_q8_1EPKvPK10block_q8_1RKiEEEvS5_S5_PT_PS9_iiii,"a",@progbits
	.sectionflags	@""
	.align	4
.nv.constant0._Z9moe_vec_qIN3c108BFloat16ELi32ELi4E10block_q5_1Li2EXadL_ZN45_INTERNAL_8d5cb472_14_gguf_kernel_cu_cd24131917vec_dot_q5_1_q8_1EPKvPK10block_q8_1RKiEEEvS5_S5_PT_PS9_iiii:
	.zero		944


//--------------------- .nv.constant0._Z9moe_vec_qIN3c108BFloat16ELi32ELi4E10block_q5_0Li2EXadL_ZN45_INTERNAL_8d5cb472_14_gguf_kernel_cu_cd24131917vec_dot_q5_0_q8_1EPKvPK10block_q8_1RKiEEEvS5_S5_PT_PS9_iiii --------------------------
	.section	.nv.constant0._Z9moe_vec_qIN3c108BFloat16ELi32ELi4E10block_q5_0Li2EXadL_ZN45_INTERNAL_8d5cb472_14_gguf_kernel_cu_cd24131917vec_dot_q5_0_q8_1EPKvPK10block_q8_1RKiEEEvS5_S5_PT_PS9_iiii,"a",@progbits
	.sectionflags	@""
	.align	4
.nv.constant0._Z9moe_vec_qIN3c108BFloat16ELi32ELi4E10block_q5_0Li2EXadL_ZN45_INTERNAL_8d5cb472_14_gguf_kernel_cu_cd24131917vec_dot_q5_0_q8_1EPKvPK10block_q8_1RKiEEEvS5_S5_PT_PS9_iiii:
	.zero		944


//--------------------- .nv.constant0._Z9moe_vec_qIN3c108BFloat16ELi32ELi4E10block_q4_1Li2EXadL_ZN45_INTERNAL_8d5cb472_14_gguf_kernel_cu_cd24131917vec_dot_q4_1_q8_1EPKvPK10block_q8_1RKiEEEvS5_S5_PT_PS9_iiii --------------------------
	.section	.nv.constant0._Z9moe_vec_qIN3c108BFloat16ELi32ELi4E10block_q4_1Li2EXadL_ZN45_INTERNAL_8d5cb472_14_gguf_kernel_cu_cd24131917vec_dot_q4_1_q8_1EPKvPK10block_q8_1RKiEEEvS5_S5_PT_PS9_iiii,"a",@progbits
	.sectionflags	@""
	.align	4
.nv.constant0._Z9moe_vec_qIN3c108BFloat16ELi32ELi4E10block_q4_1Li2EXadL_ZN45_INTERNAL_8d5cb472_14_gguf_kernel_cu_cd24131917vec_dot_q4_1_q8_1EPKvPK10block_q8_1RKiEEEvS5_S5_PT_PS9_iiii:
	.zero		944


//--------------------- .nv.constant0._Z9moe_vec_qIN3c108BFloat16ELi32ELi4E10block_q4_0Li2EXadL_ZN45_INTERNAL_8d5cb472_14_gguf_kernel_cu_cd24131917vec_dot_q4_0_q8_1EPKvPK10block_q8_1RKiEEEvS5_S5_PT_PS9_iiii --------------------------
	.section	.nv.constant0._Z9moe_vec_qIN3c108BFloat16ELi32ELi4E10block_q4_0Li2EXadL_ZN45_INTERNAL_8d5cb472_14_gguf_kernel_cu_cd24131917vec_dot_q4_0_q8_1EPKvPK10block_q8_1RKiEEEvS5_S5_PT_PS9_iiii,"a",@progbits
	.sectionflags	@""
	.align	4
.nv.constant0._Z9moe_vec_qIN3c108BFloat16ELi32ELi4E10block_q4_0Li2EXadL_ZN45_INTERNAL_8d5cb472_14_gguf_kernel_cu_cd24131917vec_dot_q4_0_q8_1EPKvPK10block_q8_1RKiEEEvS5_S5_PT_PS9_iiii:
	.zero		944


//--------------------- .nv.constant0._Z9moe_vec_qIN3c104HalfELi256ELi8E11block_iq1_mLi1EXadL_ZN45_INTERNAL_8d5cb472_14_gguf_kernel_cu_cd24131918vec_dot_iq1_m_q8_1EPKvPK10block_q8_1RKiEEEvS5_S5_PT_PS9_iiii --------------------------
	.section	.nv.constant0._Z9moe_vec_qIN3c104HalfELi256ELi8E11block_iq1_mLi1EXadL_ZN45_INTERNAL_8d5cb472_14_gguf_kernel_cu_cd24131918vec_dot_iq1_m_q8_1EPKvPK10block_q8_1RKiEEEvS5_S5_PT_PS9_iiii,"a",@progbits
	.sectionflags	@""
	.align	4
.nv.constant0._Z9moe_vec_qIN3c104HalfELi256ELi8E11block_iq1_mLi1EXadL_ZN45_INTERNAL_8d5cb472_14_gguf_kernel_cu_cd24131918vec_dot_iq1_m_q8_1EPKvPK10block_q8_1RKiEEEvS5_S5_PT_PS9_iiii:
	.zero		944


//--------------------- .nv.constant0._Z9moe_vec_qIN3c104HalfELi256ELi8E12block_iq4_xsLi1EXadL_ZN45_INTERNAL_8d5cb472_14_gguf_kernel_cu_cd24131919vec_dot_iq4_xs_q8_1EPKvPK10block_q8_1RKiEEEvS5_S5_PT_PS9_iiii --------------------------
	.section	.nv.constant0._Z9moe_vec_qIN3c104HalfELi256ELi8E12block_iq4_xsLi1EXadL_ZN45_INTERNAL_8d5cb472_14_gguf_kernel_cu_cd24131919vec_dot_iq4_xs_q8_1EPKvPK10block_q8_1RKiEEEvS5_S5_PT_PS9_iiii,"a",@progbits
	.sectionflags	@""
	.align	4
.nv.constant0._Z9moe_vec_qIN3c104HalfELi256ELi8E12block_iq4_xsLi1EXadL_ZN45_INTERNAL_8d5cb472_14_gguf_kernel_cu_cd24131919vec_dot_iq4_xs_q8_1EPKvPK10block_q8_1RKiEEEvS5_S5_PT_PS9_iiii:
	.zero		944


//--------------------- .nv.constant0._Z9moe_vec_qIN3c104HalfELi256ELi8E11block_iq2_sLi1EXadL_ZN45_INTERNAL_8d5cb472_14_gguf_kernel_cu_cd24131918vec_dot_iq2_s_q8_1EPKvPK10block_q8_1RKiEEEvS5_S5_PT_PS9_iiii --------------------------
	.section	.nv.constant0._Z9moe_vec_qIN3c104HalfELi256ELi8E11block_iq2_sLi1EXadL_ZN45_INTERNAL_8d5cb472_14_gguf_kernel_cu_cd24131918vec_dot_iq2_s_q8_1EPKvPK10block_q8_1RKiEEEvS5_S5_PT_PS9_iiii,"a",@progbits
	.sectionflags	@""
	.align	4
.nv.constant0._Z9moe_vec_qIN3c104HalfELi256ELi8E11block_iq2_sLi1EXadL_ZN45_INTERNAL_8d5cb472_14_gguf_kernel_cu_cd24131918vec_dot_iq2_s_q8_1EPKvPK10block_q8_1RKiEEEvS5_S5_PT_PS9_iiii:
	.zero		944


//--------------------- .nv.constant0._Z9moe_vec_qIN3c104HalfELi256ELi8E11block_iq3_sLi1EXadL_ZN45_INTERNAL_8d5cb472_14_gguf_kernel_cu_cd24131918vec_dot_iq3_s_q8_1EPKvPK10block_q8_1RKiEEEvS5_S5_PT_PS9_iiii --------------------------
	.section	.nv.constant0._Z9moe_vec_qIN3c104HalfELi256ELi8E11block_iq3_sLi1EXadL_ZN45_INTERNAL_8d5cb472_14_gguf_kernel_cu_cd24131918vec_dot_iq3_s_q8_1EPKvPK10block_q8_1RKiEEEvS5_S5_PT_PS9_iiii,"a",@progbits
	.sectionflags	@""
	.align	4
.nv.constant0._Z9moe_vec_qIN3c104HalfELi256ELi8E11block_iq3_sLi1EXadL_ZN45_INTERNAL_8d5cb472_14_gguf_kernel_cu_cd24131918vec_dot_iq3_s_q8_1EPKvPK10block_q8_1RKiEEEvS5_S5_PT_PS9_iiii:
	.zero		944


//--------------------- .nv.constant0._Z9moe_vec_qIN3c104HalfELi32ELi4E12block_iq4_nlLi2EXadL_ZN45_INTERNAL_8d5cb472_14_gguf_kernel_cu_cd24131919vec_dot_iq4_nl_q8_1EPKvPK10block_q8_1RKiEEEvS5_S5_PT_PS9_iiii --------------------------
	.section	.nv.constant0._Z9moe_vec_qIN3c104HalfELi32ELi4E12block_iq4_nlLi2EXadL_ZN45_INTERNAL_8d5cb472_14_gguf_kernel_cu_cd24131919vec_dot_iq4_nl_q8_1EPKvPK10block_q8_1RKiEEEvS5_S5_PT_PS9_iiii,"a",@progbits
	.sectionflags	@""
	.align	4
.nv.constant0._Z9moe_vec_qIN3c104HalfELi32ELi4E12block_iq4_nlLi2EXadL_ZN45_INTERNAL_8d5cb472_14_gguf_kernel_cu_cd24131919vec_dot_iq4_nl_q8_1EPKvPK10block_q8_1RKiEEEvS5_S5_PT_PS9_iiii:
	.zero		944


//--------------------- .nv.constant0._Z9moe_vec_qIN3c104HalfELi256ELi8E11block_iq1_sLi1EXadL_ZN45_INTERNAL_8d5cb472_14_gguf_kernel_cu_cd24131918vec_dot_iq1_s_q8_1EPKvPK10block_q8_1RKiEEEvS5_S5_PT_PS9_iiii --------------------------
	.section	.nv.constant0._Z9moe_vec_qIN3c104HalfELi256ELi8E11block_iq1_sLi1EXadL_ZN45_INTERNAL_8d5cb472_14_gguf_kernel_cu_cd24131918vec_dot_iq1_s_q8_1EPKvPK10block_q8_1RKiEEEvS5_S5_PT_PS9_iiii,"a",@progbits
	.sectionflags	@""
	.align	4
.nv.constant0._Z9moe_vec_qIN3c104HalfELi256ELi8E11block_iq1_sLi1EXadL_ZN45_INTERNAL_8d5cb472_14_gguf_kernel_cu_cd24131918vec_dot_iq1_s_q8_1EPKvPK10block_q8_1RKiEEEvS5_S5_PT_PS9_iiii:
	.zero		944


//--------------------- .nv.constant0._Z9moe_vec_qIN3c104HalfELi256ELi8E13block_iq3_xxsLi1EXadL_ZN45_INTERNAL_8d5cb472_14_gguf_kernel_cu_cd24131920vec_dot_iq3_xxs_q8_1EPKvPK10block_q8_1RKiEEEvS5_S5_PT_PS9_iiii --------------------------
	.section	.nv.constant0._Z9moe_vec_qIN3c104HalfELi256ELi8E13block_iq3_xxsLi1EXadL_ZN45_INTERNAL_8d5cb472_14_gguf_kernel_cu_cd24131920vec_dot_iq3_xxs_q8_1EPKvPK10block_q8_1RKiEEEvS5_S5_PT_PS9_iiii,"a",@progbits
	.sectionflags	@""
	.align	4
.nv.constant0._Z9moe_vec_qIN3c104HalfELi256ELi8E13block_iq3_xxsLi1EXadL_ZN45_INTERNAL_8d5cb472_14_gguf_kernel_cu_cd24131920vec_dot_iq3_xxs_q8_1EPKvPK10block_q8_1RKiEEEvS5_S5_PT_PS9_iiii:
	.zero		944


//--------------------- .nv.constant0._Z9moe_vec_qIN3c104HalfELi256ELi8E12block_iq2_xsLi1EXadL_ZN45_INTERNAL_8d5cb472_14_gguf_kernel_cu_cd24131919vec_dot_iq2_xs_q8_1EPKvPK10block_q8_1RKiEEEvS5_S5_PT_PS9_iiii --------------------------
	.section	.nv.constant0._Z9moe_vec_qIN3c104HalfELi256ELi8E12block_iq2_xsLi1EXadL_ZN45_INTERNAL_8d5cb472_14_gguf_kernel_cu_cd24131919vec_dot_iq2_xs_q8_1EPKvPK10block_q8_1RKiEEEvS5_S5_PT_PS9_iiii,"a",@progbits
	.sectionflags	@""
	.align	4
.nv.constant0._Z9moe_vec_qIN3c104HalfELi256ELi8E12block_iq2_xsLi1EXadL_ZN45_INTERNAL_8d5cb472_14_gguf_kernel_cu_cd24131919vec_dot_iq2_xs_q8_1EPKvPK10block_q8_1RKiEEEvS5_S5_PT_PS9_iiii:
	.zero		944


//--------------------- .nv.constant0._Z9moe_vec_qIN3c104HalfELi256ELi8E13block_iq2_xxsLi1EXadL_ZN45_INTERNAL_8d5cb472_14_gguf_kernel_cu_cd24131920vec_dot_iq2_xxs_q8_1EPKvPK10block_q8_1RKiEEEvS5_S5_PT_PS9_iiii --------------------------
	.section	.nv.constant0._Z9moe_vec_qIN3c104HalfELi256ELi8E13block_iq2_xxsLi1EXadL_ZN45_INTERNAL_8d5cb472_14_gguf_kernel_cu_cd24131920vec_dot_iq2_xxs_q8_1EPKvPK10block_q8_1RKiEEEvS5_S5_PT_PS9_iiii,"a",@progbits
	.sectionflags	@""
	.align	4
.nv.constant0._Z9moe_vec_qIN3c104HalfELi256ELi8E13block_iq2_xxsLi1EXadL_ZN45_INTERNAL_8d5cb472_14_gguf_kernel_cu_cd24131920vec_dot_iq2_xxs_q8_1EPKvPK10block_q8_1RKiEEEvS5_S5_PT_PS9_iiii:
	.zero		944


//--------------------- .nv.constant0._Z9moe_vec_qIN3c104HalfELi256ELi32E10block_q6_KLi1EXadL_ZN45_INTERNAL_8d5cb472_14_gguf_kernel_cu_cd24131917vec_dot_q6_K_q8_1EPKvPK10block_q8_1RKiEEEvS5_S5_PT_PS9_iiii --------------------------
	.section	.nv.constant0._Z9moe_vec_qIN3c104HalfELi256ELi32E10block_q6_KLi1EXadL_ZN45_INTERNAL_8d5cb472_14_gguf_kernel_cu_cd24131917vec_dot_q6_K_q8_1EPKvPK10block_q8_1RKiEEEvS5_S5_PT_PS9_iiii,"a",@progbits
	.sectionflags	@""
	.align	4
.nv.constant0._Z9moe_vec_qIN3c104HalfELi256ELi32E10block_q6_KLi1EXadL_ZN45_INTERNAL_8d5cb472_14_gguf_kernel_cu_cd24131917vec_dot_q6_K_q8_1EPKvPK10block_q8_1RKiEEEvS5_S5_PT_PS9_iiii:
	.zero		944


//--------------------- .nv.constant0._Z9moe_vec_qIN3c104HalfELi256ELi32E10block_q5_KLi2EXadL_ZN45_INTERNAL_8d5cb472_14_gguf_kernel_cu_cd24131917vec_dot_q5_K_q8_1EPKvPK10block_q8_1RKiEEEvS5_S5_PT_PS9_iiii --------------------------
	.section	.nv.constant0._Z9moe_vec_qIN3c104HalfELi256ELi32E10block_q5_KLi2EXadL_ZN45_INTERNAL_8d5cb472_14_gguf_kernel_cu_cd24131917vec_dot_q5_K_q8_1EPKvPK10block_q8_1RKiEEEvS5_S5_PT_PS9_iiii,"a",@progbits
	.sectionflags	@""
	.align	4
.nv.constant0._Z9moe_vec_qIN3c104HalfELi256ELi32E10block_q5_KLi2EXadL_ZN45_INTERNAL_8d5cb472_14_gguf_kernel_cu_cd24131917vec_dot_q5_K_q8_1EPKvPK10block_q8_1RKiEEEvS5_S5_PT_PS9_iiii:
	.zero		944


//--------------------- .nv.constant0._Z9moe_vec_qIN3c104HalfELi256ELi32E10block_q4_KLi2EXadL_ZN45_INTERNAL_8d5cb472_14_gguf_kernel_cu_cd24131917vec_dot_q4_K_q8_1EPKvPK10block_q8_1RKiEEEvS5_S5_PT_PS9_iiii --------------------------
	.section	.nv.constant0._Z9moe_vec_qIN3c104HalfELi256ELi32E10block_q4_KLi2EXadL_ZN45_INTERNAL_8d5cb472_14_gguf_kernel_cu_cd24131917vec_dot_q4_K_q8_1EPKvPK10block_q8_1RKiEEEvS5_S5_PT_PS9_iiii,"a",@progbits
	.sectionflags	@""
	.align	4
.nv.constant0._Z9moe_vec_qIN3c104HalfELi256ELi32E10block_q4_KLi2EXadL_ZN45_INTERNAL_8d5cb472_14_gguf_kernel_cu_cd24131917vec_dot_q4_K_q8_1EPKvPK10block_q8_1RKiEEEvS5_S5_PT_PS9_iiii:
	.zero		944


//--------------------- .nv.constant0._Z9moe_vec_qIN3c104HalfELi256ELi16E10block_q3_KLi1EXadL_ZN45_INTERNAL_8d5cb472_14_gguf_kernel_cu_cd24131917vec_dot_q3_K_q8_1EPKvPK10block_q8_1RKiEEEvS5_S5_PT_PS9_iiii --------------------------
	.section	.nv.constant0._Z9moe_vec_qIN3c104HalfELi256ELi16E10block_q3_KLi1EXadL_ZN45_INTERNAL_8d5cb472_14_gguf_kernel_cu_cd24131917vec_dot_q3_K_q8_1EPKvPK10block_q8_1RKiEEEvS5_S5_PT_PS9_iiii,"a",@progbits
	.sectionflags	@""
	.align	4
.nv.constant0._Z9moe_vec_qIN3c104HalfELi256ELi16E10block_q3_KLi1EXadL_ZN45_INTERNAL_8d5cb472_14_gguf_kernel_cu_cd24131917vec_dot_q3_K_q8_1EPKvPK10block_q8_1RKiEEEvS5_S5_PT_PS9_iiii:
	.zero		944


//--------------------- .nv.constant0._Z9moe_vec_qIN3c104HalfELi256ELi16E10block_q2_KLi1EXadL_ZN45_INTERNAL_8d5cb472_14_gguf_kernel_cu_cd24131917vec_dot_q2_K_q8_1EPKvPK10block_q8_1RKiEEEvS5_S5_PT_PS9_iiii --------------------------
	.section	.nv.constant0._Z9moe_vec_qIN3c104HalfELi256ELi16E10block_q2_KLi1EXadL_ZN45_INTERNAL_8d5cb472_14_gguf_kernel_cu_cd24131917vec_dot_q2_K_q8_1EPKvPK10block_q8_1RKiEEEvS5_S5_PT_PS9_iiii,"a",@progbits
	.sectionflags	@""
	.align	4
.nv.constant0._Z9moe_vec_qIN3c104HalfELi256ELi16E10block_q2_KLi1EXadL_ZN45_INTERNAL_8d5cb472_14_gguf_kernel_cu_cd24131917vec_dot_q2_K_q8_1EPKvPK10block_q8_1RKiEEEvS5_S5_PT_PS9_iiii:
	.zero		944


//--------------------- .nv.constant0._Z9moe_vec_qIN3c104HalfELi32ELi8E10block_q8_0Li2EXadL_ZN45_INTERNAL_8d5cb472_14_gguf_kernel_cu_cd24131917vec_dot_q8_0_q8_1EPKvPK10block_q8_1RKiEEEvS5_S5_PT_PS9_iiii --------------------------
	.section	.nv.constant0._Z9moe_vec_qIN3c104HalfELi32ELi8E10block_q8_0Li2EXadL_ZN45_INTERNAL_8d5cb472_14_gguf_kernel_cu_cd24131917vec_dot_q8_0_q8_1EPKvPK10block_q8_1RKiEEEvS5_S5_PT_PS9_iiii,"a",@progbits
	.sectionflags	@""
	.align	4
.nv.constant0._Z9moe_vec_qIN3c104HalfELi32ELi8E10block_q8_0Li2EXadL_ZN45_INTERNAL_8d5cb472_14_gguf_kernel_cu_cd24131917vec_dot_q8_0_q8_1EPKvPK10block_q8_1RKiEEEvS5_S5_PT_PS9_iiii:
	.zero		944


//--------------------- .nv.constant0._Z9moe_vec_qIN3c104HalfELi32ELi4E10block_q5_1Li2EXadL_ZN45_INTERNAL_8d5cb472_14_gguf_kernel_cu_cd24131917vec_dot_q5_1_q8_1EPKvPK10block_q8_1RKiEEEvS5_S5_PT_PS9_iiii --------------------------
	.section	.nv.constant0._Z9moe_vec_qIN3c104HalfELi32ELi4E10block_q5_1Li2EXadL_ZN45_INTERNAL_8d5cb472_14_gguf_kernel_cu_cd24131917vec_dot_q5_1_q8_1EPKvPK10block_q8_1RKiEEEvS5_S5_PT_PS9_iiii,"a",@progbits
	.sectionflags	@""
	.align	4
.nv.constant0._Z9moe_vec_qIN3c104HalfELi32ELi4E10block_q5_1Li2EXadL_ZN45_INTERNAL_8d5cb472_14_gguf_kernel_cu_cd24131917vec_dot_q5_1_q8_1EPKvPK10block_q8_1RKiEEEvS5_S5_PT_PS9_iiii:
	.zero		944


//--------------------- .nv.constant0._Z9moe_vec_qIN3c104HalfELi32ELi4E10block_q5_0Li2EXadL_ZN45_INTERNAL_8d5cb472_14_gguf_kernel_cu_cd24131917vec_dot_q5_0_q8_1EPKvPK10block_q8_1RKiEEEvS5_S5_PT_PS9_iiii --------------------------
	.section	.nv.constant0._Z9moe_vec_qIN3c104HalfELi32ELi4E10block_q5_0Li2EXadL_ZN45_INTERNAL_8d5cb472_14_gguf_kernel_cu_cd24131917vec_dot_q5_0_q8_1EPKvPK10block_q8_1RKiEEEvS5_S5_PT_PS9_iiii,"a",@progbits
	.sectionflags	@""
	.align	4
.nv.constant0._Z9moe_vec_qIN3c104HalfELi32ELi4E10block_q5_0Li2EXadL_ZN45_INTERNAL_8d5cb472_14_gguf_kernel_cu_cd24131917vec_dot_q5_0_q8_1EPKvPK10block_q8_1RKiEEEvS5_S5_PT_PS9_iiii:
	.zero		944


//--------------------- .nv.constant0._Z9moe_vec_qIN3c104HalfELi32ELi4E10block_q4_1Li2EXadL_ZN45_INTERNAL_8d5cb472_14_gguf_kernel_cu_cd24131917vec_dot_q4_1_q8_1EPKvPK10block_q8_1RKiEEEvS5_S5_PT_PS9_iiii --------------------------
	.section	.nv.constant0._Z9moe_vec_qIN3c104HalfELi32ELi4E10block_q4_1Li2EXadL_ZN45_INTERNAL_8d5cb472_14_gguf_kernel_cu_cd24131917vec_dot_q4_1_q8_1EPKvPK10block_q8_1RKiEEEvS5_S5_PT_PS9_iiii,"a",@progbits
	.sectionflags	@""
	.align	4
.nv.constant0._Z9moe_vec_qIN3c104HalfELi32ELi4E10block_q4_1Li2EXadL_ZN45_INTERNAL_8d5cb472_14_gguf_kernel_cu_cd24131917vec_dot_q4_1_q8_1EPKvPK10block_q8_1RKiEEEvS5_S5_PT_PS9_iiii:
	.zero		944


//--------------------- .nv.constant0._Z9moe_vec_qIN3c104HalfELi32ELi4E10block_q4_0Li2EXadL_ZN45_INTERNAL_8d5cb472_14_gguf_kernel_cu_cd24131917vec_dot_q4_0_q8_1EPKvPK10block_q8_1RKiEEEvS5_S5_PT_PS9_iiii --------------------------
	.section	.nv.constant0._Z9moe_vec_qIN3c104HalfELi32ELi4E10block_q4_0Li2EXadL_ZN45_INTERNAL_8d5cb472_14_gguf_kernel_cu_cd24131917vec_dot_q4_0_q8_1EPKvPK10block_q8_1RKiEEEvS5_S5_PT_PS9_iiii,"a",@progbits
	.sectionflags	@""
	.align	4
.nv.constant0._Z9moe_vec_qIN3c104HalfELi32ELi4E10block_q4_0Li2EXadL_ZN45_INTERNAL_8d5cb472_14_gguf_kernel_cu_cd24131917vec_dot_q4_0_q8_1EPKvPK10block_q8_1RKiEEEvS5_S5_PT_PS9_iiii:
	.zero		944


//--------------------- .nv.constant0._Z9moe_vec_qIfLi256ELi8E11block_iq1_mLi1EXadL_ZN45_INTERNAL_8d5cb472_14_gguf_kernel_cu_cd24131918vec_dot_iq1_m_q8_1EPKvPK10block_q8_1RKiEEEvS3_S3_PT_PS7_iiii --------------------------
	.section	.nv.constant0._Z9moe_vec_qIfLi256ELi8E11block_iq1_mLi1EXadL_ZN45_INTERNAL_8d5cb472_14_gguf_kernel_cu_cd24131918vec_dot_iq1_m_q8_1EPKvPK10block_q8_1RKiEEEvS3_S3_PT_PS7_iiii,"a",@progbits
	.sectionflags	@""
	.align	4
.nv.constant0._Z9moe_vec_qIfLi256ELi8E11block_iq1_mLi1EXadL_ZN45_INTERNAL_8d5cb472_14_gguf_kernel_cu_cd24131918vec_dot_iq1_m_q8_1EPKvPK10block_q8_1RKiEEEvS3_S3_PT_PS7_iiii:
	.zero		944


//--------------------- .nv.constant0._Z9moe_vec_qIfLi256ELi8E12block_iq4_xsLi1EXadL_ZN45_INTERNAL_8d5cb472_14_gguf_kernel_cu_cd24131919vec_dot_iq4_xs_q8_1EPKvPK10block_q8_1RKiEEEvS3_S3_PT_PS7_iiii --------------------------
	.section	.nv.constant0._Z9moe_vec_qIfLi256ELi8E12block_iq4_xsLi1EXadL_ZN45_INTERNAL_8d5cb472_14_gguf_kernel_cu_cd24131919vec_dot_iq4_xs_q8_1EPKvPK10block_q8_1RKiEEEvS3_S3_PT_PS7_iiii,"a",@progbits
	.sectionflags	@""
	.align	4
.nv.constant0._Z9moe_vec_qIfLi256ELi8E12block_iq4_xsLi1EXadL_ZN45_INTERNAL_8d5cb472_14_gguf_kernel_cu_cd24131919vec_dot_iq4_xs_q8_1EPKvPK10block_q8_1RKiEEEvS3_S3_PT_PS7_iiii:
	.zero		944


//--------------------- .nv.constant0._Z9moe_vec_qIfLi256ELi8E11block_iq2_sLi1EXadL_ZN45_INTERNAL_8d5cb472_14_gguf_kernel_cu_cd24131918vec_dot_iq2_s_q8_1EPKvPK10block_q8_1RKiEEEvS3_S3_PT_PS7_iiii --------------------------
	.section	.nv.constant0._Z9moe_vec_qIfLi256ELi8E11block_iq2_sLi1EXadL_ZN45_INTERNAL_8d5cb472_14_gguf_kernel_cu_cd24131918vec_dot_iq2_s_q8_1EPKvPK10block_q8_1RKiEEEvS3_S3_PT_PS7_iiii,"a",@progbits
	.sectionflags	@""
	.align	4
.nv.constant0._Z9moe_vec_qIfLi256ELi8E11block_iq2_sLi1EXadL_ZN45_INTERNAL_8d5cb472_14_gguf_kernel_cu_cd24131918vec_dot_iq2_s_q8_1EPKvPK10block_q8_1RKiEEEvS3_S3_PT_PS7_iiii:
	.zero		944


//--------------------- .nv.constant0._Z9moe_vec_qIfLi256ELi8E11block_iq3_sLi1EXadL_ZN45_INTERNAL_8d5cb472_14_gguf_kernel_cu_cd24131918vec_dot_iq3_s_q8_1EPKvPK10block_q8_1RKiEEEvS3_S3_PT_PS7_iiii --------------------------
	.section	.nv.constant0._Z9moe_vec_qIfLi256ELi8E11block_iq3_sLi1EXadL_ZN45_INTERNAL_8d5cb472_14_gguf_kernel_cu_cd24131918vec_dot_iq3_s_q8_1EPKvPK10block_q8_1RKiEEEvS3_S3_PT_PS7_iiii,"a",@progbits
	.sectionflags	@""
	.align	4
.nv.constant0._Z9moe_vec_qIfLi256ELi8E11block_iq3_sLi1EXadL_ZN45_INTERNAL_8d5cb472_14_gguf_kernel_cu_cd24131918vec_dot_iq3_s_q8_1EPKvPK10block_q8_1RKiEEEvS3_S3_PT_PS7_iiii:
	.zero		944


//--------------------- .nv.constant0._Z9moe_vec_qIfLi32ELi4E12block_iq4_nlLi2EXadL_ZN45_INTERNAL_8d5cb472_14_gguf_kernel_cu_cd24131919vec_dot_iq4_nl_q8_1EPKvPK10block_q8_1RKiEEEvS3_S3_PT_PS7_iiii --------------------------
	.section	.nv.constant0._Z9moe_vec_qIfLi32ELi4E12block_iq4_nlLi2EXadL_ZN45_INTERNAL_8d5cb472_14_gguf_kernel_cu_cd24131919vec_dot_iq4_nl_q8_1EPKvPK10block_q8_1RKiEEEvS3_S3_PT_PS7_iiii,"a",@progbits
	.sectionflags	@""
	.align	4
.nv.constant0._Z9moe_vec_qIfLi32ELi4E12block_iq4_nlLi2EXadL_ZN45_INTERNAL_8d5cb472_14_gguf_kernel_cu_cd24131919vec_dot_iq4_nl_q8_1EPKvPK10block_q8_1RKiEEEvS3_S3_PT_PS7_iiii:
	.zero		944


//--------------------- .nv.constant0._Z9moe_vec_qIfLi256ELi8E11block_iq1_sLi1EXadL_ZN45_INTERNAL_8d5cb472_14_gguf_kernel_cu_cd24131918vec_dot_iq1_s_q8_1EPKvPK10block_q8_1RKiEEEvS3_S3_PT_PS7_iiii --------------------------
	.section	.nv.constant0._Z9moe_vec_qIfLi256ELi8E11block_iq1_sLi1EXadL_ZN45_INTERNAL_8d5cb472_14_gguf_kernel_cu_cd24131918vec_dot_iq1_s_q8_1EPKvPK10block_q8_1RKiEEEvS3_S3_PT_PS7_iiii,"a",@progbits
	.sectionflags	@""
	.align	4
.nv.constant0._Z9moe_vec_qIfLi256ELi8E11block_iq1_sLi1EXadL_ZN45_INTERNAL_8d5cb472_14_gguf_kernel_cu_cd24131918vec_dot_iq1_s_q8_1EPKvPK10block_q8_1RKiEEEvS3_S3_PT_PS7_iiii:
	.zero		944


//--------------------- .nv.constant0._Z9moe_vec_qIfLi256ELi8E13block_iq3_xxsLi1EXadL_ZN45_INTERNAL_8d5cb472_14_gguf_kernel_cu_cd24131920vec_dot_iq3_xxs_q8_1EPKvPK10block_q8_1RKiEEEvS3_S3_PT_PS7_iiii --------------------------
	.section	.nv.constant0._Z9moe_vec_qIfLi256ELi8E13block_iq3_xxsLi1EXadL_ZN45_INTERNAL_8d5cb472_14_gguf_kernel_cu_cd24131920vec_dot_iq3_xxs_q8_1EPKvPK10block_q8_1RKiEEEvS3_S3_PT_PS7_iiii,"a",@progbits
	.sectionflags	@""
	.align	4
.nv.constant0._Z9moe_vec_qIfLi256ELi8E13block_iq3_xxsLi1EXadL_ZN45_INTERNAL_8d5cb472_14_gguf_kernel_cu_cd24131920vec_dot_iq3_xxs_q8_1EPKvPK10block_q8_1RKiEEEvS3_S3_PT_PS7_iiii:
	.zero		944


//--------------------- .nv.constant0._Z9moe_vec_qIfLi256ELi8E12block_iq2_xsLi1EXadL_ZN45_INTERNAL_8d5cb472_14_gguf_kernel_cu_cd24131919vec_dot_iq2_xs_q8_1EPKvPK10block_q8_1RKiEEEvS3_S3_PT_PS7_iiii --------------------------
	.section	.nv.constant0._Z9moe_vec_qIfLi256ELi8E12block_iq2_xsLi1EXadL_ZN45_INTERNAL_8d5cb472_14_gguf_kernel_cu_cd24131919vec_dot_iq2_xs_q8_1EPKvPK10block_q8_1RKiEEEvS3_S3_PT_PS7_iiii,"a",@progbits
	.sectionflags	@""
	.align	4
.nv.constant0._Z9moe_vec_qIfLi256ELi8E12block_iq2_xsLi1EXadL_ZN45_INTERNAL_8d5cb472_14_gguf_kernel_cu_cd24131919vec_dot_iq2_xs_q8_1EPKvPK10block_q8_1RKiEEEvS3_S3_PT_PS7_iiii:
	.zero		944


//--------------------- .nv.constant0._Z9moe_vec_qIfLi256ELi8E13block_iq2_xxsLi1EXadL_ZN45_INTERNAL_8d5cb472_14_gguf_kernel_cu_cd24131920vec_dot_iq2_xxs_q8_1EPKvPK10block_q8_1RKiEEEvS3_S3_PT_PS7_iiii --------------------------
	.section	.nv.constant0._Z9moe_vec_qIfLi256ELi8E13block_iq2_xxsLi1EXadL_ZN45_INTERNAL_8d5cb472_14_gguf_kernel_cu_cd24131920vec_dot_iq2_xxs_q8_1EPKvPK10block_q8_1RKiEEEvS3_S3_PT_PS7_iiii,"a",@progbits
	.sectionflags	@""
	.align	4
.nv.constant0._Z9moe_vec_qIfLi256ELi8E13block_iq2_xxsLi1EXadL_ZN45_INTERNAL_8d5cb472_14_gguf_kernel_cu_cd24131920vec_dot_iq2_xxs_q8_1EPKvPK10block_q8_1RKiEEEvS3_S3_PT_PS7_iiii:
	.zero		944


//--------------------- .nv.constant0._Z9moe_vec_qIfLi256ELi32E10block_q6_KLi1EXadL_ZN45_INTERNAL_8d5cb472_14_gguf_kernel_cu_cd24131917vec_dot_q6_K_q8_1EPKvPK10block_q8_1RKiEEEvS3_S3_PT_PS7_iiii --------------------------
	.section	.nv.constant0._Z9moe_vec_qIfLi256ELi32E10block_q6_KLi1EXadL_ZN45_INTERNAL_8d5cb472_14_gguf_kernel_cu_cd24131917vec_dot_q6_K_q8_1EPKvPK10block_q8_1RKiEEEvS3_S3_PT_PS7_iiii,"a",@progbits
	.sectionflags	@""
	.align	4
.nv.constant0._Z9moe_vec_qIfLi256ELi32E10block_q6_KLi1EXadL_ZN45_INTERNAL_8d5cb472_14_gguf_kernel_cu_cd24131917vec_dot_q6_K_q8_1EPKvPK10block_q8_1RKiEEEvS3_S3_PT_PS7_iiii:
	.zero		944


//--------------------- .nv.constant0._Z9moe_vec_qIfLi256ELi32E10block_q5_KLi2EXadL_ZN45_INTERNAL_8d5cb472_14_gguf_kernel_cu_cd24131917vec_dot_q5_K_q8_1EPKvPK10block_q8_1RKiEEEvS3_S3_PT_PS7_iiii --------------------------
	.section	.nv.constant0._Z9moe_vec_qIfLi256ELi32E10block_q5_KLi2EXadL_ZN45_INTERNAL_8d5cb472_14_gguf_kernel_cu_cd24131917vec_dot_q5_K_q8_1EPKvPK10block_q8_1RKiEEEvS3_S3_PT_PS7_iiii,"a",@progbits
	.sectionflags	@""
	.align	4
.nv.constant0._Z9moe_vec_qIfLi256ELi32E10block_q5_KLi2EXadL_ZN45_INTERNAL_8d5cb472_14_gguf_kernel_cu_cd24131917vec_dot_q5_K_q8_1EPKvPK10block_q8_1RKiEEEvS3_S3_PT_PS7_iiii:
	.zero		944


//--------------------- .nv.constant0._Z9moe_vec_qIfLi256ELi32E10block_q4_KLi2EXadL_ZN45_INTERNAL_8d5cb472_14_gguf_kernel_cu_cd24131917vec_dot_q4_K_q8_1EPKvPK10block_q8_1RKiEEEvS3_S3_PT_PS7_iiii --------------------------
	.section	.nv.constant0._Z9moe_vec_qIfLi256ELi32E10block_q4_KLi2EXadL_ZN45_INTERNAL_8d5cb472_14_gguf_kernel_cu_cd24131917vec_dot_q4_K_q8_1EPKvPK10block_q8_1RKiEEEvS3_S3_PT_PS7_iiii,"a",@progbits
	.sectionflags	@""
	.align	4
.nv.constant0._Z9moe_vec_qIfLi256ELi32E10block_q4_KLi2EXadL_ZN45_INTERNAL_8d5cb472_14_gguf_kernel_cu_cd24131917vec_dot_q4_K_q8_1EPKvPK10block_q8_1RKiEEEvS3_S3_PT_PS7_iiii:
	.zero		944


//--------------------- .nv.constant0._Z9moe_vec_qIfLi256ELi16E10block_q3_KLi1EXadL_ZN45_INTERNAL_8d5cb472_14_gguf_kernel_cu_cd24131917vec_dot_q3_K_q8_1EPKvPK10block_q8_1RKiEEEvS3_S3_PT_PS7_iiii --------------------------
	.section	.nv.constant0._Z9moe_vec_qIfLi256ELi16E10block_q3_KLi1EXadL_ZN45_INTERNAL_8d5cb472_14_gguf_kernel_cu_cd24131917vec_dot_q3_K_q8_1EPKvPK10block_q8_1RKiEEEvS3_S3_PT_PS7_iiii,"a",@progbits
	.sectionflags	@""
	.align	4
.nv.constant0._Z9moe_vec_qIfLi256ELi16E10block_q3_KLi1EXadL_ZN45_INTERNAL_8d5cb472_14_gguf_kernel_cu_cd24131917vec_dot_q3_K_q8_1EPKvPK10block_q8_1RKiEEEvS3_S3_PT_PS7_iiii:
	.zero		944


//--------------------- .nv.constant0._Z9moe_vec_qIfLi256ELi16E10block_q2_KLi1EXadL_ZN45_INTERNAL_8d5cb472_14_gguf_kernel_cu_cd24131917vec_dot_q2_K_q8_1EPKvPK10block_q8_1RKiEEEvS3_S3_PT_PS7_iiii --------------------------
	.section	.nv.constant0._Z9moe_vec_qIfLi256ELi16E10block_q2_KLi1EXadL_ZN45_INTERNAL_8d5cb472_14_gguf_kernel_cu_cd24131917vec_dot_q2_K_q8_1EPKvPK10block_q8_1RKiEEEvS3_S3_PT_PS7_iiii,"a",@progbits
	.sectionflags	@""
	.align	4
.nv.constant0._Z9moe_vec_qIfLi256ELi16E10block_q2_KLi1EXadL_ZN45_INTERNAL_8d5cb472_14_gguf_kernel_cu_cd24131917vec_dot_q2_K_q8_1EPKvPK10block_q8_1RKiEEEvS3_S3_PT_PS7_iiii:
	.zero		944


//--------------------- .nv.constant0._Z9moe_vec_qIfLi32ELi8E10block_q8_0Li2EXadL_ZN45_INTERNAL_8d5cb472_14_gguf_kernel_cu_cd24131917vec_dot_q8_0_q8_1EPKvPK10block_q8_1RKiEEEvS3_S3_PT_PS7_iiii --------------------------
	.section	.nv.constant0._Z9moe_vec_qIfLi32ELi8E10block_q8_0Li2EXadL_ZN45_INTERNAL_8d5cb472_14_gguf_kernel_cu_cd24131917vec_dot_q8_0_q8_1EPKvPK10block_q8_1RKiEEEvS3_S3_PT_PS7_iiii,"a",@progbits
	.sectionflags	@""
	.align	4
.nv.constant0._Z9moe_vec_qIfLi32ELi8E10block_q8_0Li2EXadL_ZN45_INTERNAL_8d5cb472_14_gguf_kernel_cu_cd24131917vec_dot_q8_0_q8_1EPKvPK10block_q8_1RKiEEEvS3_S3_PT_PS7_iiii:
	.zero		944


//--------------------- .nv.constant0._Z9moe_vec_qIfLi32ELi4E10block_q5_1Li2EXadL_ZN45_INTERNAL_8d5cb472_14_gguf_kernel_cu_cd24131917vec_dot_q5_1_q8_1EPKvPK10block_q8_1RKiEEEvS3_S3_PT_PS7_iiii --------------------------
	.section	.nv.constant0._Z9moe_vec_qIfLi32ELi4E10block_q5_1Li2EXadL_ZN45_INTERNAL_8d5cb472_14_gguf_kernel_cu_cd24131917vec_dot_q5_1_q8_1EPKvPK10block_q8_1RKiEEEvS3_S3_PT_PS7_iiii,"a",@progbits
	.sectionflags	@""
	.align	4
.nv.constant0._Z9moe_vec_qIfLi32ELi4E10block_q5_1Li2EXadL_ZN45_INTERNAL_8d5cb472_14_gguf_kernel_cu_cd24131917vec_dot_q5_1_q8_1EPKvPK10block_q8_1RKiEEEvS3_S3_PT_PS7_iiii:
	.zero		944


//--------------------- .nv.constant0._Z9moe_vec_qIfLi32ELi4E10block_q5_0Li2EXadL_ZN45_INTERNAL_8d5cb472_14_gguf_kernel_cu_cd24131917vec_dot_q5_0_q8_1EPKvPK10block_q8_1RKiEEEvS3_S3_PT_PS7_iiii --------------------------
	.section	.nv.constant0._Z9moe_vec_qIfLi32ELi4E10block_q5_0Li2EXadL_ZN45_INTERNAL_8d5cb472_14_gguf_kernel_cu_cd24131917vec_dot_q5_0_q8_1EPKvPK10block_q8_1RKiEEEvS3_S3_PT_PS7_iiii,"a",@progbits
	.sectionflags	@""
	.align	4
.nv.constant0._Z9moe_vec_qIfLi32ELi4E10block_q5_0Li2EXadL_ZN45_INTERNAL_8d5cb472_14_gguf_kernel_cu_cd24131917vec_dot_q5_0_q8_1EPKvPK10block_q8_1RKiEEEvS3_S3_PT_PS7_iiii:
	.zero		944


//--------------------- .nv.constant0._Z9moe_vec_qIfLi32ELi4E10block_q4_1Li2EXadL_ZN45_INTERNAL_8d5cb472_14_gguf_kernel_cu_cd24131917vec_dot_q4_1_q8_1EPKvPK10block_q8_1RKiEEEvS3_S3_PT_PS7_iiii --------------------------
	.section	.nv.constant0._Z9moe_vec_qIfLi32ELi4E10block_q4_1Li2EXadL_ZN45_INTERNAL_8d5cb472_14_gguf_kernel_cu_cd24131917vec_dot_q4_1_q8_1EPKvPK10block_q8_1RKiEEEvS3_S3_PT_PS7_iiii,"a",@progbits
	.sectionflags	@""
	.align	4
.nv.constant0._Z9moe_vec_qIfLi32ELi4E10block_q4_1Li2EXadL_ZN45_INTERNAL_8d5cb472_14_gguf_kernel_cu_cd24131917vec_dot_q4_1_q8_1EPKvPK10block_q8_1RKiEEEvS3_S3_PT_PS7_iiii:
	.zero		944


//--------------------- .nv.constant0._Z9moe_vec_qIfLi32ELi4E10block_q4_0Li2EXadL_ZN45_INTERNAL_8d5cb472_14_gguf_kernel_cu_cd24131917vec_dot_q4_0_q8_1EPKvPK10block_q8_1RKiEEEvS3_S3_PT_PS7_iiii --------------------------
	.section	.nv.constant0._Z9moe_vec_qIfLi32ELi4E10block_q4_0Li2EXadL_ZN45_INTERNAL_8d5cb472_14_gguf_kernel_cu_cd24131917vec_dot_q4_0_q8_1EPKvPK10block_q8_1RKiEEEvS3_S3_PT_PS7_iiii,"a",@progbits
	.sectionflags	@""
	.align	4
.nv.constant0._Z9moe_vec_qIfLi32ELi4E10block_q4_0Li2EXadL_ZN45_INTERNAL_8d5cb472_14_gguf_kernel_cu_cd24131917vec_dot_q4_0_q8_1EPKvPK10block_q8_1RKiEEEvS3_S3_PT_PS7_iiii:
	.zero		944


//--------------------- .nv.constant0._Z8moe_q6_KIN3c108BFloat16ELb1EEvPKvS3_PT_PKiS7_S7_iiiiiii --------------------------
	.section	.nv.constant0._Z8moe_q6_KIN3c108BFloat16ELb1EEvPKvS3_PT_PKiS7_S7_iiiiiii,"a",@progbits
	.sectionflags	@""
	.align	4
.nv.constant0._Z8moe_q6_KIN3c108BFloat16ELb1EEvPKvS3_PT_PKiS7_S7_iiiiiii:
	.zero		972


//--------------------- .nv.constant0._Z8moe_q6_KIN3c108BFloat16ELb0EEvPKvS3_PT_PKiS7_S7_iiiiiii --------------------------
	.section	.nv.constant0._Z8moe_q6_KIN3c108BFloat16ELb0EEvPKvS3_PT_PKiS7_S7_iiiiiii,"a",@progbits
	.sectionflags	@""
	.align	4
.nv.constant0._Z8moe_q6_KIN3c108BFloat16ELb0EEvPKvS3_PT_PKiS7_S7_iiiiiii:
	.zero		972


//--------------------- .nv.constant0._Z8moe_q5_KIN3c108BFloat16ELb1EEvPKvS3_PT_PKiS7_S7_iiiiiii --------------------------
	.section	.nv.constant0._Z8moe_q5_KIN3c108BFloat16ELb1EEvPKvS3_PT_PKiS7_S7_iiiiiii,"a",@progbits
	.sectionflags	@""
	.align	4
.nv.constant0._Z8moe_q5_KIN3c108BFloat16ELb1EEvPKvS3_PT_PKiS7_S7_iiiiiii:
	.zero		972


//--------------------- .nv.constant0._Z8moe_q5_KIN3c108BFloat16ELb0EEvPKvS3_PT_PKiS7_S7_iiiiiii --------------------------
	.section	.nv.constant0._Z8moe_q5_KIN3c108BFloat16ELb0EEvPKvS3_PT_PKiS7_S7_iiiiiii,"a",@progbits
	.sectionflags	@""
	.align	4
.nv.constant0._Z8moe_q5_KIN3c108BFloat16ELb0EEvPKvS3_PT_PKiS7_S7_iiiiiii:
	.zero		972


//--------------------- .nv.constant0._Z8moe_q4_KIN3c108BFloat16ELb1EEvPKvS3_PT_PKiS7_S7_iiiiiii --------------------------
	.section	.nv.constant0._Z8moe_q4_KIN3c108BFloat16ELb1EEvPKvS3_PT_PKiS7_S7_iiiiiii,"a",@progbits
	.sectionflags	@""
	.align	4
.nv.constant0._Z8moe_q4_KIN3c108BFloat16ELb1EEvPKvS3_PT_PKiS7_S7_iiiiiii:
	.zero		972


//--------------------- .nv.constant0._Z8moe_q4_KIN3c108BFloat16ELb0EEvPKvS3_PT_PKiS7_S7_iiiiiii --------------------------
	.section	.nv.constant0._Z8moe_q4_KIN3c108BFloat16ELb0EEvPKvS3_PT_PKiS7_S7_iiiiiii,"a",@progbits
	.sectionflags	@""
	.align	4
.nv.constant0._Z8moe_q4_KIN3c108BFloat16ELb0EEvPKvS3_PT_PKiS7_S7_iiiiiii:
	.zero		972


//--------------------- .nv.constant0._Z8moe_q3_KIN3c108BFloat16ELb1EEvPKvS3_PT_PKiS7_S7_iiiiiii --------------------------
	.section	.nv.constant0._Z8moe_q3_KIN3c108BFloat16ELb1EEvPKvS3_PT_PKiS7_S7_iiiiiii,"a",@progbits
	.sectionflags	@""
	.align	4
.nv.constant0._Z8moe_q3_KIN3c108BFloat16ELb1EEvPKvS3_PT_PKiS7_S7_iiiiiii:
	.zero		972


//--------------------- .nv.constant0._Z8moe_q3_KIN3c108BFloat16ELb0EEvPKvS3_PT_PKiS7_S7_iiiiiii --------------------------
	.section	.nv.constant0._Z8moe_q3_KIN3c108BFloat16ELb0EEvPKvS3_PT_PKiS7_S7_iiiiiii,"a",@progbits
	.sectionflags	@""
	.align	4
.nv.constant0._Z8moe_q3_KIN3c108BFloat16ELb0EEvPKvS3_PT_PKiS7_S7_iiiiiii:
	.zero		972


//--------------------- .nv.constant0._Z8moe_q2_KIN3c108BFloat16ELb1EEvPKvS3_PT_PKiS7_S7_iiiiiii --------------------------
	.section	.nv.constant0._Z8moe_q2_KIN3c108BFloat16ELb1EEvPKvS3_PT_PKiS7_S7_iiiiiii,"a",@progbits
	.sectionflags	@""
	.align	4
.nv.constant0._Z8moe_q2_KIN3c108BFloat16ELb1EEvPKvS3_PT_PKiS7_S7_iiiiiii:
	.zero		972


//--------------------- .nv.constant0._Z8moe_q2_KIN3c108BFloat16ELb0EEvPKvS3_PT_PKiS7_S7_iiiiiii --------------------------
	.section	.nv.constant0._Z8moe_q2_KIN3c108BFloat16ELb0EEvPKvS3_PT_PKiS7_S7_iiiiiii,"a",@progbits
	.sectionflags	@""
	.align	4
.nv.constant0._Z8moe_q2_KIN3c108BFloat16ELb0EEvPKvS3_PT_PKiS7_S7_iiiiiii:
	.zero		972


//--------------------- .nv.constant0._Z8moe_q8_0IN3c108BFloat16ELb1EEvPKvS3_PT_PKiS7_S7_iiiiiii --------------------------
	.section	.nv.constant0._Z8moe_q8_0IN3c108BFloat16ELb1EEvPKvS3_PT_PKiS7_S7_iiiiiii,"a",@progbits
	.sectionflags	@""
	.align	4
.nv.constant0._Z8moe_q8_0IN3c108BFloat16ELb1EEvPKvS3_PT_PKiS7_S7_iiiiiii:
	.zero		972


//--------------------- .nv.constant0._Z8moe_q8_0IN3c108BFloat16ELb0EEvPKvS3_PT_PKiS7_S7_iiiiiii --------------------------
	.section	.nv.constant0._Z8moe_q8_0IN3c108BFloat16ELb0EEvPKvS3_PT_PKiS7_S7_iiiiiii,"a",@progbits
	.sectionflags	@""
	.align	4
.nv.constant0._Z8moe_q8_0IN3c108BFloat16ELb0EEvPKvS3_PT_PKiS7_S7_iiiiiii:
	.zero		972


//--------------------- .nv.constant0._Z8moe_q5_1IN3c108BFloat16ELb1EEvPKvS3_PT_PKiS7_S7_iiiiiii --------------------------
	.section	.nv.constant0._Z8moe_q5_1IN3c108BFloat16ELb1EEvPKvS3_PT_PKiS7_S7_iiiiiii,"a",@progbits
	.sectionflags	@""
	.align	4
.nv.constant0._Z8moe_q5_1IN3c108BFloat16ELb1EEvPKvS3_PT_PKiS7_S7_iiiiiii:
	.zero		972


//--------------------- .nv.constant0._Z8moe_q5_1IN3c108BFloat16ELb0EEvPKvS3_PT_PKiS7_S7_iiiiiii --------------------------
	.section	.nv.constant0._Z8moe_q5_1IN3c108BFloat16ELb0EEvPKvS3_PT_PKiS7_S7_iiiiiii,"a",@progbits
	.sectionflags	@""
	.align	4
.nv.constant0._Z8moe_q5_1IN3c108BFloat16ELb0EEvPKvS3_PT_PKiS7_S7_iiiiiii:
	.zero		972


//--------------------- .nv.constant0._Z8moe_q5_0IN3c108BFloat16ELb1EEvPKvS3_PT_PKiS7_S7_iiiiiii --------------------------
	.section	.nv.constant0._Z8moe_q5_0IN3c108BFloat16ELb1EEvPKvS3_PT_PKiS7_S7_iiiiiii,"a",@progbits
	.sectionflags	@""
	.align	4
.nv.constant0._Z8moe_q5_0IN3c108BFloat16ELb1EEvPKvS3_PT_PKiS7_S7_iiiiiii:
	.zero		972


//--------------------- .nv.constant0._Z8moe_q5_0IN3c108BFloat16ELb0EEvPKvS3_PT_PKiS7_S7_iiiiiii --------------------------
	.section	.nv.constant0._Z8moe_q5_0IN3c108BFloat16ELb0EEvPKvS3_PT_PKiS7_S7_iiiiiii,"a",@progbits
	.sectionflags	@""
	.align	4
.nv.constant0._Z8moe_q5_0IN3c108BFloat16ELb0EEvPKvS3_PT_PKiS7_S7_iiiiiii:
	.zero		972


//--------------------- .nv.constant0._Z8moe_q4_1IN3c108BFloat16ELb1EEvPKvS3_PT_PKiS7_S7_iiiiiii --------------------------
	.section	.nv.constant0._Z8moe_q4_1IN3c108BFloat16ELb1EEvPKvS3_PT_PKiS7_S7_iiiiiii,"a",@progbits
	.sectionflags	@""
	.align	4
.nv.constant0._Z8moe_q4_1IN3c108BFloat16ELb1EEvPKvS3_PT_PKiS7_S7_iiiiiii:
	.zero		972


//--------------------- .nv.constant0._Z8moe_q4_1IN3c108BFloat16ELb0EEvPKvS3_PT_PKiS7_S7_iiiiiii --------------------------
	.section	.nv.constant0._Z8moe_q4_1IN3c108BFloat16ELb0EEvPKvS3_PT_PKiS7_S7_iiiiiii,"a",@progbits
	.sectionflags	@""
	.align	4
.nv.constant0._Z8moe_q4_1IN3c108BFloat16ELb0EEvPKvS3_PT_PKiS7_S7_iiiiiii:
	.zero		972


//--------------------- .nv.constant0._Z8moe_q4_0IN3c108BFloat16ELb1EEvPKvS3_PT_PKiS7_S7_iiiiiii --------------------------
	.section	.nv.constant0._Z8moe_q4_0IN3c108BFloat16ELb1EEvPKvS3_PT_PKiS7_S7_iiiiiii,"a",@progbits
	.sectionflags	@""
	.align	4
.nv.constant0._Z8moe_q4_0IN3c108BFloat16ELb1EEvPKvS3_PT_PKiS7_S7_iiiiiii:
	.zero		972


//--------------------- .nv.constant0._Z8moe_q4_0IN3c108BFloat16ELb0EEvPKvS3_PT_PKiS7_S7_iiiiiii --------------------------
	.section	.nv.constant0._Z8moe_q4_0IN3c108BFloat16ELb0EEvPKvS3_PT_PKiS7_S7_iiiiiii,"a",@progbits
	.sectionflags	@""
	.align	4
.nv.constant0._Z8moe_q4_0IN3c108BFloat16ELb0EEvPKvS3_PT_PKiS7_S7_iiiiiii:
	.zero		972


//--------------------- .nv.constant0._Z8moe_q6_KIN3c104HalfELb1EEvPKvS3_PT_PKiS7_S7_iiiiiii --------------------------
	.section	.nv.constant0._Z8moe_q6_KIN3c104HalfELb1EEvPKvS3_PT_PKiS7_S7_iiiiiii,"a",@progbits
	.sectionflags	@""
	.align	4
.nv.constant0._Z8moe_q6_KIN3c104HalfELb1EEvPKvS3_PT_PKiS7_S7_iiiiiii:
	.zero		972


//--------------------- .nv.constant0._Z8moe_q6_KIN3c104HalfELb0EEvPKvS3_PT_PKiS7_S7_iiiiiii --------------------------
	.section	.nv.constant0._Z8moe_q6_KIN3c104HalfELb0EEvPKvS3_PT_PKiS7_S7_iiiiiii,"a",@progbits
	.sectionflags	@""
	.align	4
.nv.constant0._Z8moe_q6_KIN3c104HalfELb0EEvPKvS3_PT_PKiS7_S7_iiiiiii:
	.zero		972


//--------------------- .nv.constant0._Z8moe_q5_KIN3c104HalfELb1EEvPKvS3_PT_PKiS7_S7_iiiiiii --------------------------
	.section	.nv.constant0._Z8moe_q5_KIN3c104HalfELb1EEvPKvS3_PT_PKiS7_S7_iiiiiii,"a",@progbits
	.sectionflags	@""
	.align	4
.nv.constant0._Z8moe_q5_KIN3c104HalfELb1EEvPKvS3_PT_PKiS7_S7_iiiiiii:
	.zero		972


//--------------------- .nv.constant0._Z8moe_q5_KIN3c104HalfELb0EEvPKvS3_PT_PKiS7_S7_iiiiiii --------------------------
	.section	.nv.constant0._Z8moe_q5_KIN3c104HalfELb0EEvPKvS3_PT_PKiS7_S7_iiiiiii,"a",@progbits
	.sectionflags	@""
	.align	4
.nv.constant0._Z8moe_q5_KIN3c104HalfELb0EEvPKvS3_PT_PKiS7_S7_iiiiiii:
	.zero		972


//--------------------- .nv.constant0._Z8moe_q4_KIN3c104HalfELb1EEvPKvS3_PT_PKiS7_S7_iiiiiii --------------------------
	.section	.nv.constant0._Z8moe_q4_KIN3c104HalfELb1EEvPKvS3_PT_PKiS7_S7_iiiiiii,"a",@progbits
	.sectionflags	@""
	.align	4
.nv.constant0._Z8moe_q4_KIN3c104HalfELb1EEvPKvS3_PT_PKiS7_S7_iiiiiii:
	.zero		972


//--------------------- .nv.constant0._Z8moe_q4_KIN3c104HalfELb0EEvPKvS3_PT_PKiS7_S7_iiiiiii --------------------------
	.section	.nv.constant0._Z8moe_q4_KIN3c104HalfELb0EEvPKvS3_PT_PKiS7_S7_iiiiiii,"a",@progbits
	.sectionflags	@""
	.align	4
.nv.constant0._Z8moe_q4_KIN3c104HalfELb0EEvPKvS3_PT_PKiS7_S7_iiiiiii:
	.zero		972


//--------------------- .nv.constant0._Z8moe_q3_KIN3c104HalfELb1EEvPKvS3_PT_PKiS7_S7_iiiiiii --------------------------
	.section	.nv.constant0._Z8moe_q3_KIN3c104HalfELb1EEvPKvS3_PT_PKiS7_S7_iiiiiii,"a",@progbits
	.sectionflags	@""
	.align	4
.nv.constant0._Z8moe_q3_KIN3c104HalfELb1EEvPKvS3_PT_PKiS7_S7_iiiiiii:
	.zero		972


//--------------------- .nv.constant0._Z8moe_q3_KIN3c104HalfELb0EEvPKvS3_PT_PKiS7_S7_iiiiiii --------------------------
	.section	.nv.constant0._Z8moe_q3_KIN3c104HalfELb0EEvPKvS3_PT_PKiS7_S7_iiiiiii,"a",@progbits
	.sectionflags	@""
	.align	4
.nv.constant0._Z8moe_q3_KIN3c104HalfELb0EEvPKvS3_PT_PKiS7_S7_iiiiiii:
	.zero		972


//--------------------- .nv.constant0._Z8moe_q2_KIN3c104HalfELb1EEvPKvS3_PT_PKiS7_S7_iiiiiii --------------------------
	.section	.nv.constant0._Z8moe_q2_KIN3c104HalfELb1EEvPKvS3_PT_PKiS7_S7_iiiiiii,"a",@progbits
	.sectionflags	@""
	.align	4
.nv.constant0._Z8moe_q2_KIN3c104HalfELb1EEvPKvS3_PT_PKiS7_S7_iiiiiii:
	.zero		972


//--------------------- .nv.constant0._Z8moe_q2_KIN3c104HalfELb0EEvPKvS3_PT_PKiS7_S7_iiiiiii --------------------------
	.section	.nv.constant0._Z8moe_q2_KIN3c104HalfELb0EEvPKvS3_PT_PKiS7_S7_iiiiiii,"a",@progbits
	.sectionflags	@""
	.align	4
.nv.constant0._Z8moe_q2_KIN3c104HalfELb0EEvPKvS3_PT_PKiS7_S7_iiiiiii:
	.zero		972


//--------------------- .nv.constant0._Z8moe_q8_0IN3c104HalfELb1EEvPKvS3_PT_PKiS7_S7_iiiiiii --------------------------
	.section	.nv.constant0._Z8moe_q8_0IN3c104HalfELb1EEvPKvS3_PT_PKiS7_S7_iiiiiii,"a",@progbits
	.sectionflags	@""
	.align	4
.nv.constant0._Z8moe_q8_0IN3c104HalfELb1EEvPKvS3_PT_PKiS7_S7_iiiiiii:
	.zero		972


//--------------------- .nv.constant0._Z8moe_q8_0IN3c104HalfELb0EEvPKvS3_PT_PKiS7_S7_iiiiiii --------------------------
	.section	.nv.constant0._Z8moe_q8_0IN3c104HalfELb0EEvPKvS3_PT_PKiS7_S7_iiiiiii,"a",@progbits
	.sectionflags	@""
	.align	4
.nv.constant0._Z8moe_q8_0IN3c104HalfELb0EEvPKvS3_PT_PKiS7_S7_iiiiiii:
	.zero		972


//--------------------- .nv.constant0._Z8moe_q5_1IN3c104HalfELb1EEvPKvS3_PT_PKiS7_S7_iiiiiii --------------------------
	.section	.nv.constant0._Z8moe_q5_1IN3c104HalfELb1EEvPKvS3_PT_PKiS7_S7_iiiiiii,"a",@progbits
	.sectionflags	@""
	.align	4
.nv.constant0._Z8moe_q5_1IN3c104HalfELb1EEvPKvS3_PT_PKiS7_S7_iiiiiii:
	.zero		972


//--------------------- .nv.constant0._Z8moe_q5_1IN3c104HalfELb0EEvPKvS3_PT_PKiS7_S7_iiiiiii --------------------------
	.section	.nv.constant0._Z8moe_q5_1IN3c104HalfELb0EEvPKvS3_PT_PKiS7_S7_iiiiiii,"a",@progbits
	.sectionflags	@""
	.align	4
.nv.constant0._Z8moe_q5_1IN3c104HalfELb0EEvPKvS3_PT_PKiS7_S7_iiiiiii:
	.zero		972


//--------------------- .nv.constant0._Z8moe_q5_0IN3c104HalfELb1EEvPKvS3_PT_PKiS7_S7_iiiiiii --------------------------
	.section	.nv.constant0._Z8moe_q5_0IN3c104HalfELb1EEvPKvS3_PT_PKiS7_S7_iiiiiii,"a",@progbits
	.sectionflags	@""
	.align	4
.nv.constant0._Z8moe_q5_0IN3c104HalfELb1EEvPKvS3_PT_PKiS7_S7_iiiiiii:
	.zero		972


//--------------------- .nv.constant0._Z8moe_q5_0IN3c104HalfELb0EEvPKvS3_PT_PKiS7_S7_iiiiiii --------------------------
	.section	.nv.constant0._Z8moe_q5_0IN3c104HalfELb0EEvPKvS3_PT_PKiS7_S7_iiiiiii,"a",@progbits
	.sectionflags	@""
	.align	4
.nv.constant0._Z8moe_q5_0IN3c104HalfELb0EEvPKvS3_PT_PKiS7_S7_iiiiiii:
	.zero		972


//--------------------- .nv.constant0._Z8moe_q4_1IN3c104HalfELb1EEvPKvS3_PT_PKiS7_S7_iiiiiii --------------------------
	.section	.nv.constant0._Z8moe_q4_1IN3c104HalfELb1EEvPKvS3_PT_PKiS7_S7_iiiiiii,"a",@progbits
	.sectionflags	@""
	.align	4
.nv.constant0._Z8moe_q4_1IN3c104HalfELb1EEvPKvS3_PT_PKiS7_S7_iiiiiii:
	.zero		972


//--------------------- .nv.constant0._Z8moe_q4_1IN3c104HalfELb0EEvPKvS3_PT_PKiS7_S7_iiiiiii --------------------------
	.section	.nv.constant0._Z8moe_q4_1IN3c104HalfELb0EEvPKvS3_PT_PKiS7_S7_iiiiiii,"a",@progbits
	.sectionflags	@""
	.align	4
.nv.constant0._Z8moe_q4_1IN3c104HalfELb0EEvPKvS3_PT_PKiS7_S7_iiiiiii:
	.zero		972


//--------------------- .nv.constant0._Z8moe_q4_0IN3c104HalfELb1EEvPKvS3_PT_PKiS7_S7_iiiiiii --------------------------
	.section	.nv.constant0._Z8moe_q4_0IN3c104HalfELb1EEvPKvS3_PT_PKiS7_S7_iiiiiii,"a",@progbits
	.sectionflags	@""
	.align	4
.nv.constant0._Z8moe_q4_0IN3c104HalfELb1EEvPKvS3_PT_PKiS7_S7_iiiiiii:
	.zero		972


//--------------------- .nv.constant0._Z8moe_q4_0IN3c104HalfELb0EEvPKvS3_PT_PKiS7_S7_iiiiiii --------------------------
	.section	.nv.constant0._Z8moe_q4_0IN3c104HalfELb0EEvPKvS3_PT_PKiS7_S7_iiiiiii,"a",@progbits
	.sectionflags	@""
	.align	4
.nv.constant0._Z8moe_q4_0IN3c104HalfELb0EEvPKvS3_PT_PKiS7_S7_iiiiiii:
	.zero		972


//--------------------- .nv.constant0._Z8moe_q6_KIfLb1EEvPKvS1_PT_PKiS5_S5_iiiiiii --------------------------
	.section	.nv.constant0._Z8moe_q6_KIfLb1EEvPKvS1_PT_PKiS5_S5_iiiiiii,"a",@progbits
	.sectionflags	@""
	.align	4
.nv.constant0._Z8moe_q6_KIfLb1EEvPKvS1_PT_PKiS5_S5_iiiiiii:
	.zero		972


//--------------------- .nv.constant0._Z8moe_q6_KIfLb0EEvPKvS1_PT_PKiS5_S5_iiiiiii --------------------------
	.section	.nv.constant0._Z8moe_q6_KIfLb0EEvPKvS1_PT_PKiS5_S5_iiiiiii,"a",@progbits
	.sectionflags	@""
	.align	4
.nv.constant0._Z8moe_q6_KIfLb0EEvPKvS1_PT_PKiS5_S5_iiiiiii:
	.zero		972


//--------------------- .nv.constant0._Z8moe_q5_KIfLb1EEvPKvS1_PT_PKiS5_S5_iiiiiii --------------------------
	.section	.nv.constant0._Z8moe_q5_KIfLb1EEvPKvS1_PT_PKiS5_S5_iiiiiii,"a",@progbits
	.sectionflags	@""
	.align	4
.nv.constant0._Z8moe_q5_KIfLb1EEvPKvS1_PT_PKiS5_S5_iiiiiii:
	.zero		972


//--------------------- .nv.constant0._Z8moe_q5_KIfLb0EEvPKvS1_PT_PKiS5_S5_iiiiiii --------------------------
	.section	.nv.constant0._Z8moe_q5_KIfLb0EEvPKvS1_PT_PKiS5_S5_iiiiiii,"a",@progbits
	.sectionflags	@""
	.align	4
.nv.constant0._Z8moe_q5_KIfLb0EEvPKvS1_PT_PKiS5_S5_iiiiiii:
	.zero		972


//--------------------- .nv.constant0._Z8moe_q4_KIfLb1EEvPKvS1_PT_PKiS5_S5_iiiiiii --------------------------
	.section	.nv.constant0._Z8moe_q4_KIfLb1EEvPKvS1_PT_PKiS5_S5_iiiiiii,"a",@progbits
	.sectionflags	@""
	.align	4
.nv.constant0._Z8moe_q4_KIfLb1EEvPKvS1_PT_PKiS5_S5_iiiiiii:
	.zero		972


//--------------------- .nv.constant0._Z8moe_q4_KIfLb0EEvPKvS1_PT_PKiS5_S5_iiiiiii --------------------------
	.section	.nv.constant0._Z8moe_q4_KIfLb0EEvPKvS1_PT_PKiS5_S5_iiiiiii,"a",@progbits
	.sectionflags	@""
	.align	4
.nv.constant0._Z8moe_q4_KIfLb0EEvPKvS1_PT_PKiS5_S5_iiiiiii:
	.zero		972


//--------------------- .nv.constant0._Z8moe_q3_KIfLb1EEvPKvS1_PT_PKiS5_S5_iiiiiii --------------------------
	.section	.nv.constant0._Z8moe_q3_KIfLb1EEvPKvS1_PT_PKiS5_S5_iiiiiii,"a",@progbits
	.sectionflags	@""
	.align	4
.nv.constant0._Z8moe_q3_KIfLb1EEvPKvS1_PT_PKiS5_S5_iiiiiii:
	.zero		972


//--------------------- .nv.constant0._Z8moe_q3_KIfLb0EEvPKvS1_PT_PKiS5_S5_iiiiiii --------------------------
	.section	.nv.constant0._Z8moe_q3_KIfLb0EEvPKvS1_PT_PKiS5_S5_iiiiiii,"a",@progbits
	.sectionflags	@""
	.align	4
.nv.constant0._Z8moe_q3_KIfLb0EEvPKvS1_PT_PKiS5_S5_iiiiiii:
	.zero		972


//--------------------- .nv.constant0._Z8moe_q2_KIfLb1EEvPKvS1_PT_PKiS5_S5_iiiiiii --------------------------
	.section	.nv.constant0._Z8moe_q2_KIfLb1EEvPKvS1_PT_PKiS5_S5_iiiiiii,"a",@progbits
	.sectionflags	@""
	.align	4
.nv.constant0._Z8moe_q2_KIfLb1EEvPKvS1_PT_PKiS5_S5_iiiiiii:
	.zero		972


//--------------------- .nv.constant0._Z8moe_q2_KIfLb0EEvPKvS1_PT_PKiS5_S5_iiiiiii --------------------------
	.section	.nv.constant0._Z8moe_q2_KIfLb0EEvPKvS1_PT_PKiS5_S5_iiiiiii,"a",@progbits
	.sectionflags	@""
	.align	4
.nv.constant0._Z8moe_q2_KIfLb0EEvPKvS1_PT_PKiS5_S5_iiiiiii:
	.zero		972


//--------------------- .nv.constant0._Z8moe_q8_0IfLb1EEvPKvS1_PT_PKiS5_S5_iiiiiii --------------------------
	.section	.nv.constant0._Z8moe_q8_0IfLb1EEvPKvS1_PT_PKiS5_S5_iiiiiii,"a",@progbits
	.sectionflags	@""
	.align	4
.nv.constant0._Z8moe_q8_0IfLb1EEvPKvS1_PT_PKiS5_S5_iiiiiii:
	.zero		972


//--------------------- .nv.constant0._Z8moe_q8_0IfLb0EEvPKvS1_PT_PKiS5_S5_iiiiiii --------------------------
	.section	.nv.constant0._Z8moe_q8_0IfLb0EEvPKvS1_PT_PKiS5_S5_iiiiiii,"a",@progbits
	.sectionflags	@""
	.align	4
.nv.constant0._Z8moe_q8_0IfLb0EEvPKvS1_PT_PKiS5_S5_iiiiiii:
	.zero		972


//--------------------- .nv.constant0._Z8moe_q5_1IfLb1EEvPKvS1_PT_PKiS5_S5_iiiiiii --------------------------
	.section	.nv.constant0._Z8moe_q5_1IfLb1EEvPKvS1_PT_PKiS5_S5_iiiiiii,"a",@progbits
	.sectionflags	@""
	.align	4
.nv.constant0._Z8moe_q5_1IfLb1EEvPKvS1_PT_PKiS5_S5_iiiiiii:
	.zero		972


//--------------------- .nv.constant0._Z8moe_q5_1IfLb0EEvPKvS1_PT_PKiS5_S5_iiiiiii --------------------------
	.section	.nv.constant0._Z8moe_q5_1IfLb0EEvPKvS1_PT_PKiS5_S5_iiiiiii,"a",@progbits
	.sectionflags	@""
	.align	4
.nv.constant0._Z8moe_q5_1IfLb0EEvPKvS1_PT_PKiS5_S5_iiiiiii:
	.zero		972


//--------------------- .nv.constant0._Z8moe_q5_0IfLb1EEvPKvS1_PT_PKiS5_S5_iiiiiii --------------------------
	.section	.nv.constant0._Z8moe_q5_0IfLb1EEvPKvS1_PT_PKiS5_S5_iiiiiii,"a",@progbits
	.sectionflags	@""
	.align	4
.nv.constant0._Z8moe_q5_0IfLb1EEvPKvS1_PT_PKiS5_S5_iiiiiii:
	.zero		972


//--------------------- .nv.constant0._Z8moe_q5_0IfLb0EEvPKvS1_PT_PKiS5_S5_iiiiiii --------------------------
	.section	.nv.constant0._Z8moe_q5_0IfLb0EEvPKvS1_PT_PKiS5_S5_iiiiiii,"a",@progbits
	.sectionflags	@""
	.align	4
.nv.constant0._Z8moe_q5_0IfLb0EEvPKvS1_PT_PKiS5_S5_iiiiiii:
	.zero		972


//--------------------- .nv.constant0._Z8moe_q4_1IfLb1EEvPKvS1_PT_PKiS5_S5_iiiiiii --------------------------
	.section	.nv.constant0._Z8moe_q4_1IfLb1EEvPKvS1_PT_PKiS5_S5_iiiiiii,"a",@progbits
	.sectionflags	@""
	.align	4
.nv.constant0._Z8moe_q4_1IfLb1EEvPKvS1_PT_PKiS5_S5_iiiiiii:
	.zero		972


//--------------------- .nv.constant0._Z8moe_q4_1IfLb0EEvPKvS1_PT_PKiS5_S5_iiiiiii --------------------------
	.section	.nv.constant0._Z8moe_q4_1IfLb0EEvPKvS1_PT_PKiS5_S5_iiiiiii,"a",@progbits
	.sectionflags	@""
	.align	4
.nv.constant0._Z8moe_q4_1IfLb0EEvPKvS1_PT_PKiS5_S5_iiiiiii:
	.zero		972


//--------------------- .nv.constant0._Z8moe_q4_0IfLb1EEvPKvS1_PT_PKiS5_S5_iiiiiii --------------------------
	.section	.nv.constant0._Z8moe_q4_0IfLb1EEvPKvS1_PT_PKiS5_S5_iiiiiii,"a",@progbits
	.sectionflags	@""
	.align	4
.nv.constant0._Z8moe_q4_0IfLb1EEvPKvS1_PT_PKiS5_S5_iiiiiii:
	.zero		972


//--------------------- .nv.constant0._Z8moe_q4_0IfLb0EEvPKvS1_PT_PKiS5_S5_iiiiiii --------------------------
	.section	.nv.constant0._Z8moe_q4_0IfLb0EEvPKvS1_PT_PKiS5_S5_iiiiiii,"a",@progbits
	.sectionflags	@""
	.align	4
.nv.constant0._Z8moe_q4_0IfLb0EEvPKvS1_PT_PKiS5_S5_iiiiiii:
	.zero		972


//--------------------- .nv.constant0._Z12mul_mat_q6_KIN3c108BFloat16ELb1EEvPKvS3_PT_iiiii --------------------------
	.section	.nv.constant0._Z12mul_mat_q6_KIN3c108BFloat16ELb1EEvPKvS3_PT_iiiii,"a",@progbits
	.sectionflags	@""
	.align	4
.nv.constant0._Z12mul_mat_q6_KIN3c108BFloat16ELb1EEvPKvS3_PT_iiiii:
	.zero		940


//--------------------- .nv.constant0._Z12mul_mat_q6_KIN3c108BFloat16ELb0EEvPKvS3_PT_iiiii --------------------------
	.section	.nv.constant0._Z12mul_mat_q6_KIN3c108BFloat16ELb0EEvPKvS3_PT_iiiii,"a",@progbits
	.sectionflags	@""
	.align	4
.nv.constant0._Z12mul_mat_q6_KIN3c108BFloat16ELb0EEvPKvS3_PT_iiiii:
	.zero		940


//--------------------- .nv.constant0._Z12mul_mat_q5_KIN3c108BFloat16ELb1EEvPKvS3_PT_iiiii --------------------------
	.section	.nv.constant0._Z12mul_mat_q5_KIN3c108BFloat16ELb1EEvPKvS3_PT_iiiii,"a",@progbits
	.sectionflags	@""
	.align	4
.nv.constant0._Z12mul_mat_q5_KIN3c108BFloat16ELb1EEvPKvS3_PT_iiiii:
	.zero		940


//--------------------- .nv.constant0._Z12mul_mat_q5_KIN3c108BFloat16ELb0EEvPKvS3_PT_iiiii --------------------------
	.section	.nv.constant0._Z12mul_mat_q5_KIN3c108BFloat16ELb0EEvPKvS3_PT_iiiii,"a",@progbits
	.sectionflags	@""
	.align	4
.nv.constant0._Z12mul_mat_q5_KIN3c108BFloat16ELb0EEvPKvS3_PT_iiiii:
	.zero		940


//--------------------- .nv.constant0._Z12mul_mat_q4_KIN3c108BFloat16ELb1EEvPKvS3_PT_iiiii --------------------------
	.section	.nv.constant0._Z12mul_mat_q4_KIN3c108BFloat16ELb1EEvPKvS3_PT_iiiii,"a",@progbits
	.sectionflags	@""
	.align	4
.nv.constant0._Z12mul_mat_q4_KIN3c108BFloat16ELb1EEvPKvS3_PT_iiiii:
	.zero		940


//--------------------- .nv.constant0._Z12mul_mat_q4_KIN3c108BFloat16ELb0EEvPKvS3_PT_iiiii --------------------------
	.section	.nv.constant0._Z12mul_mat_q4_KIN3c108BFloat16ELb0EEvPKvS3_PT_iiiii,"a",@progbits
	.sectionflags	@""
	.align	4
.nv.constant0._Z12mul_mat_q4_KIN3c108BFloat16ELb0EEvPKvS3_PT_iiiii:
	.zero		940


//--------------------- .nv.constant0._Z12mul_mat_q3_KIN3c108BFloat16ELb1EEvPKvS3_PT_iiiii --------------------------
	.section	.nv.constant0._Z12mul_mat_q3_KIN3c108BFloat16ELb1EEvPKvS3_PT_iiiii,"a",@progbits
	.sectionflags	@""
	.align	4
.nv.constant0._Z12mul_mat_q3_KIN3c108BFloat16ELb1EEvPKvS3_PT_iiiii:
	.zero		940


//--------------------- .nv.constant0._Z12mul_mat_q3_KIN3c108BFloat16ELb0EEvPKvS3_PT_iiiii --------------------------
	.section	.nv.constant0._Z12mul_mat_q3_KIN3c108BFloat16ELb0EEvPKvS3_PT_iiiii,"a",@progbits
	.sectionflags	@""
	.align	4
.nv.constant0._Z12mul_mat_q3_KIN3c108BFloat16ELb0EEvPKvS3_PT_iiiii:
	.zero		940


//--------------------- .nv.constant0._Z12mul_mat_q2_KIN3c108BFloat16ELb1EEvPKvS3_PT_iiiii --------------------------
	.section	.nv.constant0._Z12mul_mat_q2_KIN3c108BFloat16ELb1EEvPKvS3_PT_iiiii,"a",@progbits
	.sectionflags	@""
	.align	4
.nv.constant0._Z12mul_mat_q2_KIN3c108BFloat16ELb1EEvPKvS3_PT_iiiii:
	.zero		940


//--------------------- .nv.constant0._Z12mul_mat_q2_KIN3c108BFloat16ELb0EEvPKvS3_PT_iiiii --------------------------
	.section	.nv.constant0._Z12mul_mat_q2_KIN3c108BFloat16ELb0EEvPKvS3_PT_iiiii,"a",@progbits
	.sectionflags	@""
	.align	4
.nv.constant0._Z12mul_mat_q2_KIN3c108BFloat16ELb0EEvPKvS3_PT_iiiii:
	.zero		940


//--------------------- .nv.constant0._Z12mul_mat_q8_0IN3c108BFloat16ELb1EEvPKvS3_PT_iiiii --------------------------
	.section	.nv.constant0._Z12mul_mat_q8_0IN3c108BFloat16ELb1EEvPKvS3_PT_iiiii,"a",@progbits
	.sectionflags	@""
	.align	4
.nv.constant0._Z12mul_mat_q8_0IN3c108BFloat16ELb1EEvPKvS3_PT_iiiii:
	.zero		940


//--------------------- .nv.constant0._Z12mul_mat_q8_0IN3c108BFloat16ELb0EEvPKvS3_PT_iiiii --------------------------
	.section	.nv.constant0._Z12mul_mat_q8_0IN3c108BFloat16ELb0EEvPKvS3_PT_iiiii,"a",@progbits
	.sectionflags	@""
	.align	4
.nv.constant0._Z12mul_mat_q8_0IN3c108BFloat16ELb0EEvPKvS3_PT_iiiii:
	.zero		940


//--------------------- .nv.constant0._Z12mul_mat_q5_1IN3c108BFloat16ELb1EEvPKvS3_PT_iiiii --------------------------
	.section	.nv.constant0._Z12mul_mat_q5_1IN3c108BFloat16ELb1EEvPKvS3_PT_iiiii,"a",@progbits
	.sectionflags	@""
	.align	4
.nv.constant0._Z12mul_mat_q5_1IN3c108BFloat16ELb1EEvPKvS3_PT_iiiii:
	.zero		940


//--------------------- .nv.constant0._Z12mul_mat_q5_1IN3c108BFloat16ELb0EEvPKvS3_PT_iiiii --------------------------
	.section	.nv.constant0._Z12mul_mat_q5_1IN3c108BFloat16ELb0EEvPKvS3_PT_iiiii,"a",@progbits
	.sectionflags	@""
	.align	4
.nv.constant0._Z12mul_mat_q5_1IN3c108BFloat16ELb0EEvPKvS3_PT_iiiii:
	.zero		940


//--------------------- .nv.constant0._Z12mul_mat_q5_0IN3c108BFloat16ELb1EEvPKvS3_PT_iiiii --------------------------
	.section	.nv.constant0._Z12mul_mat_q5_0IN3c108BFloat16ELb1EEvPKvS3_PT_iiiii,"a",@progbits
	.sectionflags	@""
	.align	4
.nv.constant0._Z12mul_mat_q5_0IN3c108BFloat16ELb1EEvPKvS3_PT_iiiii:
	.zero		940


//--------------------- .nv.constant0._Z12mul_mat_q5_0IN3c108BFloat16ELb0EEvPKvS3_PT_iiiii --------------------------
	.section	.nv.constant0._Z12mul_mat_q5_0IN3c108BFloat16ELb0EEvPKvS3_PT_iiiii,"a",@progbits
	.sectionflags	@""
	.align	4
.nv.constant0._Z12mul_mat_q5_0IN3c108BFloat16ELb0EEvPKvS3_PT_iiiii:
	.zero		940


//--------------------- .nv.constant0._Z12mul_mat_q4_1IN3c108BFloat16ELb1EEvPKvS3_PT_iiiii --------------------------
	.section	.nv.constant0._Z12mul_mat_q4_1IN3c108BFloat16ELb1EEvPKvS3_PT_iiiii,"a",@progbits
	.sectionflags	@""
	.align	4
.nv.constant0._Z12mul_mat_q4_1IN3c108BFloat16ELb1EEvPKvS3_PT_iiiii:
	.zero		940


//--------------------- .nv.constant0._Z12mul_mat_q4_1IN3c108BFloat16ELb0EEvPKvS3_PT_iiiii --------------------------
	.section	.nv.constant0._Z12mul_mat_q4_1IN3c108BFloat16ELb0EEvPKvS3_PT_iiiii,"a",@progbits
	.sectionflags	@""
	.align	4
.nv.constant0._Z12mul_mat_q4_1IN3c108BFloat16ELb0EEvPKvS3_PT_iiiii:
	.zero		940


//--------------------- .nv.constant0._Z12mul_mat_q4_0IN3c108BFloat16ELb1EEvPKvS3_PT_iiiii --------------------------
	.section	.nv.constant0._Z12mul_mat_q4_0IN3c108BFloat16ELb1EEvPKvS3_PT_iiiii,"a",@progbits
	.sectionflags	@""
	.align	4
.nv.constant0._Z12mul_mat_q4_0IN3c108BFloat16ELb1EEvPKvS3_PT_iiiii:
	.zero		940


//--------------------- .nv.constant0._Z12mul_mat_q4_0IN3c108BFloat16ELb0EEvPKvS3_PT_iiiii --------------------------
	.section	.nv.constant0._Z12mul_mat_q4_0IN3c108BFloat16ELb0EEvPKvS3_PT_iiiii,"a",@progbits
	.sectionflags	@""
	.align	4
.nv.constant0._Z12mul_mat_q4_0IN3c108BFloat16ELb0EEvPKvS3_PT_iiiii:
	.zero		940


//--------------------- .nv.constant0._Z12mul_mat_q6_KIN3c104HalfELb1EEvPKvS3_PT_iiiii --------------------------
	.section	.nv.constant0._Z12mul_mat_q6_KIN3c104HalfELb1EEvPKvS3_PT_iiiii,"a",@progbits
	.sectionflags	@""
	.align	4
.nv.constant0._Z12mul_mat_q6_KIN3c104HalfELb1EEvPKvS3_PT_iiiii:
	.zero		940


//--------------------- .nv.constant0._Z12mul_mat_q6_KIN3c104HalfELb0EEvPKvS3_PT_iiiii --------------------------
	.section	.nv.constant0._Z12mul_mat_q6_KIN3c104HalfELb0EEvPKvS3_PT_iiiii,"a",@progbits
	.sectionflags	@""
	.align	4
.nv.constant0._Z12mul_mat_q6_KIN3c104HalfELb0EEvPKvS3_PT_iiiii:
	.zero		940


//--------------------- .nv.constant0._Z12mul_mat_q5_KIN3c104HalfELb1EEvPKvS3_PT_iiiii --------------------------
	.section	.nv.constant0._Z12mul_mat_q5_KIN3c104HalfELb1EEvPKvS3_PT_iiiii,"a",@progbits
	.sectionflags	@""
	.align	4
.nv.constant0._Z12mul_mat_q5_KIN3c104HalfELb1EEvPKvS3_PT_iiiii:
	.zero		940


//--------------------- .nv.constant0._Z12mul_mat_q5_KIN3c104HalfELb0EEvPKvS3_PT_iiiii --------------------------
	.section	.nv.constant0._Z12mul_mat_q5_KIN3c104HalfELb0EEvPKvS3_PT_iiiii,"a",@progbits
	.sectionflags	@""
	.align	4
.nv.constant0._Z12mul_mat_q5_KIN3c104HalfELb0EEvPKvS3_PT_iiiii:
	.zero		940


//--------------------- .nv.constant0._Z12mul_mat_q4_KIN3c104HalfELb1EEvPKvS3_PT_iiiii --------------------------
	.section	.nv.constant0._Z12mul_mat_q4_KIN3c104HalfELb1EEvPKvS3_PT_iiiii,"a",@progbits
	.sectionflags	@""
	.align	4
.nv.constant0._Z12mul_mat_q4_KIN3c104HalfELb1EEvPKvS3_PT_iiiii:
	.zero		940


//--------------------- .nv.constant0._Z12mul_mat_q4_KIN3c104HalfELb0EEvPKvS3_PT_iiiii --------------------------
	.section	.nv.constant0._Z12mul_mat_q4_KIN3c104HalfELb0EEvPKvS3_PT_iiiii,"a",@progbits
	.sectionflags	@""
	.align	4
.nv.constant0._Z12mul_mat_q4_KIN3c104HalfELb0EEvPKvS3_PT_iiiii:
	.zero		940


//--------------------- .nv.constant0._Z12mul_mat_q3_KIN3c104HalfELb1EEvPKvS3_PT_iiiii --------------------------
	.section	.nv.constant0._Z12mul_mat_q3_KIN3c104HalfELb1EEvPKvS3_PT_iiiii,"a",@progbits
	.sectionflags	@""
	.align	4
.nv.constant0._Z12mul_mat_q3_KIN3c104HalfELb1EEvPKvS3_PT_iiiii:
	.zero		940


//--------------------- .nv.constant0._Z12mul_mat_q3_KIN3c104HalfELb0EEvPKvS3_PT_iiiii --------------------------
	.section	.nv.constant0._Z12mul_mat_q3_KIN3c104HalfELb0EEvPKvS3_PT_iiiii,"a",@progbits
	.sectionflags	@""
	.align	4
.nv.constant0._Z12mul_mat_q3_KIN3c104HalfELb0EEvPKvS3_PT_iiiii:
	.zero		940


//--------------------- .nv.constant0._Z12mul_mat_q2_KIN3c104HalfELb1EEvPKvS3_PT_iiiii --------------------------
	.section	.nv.constant0._Z12mul_mat_q2_KIN3c104HalfELb1EEvPKvS3_PT_iiiii,"a",@progbits
	.sectionflags	@""
	.align	4
.nv.constant0._Z12mul_mat_q2_KIN3c104HalfELb1EEvPKvS3_PT_iiiii:
	.zero		940


//--------------------- .nv.constant0._Z12mul_mat_q2_KIN3c104HalfELb0EEvPKvS3_PT_iiiii --------------------------
	.section	.nv.constant0._Z12mul_mat_q2_KIN3c104HalfELb0EEvPKvS3_PT_iiiii,"a",@progbits
	.sectionflags	@""
	.align	4
.nv.constant0._Z12mul_mat_q2_KIN3c104HalfELb0EEvPKvS3_PT_iiiii:
	.zero		940


//--------------------- .nv.constant0._Z12mul_mat_q8_0IN3c104HalfELb1EEvPKvS3_PT_iiiii --------------------------
	.section	.nv.constant0._Z12mul_mat_q8_0IN3c104HalfELb1EEvPKvS3_PT_iiiii,"a",@progbits
	.sectionflags	@""
	.align	4
.nv.constant0._Z12mul_mat_q8_0IN3c104HalfELb1EEvPKvS3_PT_iiiii:
	.zero		940


//--------------------- .nv.constant0._Z12mul_mat_q8_0IN3c104HalfELb0EEvPKvS3_PT_iiiii --------------------------
	.section	.nv.constant0._Z12mul_mat_q8_0IN3c104HalfELb0EEvPKvS3_PT_iiiii,"a",@progbits
	.sectionflags	@""
	.align	4
.nv.constant0._Z12mul_mat_q8_0IN3c104HalfELb0EEvPKvS3_PT_iiiii:
	.zero		940


//--------------------- .nv.constant0._Z12mul_mat_q5_1IN3c104HalfELb1EEvPKvS3_PT_iiiii --------------------------
	.section	.nv.constant0._Z12mul_mat_q5_1IN3c104HalfELb1EEvPKvS3_PT_iiiii,"a",@progbits
	.sectionflags	@""
	.align	4
.nv.constant0._Z12mul_mat_q5_1IN3c104HalfELb1EEvPKvS3_PT_iiiii:
	.zero		940


//--------------------- .nv.constant0._Z12mul_mat_q5_1IN3c104HalfELb0EEvPKvS3_PT_iiiii --------------------------
	.section	.nv.constant0._Z12mul_mat_q5_1IN3c104HalfELb0EEvPKvS3_PT_iiiii,"a",@progbits
	.sectionflags	@""
	.align	4
.nv.constant0._Z12mul_mat_q5_1IN3c104HalfELb0EEvPKvS3_PT_iiiii:
	.zero		940


//--------------------- .nv.constant0._Z12mul_mat_q5_0IN3c104HalfELb1EEvPKvS3_PT_iiiii --------------------------
	.section	.nv.constant0._Z12mul_mat_q5_0IN3c104HalfELb1EEvPKvS3_PT_iiiii,"a",@progbits
	.sectionflags	@""
	.align	4
.nv.constant0._Z12mul_mat_q5_0IN3c104HalfELb1EEvPKvS3_PT_iiiii:
	.zero		940


//--------------------- .nv.constant0._Z12mul_mat_q5_0IN3c104HalfELb0EEvPKvS3_PT_iiiii --------------------------
	.section	.nv.constant0._Z12mul_mat_q5_0IN3c104HalfELb0EEvPKvS3_PT_iiiii,"a",@progbits
	.sectionflags	@""
	.align	4
.nv.constant0._Z12mul_mat_q5_0IN3c104HalfELb0EEvPKvS3_PT_iiiii:
	.zero		940


//--------------------- .nv.constant0._Z12mul_mat_q4_1IN3c104HalfELb1EEvPKvS3_PT_iiiii --------------------------
	.section	.nv.constant0._Z12mul_mat_q4_1IN3c104HalfELb1EEvPKvS3_PT_iiiii,"a",@progbits
	.sectionflags	@""
	.align	4
.nv.constant0._Z12mul_mat_q4_1IN3c104HalfELb1EEvPKvS3_PT_iiiii:
	.zero		940


//--------------------- .nv.constant0._Z12mul_mat_q4_1IN3c104HalfELb0EEvPKvS3_PT_iiiii --------------------------
	.section	.nv.constant0._Z12mul_mat_q4_1IN3c104HalfELb0EEvPKvS3_PT_iiiii,"a",@progbits
	.sectionflags	@""
	.align	4
.nv.constant0._Z12mul_mat_q4_1IN3c104HalfELb0EEvPKvS3_PT_iiiii:
	.zero		940


//--------------------- .nv.constant0._Z12mul_mat_q4_0IN3c104HalfELb1EEvPKvS3_PT_iiiii --------------------------
	.section	.nv.constant0._Z12mul_mat_q4_0IN3c104HalfELb1EEvPKvS3_PT_iiiii,"a",@progbits
	.sectionflags	@""
	.align	4
.nv.constant0._Z12mul_mat_q4_0IN3c104HalfELb1EEvPKvS3_PT_iiiii:
	.zero		940


//--------------------- .nv.constant0._Z12mul_mat_q4_0IN3c104HalfELb0EEvPKvS3_PT_iiiii --------------------------
	.section	.nv.constant0._Z12mul_mat_q4_0IN3c104HalfELb0EEvPKvS3_PT_iiiii,"a",@progbits
	.sectionflags	@""
	.align	4
.nv.constant0._Z12mul_mat_q4_0IN3c104HalfELb0EEvPKvS3_PT_iiiii:
	.zero		940


//--------------------- .nv.constant0._Z12mul_mat_q6_KIfLb1EEvPKvS1_PT_iiiii --------------------------
	.section	.nv.constant0._Z12mul_mat_q6_KIfLb1EEvPKvS1_PT_iiiii,"a",@progbits
	.sectionflags	@""
	.align	4
.nv.constant0._Z12mul_mat_q6_KIfLb1EEvPKvS1_PT_iiiii:
	.zero		940


//--------------------- .nv.constant0._Z12mul_mat_q6_KIfLb0EEvPKvS1_PT_iiiii --------------------------
	.section	.nv.constant0._Z12mul_mat_q6_KIfLb0EEvPKvS1_PT_iiiii,"a",@progbits
	.sectionflags	@""
	.align	4
.nv.constant0._Z12mul_mat_q6_KIfLb0EEvPKvS1_PT_iiiii:
	.zero		940


//--------------------- .nv.constant0._Z12mul_mat_q5_KIfLb1EEvPKvS1_PT_iiiii --------------------------
	.section	.nv.constant0._Z12mul_mat_q5_KIfLb1EEvPKvS1_PT_iiiii,"a",@progbits
	.sectionflags	@""
	.align	4
.nv.constant0._Z12mul_mat_q5_KIfLb1EEvPKvS1_PT_iiiii:
	.zero		940


//--------------------- .nv.constant0._Z12mul_mat_q5_KIfLb0EEvPKvS1_PT_iiiii --------------------------
	.section	.nv.constant0._Z12mul_mat_q5_KIfLb0EEvPKvS1_PT_iiiii,"a",@progbits
	.sectionflags	@""
	.align	4
.nv.constant0._Z12mul_mat_q5_KIfLb0EEvPKvS1_PT_iiiii:
	.zero		940


//--------------------- .nv.constant0._Z12mul_mat_q4_KIfLb1EEvPKvS1_PT_iiiii --------------------------
	.section	.nv.constant0._Z12mul_mat_q4_KIfLb1EEvPKvS1_PT_iiiii,"a",@progbits
	.sectionflags	@""
	.align	4
.nv.constant0._Z12mul_mat_q4_KIfLb1EEvPKvS1_PT_iiiii:
	.zero		940


//--------------------- .nv.constant0._Z12mul_mat_q4_KIfLb0EEvPKvS1_PT_iiiii --------------------------
	.section	.nv.constant0._Z12mul_mat_q4_KIfLb0EEvPKvS1_PT_iiiii,"a",@progbits
	.sectionflags	@""
	.align	4
.nv.constant0._Z12mul_mat_q4_KIfLb0EEvPKvS1_PT_iiiii:
	.zero		940


//--------------------- .nv.constant0._Z12mul_mat_q3_KIfLb1EEvPKvS1_PT_iiiii --------------------------
	.section	.nv.constant0._Z12mul_mat_q3_KIfLb1EEvPKvS1_PT_iiiii,"a",@progbits
	.sectionflags	@""
	.align	4
.nv.constant0._Z12mul_mat_q3_KIfLb1EEvPKvS1_PT_iiiii:
	.zero		940


//--------------------- .nv.constant0._Z12mul_mat_q3_KIfLb0EEvPKvS1_PT_iiiii --------------------------
	.section	.nv.constant0._Z12mul_mat_q3_KIfLb0EEvPKvS1_PT_iiiii,"a",@progbits
	.sectionflags	@""
	.align	4
.nv.constant0._Z12mul_mat_q3_KIfLb0EEvPKvS1_PT_iiiii:
	.zero		940


//--------------------- .nv.constant0._Z12mul_mat_q2_KIfLb1EEvPKvS1_PT_iiiii --------------------------
	.section	.nv.constant0._Z12mul_mat_q2_KIfLb1EEvPKvS1_PT_iiiii,"a",@progbits
	.sectionflags	@""
	.align	4
.nv.constant0._Z12mul_mat_q2_KIfLb1EEvPKvS1_PT_iiiii:
	.zero		940


//--------------------- .nv.constant0._Z12mul_mat_q2_KIfLb0EEvPKvS1_PT_iiiii --------------------------
	.section	.nv.constant0._Z12mul_mat_q2_KIfLb0EEvPKvS1_PT_iiiii,"a",@progbits
	.sectionflags	@""
	.align	4
.nv.constant0._Z12mul_mat_q2_KIfLb0EEvPKvS1_PT_iiiii:
	.zero		940


//--------------------- .nv.constant0._Z12mul_mat_q8_0IfLb1EEvPKvS1_PT_iiiii --------------------------
	.section	.nv.constant0._Z12mul_mat_q8_0IfLb1EEvPKvS1_PT_iiiii,"a",@progbits
	.sectionflags	@""
	.align	4
.nv.constant0._Z12mul_mat_q8_0IfLb1EEvPKvS1_PT_iiiii:
	.zero		940


//--------------------- .nv.constant0._Z12mul_mat_q8_0IfLb0EEvPKvS1_PT_iiiii --------------------------
	.section	.nv.constant0._Z12mul_mat_q8_0IfLb0EEvPKvS1_PT_iiiii,"a",@progbits
	.sectionflags	@""
	.align	4
.nv.constant0._Z12mul_mat_q8_0IfLb0EEvPKvS1_PT_iiiii:
	.zero		940


//--------------------- .nv.constant0._Z12mul_mat_q5_1IfLb1EEvPKvS1_PT_iiiii --------------------------
	.section	.nv.constant0._Z12mul_mat_q5_1IfLb1EEvPKvS1_PT_iiiii,"a",@progbits
	.sectionflags	@""
	.align	4
.nv.constant0._Z12mul_mat_q5_1IfLb1EEvPKvS1_PT_iiiii:
	.zero		940


//--------------------- .nv.constant0._Z12mul_mat_q5_1IfLb0EEvPKvS1_PT_iiiii --------------------------
	.section	.nv.constant0._Z12mul_mat_q5_1IfLb0EEvPKvS1_PT_iiiii,"a",@progbits
	.sectionflags	@""
	.align	4
.nv.constant0._Z12mul_mat_q5_1IfLb0EEvPKvS1_PT_iiiii:
	.zero		940


//--------------------- .nv.constant0._Z12mul_mat_q5_0IfLb1EEvPKvS1_PT_iiiii --------------------------
	.section	.nv.constant0._Z12mul_mat_q5_0IfLb1EEvPKvS1_PT_iiiii,"a",@progbits
	.sectionflags	@""
	.align	4
.nv.constant0._Z12mul_mat_q5_0IfLb1EEvPKvS1_PT_iiiii:
	.zero		940


//--------------------- .nv.constant0._Z12mul_mat_q5_0IfLb0EEvPKvS1_PT_iiiii --------------------------
	.section	.nv.constant0._Z12mul_mat_q5_0IfLb0EEvPKvS1_PT_iiiii,"a",@progbits
	.sectionflags	@""
	.align	4
.nv.constant0._Z12mul_mat_q5_0IfLb0EEvPKvS1_PT_iiiii:
	.zero		940


//--------------------- .nv.constant0._Z12mul_mat_q4_1IfLb1EEvPKvS1_PT_iiiii --------------------------
	.section	.nv.constant0._Z12mul_mat_q4_1IfLb1EEvPKvS1_PT_iiiii,"a",@progbits
	.sectionflags	@""
	.align	4
.nv.constant0._Z12mul_mat_q4_1IfLb1EEvPKvS1_PT_iiiii:
	.zero		940


//--------------------- .nv.constant0._Z12mul_mat_q4_1IfLb0EEvPKvS1_PT_iiiii --------------------------
	.section	.nv.constant0._Z12mul_mat_q4_1IfLb0EEvPKvS1_PT_iiiii,"a",@progbits
	.sectionflags	@""
	.align	4
.nv.constant0._Z12mul_mat_q4_1IfLb0EEvPKvS1_PT_iiiii:
	.zero		940


//--------------------- .nv.constant0._Z12mul_mat_q4_0IfLb1EEvPKvS1_PT_iiiii --------------------------
	.section	.nv.constant0._Z12mul_mat_q4_0IfLb1EEvPKvS1_PT_iiiii,"a",@progbits
	.sectionflags	@""
	.align	4
.nv.constant0._Z12mul_mat_q4_0IfLb1EEvPKvS1_PT_iiiii:
	.zero		940


//--------------------- .nv.constant0._Z12mul_mat_q4_0IfLb0EEvPKvS1_PT_iiiii --------------------------
	.section	.nv.constant0._Z12mul_mat_q4_0IfLb0EEvPKvS1_PT_iiiii,"a",@progbits
	.sectionflags	@""
	.align	4
.nv.constant0._Z12mul_mat_q4_0IfLb0EEvPKvS1_PT_iiiii:
	.zero		940


//--------------------- .nv.constant0._Z13mul_mat_vec_qIN3c108BFloat16ELi256ELi8E11block_iq1_mLi1EXadL_ZN45_INTERNAL_8d5cb472_14_gguf_kernel_cu_cd24131918vec_dot_iq1_m_q8_1EPKvPK10block_q8_1RKiEEEvS5_S5_PT_iii --------------------------
	.section	.nv.constant0._Z13mul_mat_vec_qIN3c108BFloat16ELi256ELi8E11block_iq1_mLi1EXadL_ZN45_INTERNAL_8d5cb472_14_gguf_kernel_cu_cd24131918vec_dot_iq1_m_q8_1EPKvPK10block_q8_1RKiEEEvS5_S5_PT_iii,"a",@progbits
	.sectionflags	@""
	.align	4
.nv.constant0._Z13mul_mat_vec_qIN3c108BFloat16ELi256ELi8E11block_iq1_mLi1EXadL_ZN45_INTERNAL_8d5cb472_14_gguf_kernel_cu_cd24131918vec_dot_iq1_m_q8_1EPKvPK10block_q8_1RKiEEEvS5_S5_PT_iii:
	.zero		932


//--------------------- .nv.constant0._Z13mul_mat_vec_qIN3c108BFloat16ELi256ELi8E12block_iq4_xsLi1EXadL_ZN45_INTERNAL_8d5cb472_14_gguf_kernel_cu_cd24131919vec_dot_iq4_xs_q8_1EPKvPK10block_q8_1RKiEEEvS5_S5_PT_iii --------------------------
	.section	.nv.constant0._Z13mul_mat_vec_qIN3c108BFloat16ELi256ELi8E12block_iq4_xsLi1EXadL_ZN45_INTERNAL_8d5cb472_14_gguf_kernel_cu_cd24131919vec_dot_iq4_xs_q8_1EPKvPK10block_q8_1RKiEEEvS5_S5_PT_iii,"a",@progbits
	.sectionflags	@""
	.align	4
.nv.constant0._Z13mul_mat_vec_qIN3c108BFloat16ELi256ELi8E12block_iq4_xsLi1EXadL_ZN45_INTERNAL_8d5cb472_14_gguf_kernel_cu_cd24131919vec_dot_iq4_xs_q8_1EPKvPK10block_q8_1RKiEEEvS5_S5_PT_iii:
	.zero		932


//--------------------- .nv.constant0._Z13mul_mat_vec_qIN3c108BFloat16ELi256ELi8E11block_iq2_sLi1EXadL_ZN45_INTERNAL_8d5cb472_14_gguf_kernel_cu_cd24131918vec_dot_iq2_s_q8_1EPKvPK10block_q8_1RKiEEEvS5_S5_PT_iii --------------------------
	.section	.nv.constant0._Z13mul_mat_vec_qIN3c108BFloat16ELi256ELi8E11block_iq2_sLi1EXadL_ZN45_INTERNAL_8d5cb472_14_gguf_kernel_cu_cd24131918vec_dot_iq2_s_q8_1EPKvPK10block_q8_1RKiEEEvS5_S5_PT_iii,"a",@progbits
	.sectionflags	@""
	.align	4
.nv.constant0._Z13mul_mat_vec_qIN3c108BFloat16ELi256ELi8E11block_iq2_sLi1EXadL_ZN45_INTERNAL_8d5cb472_14_gguf_kernel_cu_cd24131918vec_dot_iq2_s_q8_1EPKvPK10block_q8_1RKiEEEvS5_S5_PT_iii:
	.zero		932


//--------------------- .nv.constant0._Z13mul_mat_vec_qIN3c108BFloat16ELi256ELi8E11block_iq3_sLi1EXadL_ZN45_INTERNAL_8d5cb472_14_gguf_kernel_cu_cd24131918vec_dot_iq3_s_q8_1EPKvPK10block_q8_1RKiEEEvS5_S5_PT_iii --------------------------
	.section	.nv.constant0._Z13mul_mat_vec_qIN3c108BFloat16ELi256ELi8E11block_iq3_sLi1EXadL_ZN45_INTERNAL_8d5cb472_14_gguf_kernel_cu_cd24131918vec_dot_iq3_s_q8_1EPKvPK10block_q8_1RKiEEEvS5_S5_PT_iii,"a",@progbits
	.sectionflags	@""
	.align	4
.nv.constant0._Z13mul_mat_vec_qIN3c108BFloat16ELi256ELi8E11block_iq3_sLi1EXadL_ZN45_INTERNAL_8d5cb472_14_gguf_kernel_cu_cd24131918vec_dot_iq3_s_q8_1EPKvPK10block_q8_1RKiEEEvS5_S5_PT_iii:
	.zero		932


//--------------------- .nv.constant0._Z13mul_mat_vec_qIN3c108BFloat16ELi32ELi4E12block_iq4_nlLi2EXadL_ZN45_INTERNAL_8d5cb472_14_gguf_kernel_cu_cd24131919vec_dot_iq4_nl_q8_1EPKvPK10block_q8_1RKiEEEvS5_S5_PT_iii --------------------------
	.section	.nv.constant0._Z13mul_mat_vec_qIN3c108BFloat16ELi32ELi4E12block_iq4_nlLi2EXadL_ZN45_INTERNAL_8d5cb472_14_gguf_kernel_cu_cd24131919vec_dot_iq4_nl_q8_1EPKvPK10block_q8_1RKiEEEvS5_S5_PT_iii,"a",@progbits
	.sectionflags	@""
	.align	4
.nv.constant0._Z13mul_mat_vec_qIN3c108BFloat16ELi32ELi4E12block_iq4_nlLi2EXadL_ZN45_INTERNAL_8d5cb472_14_gguf_kernel_cu_cd24131919vec_dot_iq4_nl_q8_1EPKvPK10block_q8_1RKiEEEvS5_S5_PT_iii:
	.zero		932


//--------------------- .nv.constant0._Z13mul_mat_vec_qIN3c108BFloat16ELi256ELi8E11block_iq1_sLi1EXadL_ZN45_INTERNAL_8d5cb472_14_gguf_kernel_cu_cd24131918vec_dot_iq1_s_q8_1EPKvPK10block_q8_1RKiEEEvS5_S5_PT_iii --------------------------
	.section	.nv.constant0._Z13mul_mat_vec_qIN3c108BFloat16ELi256ELi8E11block_iq1_sLi1EXadL_ZN45_INTERNAL_8d5cb472_14_gguf_kernel_cu_cd24131918vec_dot_iq1_s_q8_1EPKvPK10block_q8_1RKiEEEvS5_S5_PT_iii,"a",@progbits
	.sectionflags	@""
	.align	4
.nv.constant0._Z13mul_mat_vec_qIN3c108BFloat16ELi256ELi8E11block_iq1_sLi1EXadL_ZN45_INTERNAL_8d5cb472_14_gguf_kernel_cu_cd24131918vec_dot_iq1_s_q8_1EPKvPK10block_q8_1RKiEEEvS5_S5_PT_iii:
	.zero		932


//--------------------- .nv.constant0._Z13mul_mat_vec_qIN3c108BFloat16ELi256ELi8E13block_iq3_xxsLi1EXadL_ZN45_INTERNAL_8d5cb472_14_gguf_kernel_cu_cd24131920vec_dot_iq3_xxs_q8_1EPKvPK10block_q8_1RKiEEEvS5_S5_PT_iii --------------------------
	.section	.nv.constant0._Z13mul_mat_vec_qIN3c108BFloat16ELi256ELi8E13block_iq3_xxsLi1EXadL_ZN45_INTERNAL_8d5cb472_14_gguf_kernel_cu_cd24131920vec_dot_iq3_xxs_q8_1EPKvPK10block_q8_1RKiEEEvS5_S5_PT_iii,"a",@progbits
	.sectionflags	@""
	.align	4
.nv.constant0._Z13mul_mat_vec_qIN3c108BFloat16ELi256ELi8E13block_iq3_xxsLi1EXadL_ZN45_INTERNAL_8d5cb472_14_gguf_kernel_cu_cd24131920vec_dot_iq3_xxs_q8_1EPKvPK10block_q8_1RKiEEEvS5_S5_PT_iii:
	.zero		932


//--------------------- .nv.constant0._Z13mul_mat_vec_qIN3c108BFloat16ELi256ELi8E12block_iq2_xsLi1EXadL_ZN45_INTERNAL_8d5cb472_14_gguf_kernel_cu_cd24131919vec_dot_iq2_xs_q8_1EPKvPK10block_q8_1RKiEEEvS5_S5_PT_iii --------------------------
	.section	.nv.constant0._Z13mul_mat_vec_qIN3c108BFloat16ELi256ELi8E12block_iq2_xsLi1EXadL_ZN45_INTERNAL_8d5cb472_14_gguf_kernel_cu_cd24131919vec_dot_iq2_xs_q8_1EPKvPK10block_q8_1RKiEEEvS5_S5_PT_iii,"a",@progbits
	.sectionflags	@""
	.align	4
.nv.constant0._Z13mul_mat_vec_qIN3c108BFloat16ELi256ELi8E12block_iq2_xsLi1EXadL_ZN45_INTERNAL_8d5cb472_14_gguf_kernel_cu_cd24131919vec_dot_iq2_xs_q8_1EPKvPK10block_q8_1RKiEEEvS5_S5_PT_iii:
	.zero		932


//--------------------- .nv.constant0._Z13mul_mat_vec_qIN3c108BFloat16ELi256ELi8E13block_iq2_xxsLi1EXadL_ZN45_INTERNAL_8d5cb472_14_gguf_kernel_cu_cd24131920vec_dot_iq2_xxs_q8_1EPKvPK10block_q8_1RKiEEEvS5_S5_PT_iii --------------------------
	.section	.nv.constant0._Z13mul_mat_vec_qIN3c108BFloat16ELi256ELi8E13block_iq2_xxsLi1EXadL_ZN45_INTERNAL_8d5cb472_14_gguf_kernel_cu_cd24131920vec_dot_iq2_xxs_q8_1EPKvPK10block_q8_1RKiEEEvS5_S5_PT_iii,"a",@progbits
	.sectionflags	@""
	.align	4
.nv.constant0._Z13mul_mat_vec_qIN3c108BFloat16ELi256ELi8E13block_iq2_xxsLi1EXadL_ZN45_INTERNAL_8d5cb472_14_gguf_kernel_cu_cd24131920vec_dot_iq2_xxs_q8_1EPKvPK10block_q8_1RKiEEEvS5_S5_PT_iii:
	.zero		932


//--------------------- .nv.constant0._Z13mul_mat_vec_qIN3c108BFloat16ELi256ELi32E10block_q6_KLi1EXadL_ZN45_INTERNAL_8d5cb472_14_gguf_kernel_cu_cd24131917vec_dot_q6_K_q8_1EPKvPK10block_q8_1RKiEEEvS5_S5_PT_iii --------------------------
	.section	.nv.constant0._Z13mul_mat_vec_qIN3c108BFloat16ELi256ELi32E10block_q6_KLi1EXadL_ZN45_INTERNAL_8d5cb472_14_gguf_kernel_cu_cd24131917vec_dot_q6_K_q8_1EPKvPK10block_q8_1RKiEEEvS5_S5_PT_iii,"a",@progbits
	.sectionflags	@""
	.align	4
.nv.constant0._Z13mul_mat_vec_qIN3c108BFloat16ELi256ELi32E10block_q6_KLi1EXadL_ZN45_INTERNAL_8d5cb472_14_gguf_kernel_cu_cd24131917vec_dot_q6_K_q8_1EPKvPK10block_q8_1RKiEEEvS5_S5_PT_iii:
	.zero		932


//--------------------- .nv.constant0._Z13mul_mat_vec_qIN3c108BFloat16ELi256ELi32E10block_q5_KLi2EXadL_ZN45_INTERNAL_8d5cb472_14_gguf_kernel_cu_cd24131917vec_dot_q5_K_q8_1EPKvPK10block_q8_1RKiEEEvS5_S5_PT_iii --------------------------
	.section	.nv.constant0._Z13mul_mat_vec_qIN3c108BFloat16ELi256ELi32E10block_q5_KLi2EXadL_ZN45_INTERNAL_8d5cb472_14_gguf_kernel_cu_cd24131917vec_dot_q5_K_q8_1EPKvPK10block_q8_1RKiEEEvS5_S5_PT_iii,"a",@progbits
	.sectionflags	@""
	.align	4
.nv.constant0._Z13mul_mat_vec_qIN3c108BFloat16ELi256ELi32E10block_q5_KLi2EXadL_ZN45_INTERNAL_8d5cb472_14_gguf_kernel_cu_cd24131917vec_dot_q5_K_q8_1EPKvPK10block_q8_1RKiEEEvS5_S5_PT_iii:
	.zero		932


//--------------------- .nv.constant0._Z13mul_mat_vec_qIN3c108BFloat16ELi256ELi32E10block_q4_KLi2EXadL_ZN45_INTERNAL_8d5cb472_14_gguf_kernel_cu_cd24131917vec_dot_q4_K_q8_1EPKvPK10block_q8_1RKiEEEvS5_S5_PT_iii --------------------------
	.section	.nv.constant0._Z13mul_mat_vec_qIN3c108BFloat16ELi256ELi32E10block_q4_KLi2EXadL_ZN45_INTERNAL_8d5cb472_14_gguf_kernel_cu_cd24131917vec_dot_q4_K_q8_1EPKvPK10block_q8_1RKiEEEvS5_S5_PT_iii,"a",@progbits
	.sectionflags	@""
	.align	4
.nv.constant0._Z13mul_mat_vec_qIN3c108BFloat16ELi256ELi32E10block_q4_KLi2EXadL_ZN45_INTERNAL_8d5cb472_14_gguf_kernel_cu_cd24131917vec_dot_q4_K_q8_1EPKvPK10block_q8_1RKiEEEvS5_S5_PT_iii:
	.zero		932


//--------------------- .nv.constant0._Z13mul_mat_vec_qIN3c108BFloat16ELi256ELi16E10block_q3_KLi1EXadL_ZN45_INTERNAL_8d5cb472_14_gguf_kernel_cu_cd24131917vec_dot_q3_K_q8_1EPKvPK10block_q8_1RKiEEEvS5_S5_PT_iii --------------------------
	.section	.nv.constant0._Z13mul_mat_vec_qIN3c108BFloat16ELi256ELi16E10block_q3_KLi1EXadL_ZN45_INTERNAL_8d5cb472_14_gguf_kernel_cu_cd24131917vec_dot_q3_K_q8_1EPKvPK10block_q8_1RKiEEEvS5_S5_PT_iii,"a",@progbits
	.sectionflags	@""
	.align	4
.nv.constant0._Z13mul_mat_vec_qIN3c108BFloat16ELi256ELi16E10block_q3_KLi1EXadL_ZN45_INTERNAL_8d5cb472_14_gguf_kernel_cu_cd24131917vec_dot_q3_K_q8_1EPKvPK10block_q8_1RKiEEEvS5_S5_PT_iii:
	.zero		932


//--------------------- .nv.constant0._Z13mul_mat_vec_qIN3c108BFloat16ELi256ELi16E10block_q2_KLi1EXadL_ZN45_INTERNAL_8d5cb472_14_gguf_kernel_cu_cd24131917vec_dot_q2_K_q8_1EPKvPK10block_q8_1RKiEEEvS5_S5_PT_iii --------------------------
	.section	.nv.constant0._Z13mul_mat_vec_qIN3c108BFloat16ELi256ELi16E10block_q2_KLi1EXadL_ZN45_INTERNAL_8d5cb472_14_gguf_kernel_cu_cd24131917vec_dot_q2_K_q8_1EPKvPK10block_q8_1RKiEEEvS5_S5_PT_iii,"a",@progbits
	.sectionflags	@""
	.align	4
.nv.constant0._Z13mul_mat_vec_qIN3c108BFloat16ELi256ELi16E10block_q2_KLi1EXadL_ZN45_INTERNAL_8d5cb472_14_gguf_kernel_cu_cd24131917vec_dot_q2_K_q8_1EPKvPK10block_q8_1RKiEEEvS5_S5_PT_iii:
	.zero		932


//--------------------- .nv.constant0._Z13mul_mat_vec_qIN3c108BFloat16ELi32ELi8E10block_q8_0Li2EXadL_ZN45_INTERNAL_8d5cb472_14_gguf_kernel_cu_cd24131917vec_dot_q8_0_q8_1EPKvPK10block_q8_1RKiEEEvS5_S5_PT_iii --------------------------
	.section	.nv.constant0._Z13mul_mat_vec_qIN3c108BFloat16ELi32ELi8E10block_q8_0Li2EXadL_ZN45_INTERNAL_8d5cb472_14_gguf_kernel_cu_cd24131917vec_dot_q8_0_q8_1EPKvPK10block_q8_1RKiEEEvS5_S5_PT_iii,"a",@progbits
	.sectionflags	@""
	.align	4
.nv.constant0._Z13mul_mat_vec_qIN3c108BFloat16ELi32ELi8E10block_q8_0Li2EXadL_ZN45_INTERNAL_8d5cb472_14_gguf_kernel_cu_cd24131917vec_dot_q8_0_q8_1EPKvPK10block_q8_1RKiEEEvS5_S5_PT_iii:
	.zero		932


//--------------------- .nv.constant0._Z13mul_mat_vec_qIN3c108BFloat16ELi32ELi4E10block_q5_1Li2EXadL_ZN45_INTERNAL_8d5cb472_14_gguf_kernel_cu_cd24131917vec_dot_q5_1_q8_1EPKvPK10block_q8_1RKiEEEvS5_S5_PT_iii --------------------------
	.section	.nv.constant0._Z13mul_mat_vec_qIN3c108BFloat16ELi32ELi4E10block_q5_1Li2EXadL_ZN45_INTERNAL_8d5cb472_14_gguf_kernel_cu_cd24131917vec_dot_q5_1_q8_1EPKvPK10block_q8_1RKiEEEvS5_S5_PT_iii,"a",@progbits
	.sectionflags	@""
	.align	4
.nv.constant0._Z13mul_mat_vec_qIN3c108BFloat16ELi32ELi4E10block_q5_1Li2EXadL_ZN45_INTERNAL_8d5cb472_14_gguf_kernel_cu_cd24131917vec_dot_q5_1_q8_1EPKvPK10block_q8_1RKiEEEvS5_S5_PT_iii:
	.zero		932


//--------------------- .nv.constant0._Z13mul_mat_vec_qIN3c108BFloat16ELi32ELi4E10block_q5_0Li2EXadL_ZN45_INTERNAL_8d5cb472_14_gguf_kernel_cu_cd24131917vec_dot_q5_0_q8_1EPKvPK10block_q8_1RKiEEEvS5_S5_PT_iii --------------------------
	.section	.nv.constant0._Z13mul_mat_vec_qIN3c108BFloat16ELi32ELi4E10block_q5_0Li2EXadL_ZN45_INTERNAL_8d5cb472_14_gguf_kernel_cu_cd24131917vec_dot_q5_0_q8_1EPKvPK10block_q8_1RKiEEEvS5_S5_PT_iii,"a",@progbits
	.sectionflags	@""
	.align	4
.nv.constant0._Z13mul_mat_vec_qIN3c108BFloat16ELi32ELi4E10block_q5_0Li2EXadL_ZN45_INTERNAL_8d5cb472_14_gguf_kernel_cu_cd24131917vec_dot_q5_0_q8_1EPKvPK10block_q8_1RKiEEEvS5_S5_PT_iii:
	.zero		932


//--------------------- .nv.constant0._Z13mul_mat_vec_qIN3c108BFloat16ELi32ELi4E10block_q4_1Li2EXadL_ZN45_INTERNAL_8d5cb472_14_gguf_kernel_cu_cd24131917vec_dot_q4_1_q8_1EPKvPK10block_q8_1RKiEEEvS5_S5_PT_iii --------------------------
	.section	.nv.constant0._Z13mul_mat_vec_qIN3c108BFloat16ELi32ELi4E10block_q4_1Li2EXadL_ZN45_INTERNAL_8d5cb472_14_gguf_kernel_cu_cd24131917vec_dot_q4_1_q8_1EPKvPK10block_q8_1RKiEEEvS5_S5_PT_iii,"a",@progbits
	.sectionflags	@""
	.align	4
.nv.constant0._Z13mul_mat_vec_qIN3c108BFloat16ELi32ELi4E10block_q4_1Li2EXadL_ZN45_INTERNAL_8d5cb472_14_gguf_kernel_cu_cd24131917vec_dot_q4_1_q8_1EPKvPK10block_q8_1RKiEEEvS5_S5_PT_iii:
	.zero		932


//--------------------- .nv.constant0._Z13mul_mat_vec_qIN3c108BFloat16ELi32ELi4E10block_q4_0Li2EXadL_ZN45_INTERNAL_8d5cb472_14_gguf_kernel_cu_cd24131917vec_dot_q4_0_q8_1EPKvPK10block_q8_1RKiEEEvS5_S5_PT_iii --------------------------
	.section	.nv.constant0._Z13mul_mat_vec_qIN3c108BFloat16ELi32ELi4E10block_q4_0Li2EXadL_ZN45_INTERNAL_8d5cb472_14_gguf_kernel_cu_cd24131917vec_dot_q4_0_q8_1EPKvPK10block_q8_1RKiEEEvS5_S5_PT_iii,"a",@progbits
	.sectionflags	@""
	.align	4
.nv.constant0._Z13mul_mat_vec_qIN3c108BFloat16ELi32ELi4E10block_q4_0Li2EXadL_ZN45_INTERNAL_8d5cb472_14_gguf_kernel_cu_cd24131917vec_dot_q4_0_q8_1EPKvPK10block_q8_1RKiEEEvS5_S5_PT_iii:
	.zero		932


//--------------------- .nv.constant0._Z13quantize_q8_1IN3c108BFloat16EEvPKT_Pvii --------------------------
	.section	.nv.constant0._Z13quantize_q8_1IN3c108BFloat16EEvPKT_Pvii,"a",@progbits
	.sectionflags	@""
	.align	4
.nv.constant0._Z13quantize_q8_1IN3c108BFloat16EEvPKT_Pvii:
	.zero		920


//--------------------- .nv.constant0._Z13mul_mat_vec_qIN3c104HalfELi256ELi8E11block_iq1_mLi1EXadL_ZN45_INTERNAL_8d5cb472_14_gguf_kernel_cu_cd24131918vec_dot_iq1_m_q8_1EPKvPK10block_q8_1RKiEEEvS5_S5_PT_iii --------------------------
	.section	.nv.constant0._Z13mul_mat_vec_qIN3c104HalfELi256ELi8E11block_iq1_mLi1EXadL_ZN45_INTERNAL_8d5cb472_14_gguf_kernel_cu_cd24131918vec_dot_iq1_m_q8_1EPKvPK10block_q8_1RKiEEEvS5_S5_PT_iii,"a",@progbits
	.sectionflags	@""
	.align	4
.nv.constant0._Z13mul_mat_vec_qIN3c104HalfELi256ELi8E11block_iq1_mLi1EXadL_ZN45_INTERNAL_8d5cb472_14_gguf_kernel_cu_cd24131918vec_dot_iq1_m_q8_1EPKvPK10block_q8_1RKiEEEvS5_S5_PT_iii:
	.zero		932


//--------------------- .nv.constant0._Z13mul_mat_vec_qIN3c104HalfELi256ELi8E12block_iq4_xsLi1EXadL_ZN45_INTERNAL_8d5cb472_14_gguf_kernel_cu_cd24131919vec_dot_iq4_xs_q8_1EPKvPK10block_q8_1RKiEEEvS5_S5_PT_iii --------------------------
	.section	.nv.constant0._Z13mul_mat_vec_qIN3c104HalfELi256ELi8E12block_iq4_xsLi1EXadL_ZN45_INTERNAL_8d5cb472_14_gguf_kernel_cu_cd24131919vec_dot_iq4_xs_q8_1EPKvPK10block_q8_1RKiEEEvS5_S5_PT_iii,"a",@progbits
	.sectionflags	@""
	.align	4
.nv.constant0._Z13mul_mat_vec_qIN3c104HalfELi256ELi8E12block_iq4_xsLi1EXadL_ZN45_INTERNAL_8d5cb472_14_gguf_kernel_cu_cd24131919vec_dot_iq4_xs_q8_1EPKvPK10block_q8_1RKiEEEvS5_S5_PT_iii:
	.zero		932


//--------------------- .nv.constant0._Z13mul_mat_vec_qIN3c104HalfELi256ELi8E11block_iq2_sLi1EXadL_ZN45_INTERNAL_8d5cb472_14_gguf_kernel_cu_cd24131918vec_dot_iq2_s_q8_1EPKvPK10block_q8_1RKiEEEvS5_S5_PT_iii --------------------------
	.section	.nv.constant0._Z13mul_mat_vec_qIN3c104HalfELi256ELi8E11block_iq2_sLi1EXadL_ZN45_INTERNAL_8d5cb472_14_gguf_kernel_cu_cd24131918vec_dot_iq2_s_q8_1EPKvPK10block_q8_1RKiEEEvS5_S5_PT_iii,"a",@progbits
	.sectionflags	@""
	.align	4
.nv.constant0._Z13mul_mat_vec_qIN3c104HalfELi256ELi8E11block_iq2_sLi1EXadL_ZN45_INTERNAL_8d5cb472_14_gguf_kernel_cu_cd24131918vec_dot_iq2_s_q8_1EPKvPK10block_q8_1RKiEEEvS5_S5_PT_iii:
	.zero		932


//--------------------- .nv.constant0._Z13mul_mat_vec_qIN3c104HalfELi256ELi8E11block_iq3_sLi1EXadL_ZN45_INTERNAL_8d5cb472_14_gguf_kernel_cu_cd24131918vec_dot_iq3_s_q8_1EPKvPK10block_q8_1RKiEEEvS5_S5_PT_iii --------------------------
	.section	.nv.constant0._Z13mul_mat_vec_qIN3c104HalfELi256ELi8E11block_iq3_sLi1EXadL_ZN45_INTERNAL_8d5cb472_14_gguf_kernel_cu_cd24131918vec_dot_iq3_s_q8_1EPKvPK10block_q8_1RKiEEEvS5_S5_PT_iii,"a",@progbits
	.sectionflags	@""
	.align	4
.nv.constant0._Z13mul_mat_vec_qIN3c104HalfELi256ELi8E11block_iq3_sLi1EXadL_ZN45_INTERNAL_8d5cb472_14_gguf_kernel_cu_cd24131918vec_dot_iq3_s_q8_1EPKvPK10block_q8_1RKiEEEvS5_S5_PT_iii:
	.zero		932


//--------------------- .nv.constant0._Z13mul_mat_vec_qIN3c104HalfELi32ELi4E12block_iq4_nlLi2EXadL_ZN45_INTERNAL_8d5cb472_14_gguf_kernel_cu_cd24131919vec_dot_iq4_nl_q8_1EPKvPK10block_q8_1RKiEEEvS5_S5_PT_iii --------------------------
	.section	.nv.constant0._Z13mul_mat_vec_qIN3c104HalfELi32ELi4E12block_iq4_nlLi2EXadL_ZN45_INTERNAL_8d5cb472_14_gguf_kernel_cu_cd24131919vec_dot_iq4_nl_q8_1EPKvPK10block_q8_1RKiEEEvS5_S5_PT_iii,"a",@progbits
	.sectionflags	@""
	.align	4
.nv.constant0._Z13mul_mat_vec_qIN3c104HalfELi32ELi4E12block_iq4_nlLi2EXadL_ZN45_INTERNAL_8d5cb472_14_gguf_kernel_cu_cd24131919vec_dot_iq4_nl_q8_1EPKvPK10block_q8_1RKiEEEvS5_S5_PT_iii:
	.zero		932


//--------------------- .nv.constant0._Z13mul_mat_vec_qIN3c104HalfELi256ELi8E11block_iq1_sLi1EXadL_ZN45_INTERNAL_8d5cb472_14_gguf_kernel_cu_cd24131918vec_dot_iq1_s_q8_1EPKvPK10block_q8_1RKiEEEvS5_S5_PT_iii --------------------------
	.section	.nv.constant0._Z13mul_mat_vec_qIN3c104HalfELi256ELi8E11block_iq1_sLi1EXadL_ZN45_INTERNAL_8d5cb472_14_gguf_kernel_cu_cd24131918vec_dot_iq1_s_q8_1EPKvPK10block_q8_1RKiEEEvS5_S5_PT_iii,"a",@progbits
	.sectionflags	@""
	.align	4
.nv.constant0._Z13mul_mat_vec_qIN3c104HalfELi256ELi8E11block_iq1_sLi1EXadL_ZN45_INTERNAL_8d5cb472_14_gguf_kernel_cu_cd24131918vec_dot_iq1_s_q8_1EPKvPK10block_q8_1RKiEEEvS5_S5_PT_iii:
	.zero		932


//--------------------- .nv.constant0._Z13mul_mat_vec_qIN3c104HalfELi256ELi8E13block_iq3_xxsLi1EXadL_ZN45_INTERNAL_8d5cb472_14_gguf_kernel_cu_cd24131920vec_dot_iq3_xxs_q8_1EPKvPK10block_q8_1RKiEEEvS5_S5_PT_iii --------------------------
	.section	.nv.constant0._Z13mul_mat_vec_qIN3c104HalfELi256ELi8E13block_iq3_xxsLi1EXadL_ZN45_INTERNAL_8d5cb472_14_gguf_kernel_cu_cd24131920vec_dot_iq3_xxs_q8_1EPKvPK10block_q8_1RKiEEEvS5_S5_PT_iii,"a",@progbits
	.sectionflags	@""
	.align	4
.nv.constant0._Z13mul_mat_vec_qIN3c104HalfELi256ELi8E13block_iq3_xxsLi1EXadL_ZN45_INTERNAL_8d5cb472_14_gguf_kernel_cu_cd24131920vec_dot_iq3_xxs_q8_1EPKvPK10block_q8_1RKiEEEvS5_S5_PT_iii:
	.zero		932


//--------------------- .nv.constant0._Z13mul_mat_vec_qIN3c104HalfELi256ELi8E12block_iq2_xsLi1EXadL_ZN45_INTERNAL_8d5cb472_14_gguf_kernel_cu_cd24131919vec_dot_iq2_xs_q8_1EPKvPK10block_q8_1RKiEEEvS5_S5_PT_iii --------------------------
	.section	.nv.constant0._Z13mul_mat_vec_qIN3c104HalfELi256ELi8E12block_iq2_xsLi1EXadL_ZN45_INTERNAL_8d5cb472_14_gguf_kernel_cu_cd24131919vec_dot_iq2_xs_q8_1EPKvPK10block_q8_1RKiEEEvS5_S5_PT_iii,"a",@progbits
	.sectionflags	@""
	.align	4
.nv.constant0._Z13mul_mat_vec_qIN3c104HalfELi256ELi8E12block_iq2_xsLi1EXadL_ZN45_INTERNAL_8d5cb472_14_gguf_kernel_cu_cd24131919vec_dot_iq2_xs_q8_1EPKvPK10block_q8_1RKiEEEvS5_S5_PT_iii:
	.zero		932


//--------------------- .nv.constant0._Z13mul_mat_vec_qIN3c104HalfELi256ELi8E13block_iq2_xxsLi1EXadL_ZN45_INTERNAL_8d5cb472_14_gguf_kernel_cu_cd24131920vec_dot_iq2_xxs_q8_1EPKvPK10block_q8_1RKiEEEvS5_S5_PT_iii --------------------------
	.section	.nv.constant0._Z13mul_mat_vec_qIN3c104HalfELi256ELi8E13block_iq2_xxsLi1EXadL_ZN45_INTERNAL_8d5cb472_14_gguf_kernel_cu_cd24131920vec_dot_iq2_xxs_q8_1EPKvPK10block_q8_1RKiEEEvS5_S5_PT_iii,"a",@progbits
	.sectionflags	@""
	.align	4
.nv.constant0._Z13mul_mat_vec_qIN3c104HalfELi256ELi8E13block_iq2_xxsLi1EXadL_ZN45_INTERNAL_8d5cb472_14_gguf_kernel_cu_cd24131920vec_dot_iq2_xxs_q8_1EPKvPK10block_q8_1RKiEEEvS5_S5_PT_iii:
	.zero		932


//--------------------- .nv.constant0._Z13mul_mat_vec_qIN3c104HalfELi256ELi32E10block_q6_KLi1EXadL_ZN45_INTERNAL_8d5cb472_14_gguf_kernel_cu_cd24131917vec_dot_q6_K_q8_1EPKvPK10block_q8_1RKiEEEvS5_S5_PT_iii --------------------------
	.section	.nv.constant0._Z13mul_mat_vec_qIN3c104HalfELi256ELi32E10block_q6_KLi1EXadL_ZN45_INTERNAL_8d5cb472_14_gguf_kernel_cu_cd24131917vec_dot_q6_K_q8_1EPKvPK10block_q8_1RKiEEEvS5_S5_PT_iii,"a",@progbits
	.sectionflags	@""
	.align	4
.nv.constant0._Z13mul_mat_vec_qIN3c104HalfELi256ELi32E10block_q6_KLi1EXadL_ZN45_INTERNAL_8d5cb472_14_gguf_kernel_cu_cd24131917vec_dot_q6_K_q8_1EPKvPK10block_q8_1RKiEEEvS5_S5_PT_iii:
	.zero		932


//--------------------- .nv.constant0._Z13mul_mat_vec_qIN3c104HalfELi256ELi32E10block_q5_KLi2EXadL_ZN45_INTERNAL_8d5cb472_14_gguf_kernel_cu_cd24131917vec_dot_q5_K_q8_1EPKvPK10block_q8_1RKiEEEvS5_S5_PT_iii --------------------------
	.section	.nv.constant0._Z13mul_mat_vec_qIN3c104HalfELi256ELi32E10block_q5_KLi2EXadL_ZN45_INTERNAL_8d5cb472_14_gguf_kernel_cu_cd24131917vec_dot_q5_K_q8_1EPKvPK10block_q8_1RKiEEEvS5_S5_PT_iii,"a",@progbits
	.sectionflags	@""
	.align	4
.nv.constant0._Z13mul_mat_vec_qIN3c104HalfELi256ELi32E10block_q5_KLi2EXadL_ZN45_INTERNAL_8d5cb472_14_gguf_kernel_cu_cd24131917vec_dot_q5_K_q8_1EPKvPK10block_q8_1RKiEEEvS5_S5_PT_iii:
	.zero		932


//--------------------- .nv.constant0._Z13mul_mat_vec_qIN3c104HalfELi256ELi32E10block_q4_KLi2EXadL_ZN45_INTERNAL_8d5cb472_14_gguf_kernel_cu_cd24131917vec_dot_q4_K_q8_1EPKvPK10block_q8_1RKiEEEvS5_S5_PT_iii --------------------------
	.section	.nv.constant0._Z13mul_mat_vec_qIN3c104HalfELi256ELi32E10block_q4_KLi2EXadL_ZN45_INTERNAL_8d5cb472_14_gguf_kernel_cu_cd24131917vec_dot_q4_K_q8_1EPKvPK10block_q8_1RKiEEEvS5_S5_PT_iii,"a",@progbits
	.sectionflags	@""
	.align	4
.nv.constant0._Z13mul_mat_vec_qIN3c104HalfELi256ELi32E10block_q4_KLi2EXadL_ZN45_INTERNAL_8d5cb472_14_gguf_kernel_cu_cd24131917vec_dot_q4_K_q8_1EPKvPK10block_q8_1RKiEEEvS5_S5_PT_iii:
	.zero		932


//--------------------- .nv.constant0._Z13mul_mat_vec_qIN3c104HalfELi256ELi16E10block_q3_KLi1EXadL_ZN45_INTERNAL_8d5cb472_14_gguf_kernel_cu_cd24131917vec_dot_q3_K_q8_1EPKvPK10block_q8_1RKiEEEvS5_S5_PT_iii --------------------------
	.section	.nv.constant0._Z13mul_mat_vec_qIN3c104HalfELi256ELi16E10block_q3_KLi1EXadL_ZN45_INTERNAL_8d5cb472_14_gguf_kernel_cu_cd24131917vec_dot_q3_K_q8_1EPKvPK10block_q8_1RKiEEEvS5_S5_PT_iii,"a",@progbits
	.sectionflags	@""
	.align	4
.nv.constant0._Z13mul_mat_vec_qIN3c104HalfELi256ELi16E10block_q3_KLi1EXadL_ZN45_INTERNAL_8d5cb472_14_gguf_kernel_cu_cd24131917vec_dot_q3_K_q8_1EPKvPK10block_q8_1RKiEEEvS5_S5_PT_iii:
	.zero		932


//--------------------- .nv.constant0._Z13mul_mat_vec_qIN3c104HalfELi256ELi16E10block_q2_KLi1EXadL_ZN45_INTERNAL_8d5cb472_14_gguf_kernel_cu_cd24131917vec_dot_q2_K_q8_1EPKvPK10block_q8_1RKiEEEvS5_S5_PT_iii --------------------------
	.section	.nv.constant0._Z13mul_mat_vec_qIN3c104HalfELi256ELi16E10block_q2_KLi1EXadL_ZN45_INTERNAL_8d5cb472_14_gguf_kernel_cu_cd24131917vec_dot_q2_K_q8_1EPKvPK10block_q8_1RKiEEEvS5_S5_PT_iii,"a",@progbits
	.sectionflags	@""
	.align	4
.nv.constant0._Z13mul_mat_vec_qIN3c104HalfELi256ELi16E10block_q2_KLi1EXadL_ZN45_INTERNAL_8d5cb472_14_gguf_kernel_cu_cd24131917vec_dot_q2_K_q8_1EPKvPK10block_q8_1RKiEEEvS5_S5_PT_iii:
	.zero		932


//--------------------- .nv.constant0._Z13mul_mat_vec_qIN3c104HalfELi32ELi8E10block_q8_0Li2EXadL_ZN45_INTERNAL_8d5cb472_14_gguf_kernel_cu_cd24131917vec_dot_q8_0_q8_1EPKvPK10block_q8_1RKiEEEvS5_S5_PT_iii --------------------------
	.section	.nv.constant0._Z13mul_mat_vec_qIN3c104HalfELi32ELi8E10block_q8_0Li2EXadL_ZN45_INTERNAL_8d5cb472_14_gguf_kernel_cu_cd24131917vec_dot_q8_0_q8_1EPKvPK10block_q8_1RKiEEEvS5_S5_PT_iii,"a",@progbits
	.sectionflags	@""
	.align	4
.nv.constant0._Z13mul_mat_vec_qIN3c104HalfELi32ELi8E10block_q8_0Li2EXadL_ZN45_INTERNAL_8d5cb472_14_gguf_kernel_cu_cd24131917vec_dot_q8_0_q8_1EPKvPK10block_q8_1RKiEEEvS5_S5_PT_iii:
	.zero		932


//--------------------- .nv.constant0._Z13mul_mat_vec_qIN3c104HalfELi32ELi4E10block_q5_1Li2EXadL_ZN45_INTERNAL_8d5cb472_14_gguf_kernel_cu_cd24131917vec_dot_q5_1_q8_1EPKvPK10block_q8_1RKiEEEvS5_S5_PT_iii --------------------------
	.section	.nv.constant0._Z13mul_mat_vec_qIN3c104HalfELi32ELi4E10block_q5_1Li2EXadL_ZN45_INTERNAL_8d5cb472_14_gguf_kernel_cu_cd24131917vec_dot_q5_1_q8_1EPKvPK10block_q8_1RKiEEEvS5_S5_PT_iii,"a",@progbits
	.sectionflags	@""
	.align	4
.nv.constant0._Z13mul_mat_vec_qIN3c104HalfELi32ELi4E10block_q5_1Li2EXadL_ZN45_INTERNAL_8d5cb472_14_gguf_kernel_cu_cd24131917vec_dot_q5_1_q8_1EPKvPK10block_q8_1RKiEEEvS5_S5_PT_iii:
	.zero		932


//--------------------- .nv.constant0._Z13mul_mat_vec_qIN3c104HalfELi32ELi4E10block_q5_0Li2EXadL_ZN45_INTERNAL_8d5cb472_14_gguf_kernel_cu_cd24131917vec_dot_q5_0_q8_1EPKvPK10block_q8_1RKiEEEvS5_S5_PT_iii --------------------------
	.section	.nv.constant0._Z13mul_mat_vec_qIN3c104HalfELi32ELi4E10block_q5_0Li2EXadL_ZN45_INTERNAL_8d5cb472_14_gguf_kernel_cu_cd24131917vec_dot_q5_0_q8_1EPKvPK10block_q8_1RKiEEEvS5_S5_PT_iii,"a",@progbits
	.sectionflags	@""
	.align	4
.nv.constant0._Z13mul_mat_vec_qIN3c104HalfELi32ELi4E10block_q5_0Li2EXadL_ZN45_INTERNAL_8d5cb472_14_gguf_kernel_cu_cd24131917vec_dot_q5_0_q8_1EPKvPK10block_q8_1RKiEEEvS5_S5_PT_iii:
	.zero		932


//--------------------- .nv.constant0._Z13mul_mat_vec_qIN3c104HalfELi32ELi4E10block_q4_1Li2EXadL_ZN45_INTERNAL_8d5cb472_14_gguf_kernel_cu_cd24131917vec_dot_q4_1_q8_1EPKvPK10block_q8_1RKiEEEvS5_S5_PT_iii --------------------------
	.section	.nv.constant0._Z13mul_mat_vec_qIN3c104HalfELi32ELi4E10block_q4_1Li2EXadL_ZN45_INTERNAL_8d5cb472_14_gguf_kernel_cu_cd24131917vec_dot_q4_1_q8_1EPKvPK10block_q8_1RKiEEEvS5_S5_PT_iii,"a",@progbits
	.sectionflags	@""
	.align	4
.nv.constant0._Z13mul_mat_vec_qIN3c104HalfELi32ELi4E10block_q4_1Li2EXadL_ZN45_INTERNAL_8d5cb472_14_gguf_kernel_cu_cd24131917vec_dot_q4_1_q8_1EPKvPK10block_q8_1RKiEEEvS5_S5_PT_iii:
	.zero		932


//--------------------- .nv.constant0._Z13mul_mat_vec_qIN3c104HalfELi32ELi4E10block_q4_0Li2EXadL_ZN45_INTERNAL_8d5cb472_14_gguf_kernel_cu_cd24131917vec_dot_q4_0_q8_1EPKvPK10block_q8_1RKiEEEvS5_S5_PT_iii --------------------------
	.section	.nv.constant0._Z13mul_mat_vec_qIN3c104HalfELi32ELi4E10block_q4_0Li2EXadL_ZN45_INTERNAL_8d5cb472_14_gguf_kernel_cu_cd24131917vec_dot_q4_0_q8_1EPKvPK10block_q8_1RKiEEEvS5_S5_PT_iii,"a",@progbits
	.sectionflags	@""
	.align	4
.nv.constant0._Z13mul_mat_vec_qIN3c104HalfELi32ELi4E10block_q4_0Li2EXadL_ZN45_INTERNAL_8d5cb472_14_gguf_kernel_cu_cd24131917vec_dot_q4_0_q8_1EPKvPK10block_q8_1RKiEEEvS5_S5_PT_iii:
	.zero		932


//--------------------- .nv.constant0._Z13quantize_q8_1IN3c104HalfEEvPKT_Pvii --------------------------
	.section	.nv.constant0._Z13quantize_q8_1IN3c104HalfEEvPKT_Pvii,"a",@progbits
	.sectionflags	@""
	.align	4
.nv.constant0._Z13quantize_q8_1IN3c104HalfEEvPKT_Pvii:
	.zero		920


//--------------------- .nv.constant0._Z13mul_mat_vec_qIfLi256ELi8E11block_iq1_mLi1EXadL_ZN45_INTERNAL_8d5cb472_14_gguf_kernel_cu_cd24131918vec_dot_iq1_m_q8_1EPKvPK10block_q8_1RKiEEEvS3_S3_PT_iii --------------------------
	.section	.nv.constant0._Z13mul_mat_vec_qIfLi256ELi8E11block_iq1_mLi1EXadL_ZN45_INTERNAL_8d5cb472_14_gguf_kernel_cu_cd24131918vec_dot_iq1_m_q8_1EPKvPK10block_q8_1RKiEEEvS3_S3_PT_iii,"a",@progbits
	.sectionflags	@""
	.align	4
.nv.constant0._Z13mul_mat_vec_qIfLi256ELi8E11block_iq1_mLi1EXadL_ZN45_INTERNAL_8d5cb472_14_gguf_kernel_cu_cd24131918vec_dot_iq1_m_q8_1EPKvPK10block_q8_1RKiEEEvS3_S3_PT_iii:
	.zero		932


//--------------------- .nv.constant0._Z13mul_mat_vec_qIfLi256ELi8E12block_iq4_xsLi1EXadL_ZN45_INTERNAL_8d5cb472_14_gguf_kernel_cu_cd24131919vec_dot_iq4_xs_q8_1EPKvPK10block_q8_1RKiEEEvS3_S3_PT_iii --------------------------
	.section	.nv.constant0._Z13mul_mat_vec_qIfLi256ELi8E12block_iq4_xsLi1EXadL_ZN45_INTERNAL_8d5cb472_14_gguf_kernel_cu_cd24131919vec_dot_iq4_xs_q8_1EPKvPK10block_q8_1RKiEEEvS3_S3_PT_iii,"a",@progbits
	.sectionflags	@""
	.align	4
.nv.constant0._Z13mul_mat_vec_qIfLi256ELi8E12block_iq4_xsLi1EXadL_ZN45_INTERNAL_8d5cb472_14_gguf_kernel_cu_cd24131919vec_dot_iq4_xs_q8_1EPKvPK10block_q8_1RKiEEEvS3_S3_PT_iii:
	.zero		932


//--------------------- .nv.constant0._Z13mul_mat_vec_qIfLi256ELi8E11block_iq2_sLi1EXadL_ZN45_INTERNAL_8d5cb472_14_gguf_kernel_cu_cd24131918vec_dot_iq2_s_q8_1EPKvPK10block_q8_1RKiEEEvS3_S3_PT_iii --------------------------
	.section	.nv.constant0._Z13mul_mat_vec_qIfLi256ELi8E11block_iq2_sLi1EXadL_ZN45_INTERNAL_8d5cb472_14_gguf_kernel_cu_cd24131918vec_dot_iq2_s_q8_1EPKvPK10block_q8_1RKiEEEvS3_S3_PT_iii,"a",@progbits
	.sectionflags	@""
	.align	4
.nv.constant0._Z13mul_mat_vec_qIfLi256ELi8E11block_iq2_sLi1EXadL_ZN45_INTERNAL_8d5cb472_14_gguf_kernel_cu_cd24131918vec_dot_iq2_s_q8_1EPKvPK10block_q8_1RKiEEEvS3_S3_PT_iii:
	.zero		932


//--------------------- .nv.constant0._Z13mul_mat_vec_qIfLi256ELi8E11block_iq3_sLi1EXadL_ZN45_INTERNAL_8d5cb472_14_gguf_kernel_cu_cd24131918vec_dot_iq3_s_q8_1EPKvPK10block_q8_1RKiEEEvS3_S3_PT_iii --------------------------
	.section	.nv.constant0._Z13mul_mat_vec_qIfLi256ELi8E11block_iq3_sLi1EXadL_ZN45_INTERNAL_8d5cb472_14_gguf_kernel_cu_cd24131918vec_dot_iq3_s_q8_1EPKvPK10block_q8_1RKiEEEvS3_S3_PT_iii,"a",@progbits
	.sectionflags	@""
	.align	4
.nv.constant0._Z13mul_mat_vec_qIfLi256ELi8E11block_iq3_sLi1EXadL_ZN45_INTERNAL_8d5cb472_14_gguf_kernel_cu_cd24131918vec_dot_iq3_s_q8_1EPKvPK10block_q8_1RKiEEEvS3_S3_PT_iii:
	.zero		932


//--------------------- .nv.constant0._Z13mul_mat_vec_qIfLi32ELi4E12block_iq4_nlLi2EXadL_ZN45_INTERNAL_8d5cb472_14_gguf_kernel_cu_cd24131919vec_dot_iq4_nl_q8_1EPKvPK10block_q8_1RKiEEEvS3_S3_PT_iii --------------------------
	.section	.nv.constant0._Z13mul_mat_vec_qIfLi32ELi4E12block_iq4_nlLi2EXadL_ZN45_INTERNAL_8d5cb472_14_gguf_kernel_cu_cd24131919vec_dot_iq4_nl_q8_1EPKvPK10block_q8_1RKiEEEvS3_S3_PT_iii,"a",@progbits
	.sectionflags	@""
	.align	4
.nv.constant0._Z13mul_mat_vec_qIfLi32ELi4E12block_iq4_nlLi2EXadL_ZN45_INTERNAL_8d5cb472_14_gguf_kernel_cu_cd24131919vec_dot_iq4_nl_q8_1EPKvPK10block_q8_1RKiEEEvS3_S3_PT_iii:
	.zero		932


//--------------------- .nv.constant0._Z13mul_mat_vec_qIfLi256ELi8E11block_iq1_sLi1EXadL_ZN45_INTERNAL_8d5cb472_14_gguf_kernel_cu_cd24131918vec_dot_iq1_s_q8_1EPKvPK10block_q8_1RKiEEEvS3_S3_PT_iii --------------------------
	.section	.nv.constant0._Z13mul_mat_vec_qIfLi256ELi8E11block_iq1_sLi1EXadL_ZN45_INTERNAL_8d5cb472_14_gguf_kernel_cu_cd24131918vec_dot_iq1_s_q8_1EPKvPK10block_q8_1RKiEEEvS3_S3_PT_iii,"a",@progbits
	.sectionflags	@""
	.align	4
.nv.constant0._Z13mul_mat_vec_qIfLi256ELi8E11block_iq1_sLi1EXadL_ZN45_INTERNAL_8d5cb472_14_gguf_kernel_cu_cd24131918vec_dot_iq1_s_q8_1EPKvPK10block_q8_1RKiEEEvS3_S3_PT_iii:
	.zero		932


//--------------------- .nv.constant0._Z13mul_mat_vec_qIfLi256ELi8E13block_iq3_xxsLi1EXadL_ZN45_INTERNAL_8d5cb472_14_gguf_kernel_cu_cd24131920vec_dot_iq3_xxs_q8_1EPKvPK10block_q8_1RKiEEEvS3_S3_PT_iii --------------------------
	.section	.nv.constant0._Z13mul_mat_vec_qIfLi256ELi8E13block_iq3_xxsLi1EXadL_ZN45_INTERNAL_8d5cb472_14_gguf_kernel_cu_cd24131920vec_dot_iq3_xxs_q8_1EPKvPK10block_q8_1RKiEEEvS3_S3_PT_iii,"a",@progbits
	.sectionflags	@""
	.align	4
.nv.constant0._Z13mul_mat_vec_qIfLi256ELi8E13block_iq3_xxsLi1EXadL_ZN45_INTERNAL_8d5cb472_14_gguf_kernel_cu_cd24131920vec_dot_iq3_xxs_q8_1EPKvPK10block_q8_1RKiEEEvS3_S3_PT_iii:
	.zero		932


//--------------------- .nv.constant0._Z13mul_mat_vec_qIfLi256ELi8E12block_iq2_xsLi1EXadL_ZN45_INTERNAL_8d5cb472_14_gguf_kernel_cu_cd24131919vec_dot_iq2_xs_q8_1EPKvPK10block_q8_1RKiEEEvS3_S3_PT_iii --------------------------
	.section	.nv.constant0._Z13mul_mat_vec_qIfLi256ELi8E12block_iq2_xsLi1EXadL_ZN45_INTERNAL_8d5cb472_14_gguf_kernel_cu_cd24131919vec_dot_iq2_xs_q8_1EPKvPK10block_q8_1RKiEEEvS3_S3_PT_iii,"a",@progbits
	.sectionflags	@""
	.align	4
.nv.constant0._Z13mul_mat_vec_qIfLi256ELi8E12block_iq2_xsLi1EXadL_ZN45_INTERNAL_8d5cb472_14_gguf_kernel_cu_cd24131919vec_dot_iq2_xs_q8_1EPKvPK10block_q8_1RKiEEEvS3_S3_PT_iii:
	.zero		932


//--------------------- .nv.constant0._Z13mul_mat_vec_qIfLi256ELi8E13block_iq2_xxsLi1EXadL_ZN45_INTERNAL_8d5cb472_14_gguf_kernel_cu_cd24131920vec_dot_iq2_xxs_q8_1EPKvPK10block_q8_1RKiEEEvS3_S3_PT_iii --------------------------
	.section	.nv.constant0._Z13mul_mat_vec_qIfLi256ELi8E13block_iq2_xxsLi1EXadL_ZN45_INTERNAL_8d5cb472_14_gguf_kernel_cu_cd24131920vec_dot_iq2_xxs_q8_1EPKvPK10block_q8_1RKiEEEvS3_S3_PT_iii,"a",@progbits
	.sectionflags	@""
	.align	4
.nv.constant0._Z13mul_mat_vec_qIfLi256ELi8E13block_iq2_xxsLi1EXadL_ZN45_INTERNAL_8d5cb472_14_gguf_kernel_cu_cd24131920vec_dot_iq2_xxs_q8_1EPKvPK10block_q8_1RKiEEEvS3_S3_PT_iii:
	.zero		932


//--------------------- .nv.constant0._Z13mul_mat_vec_qIfLi256ELi32E10block_q6_KLi1EXadL_ZN45_INTERNAL_8d5cb472_14_gguf_kernel_cu_cd24131917vec_dot_q6_K_q8_1EPKvPK10block_q8_1RKiEEEvS3_S3_PT_iii --------------------------
	.section	.nv.constant0._Z13mul_mat_vec_qIfLi256ELi32E10block_q6_KLi1EXadL_ZN45_INTERNAL_8d5cb472_14_gguf_kernel_cu_cd24131917vec_dot_q6_K_q8_1EPKvPK10block_q8_1RKiEEEvS3_S3_PT_iii,"a",@progbits
	.sectionflags	@""
	.align	4
.nv.constant0._Z13mul_mat_vec_qIfLi256ELi32E10block_q6_KLi1EXadL_ZN45_INTERNAL_8d5cb472_14_gguf_kernel_cu_cd24131917vec_dot_q6_K_q8_1EPKvPK10block_q8_1RKiEEEvS3_S3_PT_iii:
	.zero		932


//--------------------- .nv.constant0._Z13mul_mat_vec_qIfLi256ELi32E10block_q5_KLi2EXadL_ZN45_INTERNAL_8d5cb472_14_gguf_kernel_cu_cd24131917vec_dot_q5_K_q8_1EPKvPK10block_q8_1RKiEEEvS3_S3_PT_iii --------------------------
	.section	.nv.constant0._Z13mul_mat_vec_qIfLi256ELi32E10block_q5_KLi2EXadL_ZN45_INTERNAL_8d5cb472_14_gguf_kernel_cu_cd24131917vec_dot_q5_K_q8_1EPKvPK10block_q8_1RKiEEEvS3_S3_PT_iii,"a",@progbits
	.sectionflags	@""
	.align	4
.nv.constant0._Z13mul_mat_vec_qIfLi256ELi32E10block_q5_KLi2EXadL_ZN45_INTERNAL_8d5cb472_14_gguf_kernel_cu_cd24131917vec_dot_q5_K_q8_1EPKvPK10block_q8_1RKiEEEvS3_S3_PT_iii:
	.zero		932


//--------------------- .nv.constant0._Z13mul_mat_vec_qIfLi256ELi32E10block_q4_KLi2EXadL_ZN45_INTERNAL_8d5cb472_14_gguf_kernel_cu_cd24131917vec_dot_q4_K_q8_1EPKvPK10block_q8_1RKiEEEvS3_S3_PT_iii --------------------------
	.section	.nv.constant0._Z13mul_mat_vec_qIfLi256ELi32E10block_q4_KLi2EXadL_ZN45_INTERNAL_8d5cb472_14_gguf_kernel_cu_cd24131917vec_dot_q4_K_q8_1EPKvPK10block_q8_1RKiEEEvS3_S3_PT_iii,"a",@progbits
	.sectionflags	@""
	.align	4
.nv.constant0._Z13mul_mat_vec_qIfLi256ELi32E10block_q4_KLi2EXadL_ZN45_INTERNAL_8d5cb472_14_gguf_kernel_cu_cd24131917vec_dot_q4_K_q8_1EPKvPK10block_q8_1RKiEEEvS3_S3_PT_iii:
	.zero		932


//--------------------- .nv.constant0._Z13mul_mat_vec_qIfLi256ELi16E10block_q3_KLi1EXadL_ZN45_INTERNAL_8d5cb472_14_gguf_kernel_cu_cd24131917vec_dot_q3_K_q8_1EPKvPK10block_q8_1RKiEEEvS3_S3_PT_iii --------------------------
	.section	.nv.constant0._Z13mul_mat_vec_qIfLi256ELi16E10block_q3_KLi1EXadL_ZN45_INTERNAL_8d5cb472_14_gguf_kernel_cu_cd24131917vec_dot_q3_K_q8_1EPKvPK10block_q8_1RKiEEEvS3_S3_PT_iii,"a",@progbits
	.sectionflags	@""
	.align	4
.nv.constant0._Z13mul_mat_vec_qIfLi256ELi16E10block_q3_KLi1EXadL_ZN45_INTERNAL_8d5cb472_14_gguf_kernel_cu_cd24131917vec_dot_q3_K_q8_1EPKvPK10block_q8_1RKiEEEvS3_S3_PT_iii:
	.zero		932


//--------------------- .nv.constant0._Z13mul_mat_vec_qIfLi256ELi16E10block_q2_KLi1EXadL_ZN45_INTERNAL_8d5cb472_14_gguf_kernel_cu_cd24131917vec_dot_q2_K_q8_1EPKvPK10block_q8_1RKiEEEvS3_S3_PT_iii --------------------------
	.section	.nv.constant0._Z13mul_mat_vec_qIfLi256ELi16E10block_q2_KLi1EXadL_ZN45_INTERNAL_8d5cb472_14_gguf_kernel_cu_cd24131917vec_dot_q2_K_q8_1EPKvPK10block_q8_1RKiEEEvS3_S3_PT_iii,"a",@progbits
	.sectionflags	@""
	.align	4
.nv.constant0._Z13mul_mat_vec_qIfLi256ELi16E10block_q2_KLi1EXadL_ZN45_INTERNAL_8d5cb472_14_gguf_kernel_cu_cd24131917vec_dot_q2_K_q8_1EPKvPK10block_q8_1RKiEEEvS3_S3_PT_iii:
	.zero		932


//--------------------- .nv.constant0._Z13mul_mat_vec_qIfLi32ELi8E10block_q8_0Li2EXadL_ZN45_INTERNAL_8d5cb472_14_gguf_kernel_cu_cd24131917vec_dot_q8_0_q8_1EPKvPK10block_q8_1RKiEEEvS3_S3_PT_iii --------------------------
	.section	.nv.constant0._Z13mul_mat_vec_qIfLi32ELi8E10block_q8_0Li2EXadL_ZN45_INTERNAL_8d5cb472_14_gguf_kernel_cu_cd24131917vec_dot_q8_0_q8_1EPKvPK10block_q8_1RKiEEEvS3_S3_PT_iii,"a",@progbits
	.sectionflags	@""
	.align	4
.nv.constant0._Z13mul_mat_vec_qIfLi32ELi8E10block_q8_0Li2EXadL_ZN45_INTERNAL_8d5cb472_14_gguf_kernel_cu_cd24131917vec_dot_q8_0_q8_1EPKvPK10block_q8_1RKiEEEvS3_S3_PT_iii:
	.zero		932


//--------------------- .nv.constant0._Z13mul_mat_vec_qIfLi32ELi4E10block_q5_1Li2EXadL_ZN45_INTERNAL_8d5cb472_14_gguf_kernel_cu_cd24131917vec_dot_q5_1_q8_1EPKvPK10block_q8_1RKiEEEvS3_S3_PT_iii --------------------------
	.section	.nv.constant0._Z13mul_mat_vec_qIfLi32ELi4E10block_q5_1Li2EXadL_ZN45_INTERNAL_8d5cb472_14_gguf_kernel_cu_cd24131917vec_dot_q5_1_q8_1EPKvPK10block_q8_1RKiEEEvS3_S3_PT_iii,"a",@progbits
	.sectionflags	@""
	.align	4
.nv.constant0._Z13mul_mat_vec_qIfLi32ELi4E10block_q5_1Li2EXadL_ZN45_INTERNAL_8d5cb472_14_gguf_kernel_cu_cd24131917vec_dot_q5_1_q8_1EPKvPK10block_q8_1RKiEEEvS3_S3_PT_iii:
	.zero		932


//--------------------- .nv.constant0._Z13mul_mat_vec_qIfLi32ELi4E10block_q5_0Li2EXadL_ZN45_INTERNAL_8d5cb472_14_gguf_kernel_cu_cd24131917vec_dot_q5_0_q8_1EPKvPK10block_q8_1RKiEEEvS3_S3_PT_iii --------------------------
	.section	.nv.constant0._Z13mul_mat_vec_qIfLi32ELi4E10block_q5_0Li2EXadL_ZN45_INTERNAL_8d5cb472_14_gguf_kernel_cu_cd24131917vec_dot_q5_0_q8_1EPKvPK10block_q8_1RKiEEEvS3_S3_PT_iii,"a",@progbits
	.sectionflags	@""
	.align	4
.nv.constant0._Z13mul_mat_vec_qIfLi32ELi4E10block_q5_0Li2EXadL_ZN45_INTERNAL_8d5cb472_14_gguf_kernel_cu_cd24131917vec_dot_q5_0_q8_1EPKvPK10block_q8_1RKiEEEvS3_S3_PT_iii:
	.zero		932


//--------------------- .nv.constant0._Z13mul_mat_vec_qIfLi32ELi4E10block_q4_1Li2EXadL_ZN45_INTERNAL_8d5cb472_14_gguf_kernel_cu_cd24131917vec_dot_q4_1_q8_1EPKvPK10block_q8_1RKiEEEvS3_S3_PT_iii --------------------------
	.section	.nv.constant0._Z13mul_mat_vec_qIfLi32ELi4E10block_q4_1Li2EXadL_ZN45_INTERNAL_8d5cb472_14_gguf_kernel_cu_cd24131917vec_dot_q4_1_q8_1EPKvPK10block_q8_1RKiEEEvS3_S3_PT_iii,"a",@progbits
	.sectionflags	@""
	.align	4
.nv.constant0._Z13mul_mat_vec_qIfLi32ELi4E10block_q4_1Li2EXadL_ZN45_INTERNAL_8d5cb472_14_gguf_kernel_cu_cd24131917vec_dot_q4_1_q8_1EPKvPK10block_q8_1RKiEEEvS3_S3_PT_iii:
	.zero		932


//--------------------- .nv.constant0._Z13mul_mat_vec_qIfLi32ELi4E10block_q4_0Li2EXadL_ZN45_INTERNAL_8d5cb472_14_gguf_kernel_cu_cd24131917vec_dot_q4_0_q8_1EPKvPK10block_q8_1RKiEEEvS3_S3_PT_iii --------------------------
	.section	.nv.constant0._Z13mul_mat_vec_qIfLi32ELi4E10block_q4_0Li2EXadL_ZN45_INTERNAL_8d5cb472_14_gguf_kernel_cu_cd24131917vec_dot_q4_0_q8_1EPKvPK10block_q8_1RKiEEEvS3_S3_PT_iii,"a",@progbits
	.sectionflags	@""
	.align	4
.nv.constant0._Z13mul_mat_vec_qIfLi32ELi4E10block_q4_0Li2EXadL_ZN45_INTERNAL_8d5cb472_14_gguf_kernel_cu_cd24131917vec_dot_q4_0_q8_1EPKvPK10block_q8_1RKiEEEvS3_S3_PT_iii:
	.zero		932


//--------------------- .nv.constant0._Z13quantize_q8_1IfEvPKT_Pvii --------------------------
	.section	.nv.constant0._Z13quantize_q8_1IfEvPKT_Pvii,"a",@progbits
	.sectionflags	@""
	.align	4
.nv.constant0._Z13quantize_q8_1IfEvPKT_Pvii:
	.zero		920


//--------------------- .nv.constant0._Z22dequantize_block_iq1_mIN3c108BFloat16EEvPKvPT_ --------------------------
	.section	.nv.constant0._Z22dequantize_block_iq1_mIN3c108BFloat16EEvPKvPT_,"a",@progbits
	.sectionflags	@""
	.align	4
.nv.constant0._Z22dequantize_block_iq1_mIN3c108BFloat16EEvPKvPT_:
	.zero		912


//--------------------- .nv.constant0._Z23dequantize_block_iq4_xsIN3c108BFloat16EEvPKvPT_ --------------------------
	.section	.nv.constant0._Z23dequantize_block_iq4_xsIN3c108BFloat16EEvPKvPT_,"a",@progbits
	.sectionflags	@""
	.align	4
.nv.constant0._Z23dequantize_block_iq4_xsIN3c108BFloat16EEvPKvPT_:
	.zero		912


//--------------------- .nv.constant0._Z22dequantize_block_iq2_sIN3c108BFloat16EEvPKvPT_ --------------------------
	.section	.nv.constant0._Z22dequantize_block_iq2_sIN3c108BFloat16EEvPKvPT_,"a",@progbits
	.sectionflags	@""
	.align	4
.nv.constant0._Z22dequantize_block_iq2_sIN3c108BFloat16EEvPKvPT_:
	.zero		912


//--------------------- .nv.constant0._Z22dequantize_block_iq3_sIN3c108BFloat16EEvPKvPT_ --------------------------
	.section	.nv.constant0._Z22dequantize_block_iq3_sIN3c108BFloat16EEvPKvPT_,"a",@progbits
	.sectionflags	@""
	.align	4
.nv.constant0._Z22dequantize_block_iq3_sIN3c108BFloat16EEvPKvPT_:
	.zero		912


//--------------------- .nv.constant0._Z23dequantize_block_iq4_nlIN3c108BFloat16EEvPKvPT_ --------------------------
	.section	.nv.constant0._Z23dequantize_block_iq4_nlIN3c108BFloat16EEvPKvPT_,"a",@progbits
	.sectionflags	@""
	.align	4
.nv.constant0._Z23dequantize_block_iq4_nlIN3c108BFloat16EEvPKvPT_:
	.zero		912


//--------------------- .nv.constant0._Z22dequantize_block_iq1_sIN3c108BFloat16EEvPKvPT_ --------------------------
	.section	.nv.constant0._Z22dequantize_block_iq1_sIN3c108BFloat16EEvPKvPT_,"a",@progbits
	.sectionflags	@""
	.align	4
.nv.constant0._Z22dequantize_block_iq1_sIN3c108BFloat16EEvPKvPT_:
	.zero		912


//--------------------- .nv.constant0._Z24dequantize_block_iq3_xxsIN3c108BFloat16EEvPKvPT_ --------------------------
	.section	.nv.constant0._Z24dequantize_block_iq3_xxsIN3c108BFloat16EEvPKvPT_,"a",@progbits
	.sectionflags	@""
	.align	4
.nv.constant0._Z24dequantize_block_iq3_xxsIN3c108BFloat16EEvPKvPT_:
	.zero		912


//--------------------- .nv.constant0._Z23dequantize_block_iq2_xsIN3c108BFloat16EEvPKvPT_ --------------------------
	.section	.nv.constant0._Z23dequantize_block_iq2_xsIN3c108BFloat16EEvPKvPT_,"a",@progbits
	.sectionflags	@""
	.align	4
.nv.constant0._Z23dequantize_block_iq2_xsIN3c108BFloat16EEvPKvPT_:
	.zero		912


//--------------------- .nv.constant0._Z24dequantize_block_iq2_xxsIN3c108BFloat16EEvPKvPT_ --------------------------
	.section	.nv.constant0._Z24dequantize_block_iq2_xxsIN3c108BFloat16EEvPKvPT_,"a",@progbits
	.sectionflags	@""
	.align	4
.nv.constant0._Z24dequantize_block_iq2_xxsIN3c108BFloat16EEvPKvPT_:
	.zero		912


//--------------------- .nv.constant0._Z21dequantize_block_q6_KIN3c108BFloat16EEvPKvPT_ --------------------------
	.section	.nv.constant0._Z21dequantize_block_q6_KIN3c108BFloat16EEvPKvPT_,"a",@progbits
	.sectionflags	@""
	.align	4
.nv.constant0._Z21dequantize_block_q6_KIN3c108BFloat16EEvPKvPT_:
	.zero		912


//--------------------- .nv.constant0._Z21dequantize_block_q5_KIN3c108BFloat16EEvPKvPT_ --------------------------
	.section	.nv.constant0._Z21dequantize_block_q5_KIN3c108BFloat16EEvPKvPT_,"a",@progbits
	.sectionflags	@""
	.align	4
.nv.constant0._Z21dequantize_block_q5_KIN3c108BFloat16EEvPKvPT_:
	.zero		912


//--------------------- .nv.constant0._Z21dequantize_block_q4_KIN3c108BFloat16EEvPKvPT_ --------------------------
	.section	.nv.constant0._Z21dequantize_block_q4_KIN3c108BFloat16EEvPKvPT_,"a",@progbits
	.sectionflags	@""
	.align	4
.nv.constant0._Z21dequantize_block_q4_KIN3c108BFloat16EEvPKvPT_:
	.zero		912


//--------------------- .nv.constant0._Z21dequantize_block_q3_KIN3c108BFloat16EEvPKvPT_ --------------------------
	.section	.nv.constant0._Z21dequantize_block_q3_KIN3c108BFloat16EEvPKvPT_,"a",@progbits
	.sectionflags	@""
	.align	4
.nv.constant0._Z21dequantize_block_q3_KIN3c108BFloat16EEvPKvPT_:
	.zero		912


//--------------------- .nv.constant0._Z21dequantize_block_q2_KIN3c108BFloat16EEvPKvPT_ --------------------------
	.section	.nv.constant0._Z21dequantize_block_q2_KIN3c108BFloat16EEvPKvPT_,"a",@progbits
	.sectionflags	@""
	.align	4
.nv.constant0._Z21dequantize_block_q2_KIN3c108BFloat16EEvPKvPT_:
	.zero		912


//--------------------- .nv.constant0._Z16dequantize_blockILi32ELi1EXadL_ZN45_INTERNAL_8d5cb472_14_gguf_kernel_cu_cd24131915dequantize_q8_0EPKviiR7__half2EEN3c108BFloat16EEvS2_PT2_i --------------------------
	.section	.nv.constant0._Z16dequantize_blockILi32ELi1EXadL_ZN45_INTERNAL_8d5cb472_14_gguf_kernel_cu_cd24131915dequantize_q8_0EPKviiR7__half2EEN3c108BFloat16EEvS2_PT2_i,"a",@progbits
	.sectionflags	@""
	.align	4
.nv.constant0._Z16dequantize_blockILi32ELi1EXadL_ZN45_INTERNAL_8d5cb472_14_gguf_kernel_cu_cd24131915dequantize_q8_0EPKviiR7__half2EEN3c108BFloat16EEvS2_PT2_i:
	.zero		916


//--------------------- .nv.constant0._Z16dequantize_blockILi32ELi2EXadL_ZN45_INTERNAL_8d5cb472_14_gguf_kernel_cu_cd24131915dequantize_q5_1EPKviiR7__half2EEN3c108BFloat16EEvS2_PT2_i --------------------------
	.section	.nv.constant0._Z16dequantize_blockILi32ELi2EXadL_ZN45_INTERNAL_8d5cb472_14_gguf_kernel_cu_cd24131915dequantize_q5_1EPKviiR7__half2EEN3c108BFloat16EEvS2_PT2_i,"a",@progbits
	.sectionflags	@""
	.align	4
.nv.constant0._Z16dequantize_blockILi32ELi2EXadL_ZN45_INTERNAL_8d5cb472_14_gguf_kernel_cu_cd24131915dequantize_q5_1EPKviiR7__half2EEN3c108BFloat16EEvS2_PT2_i:
	.zero		916


//--------------------- .nv.constant0._Z16dequantize_blockILi32ELi2EXadL_ZN45_INTERNAL_8d5cb472_14_gguf_kernel_cu_cd24131915dequantize_q5_0EPKviiR7__half2EEN3c108BFloat16EEvS2_PT2_i --------------------------
	.section	.nv.constant0._Z16dequantize_blockILi32ELi2EXadL_ZN45_INTERNAL_8d5cb472_14_gguf_kernel_cu_cd24131915dequantize_q5_0EPKviiR7__half2EEN3c108BFloat16EEvS2_PT2_i,"a",@progbits
	.sectionflags	@""
	.align	4
.nv.constant0._Z16dequantize_blockILi32ELi2EXadL_ZN45_INTERNAL_8d5cb472_14_gguf_kernel_cu_cd24131915dequantize_q5_0EPKviiR7__half2EEN3c108BFloat16EEvS2_PT2_i:
	.zero		916


//--------------------- .nv.constant0._Z16dequantize_blockILi32ELi2EXadL_ZN45_INTERNAL_8d5cb472_14_gguf_kernel_cu_cd24131915dequantize_q4_1EPKviiR7__half2EEN3c108BFloat16EEvS2_PT2_i --------------------------
	.section	.nv.constant0._Z16dequantize_blockILi32ELi2EXadL_ZN45_INTERNAL_8d5cb472_14_gguf_kernel_cu_cd24131915dequantize_q4_1EPKviiR7__half2EEN3c108BFloat16EEvS2_PT2_i,"a",@progbits
	.sectionflags	@""
	.align	4
.nv.constant0._Z16dequantize_blockILi32ELi2EXadL_ZN45_INTERNAL_8d5cb472_14_gguf_kernel_cu_cd24131915dequantize_q4_1EPKviiR7__half2EEN3c108BFloat16EEvS2_PT2_i:
	.zero		916


//--------------------- .nv.constant0._Z16dequantize_blockILi32ELi2EXadL_ZN45_INTERNAL_8d5cb472_14_gguf_kernel_cu_cd24131915dequantize_q4_0EPKviiR7__half2EEN3c108BFloat16EEvS2_PT2_i --------------------------
	.section	.nv.constant0._Z16dequantize_blockILi32ELi2EXadL_ZN45_INTERNAL_8d5cb472_14_gguf_kernel_cu_cd24131915dequantize_q4_0EPKviiR7__half2EEN3c108BFloat16EEvS2_PT2_i,"a",@progbits
	.sectionflags	@""
	.align	4
.nv.constant0._Z16dequantize_blockILi32ELi2EXadL_ZN45_INTERNAL_8d5cb472_14_gguf_kernel_cu_cd24131915dequantize_q4_0EPKviiR7__half2EEN3c108BFloat16EEvS2_PT2_i:
	.zero		916


//--------------------- .nv.constant0._Z22dequantize_block_iq1_mIN3c104HalfEEvPKvPT_ --------------------------
	.section	.nv.constant0._Z22dequantize_block_iq1_mIN3c104HalfEEvPKvPT_,"a",@progbits
	.sectionflags	@""
	.align	4
.nv.constant0._Z22dequantize_block_iq1_mIN3c104HalfEEvPKvPT_:
	.zero		912


//--------------------- .nv.constant0._Z23dequantize_block_iq4_xsIN3c104HalfEEvPKvPT_ --------------------------
	.section	.nv.constant0._Z23dequantize_block_iq4_xsIN3c104HalfEEvPKvPT_,"a",@progbits
	.sectionflags	@""
	.align	4
.nv.constant0._Z23dequantize_block_iq4_xsIN3c104HalfEEvPKvPT_:
	.zero		912


//--------------------- .nv.constant0._Z22dequantize_block_iq2_sIN3c104HalfEEvPKvPT_ --------------------------
	.section	.nv.constant0._Z22dequantize_block_iq2_sIN3c104HalfEEvPKvPT_,"a",@progbits
	.sectionflags	@""
	.align	4
.nv.constant0._Z22dequantize_block_iq2_sIN3c104HalfEEvPKvPT_:
	.zero		912


//--------------------- .nv.constant0._Z22dequantize_block_iq3_sIN3c104HalfEEvPKvPT_ --------------------------
	.section	.nv.constant0._Z22dequantize_block_iq3_sIN3c104HalfEEvPKvPT_,"a",@progbits
	.sectionflags	@""
	.align	4
.nv.constant0._Z22dequantize_block_iq3_sIN3c104HalfEEvPKvPT_:
	.zero		912


//--------------------- .nv.constant0._Z23dequantize_block_iq4_nlIN3c104HalfEEvPKvPT_ --------------------------
	.section	.nv.constant0._Z23dequantize_block_iq4_nlIN3c104HalfEEvPKvPT_,"a",@progbits
	.sectionflags	@""
	.align	4
.nv.constant0._Z23dequantize_block_iq4_nlIN3c104HalfEEvPKvPT_:
	.zero		912


//--------------------- .nv.constant0._Z22dequantize_block_iq1_sIN3c104HalfEEvPKvPT_ --------------------------
	.section	.nv.constant0._Z22dequantize_block_iq1_sIN3c104HalfEEvPKvPT_,"a",@progbits
	.sectionflags	@""
	.align	4
.nv.constant0._Z22dequantize_block_iq1_sIN3c104HalfEEvPKvPT_:
	.zero		912


//--------------------- .nv.constant0._Z24dequantize_block_iq3_xxsIN3c104HalfEEvPKvPT_ --------------------------
	.section	.nv.constant0._Z24dequantize_block_iq3_xxsIN3c104HalfEEvPKvPT_,"a",@progbits
	.sectionflags	@""
	.align	4
.nv.constant0._Z24dequantize_block_iq3_xxsIN3c104HalfEEvPKvPT_:
	.zero		912


//--------------------- .nv.constant0._Z23dequantize_block_iq2_xsIN3c104HalfEEvPKvPT_ --------------------------
	.section	.nv.constant0._Z23dequantize_block_iq2_xsIN3c104HalfEEvPKvPT_,"a",@progbits
	.sectionflags	@""
	.align	4
.nv.constant0._Z23dequantize_block_iq2_xsIN3c104HalfEEvPKvPT_:
	.zero		912


//--------------------- .nv.constant0._Z24dequantize_block_iq2_xxsIN3c104HalfEEvPKvPT_ --------------------------
	.section	.nv.constant0._Z24dequantize_block_iq2_xxsIN3c104HalfEEvPKvPT_,"a",@progbits
	.sectionflags	@""
	.align	4
.nv.constant0._Z24dequantize_block_iq2_xxsIN3c104HalfEEvPKvPT_:
	.zero		912


//--------------------- .nv.constant0._Z21dequantize_block_q6_KIN3c104HalfEEvPKvPT_ --------------------------
	.section	.nv.constant0._Z21dequantize_block_q6_KIN3c104HalfEEvPKvPT_,"a",@progbits
	.sectionflags	@""
	.align	4
.nv.constant0._Z21dequantize_block_q6_KIN3c104HalfEEvPKvPT_:
	.zero		912


//--------------------- .nv.constant0._Z21dequantize_block_q5_KIN3c104HalfEEvPKvPT_ --------------------------
	.section	.nv.constant0._Z21dequantize_block_q5_KIN3c104HalfEEvPKvPT_,"a",@progbits
	.sectionflags	@""
	.align	4
.nv.constant0._Z21dequantize_block_q5_KIN3c104HalfEEvPKvPT_:
	.zero		912


//--------------------- .nv.constant0._Z21dequantize_block_q4_KIN3c104HalfEEvPKvPT_ --------------------------
	.section	.nv.constant0._Z21dequantize_block_q4_KIN3c104HalfEEvPKvPT_,"a",@progbits
	.sectionflags	@""
	.align	4
.nv.constant0._Z21dequantize_block_q4_KIN3c104HalfEEvPKvPT_:
	.zero		912


//--------------------- .nv.constant0._Z21dequantize_block_q3_KIN3c104HalfEEvPKvPT_ --------------------------
	.section	.nv.constant0._Z21dequantize_block_q3_KIN3c104HalfEEvPKvPT_,"a",@progbits
	.sectionflags	@""
	.align	4
.nv.constant0._Z21dequantize_block_q3_KIN3c104HalfEEvPKvPT_:
	.zero		912


//--------------------- .nv.constant0._Z21dequantize_block_q2_KIN3c104HalfEEvPKvPT_ --------------------------
	.section	.nv.constant0._Z21dequantize_block_q2_KIN3c104HalfEEvPKvPT_,"a",@progbits
	.sectionflags	@""
	.align	4
.nv.constant0._Z21dequantize_block_q2_KIN3c104HalfEEvPKvPT_:
	.zero		912


//--------------------- .nv.constant0._Z16dequantize_blockILi32ELi1EXadL_ZN45_INTERNAL_8d5cb472_14_gguf_kernel_cu_cd24131915dequantize_q8_0EPKviiR7__half2EEN3c104HalfEEvS2_PT2_i --------------------------
	.section	.nv.constant0._Z16dequantize_blockILi32ELi1EXadL_ZN45_INTERNAL_8d5cb472_14_gguf_kernel_cu_cd24131915dequantize_q8_0EPKviiR7__half2EEN3c104HalfEEvS2_PT2_i,"a",@progbits
	.sectionflags	@""
	.align	4
.nv.constant0._Z16dequantize_blockILi32ELi1EXadL_ZN45_INTERNAL_8d5cb472_14_gguf_kernel_cu_cd24131915dequantize_q8_0EPKviiR7__half2EEN3c104HalfEEvS2_PT2_i:
	.zero		916


//--------------------- .nv.constant0._Z16dequantize_blockILi32ELi2EXadL_ZN45_INTERNAL_8d5cb472_14_gguf_kernel_cu_cd24131915dequantize_q5_1EPKviiR7__half2EEN3c104HalfEEvS2_PT2_i --------------------------
	.section	.nv.constant0._Z16dequantize_blockILi32ELi2EXadL_ZN45_INTERNAL_8d5cb472_14_gguf_kernel_cu_cd24131915dequantize_q5_1EPKviiR7__half2EEN3c104HalfEEvS2_PT2_i,"a",@progbits
	.sectionflags	@""
	.align	4
.nv.constant0._Z16dequantize_blockILi32ELi2EXadL_ZN45_INTERNAL_8d5cb472_14_gguf_kernel_cu_cd24131915dequantize_q5_1EPKviiR7__half2EEN3c104HalfEEvS2_PT2_i:
	.zero		916


//--------------------- .nv.constant0._Z16dequantize_blockILi32ELi2EXadL_ZN45_INTERNAL_8d5cb472_14_gguf_kernel_cu_cd24131915dequantize_q5_0EPKviiR7__half2EEN3c104HalfEEvS2_PT2_i --------------------------
	.section	.nv.constant0._Z16dequantize_blockILi32ELi2EXadL_ZN45_INTERNAL_8d5cb472_14_gguf_kernel_cu_cd24131915dequantize_q5_0EPKviiR7__half2EEN3c104HalfEEvS2_PT2_i,"a",@progbits
	.sectionflags	@""
	.align	4
.nv.constant0._Z16dequantize_blockILi32ELi2EXadL_ZN45_INTERNAL_8d5cb472_14_gguf_kernel_cu_cd24131915dequantize_q5_0EPKviiR7__half2EEN3c104HalfEEvS2_PT2_i:
	.zero		916


//--------------------- .nv.constant0._Z16dequantize_blockILi32ELi2EXadL_ZN45_INTERNAL_8d5cb472_14_gguf_kernel_cu_cd24131915dequantize_q4_1EPKviiR7__half2EEN3c104HalfEEvS2_PT2_i --------------------------
	.section	.nv.constant0._Z16dequantize_blockILi32ELi2EXadL_ZN45_INTERNAL_8d5cb472_14_gguf_kernel_cu_cd24131915dequantize_q4_1EPKviiR7__half2EEN3c104HalfEEvS2_PT2_i,"a",@progbits
	.sectionflags	@""
	.align	4
.nv.constant0._Z16dequantize_blockILi32ELi2EXadL_ZN45_INTERNAL_8d5cb472_14_gguf_kernel_cu_cd24131915dequantize_q4_1EPKviiR7__half2EEN3c104HalfEEvS2_PT2_i:
	.zero		916


//--------------------- .nv.constant0._Z16dequantize_blockILi32ELi2EXadL_ZN45_INTERNAL_8d5cb472_14_gguf_kernel_cu_cd24131915dequantize_q4_0EPKviiR7__half2EEN3c104HalfEEvS2_PT2_i --------------------------
	.section	.nv.constant0._Z16dequantize_blockILi32ELi2EXadL_ZN45_INTERNAL_8d5cb472_14_gguf_kernel_cu_cd24131915dequantize_q4_0EPKviiR7__half2EEN3c104HalfEEvS2_PT2_i,"a",@progbits
	.sectionflags	@""
	.align	4
.nv.constant0._Z16dequantize_blockILi32ELi2EXadL_ZN45_INTERNAL_8d5cb472_14_gguf_kernel_cu_cd24131915dequantize_q4_0EPKviiR7__half2EEN3c104HalfEEvS2_PT2_i:
	.zero		916


//--------------------- .nv.constant0._Z22dequantize_block_iq1_mIfEvPKvPT_ --------------------------
	.section	.nv.constant0._Z22dequantize_block_iq1_mIfEvPKvPT_,"a",@progbits
	.sectionflags	@""
	.align	4
.nv.constant0._Z22dequantize_block_iq1_mIfEvPKvPT_:
	.zero		912


//--------------------- .nv.constant0._Z23dequantize_block_iq4_xsIfEvPKvPT_ --------------------------
	.section	.nv.constant0._Z23dequantize_block_iq4_xsIfEvPKvPT_,"a",@progbits
	.sectionflags	@""
	.align	4
.nv.constant0._Z23dequantize_block_iq4_xsIfEvPKvPT_:
	.zero		912


//--------------------- .nv.constant0._Z22dequantize_block_iq2_sIfEvPKvPT_ --------------------------
	.section	.nv.constant0._Z22dequantize_block_iq2_sIfEvPKvPT_,"a",@progbits
	.sectionflags	@""
	.align	4
.nv.constant0._Z22dequantize_block_iq2_sIfEvPKvPT_:
	.zero		912


//--------------------- .nv.constant0._Z22dequantize_block_iq3_sIfEvPKvPT_ --------------------------
	.section	.nv.constant0._Z22dequantize_block_iq3_sIfEvPKvPT_,"a",@progbits
	.sectionflags	@""
	.align	4
.nv.constant0._Z22dequantize_block_iq3_sIfEvPKvPT_:
	.zero		912


//--------------------- .nv.constant0._Z23dequantize_block_iq4_nlIfEvPKvPT_ --------------------------
	.section	.nv.constant0._Z23dequantize_block_iq4_nlIfEvPKvPT_,"a",@progbits
	.sectionflags	@""
	.align	4
.nv.constant0._Z23dequantize_block_iq4_nlIfEvPKvPT_:
	.zero		912


//--------------------- .nv.constant0._Z22dequantize_block_iq1_sIfEvPKvPT_ --------------------------
	.section	.nv.constant0._Z22dequantize_block_iq1_sIfEvPKvPT_,"a",@progbits
	.sectionflags	@""
	.align	4
.nv.constant0._Z22dequantize_block_iq1_sIfEvPKvPT_:
	.zero		912


//--------------------- .nv.constant0._Z24dequantize_block_iq3_xxsIfEvPKvPT_ --------------------------
	.section	.nv.constant0._Z24dequantize_block_iq3_xxsIfEvPKvPT_,"a",@progbits
	.sectionflags	@""
	.align	4
.nv.constant0._Z24dequantize_block_iq3_xxsIfEvPKvPT_:
	.zero		912


//--------------------- .nv.constant0._Z23dequantize_block_iq2_xsIfEvPKvPT_ --------------------------
	.section	.nv.constant0._Z23dequantize_block_iq2_xsIfEvPKvPT_,"a",@progbits
	.sectionflags	@""
	.align	4
.nv.constant0._Z23dequantize_block_iq2_xsIfEvPKvPT_:
	.zero		912


//--------------------- .nv.constant0._Z24dequantize_block_iq2_xxsIfEvPKvPT_ --------------------------
	.section	.nv.constant0._Z24dequantize_block_iq2_xxsIfEvPKvPT_,"a",@progbits
	.sectionflags	@""
	.align	4
.nv.constant0._Z24dequantize_block_iq2_xxsIfEvPKvPT_:
	.zero		912


//--------------------- .nv.constant0._Z21dequantize_block_q6_KIfEvPKvPT_ --------------------------
	.section	.nv.constant0._Z21dequantize_block_q6_KIfEvPKvPT_,"a",@progbits
	.sectionflags	@""
	.align	4
.nv.constant0._Z21dequantize_block_q6_KIfEvPKvPT_:
	.zero		912


//--------------------- .nv.constant0._Z21dequantize_block_q5_KIfEvPKvPT_ --------------------------
	.section	.nv.constant0._Z21dequantize_block_q5_KIfEvPKvPT_,"a",@progbits
	.sectionflags	@""
	.align	4
.nv.constant0._Z21dequantize_block_q5_KIfEvPKvPT_:
	.zero		912


//--------------------- .nv.constant0._Z21dequantize_block_q4_KIfEvPKvPT_ --------------------------
	.section	.nv.constant0._Z21dequantize_block_q4_KIfEvPKvPT_,"a",@progbits
	.sectionflags	@""
	.align	4
.nv.constant0._Z21dequantize_block_q4_KIfEvPKvPT_:
	.zero		912


//--------------------- .nv.constant0._Z21dequantize_block_q3_KIfEvPKvPT_ --------------------------
	.section	.nv.constant0._Z21dequantize_block_q3_KIfEvPKvPT_,"a",@progbits
	.sectionflags	@""
	.align	4
.nv.constant0._Z21dequantize_block_q3_KIfEvPKvPT_:
	.zero		912


//--------------------- .nv.constant0._Z21dequantize_block_q2_KIfEvPKvPT_ --------------------------
	.section	.nv.constant0._Z21dequantize_block_q2_KIfEvPKvPT_,"a",@progbits
	.sectionflags	@""
	.align	4
.nv.constant0._Z21dequantize_block_q2_KIfEvPKvPT_:
	.zero		912


//--------------------- .nv.constant0._Z16dequantize_blockILi32ELi1EXadL_ZN45_INTERNAL_8d5cb472_14_gguf_kernel_cu_cd24131915dequantize_q8_0EPKviiR7__half2EEfEvS2_PT2_i --------------------------
	.section	.nv.constant0._Z16dequantize_blockILi32ELi1EXadL_ZN45_INTERNAL_8d5cb472_14_gguf_kernel_cu_cd24131915dequantize_q8_0EPKviiR7__half2EEfEvS2_PT2_i,"a",@progbits
	.sectionflags	@""
	.align	4
.nv.constant0._Z16dequantize_blockILi32ELi1EXadL_ZN45_INTERNAL_8d5cb472_14_gguf_kernel_cu_cd24131915dequantize_q8_0EPKviiR7__half2EEfEvS2_PT2_i:
	.zero		916


//--------------------- .nv.constant0._Z16dequantize_blockILi32ELi2EXadL_ZN45_INTERNAL_8d5cb472_14_gguf_kernel_cu_cd24131915dequantize_q5_1EPKviiR7__half2EEfEvS2_PT2_i --------------------------
	.section	.nv.constant0._Z16dequantize_blockILi32ELi2EXadL_ZN45_INTERNAL_8d5cb472_14_gguf_kernel_cu_cd24131915dequantize_q5_1EPKviiR7__half2EEfEvS2_PT2_i,"a",@progbits
	.sectionflags	@""
	.align	4
.nv.constant0._Z16dequantize_blockILi32ELi2EXadL_ZN45_INTERNAL_8d5cb472_14_gguf_kernel_cu_cd24131915dequantize_q5_1EPKviiR7__half2EEfEvS2_PT2_i:
	.zero		916


//--------------------- .nv.constant0._Z16dequantize_blockILi32ELi2EXadL_ZN45_INTERNAL_8d5cb472_14_gguf_kernel_cu_cd24131915dequantize_q5_0EPKviiR7__half2EEfEvS2_PT2_i --------------------------
	.section	.nv.constant0._Z16dequantize_blockILi32ELi2EXadL_ZN45_INTERNAL_8d5cb472_14_gguf_kernel_cu_cd24131915dequantize_q5_0EPKviiR7__half2EEfEvS2_PT2_i,"a",@progbits
	.sectionflags	@""
	.align	4
.nv.constant0._Z16dequantize_blockILi32ELi2EXadL_ZN45_INTERNAL_8d5cb472_14_gguf_kernel_cu_cd24131915dequantize_q5_0EPKviiR7__half2EEfEvS2_PT2_i:
	.zero		916


//--------------------- .nv.constant0._Z16dequantize_blockILi32ELi2EXadL_ZN45_INTERNAL_8d5cb472_14_gguf_kernel_cu_cd24131915dequantize_q4_1EPKviiR7__half2EEfEvS2_PT2_i --------------------------
	.section	.nv.constant0._Z16dequantize_blockILi32ELi2EXadL_ZN45_INTERNAL_8d5cb472_14_gguf_kernel_cu_cd24131915dequantize_q4_1EPKviiR7__half2EEfEvS2_PT2_i,"a",@progbits
	.sectionflags	@""
	.align	4
.nv.constant0._Z16dequantize_blockILi32ELi2EXadL_ZN45_INTERNAL_8d5cb472_14_gguf_kernel_cu_cd24131915dequantize_q4_1EPKviiR7__half2EEfEvS2_PT2_i:
	.zero		916


//--------------------- .nv.constant0._Z16dequantize_blockILi32ELi2EXadL_ZN45_INTERNAL_8d5cb472_14_gguf_kernel_cu_cd24131915dequantize_q4_0EPKviiR7__half2EEfEvS2_PT2_i --------------------------
	.section	.nv.constant0._Z16dequantize_blockILi32ELi2EXadL_ZN45_INTERNAL_8d5cb472_14_gguf_kernel_cu_cd24131915dequantize_q4_0EPKviiR7__half2EEfEvS2_PT2_i,"a",@progbits
	.sectionflags	@""
	.align	4
.nv.constant0._Z16dequantize_blockILi32ELi2EXadL_ZN45_INTERNAL_8d5cb472_14_gguf_kernel_cu_cd24131915dequantize_q4_0EPKviiR7__half2EEfEvS2_PT2_i:
	.zero		916


//--------------------- SYMBOLS --------------------------

	.type		.nv.reservedSmem.offset0,@object
	.size		.nv.reservedSmem.offset0,0x4
	.type		.nv.reservedSmem.cap,@object
	.size		.nv.reservedSmem.cap,0x4
